	.target	sm_103a

	.elftype	@"ET_EXEC"


//--------------------- .note.nv.tkinfo           --------------------------
	.section	.note.nv.tkinfo,"",@"SHT_NOTE"
	.sectionflags	@"SHF_NOTE_NV_TKINFO"
	.tkinfo
        /*0018*/ 	.word	0x00000002
        /*0030*/ 	.string	""
        /*0030*/ 	.string	"ptxas"
        /*0030*/ 	.string	"Cuda compilation tools, release 13.0, V13.0.88"
        /*0030*/ 	.string	"Build cuda_13.0.r13.0/compiler.36424714_0"
        /*0030*/ 	.string	"-arch sm_103a -m 64 "



//--------------------- .note.nv.cuinfo           --------------------------
	.section	.note.nv.cuinfo,"",@"SHT_NOTE"
	.sectionflags	@"SHF_NOTE_NV_CUINFO"
        /*0018*/ 	.short	0x0002
        /*001a*/ 	.short	0x0067
        /*001c*/ 	.short	0x0082
	.zero		2


//--------------------- .nv.info                  --------------------------
	.section	.nv.info,"",@"SHT_CUDA_INFO"
	.align	4


	//----- nvinfo : EIATTR_REGCOUNT
	.align		4
        /*0000*/ 	.byte	0x04, 0x2f
        /*0002*/ 	.short	(.L_31 - .L_30)
	.align		4
.L_30:
        /*0004*/ 	.word	index@(_ZN2at6native61_GLOBAL__N__44eb8e94_28_ForeachBinaryOpScalarList_cu_dda10a6925multi_tensor_apply_kernelINS1_28TensorListScalarListMetadataIhLi1EEENS1_25BinaryOpScalarListFunctorIhLi1ELi1ELi0EEEJSt4plusIhEEEEvT_T0_DpT1_)
        /*0008*/ 	.word	0x00000018


	//----- nvinfo : EIATTR_FRAME_SIZE
	.align		4
.L_31:
        /*000c*/ 	.byte	0x04, 0x11
        /*000e*/ 	.short	(.L_33 - .L_32)
	.align		4
.L_32:
        /*0010*/ 	.word	index@($__internal_143_$__cuda_sm20_div_u16)
        /*0014*/ 	.word	0x00000000


	//----- nvinfo : EIATTR_FRAME_SIZE
	.align		4
.L_33:
        /*0018*/ 	.byte	0x04, 0x11
        /*001a*/ 	.short	(.L_35 - .L_34)
	.align		4
.L_34:
        /*001c*/ 	.word	index@(_ZN2at6native61_GLOBAL__N__44eb8e94_28_ForeachBinaryOpScalarList_cu_dda10a6925multi_tensor_apply_kernelINS1_28TensorListScalarListMetadataIhLi1EEENS1_25BinaryOpScalarListFunctorIhLi1ELi1ELi0EEEJSt4plusIhEEEEvT_T0_DpT1_)
        /*0020*/ 	.word	0x00000000


	//----- nvinfo : EIATTR_REGCOUNT
	.align		4
.L_35:
        /*0024*/ 	.byte	0x04, 0x2f
        /*0026*/ 	.short	(.L_37 - .L_36)
	.align		4
.L_36:
        /*0028*/ 	.word	index@(_ZN2at6native61_GLOBAL__N__44eb8e94_28_ForeachBinaryOpScalarList_cu_dda10a6925multi_tensor_apply_kernelINS1_28TensorListScalarListMetadataIaLi1EEENS1_25BinaryOpScalarListFunctorIaLi1ELi1ELi0EEEJSt4plusIaEEEEvT_T0_DpT1_)
        /*002c*/ 	.word	0x00000018


	//----- nvinfo : EIATTR_FRAME_SIZE
	.align		4
.L_37:
        /*0030*/ 	.byte	0x04, 0x11
        /*0032*/ 	.short	(.L_39 - .L_38)
	.align		4
.L_38:
        /*0034*/ 	.word	index@($__internal_142_$__cuda_sm20_div_u16)
        /*0038*/ 	.word	0x00000000


	//----- nvinfo : EIATTR_FRAME_SIZE
	.align		4
.L_39:
        /*003c*/ 	.byte	0x04, 0x11
        /*003e*/ 	.short	(.L_41 - .L_40)
	.align		4
.L_40:
        /*0040*/ 	.word	index@(_ZN2at6native61_GLOBAL__N__44eb8e94_28_ForeachBinaryOpScalarList_cu_dda10a6925multi_tensor_apply_kernelINS1_28TensorListScalarListMetadataIaLi1EEENS1_25BinaryOpScalarListFunctorIaLi1ELi1ELi0EEEJSt4plusIaEEEEvT_T0_DpT1_)
        /*0044*/ 	.word	0x00000000


	//----- nvinfo : EIATTR_REGCOUNT
	.align		4
.L_41:
        /*0048*/ 	.byte	0x04, 0x2f
        /*004a*/ 	.short	(.L_43 - .L_42)
	.align		4
.L_42:
        /*004c*/ 	.word	index@(_ZN2at6native61_GLOBAL__N__44eb8e94_28_ForeachBinaryOpScalarList_cu_dda10a6925multi_tensor_apply_kernelINS1_28TensorListScalarListMetadataIiLi1EEENS1_25BinaryOpScalarListFunctorIiLi1ELi1ELi0EEEJSt4plusIiEEEEvT_T0_DpT1_)
        /*0050*/ 	.word	0x0000001c


	//----- nvinfo : EIATTR_FRAME_SIZE
	.align		4
.L_43:
        /*0054*/ 	.byte	0x04, 0x11
        /*0056*/ 	.short	(.L_45 - .L_44)
	.align		4
.L_44:
        /*0058*/ 	.word	index@($__internal_141_$__cuda_sm20_div_u16)
        /*005c*/ 	.word	0x00000000


	//----- nvinfo : EIATTR_FRAME_SIZE
	.align		4
.L_45:
        /*0060*/ 	.byte	0x04, 0x11
        /*0062*/ 	.short	(.L_47 - .L_46)
	.align		4
.L_46:
        /*0064*/ 	.word	index@(_ZN2at6native61_GLOBAL__N__44eb8e94_28_ForeachBinaryOpScalarList_cu_dda10a6925multi_tensor_apply_kernelINS1_28TensorListScalarListMetadataIiLi1EEENS1_25BinaryOpScalarListFunctorIiLi1ELi1ELi0EEEJSt4plusIiEEEEvT_T0_DpT1_)
        /*0068*/ 	.word	0x00000000


	//----- nvinfo : EIATTR_REGCOUNT
	.align		4
.L_47:
        /*006c*/ 	.byte	0x04, 0x2f
        /*006e*/ 	.short	(.L_49 - .L_48)
	.align		4
.L_48:
        /*0070*/ 	.word	index@(_ZN2at6native61_GLOBAL__N__44eb8e94_28_ForeachBinaryOpScalarList_cu_dda10a6925multi_tensor_apply_kernelINS1_28TensorListScalarListMetadataIlLi1EEENS1_25BinaryOpScalarListFunctorIlLi1ELi1ELi0EEEJSt4plusIlEEEEvT_T0_DpT1_)
        /*0074*/ 	.word	0x00000020


	//----- nvinfo : EIATTR_FRAME_SIZE
	.align		4
.L_49:
        /*0078*/ 	.byte	0x04, 0x11
        /*007a*/ 	.short	(.L_51 - .L_50)
	.align		4
.L_50:
        /*007c*/ 	.word	index@($__internal_140_$__cuda_sm20_div_u16)
        /*0080*/ 	.word	0x00000000


	//----- nvinfo : EIATTR_FRAME_SIZE
	.align		4
.L_51:
        /*0084*/ 	.byte	0x04, 0x11
        /*0086*/ 	.short	(.L_53 - .L_52)
	.align		4
.L_52:
        /*0088*/ 	.word	index@(_ZN2at6native61_GLOBAL__N__44eb8e94_28_ForeachBinaryOpScalarList_cu_dda10a6925multi_tensor_apply_kernelINS1_28TensorListScalarListMetadataIlLi1EEENS1_25BinaryOpScalarListFunctorIlLi1ELi1ELi0EEEJSt4plusIlEEEEvT_T0_DpT1_)
        /*008c*/ 	.word	0x00000000


	//----- nvinfo : EIATTR_REGCOUNT
	.align		4
.L_53:
        /*0090*/ 	.byte	0x04, 0x2f
        /*0092*/ 	.short	(.L_55 - .L_54)
	.align		4
.L_54:
        /*0094*/ 	.word	index@(_ZN2at6native61_GLOBAL__N__44eb8e94_28_ForeachBinaryOpScalarList_cu_dda10a6925multi_tensor_apply_kernelINS1_28TensorListScalarListMetadataIsLi1EEENS1_25BinaryOpScalarListFunctorIsLi1ELi1ELi0EEEJSt4plusIsEEEEvT_T0_DpT1_)
        /*0098*/ 	.word	0x0000001c


	//----- nvinfo : EIATTR_FRAME_SIZE
	.align		4
.L_55:
        /*009c*/ 	.byte	0x04, 0x11
        /*009e*/ 	.short	(.L_57 - .L_56)
	.align		4
.L_56:
        /*00a0*/ 	.word	index@($__internal_139_$__cuda_sm20_div_u16)
        /*00a4*/ 	.word	0x00000000


	//----- nvinfo : EIATTR_FRAME_SIZE
	.align		4
.L_57:
        /*00a8*/ 	.byte	0x04, 0x11
        /*00aa*/ 	.short	(.L_59 - .L_58)
	.align		4
.L_58:
        /*00ac*/ 	.word	index@(_ZN2at6native61_GLOBAL__N__44eb8e94_28_ForeachBinaryOpScalarList_cu_dda10a6925multi_tensor_apply_kernelINS1_28TensorListScalarListMetadataIsLi1EEENS1_25BinaryOpScalarListFunctorIsLi1ELi1ELi0EEEJSt4plusIsEEEEvT_T0_DpT1_)
        /*00b0*/ 	.word	0x00000000


	//----- nvinfo : EIATTR_REGCOUNT
	.align		4
.L_59:
        /*00b4*/ 	.byte	0x04, 0x2f
        /*00b6*/ 	.short	(.L_61 - .L_60)
	.align		4
.L_60:
        /*00b8*/ 	.word	index@(_ZN2at6native61_GLOBAL__N__44eb8e94_28_ForeachBinaryOpScalarList_cu_dda10a6925multi_tensor_apply_kernelINS1_28TensorListScalarListMetadataIdLi1EEENS1_25BinaryOpScalarListFunctorIdLi1ELi1ELi0EEEJSt4plusIdEEEEvT_T0_DpT1_)
        /*00bc*/ 	.word	0x00000020


	//----- nvinfo : EIATTR_FRAME_SIZE
	.align		4
.L_61:
        /*00c0*/ 	.byte	0x04, 0x11
        /*00c2*/ 	.short	(.L_63 - .L_62)
	.align		4
.L_62:
        /*00c4*/ 	.word	index@($__internal_138_$__cuda_sm20_div_u16)
        /*00c8*/ 	.word	0x00000000


	//----- nvinfo : EIATTR_FRAME_SIZE
	.align		4
.L_63:
        /*00cc*/ 	.byte	0x04, 0x11
        /*00ce*/ 	.short	(.L_65 - .L_64)
	.align		4
.L_64:
        /*00d0*/ 	.word	index@(_ZN2at6native61_GLOBAL__N__44eb8e94_28_ForeachBinaryOpScalarList_cu_dda10a6925multi_tensor_apply_kernelINS1_28TensorListScalarListMetadataIdLi1EEENS1_25BinaryOpScalarListFunctorIdLi1ELi1ELi0EEEJSt4plusIdEEEEvT_T0_DpT1_)
        /*00d4*/ 	.word	0x00000000


	//----- nvinfo : EIATTR_REGCOUNT
	.align		4
.L_65:
        /*00d8*/ 	.byte	0x04, 0x2f
        /*00da*/ 	.short	(.L_67 - .L_66)
	.align		4
.L_66:
        /*00dc*/ 	.word	index@(_ZN2at6native61_GLOBAL__N__44eb8e94_28_ForeachBinaryOpScalarList_cu_dda10a6925multi_tensor_apply_kernelINS1_28TensorListScalarListMetadataIfLi1EEENS1_25BinaryOpScalarListFunctorIfLi1ELi1ELi0EEEJSt4plusIfEEEEvT_T0_DpT1_)
        /*00e0*/ 	.word	0x0000001c


	//----- nvinfo : EIATTR_FRAME_SIZE
	.align		4
.L_67:
        /*00e4*/ 	.byte	0x04, 0x11
        /*00e6*/ 	.short	(.L_69 - .L_68)
	.align		4
.L_68:
        /*00e8*/ 	.word	index@($__internal_137_$__cuda_sm20_div_u16)
        /*00ec*/ 	.word	0x00000000


	//----- nvinfo : EIATTR_FRAME_SIZE
	.align		4
.L_69:
        /*00f0*/ 	.byte	0x04, 0x11
        /*00f2*/ 	.short	(.L_71 - .L_70)
	.align		4
.L_70:
        /*00f4*/ 	.word	index@(_ZN2at6native61_GLOBAL__N__44eb8e94_28_ForeachBinaryOpScalarList_cu_dda10a6925multi_tensor_apply_kernelINS1_28TensorListScalarListMetadataIfLi1EEENS1_25BinaryOpScalarListFunctorIfLi1ELi1ELi0EEEJSt4plusIfEEEEvT_T0_DpT1_)
        /*00f8*/ 	.word	0x00000000


	//----- nvinfo : EIATTR_REGCOUNT
	.align		4
.L_71:
        /*00fc*/ 	.byte	0x04, 0x2f
        /*00fe*/ 	.short	(.L_73 - .L_72)
	.align		4
.L_72:
        /*0100*/ 	.word	index@(_ZN2at6native61_GLOBAL__N__44eb8e94_28_ForeachBinaryOpScalarList_cu_dda10a6925multi_tensor_apply_kernelINS1_28TensorListScalarListMetadataIN3c107complexIdEELi1EEENS1_25BinaryOpScalarListFunctorIS6_Li1ELi1ELi0EEEJSt4plusIS6_EEEEvT_T0_DpT1_)
        /*0104*/ 	.word	0x00000026


	//----- nvinfo : EIATTR_FRAME_SIZE
	.align		4
.L_73:
        /*0108*/ 	.byte	0x04, 0x11
        /*010a*/ 	.short	(.L_75 - .L_74)
	.align		4
.L_74:
        /*010c*/ 	.word	index@($__internal_136_$__cuda_sm20_div_u16)
        /*0110*/ 	.word	0x00000000


	//----- nvinfo : EIATTR_FRAME_SIZE
	.align		4
.L_75:
        /*0114*/ 	.byte	0x04, 0x11
        /*0116*/ 	.short	(.L_77 - .L_76)
	.align		4
.L_76:
        /*0118*/ 	.word	index@(_ZN2at6native61_GLOBAL__N__44eb8e94_28_ForeachBinaryOpScalarList_cu_dda10a6925multi_tensor_apply_kernelINS1_28TensorListScalarListMetadataIN3c107complexIdEELi1EEENS1_25BinaryOpScalarListFunctorIS6_Li1ELi1ELi0EEEJSt4plusIS6_EEEEvT_T0_DpT1_)
        /*011c*/ 	.word	0x00000000


	//----- nvinfo : EIATTR_REGCOUNT
	.align		4
.L_77:
        /*0120*/ 	.byte	0x04, 0x2f
        /*0122*/ 	.short	(.L_79 - .L_78)
	.align		4
.L_78:
        /*0124*/ 	.word	index@(_ZN2at6native61_GLOBAL__N__44eb8e94_28_ForeachBinaryOpScalarList_cu_dda10a6925multi_tensor_apply_kernelINS1_28TensorListScalarListMetadataIN3c107complexIfEELi1EEENS1_25BinaryOpScalarListFunctorIS6_Li1ELi1ELi0EEEJSt4plusIS6_EEEEvT_T0_DpT1_)
        /*0128*/ 	.word	0x00000020


	//----- nvinfo : EIATTR_FRAME_SIZE
	.align		4
.L_79:
        /*012c*/ 	.byte	0x04, 0x11
        /*012e*/ 	.short	(.L_81 - .L_80)
	.align		4
.L_80:
        /*0130*/ 	.word	index@($__internal_135_$__cuda_sm20_div_u16)
        /*0134*/ 	.word	0x00000000


	//----- nvinfo : EIATTR_FRAME_SIZE
	.align		4
.L_81:
        /*0138*/ 	.byte	0x04, 0x11
        /*013a*/ 	.short	(.L_83 - .L_82)
	.align		4
.L_82:
        /*013c*/ 	.word	index@(_ZN2at6native61_GLOBAL__N__44eb8e94_28_ForeachBinaryOpScalarList_cu_dda10a6925multi_tensor_apply_kernelINS1_28TensorListScalarListMetadataIN3c107complexIfEELi1EEENS1_25BinaryOpScalarListFunctorIS6_Li1ELi1ELi0EEEJSt4plusIS6_EEEEvT_T0_DpT1_)
        /*0140*/ 	.word	0x00000000


	//----- nvinfo : EIATTR_REGCOUNT
	.align		4
.L_83:
        /*0144*/ 	.byte	0x04, 0x2f
        /*0146*/ 	.short	(.L_85 - .L_84)
	.align		4
.L_84:
        /*0148*/ 	.word	index@(_ZN2at6native61_GLOBAL__N__44eb8e94_28_ForeachBinaryOpScalarList_cu_dda10a6925multi_tensor_apply_kernelINS1_28TensorListScalarListMetadataIbLi1EEENS1_25BinaryOpScalarListFunctorIbLi1ELi1ELi0EEEJSt4plusIbEEEEvT_T0_DpT1_)
        /*014c*/ 	.word	0x00000017


	//----- nvinfo : EIATTR_FRAME_SIZE
	.align		4
.L_85:
        /*0150*/ 	.byte	0x04, 0x11
        /*0152*/ 	.short	(.L_87 - .L_86)
	.align		4
.L_86:
        /*0154*/ 	.word	index@($__internal_134_$__cuda_sm20_div_u16)
        /*0158*/ 	.word	0x00000000


	//----- nvinfo : EIATTR_FRAME_SIZE
	.align		4
.L_87:
        /*015c*/ 	.byte	0x04, 0x11
        /*015e*/ 	.short	(.L_89 - .L_88)
	.align		4
.L_88:
        /*0160*/ 	.word	index@(_ZN2at6native61_GLOBAL__N__44eb8e94_28_ForeachBinaryOpScalarList_cu_dda10a6925multi_tensor_apply_kernelINS1_28TensorListScalarListMetadataIbLi1EEENS1_25BinaryOpScalarListFunctorIbLi1ELi1ELi0EEEJSt4plusIbEEEEvT_T0_DpT1_)
        /*0164*/ 	.word	0x00000000


	//----- nvinfo : EIATTR_REGCOUNT
	.align		4
.L_89:
        /*0168*/ 	.byte	0x04, 0x2f
        /*016a*/ 	.short	(.L_91 - .L_90)
	.align		4
.L_90:
        /*016c*/ 	.word	index@(_ZN2at6native61_GLOBAL__N__44eb8e94_28_ForeachBinaryOpScalarList_cu_dda10a6925multi_tensor_apply_kernelINS1_28TensorListScalarListMetadataIfLi1EEENS1_25BinaryOpScalarListFunctorIN3c104HalfELi1ELi1ELi0EEEJSt4plusIfEEEEvT_T0_DpT1_)
        /*0170*/ 	.word	0x00000019


	//----- nvinfo : EIATTR_FRAME_SIZE
	.align		4
.L_91:
        /*0174*/ 	.byte	0x04, 0x11
        /*0176*/ 	.short	(.L_93 - .L_92)
	.align		4
.L_92:
        /*0178*/ 	.word	index@($__internal_133_$__cuda_sm20_div_u16)
        /*017c*/ 	.word	0x00000000


	//----- nvinfo : EIATTR_FRAME_SIZE
	.align		4
.L_93:
        /*0180*/ 	.byte	0x04, 0x11
        /*0182*/ 	.short	(.L_95 - .L_94)
	.align		4
.L_94:
        /*0184*/ 	.word	index@(_ZN2at6native61_GLOBAL__N__44eb8e94_28_ForeachBinaryOpScalarList_cu_dda10a6925multi_tensor_apply_kernelINS1_28TensorListScalarListMetadataIfLi1EEENS1_25BinaryOpScalarListFunctorIN3c104HalfELi1ELi1ELi0EEEJSt4plusIfEEEEvT_T0_DpT1_)
        /*0188*/ 	.word	0x00000000


	//----- nvinfo : EIATTR_REGCOUNT
	.align		4
.L_95:
        /*018c*/ 	.byte	0x04, 0x2f
        /*018e*/ 	.short	(.L_97 - .L_96)
	.align		4
.L_96:
        /*0190*/ 	.word	index@(_ZN2at6native61_GLOBAL__N__44eb8e94_28_ForeachBinaryOpScalarList_cu_dda10a6925multi_tensor_apply_kernelINS1_28TensorListScalarListMetadataIfLi1EEENS1_25BinaryOpScalarListFunctorIN3c108BFloat16ELi1ELi1ELi0EEEJSt4plusIfEEEEvT_T0_DpT1_)
        /*0194*/ 	.word	0x00000019


	//----- nvinfo : EIATTR_FRAME_SIZE
	.align		4
.L_97:
        /*0198*/ 	.byte	0x04, 0x11
        /*019a*/ 	.short	(.L_99 - .L_98)
	.align		4
.L_98:
        /*019c*/ 	.word	index@($__internal_132_$__cuda_sm20_div_u16)
        /*01a0*/ 	.word	0x00000000


	//----- nvinfo : EIATTR_FRAME_SIZE
	.align		4
.L_99:
        /*01a4*/ 	.byte	0x04, 0x11
        /*01a6*/ 	.short	(.L_101 - .L_100)
	.align		4
.L_100:
        /*01a8*/ 	.word	index@(_ZN2at6native61_GLOBAL__N__44eb8e94_28_ForeachBinaryOpScalarList_cu_dda10a6925multi_tensor_apply_kernelINS1_28TensorListScalarListMetadataIfLi1EEENS1_25BinaryOpScalarListFunctorIN3c108BFloat16ELi1ELi1ELi0EEEJSt4plusIfEEEEvT_T0_DpT1_)
        /*01ac*/ 	.word	0x00000000


	//----- nvinfo : EIATTR_REGCOUNT
	.align		4
.L_101:
        /*01b0*/ 	.byte	0x04, 0x2f
        /*01b2*/ 	.short	(.L_103 - .L_102)
	.align		4
.L_102:
        /*01b4*/ 	.word	index@(_ZN2at6native61_GLOBAL__N__44eb8e94_28_ForeachBinaryOpScalarList_cu_dda10a6925multi_tensor_apply_kernelINS1_28TensorListScalarListMetadataIhLi2EEENS1_25BinaryOpScalarListFunctorIhLi2ELi1ELi1EEEJSt4plusIhEEEEvT_T0_DpT1_)
        /*01b8*/ 	.word	0x00000017


	//----- nvinfo : EIATTR_FRAME_SIZE
	.align		4
.L_103:
        /*01bc*/ 	.byte	0x04, 0x11
        /*01be*/ 	.short	(.L_105 - .L_104)
	.align		4
.L_104:
        /*01c0*/ 	.word	index@($__internal_131_$__cuda_sm20_div_u16)
        /*01c4*/ 	.word	0x00000000


	//----- nvinfo : EIATTR_FRAME_SIZE
	.align		4
.L_105:
        /*01c8*/ 	.byte	0x04, 0x11
        /*01ca*/ 	.short	(.L_107 - .L_106)
	.align		4
.L_106:
        /*01cc*/ 	.word	index@(_ZN2at6native61_GLOBAL__N__44eb8e94_28_ForeachBinaryOpScalarList_cu_dda10a6925multi_tensor_apply_kernelINS1_28TensorListScalarListMetadataIhLi2EEENS1_25BinaryOpScalarListFunctorIhLi2ELi1ELi1EEEJSt4plusIhEEEEvT_T0_DpT1_)
        /*01d0*/ 	.word	0x00000000


	//----- nvinfo : EIATTR_REGCOUNT
	.align		4
.L_107:
        /*01d4*/ 	.byte	0x04, 0x2f
        /*01d6*/ 	.short	(.L_109 - .L_108)
	.align		4
.L_108:
        /*01d8*/ 	.word	index@(_ZN2at6native61_GLOBAL__N__44eb8e94_28_ForeachBinaryOpScalarList_cu_dda10a6925multi_tensor_apply_kernelINS1_28TensorListScalarListMetadataIaLi2EEENS1_25BinaryOpScalarListFunctorIaLi2ELi1ELi1EEEJSt4plusIaEEEEvT_T0_DpT1_)
        /*01dc*/ 	.word	0x00000017


	//----- nvinfo : EIATTR_FRAME_SIZE
	.align		4
.L_109:
        /*01e0*/ 	.byte	0x04, 0x11
        /*01e2*/ 	.short	(.L_111 - .L_110)
	.align		4
.L_110:
        /*01e4*/ 	.word	index@($__internal_130_$__cuda_sm20_div_u16)
        /*01e8*/ 	.word	0x00000000


	//----- nvinfo : EIATTR_FRAME_SIZE
	.align		4
.L_111:
        /*01ec*/ 	.byte	0x04, 0x11
        /*01ee*/ 	.short	(.L_113 - .L_112)
	.align		4
.L_112:
        /*01f0*/ 	.word	index@(_ZN2at6native61_GLOBAL__N__44eb8e94_28_ForeachBinaryOpScalarList_cu_dda10a6925multi_tensor_apply_kernelINS1_28TensorListScalarListMetadataIaLi2EEENS1_25BinaryOpScalarListFunctorIaLi2ELi1ELi1EEEJSt4plusIaEEEEvT_T0_DpT1_)
        /*01f4*/ 	.word	0x00000000


	//----- nvinfo : EIATTR_REGCOUNT
	.align		4
.L_113:
        /*01f8*/ 	.byte	0x04, 0x2f
        /*01fa*/ 	.short	(.L_115 - .L_114)
	.align		4
.L_114:
        /*01fc*/ 	.word	index@(_ZN2at6native61_GLOBAL__N__44eb8e94_28_ForeachBinaryOpScalarList_cu_dda10a6925multi_tensor_apply_kernelINS1_28TensorListScalarListMetadataIiLi2EEENS1_25BinaryOpScalarListFunctorIiLi2ELi1ELi1EEEJSt4plusIiEEEEvT_T0_DpT1_)
        /*0200*/ 	.word	0x0000001c


	//----- nvinfo : EIATTR_FRAME_SIZE
	.align		4
.L_115:
        /*0204*/ 	.byte	0x04, 0x11
        /*0206*/ 	.short	(.L_117 - .L_116)
	.align		4
.L_116:
        /*0208*/ 	.word	index@($__internal_129_$__cuda_sm20_div_u16)
        /*020c*/ 	.word	0x00000000


	//----- nvinfo : EIATTR_FRAME_SIZE
	.align		4
.L_117:
        /*0210*/ 	.byte	0x04, 0x11
        /*0212*/ 	.short	(.L_119 - .L_118)
	.align		4
.L_118:
        /*0214*/ 	.word	index@(_ZN2at6native61_GLOBAL__N__44eb8e94_28_ForeachBinaryOpScalarList_cu_dda10a6925multi_tensor_apply_kernelINS1_28TensorListScalarListMetadataIiLi2EEENS1_25BinaryOpScalarListFunctorIiLi2ELi1ELi1EEEJSt4plusIiEEEEvT_T0_DpT1_)
        /*0218*/ 	.word	0x00000000


	//----- nvinfo : EIATTR_REGCOUNT
	.align		4
.L_119:
        /*021c*/ 	.byte	0x04, 0x2f
        /*021e*/ 	.short	(.L_121 - .L_120)
	.align		4
.L_120:
        /*0220*/ 	.word	index@(_ZN2at6native61_GLOBAL__N__44eb8e94_28_ForeachBinaryOpScalarList_cu_dda10a6925multi_tensor_apply_kernelINS1_28TensorListScalarListMetadataIlLi2EEENS1_25BinaryOpScalarListFunctorIlLi2ELi1ELi1EEEJSt4plusIlEEEEvT_T0_DpT1_)
        /*0224*/ 	.word	0x00000020


	//----- nvinfo : EIATTR_FRAME_SIZE
	.align		4
.L_121:
        /*0228*/ 	.byte	0x04, 0x11
        /*022a*/ 	.short	(.L_123 - .L_122)
	.align		4
.L_122:
        /*022c*/ 	.word	index@($__internal_128_$__cuda_sm20_div_u16)
        /*0230*/ 	.word	0x00000000


	//----- nvinfo : EIATTR_FRAME_SIZE
	.align		4
.L_123:
        /*0234*/ 	.byte	0x04, 0x11
        /*0236*/ 	.short	(.L_125 - .L_124)
	.align		4
.L_124:
        /*0238*/ 	.word	index@(_ZN2at6native61_GLOBAL__N__44eb8e94_28_ForeachBinaryOpScalarList_cu_dda10a6925multi_tensor_apply_kernelINS1_28TensorListScalarListMetadataIlLi2EEENS1_25BinaryOpScalarListFunctorIlLi2ELi1ELi1EEEJSt4plusIlEEEEvT_T0_DpT1_)
        /*023c*/ 	.word	0x00000000


	//----- nvinfo : EIATTR_REGCOUNT
	.align		4
.L_125:
        /*0240*/ 	.byte	0x04, 0x2f
        /*0242*/ 	.short	(.L_127 - .L_126)
	.align		4
.L_126:
        /*0244*/ 	.word	index@(_ZN2at6native61_GLOBAL__N__44eb8e94_28_ForeachBinaryOpScalarList_cu_dda10a6925multi_tensor_apply_kernelINS1_28TensorListScalarListMetadataIsLi2EEENS1_25BinaryOpScalarListFunctorIsLi2ELi1ELi1EEEJSt4plusIsEEEEvT_T0_DpT1_)
        /*0248*/ 	.word	0x0000001c


	//----- nvinfo : EIATTR_FRAME_SIZE
	.align		4
.L_127:
        /*024c*/ 	.byte	0x04, 0x11
        /*024e*/ 	.short	(.L_129 - .L_128)
	.align		4
.L_128:
        /*0250*/ 	.word	index@($__internal_127_$__cuda_sm20_div_u16)
        /*0254*/ 	.word	0x00000000


	//----- nvinfo : EIATTR_FRAME_SIZE
	.align		4
.L_129:
        /*0258*/ 	.byte	0x04, 0x11
        /*025a*/ 	.short	(.L_131 - .L_130)
	.align		4
.L_130:
        /*025c*/ 	.word	index@(_ZN2at6native61_GLOBAL__N__44eb8e94_28_ForeachBinaryOpScalarList_cu_dda10a6925multi_tensor_apply_kernelINS1_28TensorListScalarListMetadataIsLi2EEENS1_25BinaryOpScalarListFunctorIsLi2ELi1ELi1EEEJSt4plusIsEEEEvT_T0_DpT1_)
        /*0260*/ 	.word	0x00000000


	//----- nvinfo : EIATTR_REGCOUNT
	.align		4
.L_131:
        /*0264*/ 	.byte	0x04, 0x2f
        /*0266*/ 	.short	(.L_133 - .L_132)
	.align		4
.L_132:
        /*0268*/ 	.word	index@(_ZN2at6native61_GLOBAL__N__44eb8e94_28_ForeachBinaryOpScalarList_cu_dda10a6925multi_tensor_apply_kernelINS1_28TensorListScalarListMetadataIdLi2EEENS1_25BinaryOpScalarListFunctorIdLi2ELi1ELi1EEEJSt4plusIdEEEEvT_T0_DpT1_)
        /*026c*/ 	.word	0x00000020


	//----- nvinfo : EIATTR_FRAME_SIZE
	.align		4
.L_133:
        /*0270*/ 	.byte	0x04, 0x11
        /*0272*/ 	.short	(.L_135 - .L_134)
	.align		4
.L_134:
        /*0274*/ 	.word	index@($__internal_126_$__cuda_sm20_div_u16)
        /*0278*/ 	.word	0x00000000


	//----- nvinfo : EIATTR_FRAME_SIZE
	.align		4
.L_135:
        /*027c*/ 	.byte	0x04, 0x11
        /*027e*/ 	.short	(.L_137 - .L_136)
	.align		4
.L_136:
        /*0280*/ 	.word	index@(_ZN2at6native61_GLOBAL__N__44eb8e94_28_ForeachBinaryOpScalarList_cu_dda10a6925multi_tensor_apply_kernelINS1_28TensorListScalarListMetadataIdLi2EEENS1_25BinaryOpScalarListFunctorIdLi2ELi1ELi1EEEJSt4plusIdEEEEvT_T0_DpT1_)
        /*0284*/ 	.word	0x00000000


	//----- nvinfo : EIATTR_REGCOUNT
	.align		4
.L_137:
        /*0288*/ 	.byte	0x04, 0x2f
        /*028a*/ 	.short	(.L_139 - .L_138)
	.align		4
.L_138:
        /*028c*/ 	.word	index@(_ZN2at6native61_GLOBAL__N__44eb8e94_28_ForeachBinaryOpScalarList_cu_dda10a6925multi_tensor_apply_kernelINS1_28TensorListScalarListMetadataIfLi2EEENS1_25BinaryOpScalarListFunctorIfLi2ELi1ELi1EEEJSt4plusIfEEEEvT_T0_DpT1_)
        /*0290*/ 	.word	0x0000001c


	//----- nvinfo : EIATTR_FRAME_SIZE
	.align		4
.L_139:
        /*0294*/ 	.byte	0x04, 0x11
        /*0296*/ 	.short	(.L_141 - .L_140)
	.align		4
.L_140:
        /*0298*/ 	.word	index@($__internal_125_$__cuda_sm20_div_u16)
        /*029c*/ 	.word	0x00000000


	//----- nvinfo : EIATTR_FRAME_SIZE
	.align		4
.L_141:
        /*02a0*/ 	.byte	0x04, 0x11
        /*02a2*/ 	.short	(.L_143 - .L_142)
	.align		4
.L_142:
        /*02a4*/ 	.word	index@(_ZN2at6native61_GLOBAL__N__44eb8e94_28_ForeachBinaryOpScalarList_cu_dda10a6925multi_tensor_apply_kernelINS1_28TensorListScalarListMetadataIfLi2EEENS1_25BinaryOpScalarListFunctorIfLi2ELi1ELi1EEEJSt4plusIfEEEEvT_T0_DpT1_)
        /*02a8*/ 	.word	0x00000000


	//----- nvinfo : EIATTR_REGCOUNT
	.align		4
.L_143:
        /*02ac*/ 	.byte	0x04, 0x2f
        /*02ae*/ 	.short	(.L_145 - .L_144)
	.align		4
.L_144:
        /*02b0*/ 	.word	index@(_ZN2at6native61_GLOBAL__N__44eb8e94_28_ForeachBinaryOpScalarList_cu_dda10a6925multi_tensor_apply_kernelINS1_28TensorListScalarListMetadataIN3c107complexIdEELi2EEENS1_25BinaryOpScalarListFunctorIS6_Li2ELi1ELi1EEEJSt4plusIS6_EEEEvT_T0_DpT1_)
        /*02b4*/ 	.word	0x00000020


	//----- nvinfo : EIATTR_FRAME_SIZE
	.align		4
.L_145:
        /*02b8*/ 	.byte	0x04, 0x11
        /*02ba*/ 	.short	(.L_147 - .L_146)
	.align		4
.L_146:
        /*02bc*/ 	.word	index@($__internal_124_$__cuda_sm20_div_u16)
        /*02c0*/ 	.word	0x00000000


	//----- nvinfo : EIATTR_FRAME_SIZE
	.align		4
.L_147:
        /*02c4*/ 	.byte	0x04, 0x11
        /*02c6*/ 	.short	(.L_149 - .L_148)
	.align		4
.L_148:
        /*02c8*/ 	.word	index@(_ZN2at6native61_GLOBAL__N__44eb8e94_28_ForeachBinaryOpScalarList_cu_dda10a6925multi_tensor_apply_kernelINS1_28TensorListScalarListMetadataIN3c107complexIdEELi2EEENS1_25BinaryOpScalarListFunctorIS6_Li2ELi1ELi1EEEJSt4plusIS6_EEEEvT_T0_DpT1_)
        /*02cc*/ 	.word	0x00000000


	//----- nvinfo : EIATTR_REGCOUNT
	.align		4
.L_149:
        /*02d0*/ 	.byte	0x04, 0x2f
        /*02d2*/ 	.short	(.L_151 - .L_150)
	.align		4
.L_150:
        /*02d4*/ 	.word	index@(_ZN2at6native61_GLOBAL__N__44eb8e94_28_ForeachBinaryOpScalarList_cu_dda10a6925multi_tensor_apply_kernelINS1_28TensorListScalarListMetadataIN3c107complexIfEELi2EEENS1_25BinaryOpScalarListFunctorIS6_Li2ELi1ELi1EEEJSt4plusIS6_EEEEvT_T0_DpT1_)
        /*02d8*/ 	.word	0x00000020


	//----- nvinfo : EIATTR_FRAME_SIZE
	.align		4
.L_151:
        /*02dc*/ 	.byte	0x04, 0x11
        /*02de*/ 	.short	(.L_153 - .L_152)
	.align		4
.L_152:
        /*02e0*/ 	.word	index@($__internal_123_$__cuda_sm20_div_u16)
        /*02e4*/ 	.word	0x00000000


	//----- nvinfo : EIATTR_FRAME_SIZE
	.align		4
.L_153:
        /*02e8*/ 	.byte	0x04, 0x11
        /*02ea*/ 	.short	(.L_155 - .L_154)
	.align		4
.L_154:
        /*02ec*/ 	.word	index@(_ZN2at6native61_GLOBAL__N__44eb8e94_28_ForeachBinaryOpScalarList_cu_dda10a6925multi_tensor_apply_kernelINS1_28TensorListScalarListMetadataIN3c107complexIfEELi2EEENS1_25BinaryOpScalarListFunctorIS6_Li2ELi1ELi1EEEJSt4plusIS6_EEEEvT_T0_DpT1_)
        /*02f0*/ 	.word	0x00000000


	//----- nvinfo : EIATTR_REGCOUNT
	.align		4
.L_155:
        /*02f4*/ 	.byte	0x04, 0x2f
        /*02f6*/ 	.short	(.L_157 - .L_156)
	.align		4
.L_156:
        /*02f8*/ 	.word	index@(_ZN2at6native61_GLOBAL__N__44eb8e94_28_ForeachBinaryOpScalarList_cu_dda10a6925multi_tensor_apply_kernelINS1_28TensorListScalarListMetadataIbLi2EEENS1_25BinaryOpScalarListFunctorIbLi2ELi1ELi1EEEJSt4plusIbEEEEvT_T0_DpT1_)
        /*02fc*/ 	.word	0x00000018


	//----- nvinfo : EIATTR_FRAME_SIZE
	.align		4
.L_157:
        /*0300*/ 	.byte	0x04, 0x11
        /*0302*/ 	.short	(.L_159 - .L_158)
	.align		4
.L_158:
        /*0304*/ 	.word	index@($__internal_122_$__cuda_sm20_div_u16)
        /*0308*/ 	.word	0x00000000


	//----- nvinfo : EIATTR_FRAME_SIZE
	.align		4
.L_159:
        /*030c*/ 	.byte	0x04, 0x11
        /*030e*/ 	.short	(.L_161 - .L_160)
	.align		4
.L_160:
        /*0310*/ 	.word	index@(_ZN2at6native61_GLOBAL__N__44eb8e94_28_ForeachBinaryOpScalarList_cu_dda10a6925multi_tensor_apply_kernelINS1_28TensorListScalarListMetadataIbLi2EEENS1_25BinaryOpScalarListFunctorIbLi2ELi1ELi1EEEJSt4plusIbEEEEvT_T0_DpT1_)
        /*0314*/ 	.word	0x00000000


	//----- nvinfo : EIATTR_REGCOUNT
	.align		4
.L_161:
        /*0318*/ 	.byte	0x04, 0x2f
        /*031a*/ 	.short	(.L_163 - .L_162)
	.align		4
.L_162:
        /*031c*/ 	.word	index@(_ZN2at6native61_GLOBAL__N__44eb8e94_28_ForeachBinaryOpScalarList_cu_dda10a6925multi_tensor_apply_kernelINS1_28TensorListScalarListMetadataIfLi2EEENS1_25BinaryOpScalarListFunctorIN3c104HalfELi2ELi1ELi1EEEJSt4plusIfEEEEvT_T0_DpT1_)
        /*0320*/ 	.word	0x0000001c


	//----- nvinfo : EIATTR_FRAME_SIZE
	.align		4
.L_163:
        /*0324*/ 	.byte	0x04, 0x11
        /*0326*/ 	.short	(.L_165 - .L_164)
	.align		4
.L_164:
        /*0328*/ 	.word	index@($__internal_121_$__cuda_sm20_div_u16)
        /*032c*/ 	.word	0x00000000


	//----- nvinfo : EIATTR_FRAME_SIZE
	.align		4
.L_165:
        /*0330*/ 	.byte	0x04, 0x11
        /*0332*/ 	.short	(.L_167 - .L_166)
	.align		4
.L_166:
        /*0334*/ 	.word	index@(_ZN2at6native61_GLOBAL__N__44eb8e94_28_ForeachBinaryOpScalarList_cu_dda10a6925multi_tensor_apply_kernelINS1_28TensorListScalarListMetadataIfLi2EEENS1_25BinaryOpScalarListFunctorIN3c104HalfELi2ELi1ELi1EEEJSt4plusIfEEEEvT_T0_DpT1_)
        /*0338*/ 	.word	0x00000000


	//----- nvinfo : EIATTR_REGCOUNT
	.align		4
.L_167:
        /*033c*/ 	.byte	0x04, 0x2f
        /*033e*/ 	.short	(.L_169 - .L_168)
	.align		4
.L_168:
        /*0340*/ 	.word	index@(_ZN2at6native61_GLOBAL__N__44eb8e94_28_ForeachBinaryOpScalarList_cu_dda10a6925multi_tensor_apply_kernelINS1_28TensorListScalarListMetadataIfLi2EEENS1_25BinaryOpScalarListFunctorIN3c108BFloat16ELi2ELi1ELi1EEEJSt4plusIfEEEEvT_T0_DpT1_)
        /*0344*/ 	.word	0x0000001c


	//----- nvinfo : EIATTR_FRAME_SIZE
	.align		4
.L_169:
        /*0348*/ 	.byte	0x04, 0x11
        /*034a*/ 	.short	(.L_171 - .L_170)
	.align		4
.L_170:
        /*034c*/ 	.word	index@($__internal_120_$__cuda_sm20_div_u16)
        /*0350*/ 	.word	0x00000000


	//----- nvinfo : EIATTR_FRAME_SIZE
	.align		4
.L_171:
        /*0354*/ 	.byte	0x04, 0x11
        /*0356*/ 	.short	(.L_173 - .L_172)
	.align		4
.L_172:
        /*0358*/ 	.word	index@(_ZN2at6native61_GLOBAL__N__44eb8e94_28_ForeachBinaryOpScalarList_cu_dda10a6925multi_tensor_apply_kernelINS1_28TensorListScalarListMetadataIfLi2EEENS1_25BinaryOpScalarListFunctorIN3c108BFloat16ELi2ELi1ELi1EEEJSt4plusIfEEEEvT_T0_DpT1_)
        /*035c*/ 	.word	0x00000000


	//----- nvinfo : EIATTR_REGCOUNT
	.align		4
.L_173:
        /*0360*/ 	.byte	0x04, 0x2f
        /*0362*/ 	.short	(.L_175 - .L_174)
	.align		4
.L_174:
        /*0364*/ 	.word	index@(_ZN2at6native61_GLOBAL__N__44eb8e94_28_ForeachBinaryOpScalarList_cu_dda10a6925multi_tensor_apply_kernelINS1_28TensorListScalarListMetadataIhLi1EEENS1_25BinaryOpScalarListFunctorIhLi1ELi1ELi0EEEJSt10multipliesIhEEEEvT_T0_DpT1_)
        /*0368*/ 	.word	0x0000001a


	//----- nvinfo : EIATTR_FRAME_SIZE
	.align		4
.L_175:
        /*036c*/ 	.byte	0x04, 0x11
        /*036e*/ 	.short	(.L_177 - .L_176)
	.align		4
.L_176:
        /*0370*/ 	.word	index@($__internal_119_$__cuda_sm20_div_u16)
        /*0374*/ 	.word	0x00000000


	//----- nvinfo : EIATTR_FRAME_SIZE
	.align		4
.L_177:
        /*0378*/ 	.byte	0x04, 0x11
        /*037a*/ 	.short	(.L_179 - .L_178)
	.align		4
.L_178:
        /*037c*/ 	.word	index@(_ZN2at6native61_GLOBAL__N__44eb8e94_28_ForeachBinaryOpScalarList_cu_dda10a6925multi_tensor_apply_kernelINS1_28TensorListScalarListMetadataIhLi1EEENS1_25BinaryOpScalarListFunctorIhLi1ELi1ELi0EEEJSt10multipliesIhEEEEvT_T0_DpT1_)
        /*0380*/ 	.word	0x00000000


	//----- nvinfo : EIATTR_REGCOUNT
	.align		4
.L_179:
        /*0384*/ 	.byte	0x04, 0x2f
        /*0386*/ 	.short	(.L_181 - .L_180)
	.align		4
.L_180:
        /*0388*/ 	.word	index@(_ZN2at6native61_GLOBAL__N__44eb8e94_28_ForeachBinaryOpScalarList_cu_dda10a6925multi_tensor_apply_kernelINS1_28TensorListScalarListMetadataIaLi1EEENS1_25BinaryOpScalarListFunctorIaLi1ELi1ELi0EEEJSt10multipliesIaEEEEvT_T0_DpT1_)
        /*038c*/ 	.word	0x0000001a


	//----- nvinfo : EIATTR_FRAME_SIZE
	.align		4
.L_181:
        /*0390*/ 	.byte	0x04, 0x11
        /*0392*/ 	.short	(.L_183 - .L_182)
	.align		4
.L_182:
        /*0394*/ 	.word	index@($__internal_118_$__cuda_sm20_div_u16)
        /*0398*/ 	.word	0x00000000


	//----- nvinfo : EIATTR_FRAME_SIZE
	.align		4
.L_183:
        /*039c*/ 	.byte	0x04, 0x11
        /*039e*/ 	.short	(.L_185 - .L_184)
	.align		4
.L_184:
        /*03a0*/ 	.word	index@(_ZN2at6native61_GLOBAL__N__44eb8e94_28_ForeachBinaryOpScalarList_cu_dda10a6925multi_tensor_apply_kernelINS1_28TensorListScalarListMetadataIaLi1EEENS1_25BinaryOpScalarListFunctorIaLi1ELi1ELi0EEEJSt10multipliesIaEEEEvT_T0_DpT1_)
        /*03a4*/ 	.word	0x00000000


	//----- nvinfo : EIATTR_REGCOUNT
	.align		4
.L_185:
        /*03a8*/ 	.byte	0x04, 0x2f
        /*03aa*/ 	.short	(.L_187 - .L_186)
	.align		4
.L_186:
        /*03ac*/ 	.word	index@(_ZN2at6native61_GLOBAL__N__44eb8e94_28_ForeachBinaryOpScalarList_cu_dda10a6925multi_tensor_apply_kernelINS1_28TensorListScalarListMetadataIiLi1EEENS1_25BinaryOpScalarListFunctorIiLi1ELi1ELi0EEEJSt10multipliesIiEEEEvT_T0_DpT1_)
        /*03b0*/ 	.word	0x0000001c


	//----- nvinfo : EIATTR_FRAME_SIZE
	.align		4
.L_187:
        /*03b4*/ 	.byte	0x04, 0x11
        /*03b6*/ 	.short	(.L_189 - .L_188)
	.align		4
.L_188:
        /*03b8*/ 	.word	index@($__internal_117_$__cuda_sm20_div_u16)
        /*03bc*/ 	.word	0x00000000


	//----- nvinfo : EIATTR_FRAME_SIZE
	.align		4
.L_189:
        /*03c0*/ 	.byte	0x04, 0x11
        /*03c2*/ 	.short	(.L_191 - .L_190)
	.align		4
.L_190:
        /*03c4*/ 	.word	index@(_ZN2at6native61_GLOBAL__N__44eb8e94_28_ForeachBinaryOpScalarList_cu_dda10a6925multi_tensor_apply_kernelINS1_28TensorListScalarListMetadataIiLi1EEENS1_25BinaryOpScalarListFunctorIiLi1ELi1ELi0EEEJSt10multipliesIiEEEEvT_T0_DpT1_)
        /*03c8*/ 	.word	0x00000000


	//----- nvinfo : EIATTR_REGCOUNT
	.align		4
.L_191:
        /*03cc*/ 	.byte	0x04, 0x2f
        /*03ce*/ 	.short	(.L_193 - .L_192)
	.align		4
.L_192:
        /*03d0*/ 	.word	index@(_ZN2at6native61_GLOBAL__N__44eb8e94_28_ForeachBinaryOpScalarList_cu_dda10a6925multi_tensor_apply_kernelINS1_28TensorListScalarListMetadataIlLi1EEENS1_25BinaryOpScalarListFunctorIlLi1ELi1ELi0EEEJSt10multipliesIlEEEEvT_T0_DpT1_)
        /*03d4*/ 	.word	0x00000020


	//----- nvinfo : EIATTR_FRAME_SIZE
	.align		4
.L_193:
        /*03d8*/ 	.byte	0x04, 0x11
        /*03da*/ 	.short	(.L_195 - .L_194)
	.align		4
.L_194:
        /*03dc*/ 	.word	index@($__internal_116_$__cuda_sm20_div_u16)
        /*03e0*/ 	.word	0x00000000


	//----- nvinfo : EIATTR_FRAME_SIZE
	.align		4
.L_195:
        /*03e4*/ 	.byte	0x04, 0x11
        /*03e6*/ 	.short	(.L_197 - .L_196)
	.align		4
.L_196:
        /*03e8*/ 	.word	index@(_ZN2at6native61_GLOBAL__N__44eb8e94_28_ForeachBinaryOpScalarList_cu_dda10a6925multi_tensor_apply_kernelINS1_28TensorListScalarListMetadataIlLi1EEENS1_25BinaryOpScalarListFunctorIlLi1ELi1ELi0EEEJSt10multipliesIlEEEEvT_T0_DpT1_)
        /*03ec*/ 	.word	0x00000000


	//----- nvinfo : EIATTR_REGCOUNT
	.align		4
.L_197:
        /*03f0*/ 	.byte	0x04, 0x2f
        /*03f2*/ 	.short	(.L_199 - .L_198)
	.align		4
.L_198:
        /*03f4*/ 	.word	index@(_ZN2at6native61_GLOBAL__N__44eb8e94_28_ForeachBinaryOpScalarList_cu_dda10a6925multi_tensor_apply_kernelINS1_28TensorListScalarListMetadataIsLi1EEENS1_25BinaryOpScalarListFunctorIsLi1ELi1ELi0EEEJSt10multipliesIsEEEEvT_T0_DpT1_)
        /*03f8*/ 	.word	0x0000001a


	//----- nvinfo : EIATTR_FRAME_SIZE
	.align		4
.L_199:
        /*03fc*/ 	.byte	0x04, 0x11
        /*03fe*/ 	.short	(.L_201 - .L_200)
	.align		4
.L_200:
        /*0400*/ 	.word	index@($__internal_115_$__cuda_sm20_div_u16)
        /*0404*/ 	.word	0x00000000


	//----- nvinfo : EIATTR_FRAME_SIZE
	.align		4
.L_201:
        /*0408*/ 	.byte	0x04, 0x11
        /*040a*/ 	.short	(.L_203 - .L_202)
	.align		4
.L_202:
        /*040c*/ 	.word	index@(_ZN2at6native61_GLOBAL__N__44eb8e94_28_ForeachBinaryOpScalarList_cu_dda10a6925multi_tensor_apply_kernelINS1_28TensorListScalarListMetadataIsLi1EEENS1_25BinaryOpScalarListFunctorIsLi1ELi1ELi0EEEJSt10multipliesIsEEEEvT_T0_DpT1_)
        /*0410*/ 	.word	0x00000000


	//----- nvinfo : EIATTR_REGCOUNT
	.align		4
.L_203:
        /*0414*/ 	.byte	0x04, 0x2f
        /*0416*/ 	.short	(.L_205 - .L_204)
	.align		4
.L_204:
        /*0418*/ 	.word	index@(_ZN2at6native61_GLOBAL__N__44eb8e94_28_ForeachBinaryOpScalarList_cu_dda10a6925multi_tensor_apply_kernelINS1_28TensorListScalarListMetadataIdLi1EEENS1_25BinaryOpScalarListFunctorIdLi1ELi1ELi0EEEJSt10multipliesIdEEEEvT_T0_DpT1_)
        /*041c*/ 	.word	0x00000020


	//----- nvinfo : EIATTR_FRAME_SIZE
	.align		4
.L_205:
        /*0420*/ 	.byte	0x04, 0x11
        /*0422*/ 	.short	(.L_207 - .L_206)
	.align		4
.L_206:
        /*0424*/ 	.word	index@($__internal_114_$__cuda_sm20_div_u16)
        /*0428*/ 	.word	0x00000000


	//----- nvinfo : EIATTR_FRAME_SIZE
	.align		4
.L_207:
        /*042c*/ 	.byte	0x04, 0x11
        /*042e*/ 	.short	(.L_209 - .L_208)
	.align		4
.L_208:
        /*0430*/ 	.word	index@(_ZN2at6native61_GLOBAL__N__44eb8e94_28_ForeachBinaryOpScalarList_cu_dda10a6925multi_tensor_apply_kernelINS1_28TensorListScalarListMetadataIdLi1EEENS1_25BinaryOpScalarListFunctorIdLi1ELi1ELi0EEEJSt10multipliesIdEEEEvT_T0_DpT1_)
        /*0434*/ 	.word	0x00000000


	//----- nvinfo : EIATTR_REGCOUNT
	.align		4
.L_209:
        /*0438*/ 	.byte	0x04, 0x2f
        /*043a*/ 	.short	(.L_211 - .L_210)
	.align		4
.L_210:
        /*043c*/ 	.word	index@(_ZN2at6native61_GLOBAL__N__44eb8e94_28_ForeachBinaryOpScalarList_cu_dda10a6925multi_tensor_apply_kernelINS1_28TensorListScalarListMetadataIfLi1EEENS1_25BinaryOpScalarListFunctorIfLi1ELi1ELi0EEEJSt10multipliesIfEEEEvT_T0_DpT1_)
        /*0440*/ 	.word	0x0000001c


	//----- nvinfo : EIATTR_FRAME_SIZE
	.align		4
.L_211:
        /*0444*/ 	.byte	0x04, 0x11
        /*0446*/ 	.short	(.L_213 - .L_212)
	.align		4
.L_212:
        /*0448*/ 	.word	index@($__internal_113_$__cuda_sm20_div_u16)
        /*044c*/ 	.word	0x00000000


	//----- nvinfo : EIATTR_FRAME_SIZE
	.align		4
.L_213:
        /*0450*/ 	.byte	0x04, 0x11
        /*0452*/ 	.short	(.L_215 - .L_214)
	.align		4
.L_214:
        /*0454*/ 	.word	index@(_ZN2at6native61_GLOBAL__N__44eb8e94_28_ForeachBinaryOpScalarList_cu_dda10a6925multi_tensor_apply_kernelINS1_28TensorListScalarListMetadataIfLi1EEENS1_25BinaryOpScalarListFunctorIfLi1ELi1ELi0EEEJSt10multipliesIfEEEEvT_T0_DpT1_)
        /*0458*/ 	.word	0x00000000


	//----- nvinfo : EIATTR_REGCOUNT
	.align		4
.L_215:
        /*045c*/ 	.byte	0x04, 0x2f
        /*045e*/ 	.short	(.L_217 - .L_216)
	.align		4
.L_216:
        /*0460*/ 	.word	index@(_ZN2at6native61_GLOBAL__N__44eb8e94_28_ForeachBinaryOpScalarList_cu_dda10a6925multi_tensor_apply_kernelINS1_28TensorListScalarListMetadataIN3c107complexIdEELi1EEENS1_25BinaryOpScalarListFunctorIS6_Li1ELi1ELi0EEEJSt10multipliesIS6_EEEEvT_T0_DpT1_)
        /*0464*/ 	.word	0x00000020


	//----- nvinfo : EIATTR_FRAME_SIZE
	.align		4
.L_217:
        /*0468*/ 	.byte	0x04, 0x11
        /*046a*/ 	.short	(.L_219 - .L_218)
	.align		4
.L_218:
        /*046c*/ 	.word	index@(_ZN2at6native61_GLOBAL__N__44eb8e94_28_ForeachBinaryOpScalarList_cu_dda10a6925multi_tensor_apply_kernelINS1_28TensorListScalarListMetadataIN3c107complexIdEELi1EEENS1_25BinaryOpScalarListFunctorIS6_Li1ELi1ELi0EEEJSt10multipliesIS6_EEEEvT_T0_DpT1_)
        /*0470*/ 	.word	0x00000000


	//----- nvinfo : EIATTR_REGCOUNT
	.align		4
.L_219:
        /*0474*/ 	.byte	0x04, 0x2f
        /*0476*/ 	.short	(.L_221 - .L_220)
	.align		4
.L_220:
        /*0478*/ 	.word	index@(_ZN2at6native61_GLOBAL__N__44eb8e94_28_ForeachBinaryOpScalarList_cu_dda10a6925multi_tensor_apply_kernelINS1_28TensorListScalarListMetadataIN3c107complexIfEELi1EEENS1_25BinaryOpScalarListFunctorIS6_Li1ELi1ELi0EEEJSt10multipliesIS6_EEEEvT_T0_DpT1_)
        /*047c*/ 	.word	0x0000001d


	//----- nvinfo : EIATTR_FRAME_SIZE
	.align		4
.L_221:
        /*0480*/ 	.byte	0x04, 0x11
        /*0482*/ 	.short	(.L_223 - .L_222)
	.align		4
.L_222:
        /*0484*/ 	.word	index@(_ZN2at6native61_GLOBAL__N__44eb8e94_28_ForeachBinaryOpScalarList_cu_dda10a6925multi_tensor_apply_kernelINS1_28TensorListScalarListMetadataIN3c107complexIfEELi1EEENS1_25BinaryOpScalarListFunctorIS6_Li1ELi1ELi0EEEJSt10multipliesIS6_EEEEvT_T0_DpT1_)
        /*0488*/ 	.word	0x00000000


	//----- nvinfo : EIATTR_REGCOUNT
	.align		4
.L_223:
        /*048c*/ 	.byte	0x04, 0x2f
        /*048e*/ 	.short	(.L_225 - .L_224)
	.align		4
.L_224:
        /*0490*/ 	.word	index@(_ZN2at6native61_GLOBAL__N__44eb8e94_28_ForeachBinaryOpScalarList_cu_dda10a6925multi_tensor_apply_kernelINS1_28TensorListScalarListMetadataIbLi1EEENS1_25BinaryOpScalarListFunctorIbLi1ELi1ELi0EEEJSt10multipliesIbEEEEvT_T0_DpT1_)
        /*0494*/ 	.word	0x00000016


	//----- nvinfo : EIATTR_FRAME_SIZE
	.align		4
.L_225:
        /*0498*/ 	.byte	0x04, 0x11
        /*049a*/ 	.short	(.L_227 - .L_226)
	.align		4
.L_226:
        /*049c*/ 	.word	index@($__internal_112_$__cuda_sm20_div_u16)
        /*04a0*/ 	.word	0x00000000


	//----- nvinfo : EIATTR_FRAME_SIZE
	.align		4
.L_227:
        /*04a4*/ 	.byte	0x04, 0x11
        /*04a6*/ 	.short	(.L_229 - .L_228)
	.align		4
.L_228:
        /*04a8*/ 	.word	index@(_ZN2at6native61_GLOBAL__N__44eb8e94_28_ForeachBinaryOpScalarList_cu_dda10a6925multi_tensor_apply_kernelINS1_28TensorListScalarListMetadataIbLi1EEENS1_25BinaryOpScalarListFunctorIbLi1ELi1ELi0EEEJSt10multipliesIbEEEEvT_T0_DpT1_)
        /*04ac*/ 	.word	0x00000000


	//----- nvinfo : EIATTR_REGCOUNT
	.align		4
.L_229:
        /*04b0*/ 	.byte	0x04, 0x2f
        /*04b2*/ 	.short	(.L_231 - .L_230)
	.align		4
.L_230:
        /*04b4*/ 	.word	index@(_ZN2at6native61_GLOBAL__N__44eb8e94_28_ForeachBinaryOpScalarList_cu_dda10a6925multi_tensor_apply_kernelINS1_28TensorListScalarListMetadataIfLi1EEENS1_25BinaryOpScalarListFunctorIN3c104HalfELi1ELi1ELi0EEEJSt10multipliesIfEEEEvT_T0_DpT1_)
        /*04b8*/ 	.word	0x00000019


	//----- nvinfo : EIATTR_FRAME_SIZE
	.align		4
.L_231:
        /*04bc*/ 	.byte	0x04, 0x11
        /*04be*/ 	.short	(.L_233 - .L_232)
	.align		4
.L_232:
        /*04c0*/ 	.word	index@($__internal_111_$__cuda_sm20_div_u16)
        /*04c4*/ 	.word	0x00000000


	//----- nvinfo : EIATTR_FRAME_SIZE
	.align		4
.L_233:
        /*04c8*/ 	.byte	0x04, 0x11
        /*04ca*/ 	.short	(.L_235 - .L_234)
	.align		4
.L_234:
        /*04cc*/ 	.word	index@(_ZN2at6native61_GLOBAL__N__44eb8e94_28_ForeachBinaryOpScalarList_cu_dda10a6925multi_tensor_apply_kernelINS1_28TensorListScalarListMetadataIfLi1EEENS1_25BinaryOpScalarListFunctorIN3c104HalfELi1ELi1ELi0EEEJSt10multipliesIfEEEEvT_T0_DpT1_)
        /*04d0*/ 	.word	0x00000000


	//----- nvinfo : EIATTR_REGCOUNT
	.align		4
.L_235:
        /*04d4*/ 	.byte	0x04, 0x2f
        /*04d6*/ 	.short	(.L_237 - .L_236)
	.align		4
.L_236:
        /*04d8*/ 	.word	index@(_ZN2at6native61_GLOBAL__N__44eb8e94_28_ForeachBinaryOpScalarList_cu_dda10a6925multi_tensor_apply_kernelINS1_28TensorListScalarListMetadataIfLi1EEENS1_25BinaryOpScalarListFunctorIN3c108BFloat16ELi1ELi1ELi0EEEJSt10multipliesIfEEEEvT_T0_DpT1_)
        /*04dc*/ 	.word	0x00000019


	//----- nvinfo : EIATTR_FRAME_SIZE
	.align		4
.L_237:
        /*04e0*/ 	.byte	0x04, 0x11
        /*04e2*/ 	.short	(.L_239 - .L_238)
	.align		4
.L_238:
        /*04e4*/ 	.word	index@($__internal_110_$__cuda_sm20_div_u16)
        /*04e8*/ 	.word	0x00000000


	//----- nvinfo : EIATTR_FRAME_SIZE
	.align		4
.L_239:
        /*04ec*/ 	.byte	0x04, 0x11
        /*04ee*/ 	.short	(.L_241 - .L_240)
	.align		4
.L_240:
        /*04f0*/ 	.word	index@(_ZN2at6native61_GLOBAL__N__44eb8e94_28_ForeachBinaryOpScalarList_cu_dda10a6925multi_tensor_apply_kernelINS1_28TensorListScalarListMetadataIfLi1EEENS1_25BinaryOpScalarListFunctorIN3c108BFloat16ELi1ELi1ELi0EEEJSt10multipliesIfEEEEvT_T0_DpT1_)
        /*04f4*/ 	.word	0x00000000


	//----- nvinfo : EIATTR_REGCOUNT
	.align		4
.L_241:
        /*04f8*/ 	.byte	0x04, 0x2f
        /*04fa*/ 	.short	(.L_243 - .L_242)
	.align		4
.L_242:
        /*04fc*/ 	.word	index@(_ZN2at6native61_GLOBAL__N__44eb8e94_28_ForeachBinaryOpScalarList_cu_dda10a6925multi_tensor_apply_kernelINS1_28TensorListScalarListMetadataIhLi2EEENS1_25BinaryOpScalarListFunctorIhLi2ELi1ELi1EEEJSt10multipliesIhEEEEvT_T0_DpT1_)
        /*0500*/ 	.word	0x00000017


	//----- nvinfo : EIATTR_FRAME_SIZE
	.align		4
.L_243:
        /*0504*/ 	.byte	0x04, 0x11
        /*0506*/ 	.short	(.L_245 - .L_244)
	.align		4
.L_244:
        /*0508*/ 	.word	index@($__internal_109_$__cuda_sm20_div_u16)
        /*050c*/ 	.word	0x00000000


	//----- nvinfo : EIATTR_FRAME_SIZE
	.align		4
.L_245:
        /*0510*/ 	.byte	0x04, 0x11
        /*0512*/ 	.short	(.L_247 - .L_246)
	.align		4
.L_246:
        /*0514*/ 	.word	index@(_ZN2at6native61_GLOBAL__N__44eb8e94_28_ForeachBinaryOpScalarList_cu_dda10a6925multi_tensor_apply_kernelINS1_28TensorListScalarListMetadataIhLi2EEENS1_25BinaryOpScalarListFunctorIhLi2ELi1ELi1EEEJSt10multipliesIhEEEEvT_T0_DpT1_)
        /*0518*/ 	.word	0x00000000


	//----- nvinfo : EIATTR_REGCOUNT
	.align		4
.L_247:
        /*051c*/ 	.byte	0x04, 0x2f
        /*051e*/ 	.short	(.L_249 - .L_248)
	.align		4
.L_248:
        /*0520*/ 	.word	index@(_ZN2at6native61_GLOBAL__N__44eb8e94_28_ForeachBinaryOpScalarList_cu_dda10a6925multi_tensor_apply_kernelINS1_28TensorListScalarListMetadataIaLi2EEENS1_25BinaryOpScalarListFunctorIaLi2ELi1ELi1EEEJSt10multipliesIaEEEEvT_T0_DpT1_)
        /*0524*/ 	.word	0x00000017


	//----- nvinfo : EIATTR_FRAME_SIZE
	.align		4
.L_249:
        /*0528*/ 	.byte	0x04, 0x11
        /*052a*/ 	.short	(.L_251 - .L_250)
	.align		4
.L_250:
        /*052c*/ 	.word	index@($__internal_108_$__cuda_sm20_div_u16)
        /*0530*/ 	.word	0x00000000


	//----- nvinfo : EIATTR_FRAME_SIZE
	.align		4
.L_251:
        /*0534*/ 	.byte	0x04, 0x11
        /*0536*/ 	.short	(.L_253 - .L_252)
	.align		4
.L_252:
        /*0538*/ 	.word	index@(_ZN2at6native61_GLOBAL__N__44eb8e94_28_ForeachBinaryOpScalarList_cu_dda10a6925multi_tensor_apply_kernelINS1_28TensorListScalarListMetadataIaLi2EEENS1_25BinaryOpScalarListFunctorIaLi2ELi1ELi1EEEJSt10multipliesIaEEEEvT_T0_DpT1_)
        /*053c*/ 	.word	0x00000000


	//----- nvinfo : EIATTR_REGCOUNT
	.align		4
.L_253:
        /*0540*/ 	.byte	0x04, 0x2f
        /*0542*/ 	.short	(.L_255 - .L_254)
	.align		4
.L_254:
        /*0544*/ 	.word	index@(_ZN2at6native61_GLOBAL__N__44eb8e94_28_ForeachBinaryOpScalarList_cu_dda10a6925multi_tensor_apply_kernelINS1_28TensorListScalarListMetadataIiLi2EEENS1_25BinaryOpScalarListFunctorIiLi2ELi1ELi1EEEJSt10multipliesIiEEEEvT_T0_DpT1_)
        /*0548*/ 	.word	0x0000001c


	//----- nvinfo : EIATTR_FRAME_SIZE
	.align		4
.L_255:
        /*054c*/ 	.byte	0x04, 0x11
        /*054e*/ 	.short	(.L_257 - .L_256)
	.align		4
.L_256:
        /*0550*/ 	.word	index@($__internal_107_$__cuda_sm20_div_u16)
        /*0554*/ 	.word	0x00000000


	//----- nvinfo : EIATTR_FRAME_SIZE
	.align		4
.L_257:
        /*0558*/ 	.byte	0x04, 0x11
        /*055a*/ 	.short	(.L_259 - .L_258)
	.align		4
.L_258:
        /*055c*/ 	.word	index@(_ZN2at6native61_GLOBAL__N__44eb8e94_28_ForeachBinaryOpScalarList_cu_dda10a6925multi_tensor_apply_kernelINS1_28TensorListScalarListMetadataIiLi2EEENS1_25BinaryOpScalarListFunctorIiLi2ELi1ELi1EEEJSt10multipliesIiEEEEvT_T0_DpT1_)
        /*0560*/ 	.word	0x00000000


	//----- nvinfo : EIATTR_REGCOUNT
	.align		4
.L_259:
        /*0564*/ 	.byte	0x04, 0x2f
        /*0566*/ 	.short	(.L_261 - .L_260)
	.align		4
.L_260:
        /*0568*/ 	.word	index@(_ZN2at6native61_GLOBAL__N__44eb8e94_28_ForeachBinaryOpScalarList_cu_dda10a6925multi_tensor_apply_kernelINS1_28TensorListScalarListMetadataIlLi2EEENS1_25BinaryOpScalarListFunctorIlLi2ELi1ELi1EEEJSt10multipliesIlEEEEvT_T0_DpT1_)
        /*056c*/ 	.word	0x00000020


	//----- nvinfo : EIATTR_FRAME_SIZE
	.align		4
.L_261:
        /*0570*/ 	.byte	0x04, 0x11
        /*0572*/ 	.short	(.L_263 - .L_262)
	.align		4
.L_262:
        /*0574*/ 	.word	index@($__internal_106_$__cuda_sm20_div_u16)
        /*0578*/ 	.word	0x00000000


	//----- nvinfo : EIATTR_FRAME_SIZE
	.align		4
.L_263:
        /*057c*/ 	.byte	0x04, 0x11
        /*057e*/ 	.short	(.L_265 - .L_264)
	.align		4
.L_264:
        /*0580*/ 	.word	index@(_ZN2at6native61_GLOBAL__N__44eb8e94_28_ForeachBinaryOpScalarList_cu_dda10a6925multi_tensor_apply_kernelINS1_28TensorListScalarListMetadataIlLi2EEENS1_25BinaryOpScalarListFunctorIlLi2ELi1ELi1EEEJSt10multipliesIlEEEEvT_T0_DpT1_)
        /*0584*/ 	.word	0x00000000


	//----- nvinfo : EIATTR_REGCOUNT
	.align		4
.L_265:
        /*0588*/ 	.byte	0x04, 0x2f
        /*058a*/ 	.short	(.L_267 - .L_266)
	.align		4
.L_266:
        /*058c*/ 	.word	index@(_ZN2at6native61_GLOBAL__N__44eb8e94_28_ForeachBinaryOpScalarList_cu_dda10a6925multi_tensor_apply_kernelINS1_28TensorListScalarListMetadataIsLi2EEENS1_25BinaryOpScalarListFunctorIsLi2ELi1ELi1EEEJSt10multipliesIsEEEEvT_T0_DpT1_)
        /*0590*/ 	.word	0x0000001d


	//----- nvinfo : EIATTR_FRAME_SIZE
	.align		4
.L_267:
        /*0594*/ 	.byte	0x04, 0x11
        /*0596*/ 	.short	(.L_269 - .L_268)
	.align		4
.L_268:
        /*0598*/ 	.word	index@($__internal_105_$__cuda_sm20_div_u16)
        /*059c*/ 	.word	0x00000000


	//----- nvinfo : EIATTR_FRAME_SIZE
	.align		4
.L_269:
        /*05a0*/ 	.byte	0x04, 0x11
        /*05a2*/ 	.short	(.L_271 - .L_270)
	.align		4
.L_270:
        /*05a4*/ 	.word	index@(_ZN2at6native61_GLOBAL__N__44eb8e94_28_ForeachBinaryOpScalarList_cu_dda10a6925multi_tensor_apply_kernelINS1_28TensorListScalarListMetadataIsLi2EEENS1_25BinaryOpScalarListFunctorIsLi2ELi1ELi1EEEJSt10multipliesIsEEEEvT_T0_DpT1_)
        /*05a8*/ 	.word	0x00000000


	//----- nvinfo : EIATTR_REGCOUNT
	.align		4
.L_271:
        /*05ac*/ 	.byte	0x04, 0x2f
        /*05ae*/ 	.short	(.L_273 - .L_272)
	.align		4
.L_272:
        /*05b0*/ 	.word	index@(_ZN2at6native61_GLOBAL__N__44eb8e94_28_ForeachBinaryOpScalarList_cu_dda10a6925multi_tensor_apply_kernelINS1_28TensorListScalarListMetadataIdLi2EEENS1_25BinaryOpScalarListFunctorIdLi2ELi1ELi1EEEJSt10multipliesIdEEEEvT_T0_DpT1_)
        /*05b4*/ 	.word	0x00000020


	//----- nvinfo : EIATTR_FRAME_SIZE
	.align		4
.L_273:
        /*05b8*/ 	.byte	0x04, 0x11
        /*05ba*/ 	.short	(.L_275 - .L_274)
	.align		4
.L_274:
        /*05bc*/ 	.word	index@($__internal_104_$__cuda_sm20_div_u16)
        /*05c0*/ 	.word	0x00000000


	//----- nvinfo : EIATTR_FRAME_SIZE
	.align		4
.L_275:
        /*05c4*/ 	.byte	0x04, 0x11
        /*05c6*/ 	.short	(.L_277 - .L_276)
	.align		4
.L_276:
        /*05c8*/ 	.word	index@(_ZN2at6native61_GLOBAL__N__44eb8e94_28_ForeachBinaryOpScalarList_cu_dda10a6925multi_tensor_apply_kernelINS1_28TensorListScalarListMetadataIdLi2EEENS1_25BinaryOpScalarListFunctorIdLi2ELi1ELi1EEEJSt10multipliesIdEEEEvT_T0_DpT1_)
        /*05cc*/ 	.word	0x00000000


	//----- nvinfo : EIATTR_REGCOUNT
	.align		4
.L_277:
        /*05d0*/ 	.byte	0x04, 0x2f
        /*05d2*/ 	.short	(.L_279 - .L_278)
	.align		4
.L_278:
        /*05d4*/ 	.word	index@(_ZN2at6native61_GLOBAL__N__44eb8e94_28_ForeachBinaryOpScalarList_cu_dda10a6925multi_tensor_apply_kernelINS1_28TensorListScalarListMetadataIfLi2EEENS1_25BinaryOpScalarListFunctorIfLi2ELi1ELi1EEEJSt10multipliesIfEEEEvT_T0_DpT1_)
        /*05d8*/ 	.word	0x0000001c


	//----- nvinfo : EIATTR_FRAME_SIZE
	.align		4
.L_279:
        /*05dc*/ 	.byte	0x04, 0x11
        /*05de*/ 	.short	(.L_281 - .L_280)
	.align		4
.L_280:
        /*05e0*/ 	.word	index@($__internal_103_$__cuda_sm20_div_u16)
        /*05e4*/ 	.word	0x00000000


	//----- nvinfo : EIATTR_FRAME_SIZE
	.align		4
.L_281:
        /*05e8*/ 	.byte	0x04, 0x11
        /*05ea*/ 	.short	(.L_283 - .L_282)
	.align		4
.L_282:
        /*05ec*/ 	.word	index@(_ZN2at6native61_GLOBAL__N__44eb8e94_28_ForeachBinaryOpScalarList_cu_dda10a6925multi_tensor_apply_kernelINS1_28TensorListScalarListMetadataIfLi2EEENS1_25BinaryOpScalarListFunctorIfLi2ELi1ELi1EEEJSt10multipliesIfEEEEvT_T0_DpT1_)
        /*05f0*/ 	.word	0x00000000


	//----- nvinfo : EIATTR_REGCOUNT
	.align		4
.L_283:
        /*05f4*/ 	.byte	0x04, 0x2f
        /*05f6*/ 	.short	(.L_285 - .L_284)
	.align		4
.L_284:
        /*05f8*/ 	.word	index@(_ZN2at6native61_GLOBAL__N__44eb8e94_28_ForeachBinaryOpScalarList_cu_dda10a6925multi_tensor_apply_kernelINS1_28TensorListScalarListMetadataIN3c107complexIdEELi2EEENS1_25BinaryOpScalarListFunctorIS6_Li2ELi1ELi1EEEJSt10multipliesIS6_EEEEvT_T0_DpT1_)
        /*05fc*/ 	.word	0x00000020


	//----- nvinfo : EIATTR_FRAME_SIZE
	.align		4
.L_285:
        /*0600*/ 	.byte	0x04, 0x11
        /*0602*/ 	.short	(.L_287 - .L_286)
	.align		4
.L_286:
        /*0604*/ 	.word	index@(_ZN2at6native61_GLOBAL__N__44eb8e94_28_ForeachBinaryOpScalarList_cu_dda10a6925multi_tensor_apply_kernelINS1_28TensorListScalarListMetadataIN3c107complexIdEELi2EEENS1_25BinaryOpScalarListFunctorIS6_Li2ELi1ELi1EEEJSt10multipliesIS6_EEEEvT_T0_DpT1_)
        /*0608*/ 	.word	0x00000000


	//----- nvinfo : EIATTR_REGCOUNT
	.align		4
.L_287:
        /*060c*/ 	.byte	0x04, 0x2f
        /*060e*/ 	.short	(.L_289 - .L_288)
	.align		4
.L_288:
        /*0610*/ 	.word	index@(_ZN2at6native61_GLOBAL__N__44eb8e94_28_ForeachBinaryOpScalarList_cu_dda10a6925multi_tensor_apply_kernelINS1_28TensorListScalarListMetadataIN3c107complexIfEELi2EEENS1_25BinaryOpScalarListFunctorIS6_Li2ELi1ELi1EEEJSt10multipliesIS6_EEEEvT_T0_DpT1_)
        /*0614*/ 	.word	0x0000001e


	//----- nvinfo : EIATTR_FRAME_SIZE
	.align		4
.L_289:
        /*0618*/ 	.byte	0x04, 0x11
        /*061a*/ 	.short	(.L_291 - .L_290)
	.align		4
.L_290:
        /*061c*/ 	.word	index@(_ZN2at6native61_GLOBAL__N__44eb8e94_28_ForeachBinaryOpScalarList_cu_dda10a6925multi_tensor_apply_kernelINS1_28TensorListScalarListMetadataIN3c107complexIfEELi2EEENS1_25BinaryOpScalarListFunctorIS6_Li2ELi1ELi1EEEJSt10multipliesIS6_EEEEvT_T0_DpT1_)
        /*0620*/ 	.word	0x00000000


	//----- nvinfo : EIATTR_REGCOUNT
	.align		4
.L_291:
        /*0624*/ 	.byte	0x04, 0x2f
        /*0626*/ 	.short	(.L_293 - .L_292)
	.align		4
.L_292:
        /*0628*/ 	.word	index@(_ZN2at6native61_GLOBAL__N__44eb8e94_28_ForeachBinaryOpScalarList_cu_dda10a6925multi_tensor_apply_kernelINS1_28TensorListScalarListMetadataIbLi2EEENS1_25BinaryOpScalarListFunctorIbLi2ELi1ELi1EEEJSt10multipliesIbEEEEvT_T0_DpT1_)
        /*062c*/ 	.word	0x00000016


	//----- nvinfo : EIATTR_FRAME_SIZE
	.align		4
.L_293:
        /*0630*/ 	.byte	0x04, 0x11
        /*0632*/ 	.short	(.L_295 - .L_294)
	.align		4
.L_294:
        /*0634*/ 	.word	index@($__internal_102_$__cuda_sm20_div_u16)
        /*0638*/ 	.word	0x00000000


	//----- nvinfo : EIATTR_FRAME_SIZE
	.align		4
.L_295:
        /*063c*/ 	.byte	0x04, 0x11
        /*063e*/ 	.short	(.L_297 - .L_296)
	.align		4
.L_296:
        /*0640*/ 	.word	index@(_ZN2at6native61_GLOBAL__N__44eb8e94_28_ForeachBinaryOpScalarList_cu_dda10a6925multi_tensor_apply_kernelINS1_28TensorListScalarListMetadataIbLi2EEENS1_25BinaryOpScalarListFunctorIbLi2ELi1ELi1EEEJSt10multipliesIbEEEEvT_T0_DpT1_)
        /*0644*/ 	.word	0x00000000


	//----- nvinfo : EIATTR_REGCOUNT
	.align		4
.L_297:
        /*0648*/ 	.byte	0x04, 0x2f
        /*064a*/ 	.short	(.L_299 - .L_298)
	.align		4
.L_298:
        /*064c*/ 	.word	index@(_ZN2at6native61_GLOBAL__N__44eb8e94_28_ForeachBinaryOpScalarList_cu_dda10a6925multi_tensor_apply_kernelINS1_28TensorListScalarListMetadataIfLi2EEENS1_25BinaryOpScalarListFunctorIN3c104HalfELi2ELi1ELi1EEEJSt10multipliesIfEEEEvT_T0_DpT1_)
        /*0650*/ 	.word	0x0000001c


	//----- nvinfo : EIATTR_FRAME_SIZE
	.align		4
.L_299:
        /*0654*/ 	.byte	0x04, 0x11
        /*0656*/ 	.short	(.L_301 - .L_300)
	.align		4
.L_300:
        /*0658*/ 	.word	index@($__internal_101_$__cuda_sm20_div_u16)
        /*065c*/ 	.word	0x00000000


	//----- nvinfo : EIATTR_FRAME_SIZE
	.align		4
.L_301:
        /*0660*/ 	.byte	0x04, 0x11
        /*0662*/ 	.short	(.L_303 - .L_302)
	.align		4
.L_302:
        /*0664*/ 	.word	index@(_ZN2at6native61_GLOBAL__N__44eb8e94_28_ForeachBinaryOpScalarList_cu_dda10a6925multi_tensor_apply_kernelINS1_28TensorListScalarListMetadataIfLi2EEENS1_25BinaryOpScalarListFunctorIN3c104HalfELi2ELi1ELi1EEEJSt10multipliesIfEEEEvT_T0_DpT1_)
        /*0668*/ 	.word	0x00000000


	//----- nvinfo : EIATTR_REGCOUNT
	.align		4
.L_303:
        /*066c*/ 	.byte	0x04, 0x2f
        /*066e*/ 	.short	(.L_305 - .L_304)
	.align		4
.L_304:
        /*0670*/ 	.word	index@(_ZN2at6native61_GLOBAL__N__44eb8e94_28_ForeachBinaryOpScalarList_cu_dda10a6925multi_tensor_apply_kernelINS1_28TensorListScalarListMetadataIfLi2EEENS1_25BinaryOpScalarListFunctorIN3c108BFloat16ELi2ELi1ELi1EEEJSt10multipliesIfEEEEvT_T0_DpT1_)
        /*0674*/ 	.word	0x0000001c


	//----- nvinfo : EIATTR_FRAME_SIZE
	.align		4
.L_305:
        /*0678*/ 	.byte	0x04, 0x11
        /*067a*/ 	.short	(.L_307 - .L_306)
	.align		4
.L_306:
        /*067c*/ 	.word	index@($__internal_100_$__cuda_sm20_div_u16)
        /*0680*/ 	.word	0x00000000


	//----- nvinfo : EIATTR_FRAME_SIZE
	.align		4
.L_307:
        /*0684*/ 	.byte	0x04, 0x11
        /*0686*/ 	.short	(.L_309 - .L_308)
	.align		4
.L_308:
        /*0688*/ 	.word	index@(_ZN2at6native61_GLOBAL__N__44eb8e94_28_ForeachBinaryOpScalarList_cu_dda10a6925multi_tensor_apply_kernelINS1_28TensorListScalarListMetadataIfLi2EEENS1_25BinaryOpScalarListFunctorIN3c108BFloat16ELi2ELi1ELi1EEEJSt10multipliesIfEEEEvT_T0_DpT1_)
        /*068c*/ 	.word	0x00000000


	//----- nvinfo : EIATTR_REGCOUNT
	.align		4
.L_309:
        /*0690*/ 	.byte	0x04, 0x2f
        /*0692*/ 	.short	(.L_311 - .L_310)
	.align		4
.L_310:
        /*0694*/ 	.word	index@(_ZN2at6native61_GLOBAL__N__44eb8e94_28_ForeachBinaryOpScalarList_cu_dda10a6925multi_tensor_apply_kernelINS1_28TensorListScalarListMetadataIhLi1EEENS1_25BinaryOpScalarListFunctorIhLi1ELi1ELi0EEEJSt7dividesIhEEEEvT_T0_DpT1_)
        /*0698*/ 	.word	0x0000001c


	//----- nvinfo : EIATTR_FRAME_SIZE
	.align		4
.L_311:
        /*069c*/ 	.byte	0x04, 0x11
        /*069e*/ 	.short	(.L_313 - .L_312)
	.align		4
.L_312:
        /*06a0*/ 	.word	index@($__internal_99_$__cuda_sm20_div_u16)
        /*06a4*/ 	.word	0x00000000


	//----- nvinfo : EIATTR_FRAME_SIZE
	.align		4
.L_313:
        /*06a8*/ 	.byte	0x04, 0x11
        /*06aa*/ 	.short	(.L_315 - .L_314)
	.align		4
.L_314:
        /*06ac*/ 	.word	index@(_ZN2at6native61_GLOBAL__N__44eb8e94_28_ForeachBinaryOpScalarList_cu_dda10a6925multi_tensor_apply_kernelINS1_28TensorListScalarListMetadataIhLi1EEENS1_25BinaryOpScalarListFunctorIhLi1ELi1ELi0EEEJSt7dividesIhEEEEvT_T0_DpT1_)
        /*06b0*/ 	.word	0x00000000


	//----- nvinfo : EIATTR_REGCOUNT
	.align		4
.L_315:
        /*06b4*/ 	.byte	0x04, 0x2f
        /*06b6*/ 	.short	(.L_317 - .L_316)
	.align		4
.L_316:
        /*06b8*/ 	.word	index@(_ZN2at6native61_GLOBAL__N__44eb8e94_28_ForeachBinaryOpScalarList_cu_dda10a6925multi_tensor_apply_kernelINS1_28TensorListScalarListMetadataIaLi1EEENS1_25BinaryOpScalarListFunctorIaLi1ELi1ELi0EEEJSt7dividesIaEEEEvT_T0_DpT1_)
        /*06bc*/ 	.word	0x0000001b


	//----- nvinfo : EIATTR_FRAME_SIZE
	.align		4
.L_317:
        /*06c0*/ 	.byte	0x04, 0x11
        /*06c2*/ 	.short	(.L_319 - .L_318)
	.align		4
.L_318:
        /*06c4*/ 	.word	index@($__internal_98_$__cuda_sm20_div_u16)
        /*06c8*/ 	.word	0x00000000


	//----- nvinfo : EIATTR_FRAME_SIZE
	.align		4
.L_319:
        /*06cc*/ 	.byte	0x04, 0x11
        /*06ce*/ 	.short	(.L_321 - .L_320)
	.align		4
.L_320:
        /*06d0*/ 	.word	index@($__internal_97_$__cuda_sm20_div_s16)
        /*06d4*/ 	.word	0x00000000


	//----- nvinfo : EIATTR_FRAME_SIZE
	.align		4
.L_321:
        /*06d8*/ 	.byte	0x04, 0x11
        /*06da*/ 	.short	(.L_323 - .L_322)
	.align		4
.L_322:
        /*06dc*/ 	.word	index@(_ZN2at6native61_GLOBAL__N__44eb8e94_28_ForeachBinaryOpScalarList_cu_dda10a6925multi_tensor_apply_kernelINS1_28TensorListScalarListMetadataIaLi1EEENS1_25BinaryOpScalarListFunctorIaLi1ELi1ELi0EEEJSt7dividesIaEEEEvT_T0_DpT1_)
        /*06e0*/ 	.word	0x00000000


	//----- nvinfo : EIATTR_REGCOUNT
	.align		4
.L_323:
        /*06e4*/ 	.byte	0x04, 0x2f
        /*06e6*/ 	.short	(.L_325 - .L_324)
	.align		4
.L_324:
        /*06e8*/ 	.word	index@(_ZN2at6native61_GLOBAL__N__44eb8e94_28_ForeachBinaryOpScalarList_cu_dda10a6925multi_tensor_apply_kernelINS1_28TensorListScalarListMetadataIiLi1EEENS1_25BinaryOpScalarListFunctorIiLi1ELi1ELi0EEEJSt7dividesIiEEEEvT_T0_DpT1_)
        /*06ec*/ 	.word	0x00000020


	//----- nvinfo : EIATTR_FRAME_SIZE
	.align		4
.L_325:
        /*06f0*/ 	.byte	0x04, 0x11
        /*06f2*/ 	.short	(.L_327 - .L_326)
	.align		4
.L_326:
        /*06f4*/ 	.word	index@($__internal_96_$__cuda_sm20_div_u16)
        /*06f8*/ 	.word	0x00000000


	//----- nvinfo : EIATTR_FRAME_SIZE
	.align		4
.L_327:
        /*06fc*/ 	.byte	0x04, 0x11
        /*06fe*/ 	.short	(.L_329 - .L_328)
	.align		4
.L_328:
        /*0700*/ 	.word	index@(_ZN2at6native61_GLOBAL__N__44eb8e94_28_ForeachBinaryOpScalarList_cu_dda10a6925multi_tensor_apply_kernelINS1_28TensorListScalarListMetadataIiLi1EEENS1_25BinaryOpScalarListFunctorIiLi1ELi1ELi0EEEJSt7dividesIiEEEEvT_T0_DpT1_)
        /*0704*/ 	.word	0x00000000


	//----- nvinfo : EIATTR_REGCOUNT
	.align		4
.L_329:
        /*0708*/ 	.byte	0x04, 0x2f
        /*070a*/ 	.short	(.L_331 - .L_330)
	.align		4
.L_330:
        /*070c*/ 	.word	index@(_ZN2at6native61_GLOBAL__N__44eb8e94_28_ForeachBinaryOpScalarList_cu_dda10a6925multi_tensor_apply_kernelINS1_28TensorListScalarListMetadataIlLi1EEENS1_25BinaryOpScalarListFunctorIlLi1ELi1ELi0EEEJSt7dividesIlEEEEvT_T0_DpT1_)
        /*0710*/ 	.word	0x00000028


	//----- nvinfo : EIATTR_FRAME_SIZE
	.align		4
.L_331:
        /*0714*/ 	.byte	0x04, 0x11
        /*0716*/ 	.short	(.L_333 - .L_332)
	.align		4
.L_332:
        /*0718*/ 	.word	index@($__internal_95_$__cuda_sm20_div_u16)
        /*071c*/ 	.word	0x00000000


	//----- nvinfo : EIATTR_FRAME_SIZE
	.align		4
.L_333:
        /*0720*/ 	.byte	0x04, 0x11
        /*0722*/ 	.short	(.L_335 - .L_334)
	.align		4
.L_334:
        /*0724*/ 	.word	index@($__internal_94_$__cuda_sm20_div_s64)
        /*0728*/ 	.word	0x00000000


	//----- nvinfo : EIATTR_FRAME_SIZE
	.align		4
.L_335:
        /*072c*/ 	.byte	0x04, 0x11
        /*072e*/ 	.short	(.L_337 - .L_336)
	.align		4
.L_336:
        /*0730*/ 	.word	index@(_ZN2at6native61_GLOBAL__N__44eb8e94_28_ForeachBinaryOpScalarList_cu_dda10a6925multi_tensor_apply_kernelINS1_28TensorListScalarListMetadataIlLi1EEENS1_25BinaryOpScalarListFunctorIlLi1ELi1ELi0EEEJSt7dividesIlEEEEvT_T0_DpT1_)
        /*0734*/ 	.word	0x00000000


	//----- nvinfo : EIATTR_REGCOUNT
	.align		4
.L_337:
        /*0738*/ 	.byte	0x04, 0x2f
        /*073a*/ 	.short	(.L_339 - .L_338)
	.align		4
.L_338:
        /*073c*/ 	.word	index@(_ZN2at6native61_GLOBAL__N__44eb8e94_28_ForeachBinaryOpScalarList_cu_dda10a6925multi_tensor_apply_kernelINS1_28TensorListScalarListMetadataIsLi1EEENS1_25BinaryOpScalarListFunctorIsLi1ELi1ELi0EEEJSt7dividesIsEEEEvT_T0_DpT1_)
        /*0740*/ 	.word	0x00000020


	//----- nvinfo : EIATTR_FRAME_SIZE
	.align		4
.L_339:
        /*0744*/ 	.byte	0x04, 0x11
        /*0746*/ 	.short	(.L_341 - .L_340)
	.align		4
.L_340:
        /*0748*/ 	.word	index@($__internal_93_$__cuda_sm20_div_u16)
        /*074c*/ 	.word	0x00000000


	//----- nvinfo : EIATTR_FRAME_SIZE
	.align		4
.L_341:
        /*0750*/ 	.byte	0x04, 0x11
        /*0752*/ 	.short	(.L_343 - .L_342)
	.align		4
.L_342:
        /*0754*/ 	.word	index@(_ZN2at6native61_GLOBAL__N__44eb8e94_28_ForeachBinaryOpScalarList_cu_dda10a6925multi_tensor_apply_kernelINS1_28TensorListScalarListMetadataIsLi1EEENS1_25BinaryOpScalarListFunctorIsLi1ELi1ELi0EEEJSt7dividesIsEEEEvT_T0_DpT1_)
        /*0758*/ 	.word	0x00000000


	//----- nvinfo : EIATTR_REGCOUNT
	.align		4
.L_343:
        /*075c*/ 	.byte	0x04, 0x2f
        /*075e*/ 	.short	(.L_345 - .L_344)
	.align		4
.L_344:
        /*0760*/ 	.word	index@(_ZN2at6native61_GLOBAL__N__44eb8e94_28_ForeachBinaryOpScalarList_cu_dda10a6925multi_tensor_apply_kernelINS1_28TensorListScalarListMetadataIdLi1EEENS1_25BinaryOpScalarListFunctorIdLi1ELi1ELi0EEEJSt7dividesIdEEEEvT_T0_DpT1_)
        /*0764*/ 	.word	0x0000002e


	//----- nvinfo : EIATTR_FRAME_SIZE
	.align		4
.L_345:
        /*0768*/ 	.byte	0x04, 0x11
        /*076a*/ 	.short	(.L_347 - .L_346)
	.align		4
.L_346:
        /*076c*/ 	.word	index@($__internal_92_$__cuda_sm20_div_u16)
        /*0770*/ 	.word	0x00000000


	//----- nvinfo : EIATTR_FRAME_SIZE
	.align		4
.L_347:
        /*0774*/ 	.byte	0x04, 0x11
        /*0776*/ 	.short	(.L_349 - .L_348)
	.align		4
.L_348:
        /*0778*/ 	.word	index@($__internal_91_$__cuda_sm20_div_rn_f64_full)
        /*077c*/ 	.word	0x00000000


	//----- nvinfo : EIATTR_FRAME_SIZE
	.align		4
.L_349:
        /*0780*/ 	.byte	0x04, 0x11
        /*0782*/ 	.short	(.L_351 - .L_350)
	.align		4
.L_350:
        /*0784*/ 	.word	index@(_ZN2at6native61_GLOBAL__N__44eb8e94_28_ForeachBinaryOpScalarList_cu_dda10a6925multi_tensor_apply_kernelINS1_28TensorListScalarListMetadataIdLi1EEENS1_25BinaryOpScalarListFunctorIdLi1ELi1ELi0EEEJSt7dividesIdEEEEvT_T0_DpT1_)
        /*0788*/ 	.word	0x00000000


	//----- nvinfo : EIATTR_REGCOUNT
	.align		4
.L_351:
        /*078c*/ 	.byte	0x04, 0x2f
        /*078e*/ 	.short	(.L_353 - .L_352)
	.align		4
.L_352:
        /*0790*/ 	.word	index@(_ZN2at6native61_GLOBAL__N__44eb8e94_28_ForeachBinaryOpScalarList_cu_dda10a6925multi_tensor_apply_kernelINS1_28TensorListScalarListMetadataIfLi1EEENS1_25BinaryOpScalarListFunctorIfLi1ELi1ELi0EEEJSt7dividesIfEEEEvT_T0_DpT1_)
        /*0794*/ 	.word	0x0000001c


	//----- nvinfo : EIATTR_FRAME_SIZE
	.align		4
.L_353:
        /*0798*/ 	.byte	0x04, 0x11
        /*079a*/ 	.short	(.L_355 - .L_354)
	.align		4
.L_354:
        /*079c*/ 	.word	index@($__internal_90_$__cuda_sm20_div_u16)
        /*07a0*/ 	.word	0x00000000


	//----- nvinfo : EIATTR_FRAME_SIZE
	.align		4
.L_355:
        /*07a4*/ 	.byte	0x04, 0x11
        /*07a6*/ 	.short	(.L_357 - .L_356)
	.align		4
.L_356:
        /*07a8*/ 	.word	index@(_ZN2at6native61_GLOBAL__N__44eb8e94_28_ForeachBinaryOpScalarList_cu_dda10a6925multi_tensor_apply_kernelINS1_28TensorListScalarListMetadataIfLi1EEENS1_25BinaryOpScalarListFunctorIfLi1ELi1ELi0EEEJSt7dividesIfEEEEvT_T0_DpT1_)
        /*07ac*/ 	.word	0x00000000


	//----- nvinfo : EIATTR_REGCOUNT
	.align		4
.L_357:
        /*07b0*/ 	.byte	0x04, 0x2f
        /*07b2*/ 	.short	(.L_359 - .L_358)
	.align		4
.L_358:
        /*07b4*/ 	.word	index@(_ZN2at6native61_GLOBAL__N__44eb8e94_28_ForeachBinaryOpScalarList_cu_dda10a6925multi_tensor_apply_kernelINS1_28TensorListScalarListMetadataIN3c107complexIdEELi1EEENS1_25BinaryOpScalarListFunctorIS6_Li1ELi1ELi0EEEJSt7dividesIS6_EEEEvT_T0_DpT1_)
        /*07b8*/ 	.word	0x00000036


	//----- nvinfo : EIATTR_FRAME_SIZE
	.align		4
.L_359:
        /*07bc*/ 	.byte	0x04, 0x11
        /*07be*/ 	.short	(.L_361 - .L_360)
	.align		4
.L_360:
        /*07c0*/ 	.word	index@($__internal_89_$__cuda_sm20_div_rn_f64_full)
        /*07c4*/ 	.word	0x00000000


	//----- nvinfo : EIATTR_FRAME_SIZE
	.align		4
.L_361:
        /*07c8*/ 	.byte	0x04, 0x11
        /*07ca*/ 	.short	(.L_363 - .L_362)
	.align		4
.L_362:
        /*07cc*/ 	.word	index@($__internal_88_$__cuda_sm20_dblrcp_rn_slowpath_v3)
        /*07d0*/ 	.word	0x00000000


	//----- nvinfo : EIATTR_FRAME_SIZE
	.align		4
.L_363:
        /*07d4*/ 	.byte	0x04, 0x11
        /*07d6*/ 	.short	(.L_365 - .L_364)
	.align		4
.L_364:
        /*07d8*/ 	.word	index@(_ZN2at6native61_GLOBAL__N__44eb8e94_28_ForeachBinaryOpScalarList_cu_dda10a6925multi_tensor_apply_kernelINS1_28TensorListScalarListMetadataIN3c107complexIdEELi1EEENS1_25BinaryOpScalarListFunctorIS6_Li1ELi1ELi0EEEJSt7dividesIS6_EEEEvT_T0_DpT1_)
        /*07dc*/ 	.word	0x00000000


	//----- nvinfo : EIATTR_REGCOUNT
	.align		4
.L_365:
        /*07e0*/ 	.byte	0x04, 0x2f
        /*07e2*/ 	.short	(.L_367 - .L_366)
	.align		4
.L_366:
        /*07e4*/ 	.word	index@(_ZN2at6native61_GLOBAL__N__44eb8e94_28_ForeachBinaryOpScalarList_cu_dda10a6925multi_tensor_apply_kernelINS1_28TensorListScalarListMetadataIN3c107complexIfEELi1EEENS1_25BinaryOpScalarListFunctorIS6_Li1ELi1ELi0EEEJSt7dividesIS6_EEEEvT_T0_DpT1_)
        /*07e8*/ 	.word	0x00000020


	//----- nvinfo : EIATTR_FRAME_SIZE
	.align		4
.L_367:
        /*07ec*/ 	.byte	0x04, 0x11
        /*07ee*/ 	.short	(.L_369 - .L_368)
	.align		4
.L_368:
        /*07f0*/ 	.word	index@(_ZN2at6native61_GLOBAL__N__44eb8e94_28_ForeachBinaryOpScalarList_cu_dda10a6925multi_tensor_apply_kernelINS1_28TensorListScalarListMetadataIN3c107complexIfEELi1EEENS1_25BinaryOpScalarListFunctorIS6_Li1ELi1ELi0EEEJSt7dividesIS6_EEEEvT_T0_DpT1_)
        /*07f4*/ 	.word	0x00000000


	//----- nvinfo : EIATTR_REGCOUNT
	.align		4
.L_369:
        /*07f8*/ 	.byte	0x04, 0x2f
        /*07fa*/ 	.short	(.L_371 - .L_370)
	.align		4
.L_370:
        /*07fc*/ 	.word	index@(_ZN2at6native61_GLOBAL__N__44eb8e94_28_ForeachBinaryOpScalarList_cu_dda10a6925multi_tensor_apply_kernelINS1_28TensorListScalarListMetadataIbLi1EEENS1_25BinaryOpScalarListFunctorIbLi1ELi1ELi0EEEJSt7dividesIbEEEEvT_T0_DpT1_)
        /*0800*/ 	.word	0x00000014


	//----- nvinfo : EIATTR_FRAME_SIZE
	.align		4
.L_371:
        /*0804*/ 	.byte	0x04, 0x11
        /*0806*/ 	.short	(.L_373 - .L_372)
	.align		4
.L_372:
        /*0808*/ 	.word	index@($__internal_87_$__cuda_sm20_div_u16)
        /*080c*/ 	.word	0x00000000


	//----- nvinfo : EIATTR_FRAME_SIZE
	.align		4
.L_373:
        /*0810*/ 	.byte	0x04, 0x11
        /*0812*/ 	.short	(.L_375 - .L_374)
	.align		4
.L_374:
        /*0814*/ 	.word	index@(_ZN2at6native61_GLOBAL__N__44eb8e94_28_ForeachBinaryOpScalarList_cu_dda10a6925multi_tensor_apply_kernelINS1_28TensorListScalarListMetadataIbLi1EEENS1_25BinaryOpScalarListFunctorIbLi1ELi1ELi0EEEJSt7dividesIbEEEEvT_T0_DpT1_)
        /*0818*/ 	.word	0x00000000


	//----- nvinfo : EIATTR_REGCOUNT
	.align		4
.L_375:
        /*081c*/ 	.byte	0x04, 0x2f
        /*081e*/ 	.short	(.L_377 - .L_376)
	.align		4
.L_376:
        /*0820*/ 	.word	index@(_ZN2at6native61_GLOBAL__N__44eb8e94_28_ForeachBinaryOpScalarList_cu_dda10a6925multi_tensor_apply_kernelINS1_28TensorListScalarListMetadataIfLi1EEENS1_25BinaryOpScalarListFunctorIN3c104HalfELi1ELi1ELi0EEEJSt7dividesIfEEEEvT_T0_DpT1_)
        /*0824*/ 	.word	0x0000001a


	//----- nvinfo : EIATTR_FRAME_SIZE
	.align		4
.L_377:
        /*0828*/ 	.byte	0x04, 0x11
        /*082a*/ 	.short	(.L_379 - .L_378)
	.align		4
.L_378:
        /*082c*/ 	.word	index@($__internal_86_$__cuda_sm20_div_u16)
        /*0830*/ 	.word	0x00000000


	//----- nvinfo : EIATTR_FRAME_SIZE
	.align		4
.L_379:
        /*0834*/ 	.byte	0x04, 0x11
        /*0836*/ 	.short	(.L_381 - .L_380)
	.align		4
.L_380:
        /*0838*/ 	.word	index@(_ZN2at6native61_GLOBAL__N__44eb8e94_28_ForeachBinaryOpScalarList_cu_dda10a6925multi_tensor_apply_kernelINS1_28TensorListScalarListMetadataIfLi1EEENS1_25BinaryOpScalarListFunctorIN3c104HalfELi1ELi1ELi0EEEJSt7dividesIfEEEEvT_T0_DpT1_)
        /*083c*/ 	.word	0x00000000


	//----- nvinfo : EIATTR_REGCOUNT
	.align		4
.L_381:
        /*0840*/ 	.byte	0x04, 0x2f
        /*0842*/ 	.short	(.L_383 - .L_382)
	.align		4
.L_382:
        /*0844*/ 	.word	index@(_ZN2at6native61_GLOBAL__N__44eb8e94_28_ForeachBinaryOpScalarList_cu_dda10a6925multi_tensor_apply_kernelINS1_28TensorListScalarListMetadataIfLi1EEENS1_25BinaryOpScalarListFunctorIN3c108BFloat16ELi1ELi1ELi0EEEJSt7dividesIfEEEEvT_T0_DpT1_)
        /*0848*/ 	.word	0x0000001a


	//----- nvinfo : EIATTR_FRAME_SIZE
	.align		4
.L_383:
        /*084c*/ 	.byte	0x04, 0x11
        /*084e*/ 	.short	(.L_385 - .L_384)
	.align		4
.L_384:
        /*0850*/ 	.word	index@($__internal_85_$__cuda_sm20_div_u16)
        /*0854*/ 	.word	0x00000000


	//----- nvinfo : EIATTR_FRAME_SIZE
	.align		4
.L_385:
        /*0858*/ 	.byte	0x04, 0x11
        /*085a*/ 	.short	(.L_387 - .L_386)
	.align		4
.L_386:
        /*085c*/ 	.word	index@(_ZN2at6native61_GLOBAL__N__44eb8e94_28_ForeachBinaryOpScalarList_cu_dda10a6925multi_tensor_apply_kernelINS1_28TensorListScalarListMetadataIfLi1EEENS1_25BinaryOpScalarListFunctorIN3c108BFloat16ELi1ELi1ELi0EEEJSt7dividesIfEEEEvT_T0_DpT1_)
        /*0860*/ 	.word	0x00000000


	//----- nvinfo : EIATTR_REGCOUNT
	.align		4
.L_387:
        /*0864*/ 	.byte	0x04, 0x2f
        /*0866*/ 	.short	(.L_389 - .L_388)
	.align		4
.L_388:
        /*0868*/ 	.word	index@(_ZN2at6native61_GLOBAL__N__44eb8e94_28_ForeachBinaryOpScalarList_cu_dda10a6925multi_tensor_apply_kernelINS1_28TensorListScalarListMetadataIhLi2EEENS1_25BinaryOpScalarListFunctorIhLi2ELi1ELi1EEEJSt7dividesIhEEEEvT_T0_DpT1_)
        /*086c*/ 	.word	0x00000018


	//----- nvinfo : EIATTR_FRAME_SIZE
	.align		4
.L_389:
        /*0870*/ 	.byte	0x04, 0x11
        /*0872*/ 	.short	(.L_391 - .L_390)
	.align		4
.L_390:
        /*0874*/ 	.word	index@($__internal_84_$__cuda_sm20_div_u16)
        /*0878*/ 	.word	0x00000000


	//----- nvinfo : EIATTR_FRAME_SIZE
	.align		4
.L_391:
        /*087c*/ 	.byte	0x04, 0x11
        /*087e*/ 	.short	(.L_393 - .L_392)
	.align		4
.L_392:
        /*0880*/ 	.word	index@(_ZN2at6native61_GLOBAL__N__44eb8e94_28_ForeachBinaryOpScalarList_cu_dda10a6925multi_tensor_apply_kernelINS1_28TensorListScalarListMetadataIhLi2EEENS1_25BinaryOpScalarListFunctorIhLi2ELi1ELi1EEEJSt7dividesIhEEEEvT_T0_DpT1_)
        /*0884*/ 	.word	0x00000000


	//----- nvinfo : EIATTR_REGCOUNT
	.align		4
.L_393:
        /*0888*/ 	.byte	0x04, 0x2f
        /*088a*/ 	.short	(.L_395 - .L_394)
	.align		4
.L_394:
        /*088c*/ 	.word	index@(_ZN2at6native61_GLOBAL__N__44eb8e94_28_ForeachBinaryOpScalarList_cu_dda10a6925multi_tensor_apply_kernelINS1_28TensorListScalarListMetadataIaLi2EEENS1_25BinaryOpScalarListFunctorIaLi2ELi1ELi1EEEJSt7dividesIaEEEEvT_T0_DpT1_)
        /*0890*/ 	.word	0x00000018


	//----- nvinfo : EIATTR_FRAME_SIZE
	.align		4
.L_395:
        /*0894*/ 	.byte	0x04, 0x11
        /*0896*/ 	.short	(.L_397 - .L_396)
	.align		4
.L_396:
        /*0898*/ 	.word	index@($__internal_83_$__cuda_sm20_div_u16)
        /*089c*/ 	.word	0x00000000


	//----- nvinfo : EIATTR_FRAME_SIZE
	.align		4
.L_397:
        /*08a0*/ 	.byte	0x04, 0x11
        /*08a2*/ 	.short	(.L_399 - .L_398)
	.align		4
.L_398:
        /*08a4*/ 	.word	index@($__internal_82_$__cuda_sm20_div_s16)
        /*08a8*/ 	.word	0x00000000


	//----- nvinfo : EIATTR_FRAME_SIZE
	.align		4
.L_399:
        /*08ac*/ 	.byte	0x04, 0x11
        /*08ae*/ 	.short	(.L_401 - .L_400)
	.align		4
.L_400:
        /*08b0*/ 	.word	index@(_ZN2at6native61_GLOBAL__N__44eb8e94_28_ForeachBinaryOpScalarList_cu_dda10a6925multi_tensor_apply_kernelINS1_28TensorListScalarListMetadataIaLi2EEENS1_25BinaryOpScalarListFunctorIaLi2ELi1ELi1EEEJSt7dividesIaEEEEvT_T0_DpT1_)
        /*08b4*/ 	.word	0x00000000


	//----- nvinfo : EIATTR_REGCOUNT
	.align		4
.L_401:
        /*08b8*/ 	.byte	0x04, 0x2f
        /*08ba*/ 	.short	(.L_403 - .L_402)
	.align		4
.L_402:
        /*08bc*/ 	.word	index@(_ZN2at6native61_GLOBAL__N__44eb8e94_28_ForeachBinaryOpScalarList_cu_dda10a6925multi_tensor_apply_kernelINS1_28TensorListScalarListMetadataIiLi2EEENS1_25BinaryOpScalarListFunctorIiLi2ELi1ELi1EEEJSt7dividesIiEEEEvT_T0_DpT1_)
        /*08c0*/ 	.word	0x00000020


	//----- nvinfo : EIATTR_FRAME_SIZE
	.align		4
.L_403:
        /*08c4*/ 	.byte	0x04, 0x11
        /*08c6*/ 	.short	(.L_405 - .L_404)
	.align		4
.L_404:
        /*08c8*/ 	.word	index@($__internal_81_$__cuda_sm20_div_u16)
        /*08cc*/ 	.word	0x00000000


	//----- nvinfo : EIATTR_FRAME_SIZE
	.align		4
.L_405:
        /*08d0*/ 	.byte	0x04, 0x11
        /*08d2*/ 	.short	(.L_407 - .L_406)
	.align		4
.L_406:
        /*08d4*/ 	.word	index@(_ZN2at6native61_GLOBAL__N__44eb8e94_28_ForeachBinaryOpScalarList_cu_dda10a6925multi_tensor_apply_kernelINS1_28TensorListScalarListMetadataIiLi2EEENS1_25BinaryOpScalarListFunctorIiLi2ELi1ELi1EEEJSt7dividesIiEEEEvT_T0_DpT1_)
        /*08d8*/ 	.word	0x00000000


	//----- nvinfo : EIATTR_REGCOUNT
	.align		4
.L_407:
        /*08dc*/ 	.byte	0x04, 0x2f
        /*08de*/ 	.short	(.L_409 - .L_408)
	.align		4
.L_408:
        /*08e0*/ 	.word	index@(_ZN2at6native61_GLOBAL__N__44eb8e94_28_ForeachBinaryOpScalarList_cu_dda10a6925multi_tensor_apply_kernelINS1_28TensorListScalarListMetadataIlLi2EEENS1_25BinaryOpScalarListFunctorIlLi2ELi1ELi1EEEJSt7dividesIlEEEEvT_T0_DpT1_)
        /*08e4*/ 	.word	0x00000026


	//----- nvinfo : EIATTR_FRAME_SIZE
	.align		4
.L_409:
        /*08e8*/ 	.byte	0x04, 0x11
        /*08ea*/ 	.short	(.L_411 - .L_410)
	.align		4
.L_410:
        /*08ec*/ 	.word	index@($__internal_80_$__cuda_sm20_div_u16)
        /*08f0*/ 	.word	0x00000000


	//----- nvinfo : EIATTR_FRAME_SIZE
	.align		4
.L_411:
        /*08f4*/ 	.byte	0x04, 0x11
        /*08f6*/ 	.short	(.L_413 - .L_412)
	.align		4
.L_412:
        /*08f8*/ 	.word	index@($__internal_79_$__cuda_sm20_div_s64)
        /*08fc*/ 	.word	0x00000000


	//----- nvinfo : EIATTR_FRAME_SIZE
	.align		4
.L_413:
        /*0900*/ 	.byte	0x04, 0x11
        /*0902*/ 	.short	(.L_415 - .L_414)
	.align		4
.L_414:
        /*0904*/ 	.word	index@(_ZN2at6native61_GLOBAL__N__44eb8e94_28_ForeachBinaryOpScalarList_cu_dda10a6925multi_tensor_apply_kernelINS1_28TensorListScalarListMetadataIlLi2EEENS1_25BinaryOpScalarListFunctorIlLi2ELi1ELi1EEEJSt7dividesIlEEEEvT_T0_DpT1_)
        /*0908*/ 	.word	0x00000000


	//----- nvinfo : EIATTR_REGCOUNT
	.align		4
.L_415:
        /*090c*/ 	.byte	0x04, 0x2f
        /*090e*/ 	.short	(.L_417 - .L_416)
	.align		4
.L_416:
        /*0910*/ 	.word	index@(_ZN2at6native61_GLOBAL__N__44eb8e94_28_ForeachBinaryOpScalarList_cu_dda10a6925multi_tensor_apply_kernelINS1_28TensorListScalarListMetadataIsLi2EEENS1_25BinaryOpScalarListFunctorIsLi2ELi1ELi1EEEJSt7dividesIsEEEEvT_T0_DpT1_)
        /*0914*/ 	.word	0x0000001e


	//----- nvinfo : EIATTR_FRAME_SIZE
	.align		4
.L_417:
        /*0918*/ 	.byte	0x04, 0x11
        /*091a*/ 	.short	(.L_419 - .L_418)
	.align		4
.L_418:
        /*091c*/ 	.word	index@($__internal_78_$__cuda_sm20_div_u16)
        /*0920*/ 	.word	0x00000000


	//----- nvinfo : EIATTR_FRAME_SIZE
	.align		4
.L_419:
        /*0924*/ 	.byte	0x04, 0x11
        /*0926*/ 	.short	(.L_421 - .L_420)
	.align		4
.L_420:
        /*0928*/ 	.word	index@(_ZN2at6native61_GLOBAL__N__44eb8e94_28_ForeachBinaryOpScalarList_cu_dda10a6925multi_tensor_apply_kernelINS1_28TensorListScalarListMetadataIsLi2EEENS1_25BinaryOpScalarListFunctorIsLi2ELi1ELi1EEEJSt7dividesIsEEEEvT_T0_DpT1_)
        /*092c*/ 	.word	0x00000000


	//----- nvinfo : EIATTR_REGCOUNT
	.align		4
.L_421:
        /*0930*/ 	.byte	0x04, 0x2f
        /*0932*/ 	.short	(.L_423 - .L_422)
	.align		4
.L_422:
        /*0934*/ 	.word	index@(_ZN2at6native61_GLOBAL__N__44eb8e94_28_ForeachBinaryOpScalarList_cu_dda10a6925multi_tensor_apply_kernelINS1_28TensorListScalarListMetadataIdLi2EEENS1_25BinaryOpScalarListFunctorIdLi2ELi1ELi1EEEJSt7dividesIdEEEEvT_T0_DpT1_)
        /*0938*/ 	.word	0x0000002a


	//----- nvinfo : EIATTR_FRAME_SIZE
	.align		4
.L_423:
        /*093c*/ 	.byte	0x04, 0x11
        /*093e*/ 	.short	(.L_425 - .L_424)
	.align		4
.L_424:
        /*0940*/ 	.word	index@($__internal_77_$__cuda_sm20_div_u16)
        /*0944*/ 	.word	0x00000000


	//----- nvinfo : EIATTR_FRAME_SIZE
	.align		4
.L_425:
        /*0948*/ 	.byte	0x04, 0x11
        /*094a*/ 	.short	(.L_427 - .L_426)
	.align		4
.L_426:
        /*094c*/ 	.word	index@($__internal_76_$__cuda_sm20_div_rn_f64_full)
        /*0950*/ 	.word	0x00000000


	//----- nvinfo : EIATTR_FRAME_SIZE
	.align		4
.L_427:
        /*0954*/ 	.byte	0x04, 0x11
        /*0956*/ 	.short	(.L_429 - .L_428)
	.align		4
.L_428:
        /*0958*/ 	.word	index@(_ZN2at6native61_GLOBAL__N__44eb8e94_28_ForeachBinaryOpScalarList_cu_dda10a6925multi_tensor_apply_kernelINS1_28TensorListScalarListMetadataIdLi2EEENS1_25BinaryOpScalarListFunctorIdLi2ELi1ELi1EEEJSt7dividesIdEEEEvT_T0_DpT1_)
        /*095c*/ 	.word	0x00000000


	//----- nvinfo : EIATTR_REGCOUNT
	.align		4
.L_429:
        /*0960*/ 	.byte	0x04, 0x2f
        /*0962*/ 	.short	(.L_431 - .L_430)
	.align		4
.L_430:
        /*0964*/ 	.word	index@(_ZN2at6native61_GLOBAL__N__44eb8e94_28_ForeachBinaryOpScalarList_cu_dda10a6925multi_tensor_apply_kernelINS1_28TensorListScalarListMetadataIfLi2EEENS1_25BinaryOpScalarListFunctorIfLi2ELi1ELi1EEEJSt7dividesIfEEEEvT_T0_DpT1_)
        /*0968*/ 	.word	0x0000001f


	//----- nvinfo : EIATTR_FRAME_SIZE
	.align		4
.L_431:
        /*096c*/ 	.byte	0x04, 0x11
        /*096e*/ 	.short	(.L_433 - .L_432)
	.align		4
.L_432:
        /*0970*/ 	.word	index@($__internal_75_$__cuda_sm20_div_u16)
        /*0974*/ 	.word	0x00000000


	//----- nvinfo : EIATTR_FRAME_SIZE
	.align		4
.L_433:
        /*0978*/ 	.byte	0x04, 0x11
        /*097a*/ 	.short	(.L_435 - .L_434)
	.align		4
.L_434:
        /*097c*/ 	.word	index@(_ZN2at6native61_GLOBAL__N__44eb8e94_28_ForeachBinaryOpScalarList_cu_dda10a6925multi_tensor_apply_kernelINS1_28TensorListScalarListMetadataIfLi2EEENS1_25BinaryOpScalarListFunctorIfLi2ELi1ELi1EEEJSt7dividesIfEEEEvT_T0_DpT1_)
        /*0980*/ 	.word	0x00000000


	//----- nvinfo : EIATTR_REGCOUNT
	.align		4
.L_435:
        /*0984*/ 	.byte	0x04, 0x2f
        /*0986*/ 	.short	(.L_437 - .L_436)
	.align		4
.L_436:
        /*0988*/ 	.word	index@(_ZN2at6native61_GLOBAL__N__44eb8e94_28_ForeachBinaryOpScalarList_cu_dda10a6925multi_tensor_apply_kernelINS1_28TensorListScalarListMetadataIN3c107complexIdEELi2EEENS1_25BinaryOpScalarListFunctorIS6_Li2ELi1ELi1EEEJSt7dividesIS6_EEEEvT_T0_DpT1_)
        /*098c*/ 	.word	0x00000034


	//----- nvinfo : EIATTR_FRAME_SIZE
	.align		4
.L_437:
        /*0990*/ 	.byte	0x04, 0x11
        /*0992*/ 	.short	(.L_439 - .L_438)
	.align		4
.L_438:
        /*0994*/ 	.word	index@($__internal_74_$__cuda_sm20_div_rn_f64_full)
        /*0998*/ 	.word	0x00000000


	//----- nvinfo : EIATTR_FRAME_SIZE
	.align		4
.L_439:
        /*099c*/ 	.byte	0x04, 0x11
        /*099e*/ 	.short	(.L_441 - .L_440)
	.align		4
.L_440:
        /*09a0*/ 	.word	index@($__internal_73_$__cuda_sm20_dblrcp_rn_slowpath_v3)
        /*09a4*/ 	.word	0x00000000


	//----- nvinfo : EIATTR_FRAME_SIZE
	.align		4
.L_441:
        /*09a8*/ 	.byte	0x04, 0x11
        /*09aa*/ 	.short	(.L_443 - .L_442)
	.align		4
.L_442:
        /*09ac*/ 	.word	index@(_ZN2at6native61_GLOBAL__N__44eb8e94_28_ForeachBinaryOpScalarList_cu_dda10a6925multi_tensor_apply_kernelINS1_28TensorListScalarListMetadataIN3c107complexIdEELi2EEENS1_25BinaryOpScalarListFunctorIS6_Li2ELi1ELi1EEEJSt7dividesIS6_EEEEvT_T0_DpT1_)
        /*09b0*/ 	.word	0x00000000


	//----- nvinfo : EIATTR_REGCOUNT
	.align		4
.L_443:
        /*09b4*/ 	.byte	0x04, 0x2f
        /*09b6*/ 	.short	(.L_445 - .L_444)
	.align		4
.L_444:
        /*09b8*/ 	.word	index@(_ZN2at6native61_GLOBAL__N__44eb8e94_28_ForeachBinaryOpScalarList_cu_dda10a6925multi_tensor_apply_kernelINS1_28TensorListScalarListMetadataIN3c107complexIfEELi2EEENS1_25BinaryOpScalarListFunctorIS6_Li2ELi1ELi1EEEJSt7dividesIS6_EEEEvT_T0_DpT1_)
        /*09bc*/ 	.word	0x00000020


	//----- nvinfo : EIATTR_FRAME_SIZE
	.align		4
.L_445:
        /*09c0*/ 	.byte	0x04, 0x11
        /*09c2*/ 	.short	(.L_447 - .L_446)
	.align		4
.L_446:
        /*09c4*/ 	.word	index@(_ZN2at6native61_GLOBAL__N__44eb8e94_28_ForeachBinaryOpScalarList_cu_dda10a6925multi_tensor_apply_kernelINS1_28TensorListScalarListMetadataIN3c107complexIfEELi2EEENS1_25BinaryOpScalarListFunctorIS6_Li2ELi1ELi1EEEJSt7dividesIS6_EEEEvT_T0_DpT1_)
        /*09c8*/ 	.word	0x00000000


	//----- nvinfo : EIATTR_REGCOUNT
	.align		4
.L_447:
        /*09cc*/ 	.byte	0x04, 0x2f
        /*09ce*/ 	.short	(.L_449 - .L_448)
	.align		4
.L_448:
        /*09d0*/ 	.word	index@(_ZN2at6native61_GLOBAL__N__44eb8e94_28_ForeachBinaryOpScalarList_cu_dda10a6925multi_tensor_apply_kernelINS1_28TensorListScalarListMetadataIbLi2EEENS1_25BinaryOpScalarListFunctorIbLi2ELi1ELi1EEEJSt7dividesIbEEEEvT_T0_DpT1_)
        /*09d4*/ 	.word	0x00000016


	//----- nvinfo : EIATTR_FRAME_SIZE
	.align		4
.L_449:
        /*09d8*/ 	.byte	0x04, 0x11
        /*09da*/ 	.short	(.L_451 - .L_450)
	.align		4
.L_450:
        /*09dc*/ 	.word	index@($__internal_72_$__cuda_sm20_div_u16)
        /*09e0*/ 	.word	0x00000000


	//----- nvinfo : EIATTR_FRAME_SIZE
	.align		4
.L_451:
        /*09e4*/ 	.byte	0x04, 0x11
        /*09e6*/ 	.short	(.L_453 - .L_452)
	.align		4
.L_452:
        /*09e8*/ 	.word	index@(_ZN2at6native61_GLOBAL__N__44eb8e94_28_ForeachBinaryOpScalarList_cu_dda10a6925multi_tensor_apply_kernelINS1_28TensorListScalarListMetadataIbLi2EEENS1_25BinaryOpScalarListFunctorIbLi2ELi1ELi1EEEJSt7dividesIbEEEEvT_T0_DpT1_)
        /*09ec*/ 	.word	0x00000000


	//----- nvinfo : EIATTR_REGCOUNT
	.align		4
.L_453:
        /*09f0*/ 	.byte	0x04, 0x2f
        /*09f2*/ 	.short	(.L_455 - .L_454)
	.align		4
.L_454:
        /*09f4*/ 	.word	index@(_ZN2at6native61_GLOBAL__N__44eb8e94_28_ForeachBinaryOpScalarList_cu_dda10a6925multi_tensor_apply_kernelINS1_28TensorListScalarListMetadataIfLi2EEENS1_25BinaryOpScalarListFunctorIN3c104HalfELi2ELi1ELi1EEEJSt7dividesIfEEEEvT_T0_DpT1_)
        /*09f8*/ 	.word	0x0000001d


	//----- nvinfo : EIATTR_FRAME_SIZE
	.align		4
.L_455:
        /*09fc*/ 	.byte	0x04, 0x11
        /*09fe*/ 	.short	(.L_457 - .L_456)
	.align		4
.L_456:
        /*0a00*/ 	.word	index@($__internal_71_$__cuda_sm20_div_u16)
        /*0a04*/ 	.word	0x00000000


	//----- nvinfo : EIATTR_FRAME_SIZE
	.align		4
.L_457:
        /*0a08*/ 	.byte	0x04, 0x11
        /*0a0a*/ 	.short	(.L_459 - .L_458)
	.align		4
.L_458:
        /*0a0c*/ 	.word	index@(_ZN2at6native61_GLOBAL__N__44eb8e94_28_ForeachBinaryOpScalarList_cu_dda10a6925multi_tensor_apply_kernelINS1_28TensorListScalarListMetadataIfLi2EEENS1_25BinaryOpScalarListFunctorIN3c104HalfELi2ELi1ELi1EEEJSt7dividesIfEEEEvT_T0_DpT1_)
        /*0a10*/ 	.word	0x00000000


	//----- nvinfo : EIATTR_REGCOUNT
	.align		4
.L_459:
        /*0a14*/ 	.byte	0x04, 0x2f
        /*0a16*/ 	.short	(.L_461 - .L_460)
	.align		4
.L_460:
        /*0a18*/ 	.word	index@(_ZN2at6native61_GLOBAL__N__44eb8e94_28_ForeachBinaryOpScalarList_cu_dda10a6925multi_tensor_apply_kernelINS1_28TensorListScalarListMetadataIfLi2EEENS1_25BinaryOpScalarListFunctorIN3c108BFloat16ELi2ELi1ELi1EEEJSt7dividesIfEEEEvT_T0_DpT1_)
        /*0a1c*/ 	.word	0x0000001d


	//----- nvinfo : EIATTR_FRAME_SIZE
	.align		4
.L_461:
        /*0a20*/ 	.byte	0x04, 0x11
        /*0a22*/ 	.short	(.L_463 - .L_462)
	.align		4
.L_462:
        /*0a24*/ 	.word	index@($__internal_70_$__cuda_sm20_div_u16)
        /*0a28*/ 	.word	0x00000000


	//----- nvinfo : EIATTR_FRAME_SIZE
	.align		4
.L_463:
        /*0a2c*/ 	.byte	0x04, 0x11
        /*0a2e*/ 	.short	(.L_465 - .L_464)
	.align		4
.L_464:
        /*0a30*/ 	.word	index@(_ZN2at6native61_GLOBAL__N__44eb8e94_28_ForeachBinaryOpScalarList_cu_dda10a6925multi_tensor_apply_kernelINS1_28TensorListScalarListMetadataIfLi2EEENS1_25BinaryOpScalarListFunctorIN3c108BFloat16ELi2ELi1ELi1EEEJSt7dividesIfEEEEvT_T0_DpT1_)
        /*0a34*/ 	.word	0x00000000


	//----- nvinfo : EIATTR_REGCOUNT
	.align		4
.L_465:
        /*0a38*/ 	.byte	0x04, 0x2f
        /*0a3a*/ 	.short	(.L_467 - .L_466)
	.align		4
.L_466:
        /*0a3c*/ 	.word	index@(_ZN2at6native61_GLOBAL__N__44eb8e94_28_ForeachBinaryOpScalarList_cu_dda10a6925multi_tensor_apply_kernelINS1_28TensorListScalarListMetadataIhLi1EEENS1_25BinaryOpScalarListFunctorIhLi1ELi1ELi0EEEJNS1_13power_functorIhEEEEEvT_T0_DpT1_)
        /*0a40*/ 	.word	0x0000001d


	//----- nvinfo : EIATTR_FRAME_SIZE
	.align		4
.L_467:
        /*0a44*/ 	.byte	0x04, 0x11
        /*0a46*/ 	.short	(.L_469 - .L_468)
	.align		4
.L_468:
        /*0a48*/ 	.word	index@(_ZN2at6native61_GLOBAL__N__44eb8e94_28_ForeachBinaryOpScalarList_cu_dda10a6925multi_tensor_apply_kernelINS1_28TensorListScalarListMetadataIhLi1EEENS1_25BinaryOpScalarListFunctorIhLi1ELi1ELi0EEEJNS1_13power_functorIhEEEEEvT_T0_DpT1_)
        /*0a4c*/ 	.word	0x00000000


	//----- nvinfo : EIATTR_REGCOUNT
	.align		4
.L_469:
        /*0a50*/ 	.byte	0x04, 0x2f
        /*0a52*/ 	.short	(.L_471 - .L_470)
	.align		4
.L_470:
        /*0a54*/ 	.word	index@(_ZN2at6native61_GLOBAL__N__44eb8e94_28_ForeachBinaryOpScalarList_cu_dda10a6925multi_tensor_apply_kernelINS1_28TensorListScalarListMetadataIaLi1EEENS1_25BinaryOpScalarListFunctorIaLi1ELi1ELi0EEEJNS1_13power_functorIaEEEEEvT_T0_DpT1_)
        /*0a58*/ 	.word	0x0000001c


	//----- nvinfo : EIATTR_FRAME_SIZE
	.align		4
.L_471:
        /*0a5c*/ 	.byte	0x04, 0x11
        /*0a5e*/ 	.short	(.L_473 - .L_472)
	.align		4
.L_472:
        /*0a60*/ 	.word	index@(_ZN2at6native61_GLOBAL__N__44eb8e94_28_ForeachBinaryOpScalarList_cu_dda10a6925multi_tensor_apply_kernelINS1_28TensorListScalarListMetadataIaLi1EEENS1_25BinaryOpScalarListFunctorIaLi1ELi1ELi0EEEJNS1_13power_functorIaEEEEEvT_T0_DpT1_)
        /*0a64*/ 	.word	0x00000000


	//----- nvinfo : EIATTR_REGCOUNT
	.align		4
.L_473:
        /*0a68*/ 	.byte	0x04, 0x2f
        /*0a6a*/ 	.short	(.L_475 - .L_474)
	.align		4
.L_474:
        /*0a6c*/ 	.word	index@(_ZN2at6native61_GLOBAL__N__44eb8e94_28_ForeachBinaryOpScalarList_cu_dda10a6925multi_tensor_apply_kernelINS1_28TensorListScalarListMetadataIiLi1EEENS1_25BinaryOpScalarListFunctorIiLi1ELi1ELi0EEEJNS1_13power_functorIiEEEEEvT_T0_DpT1_)
        /*0a70*/ 	.word	0x0000001b


	//----- nvinfo : EIATTR_FRAME_SIZE
	.align		4
.L_475:
        /*0a74*/ 	.byte	0x04, 0x11
        /*0a76*/ 	.short	(.L_477 - .L_476)
	.align		4
.L_476:
        /*0a78*/ 	.word	index@(_ZN2at6native61_GLOBAL__N__44eb8e94_28_ForeachBinaryOpScalarList_cu_dda10a6925multi_tensor_apply_kernelINS1_28TensorListScalarListMetadataIiLi1EEENS1_25BinaryOpScalarListFunctorIiLi1ELi1ELi0EEEJNS1_13power_functorIiEEEEEvT_T0_DpT1_)
        /*0a7c*/ 	.word	0x00000000


	//----- nvinfo : EIATTR_REGCOUNT
	.align		4
.L_477:
        /*0a80*/ 	.byte	0x04, 0x2f
        /*0a82*/ 	.short	(.L_479 - .L_478)
	.align		4
.L_478:
        /*0a84*/ 	.word	index@(_ZN2at6native61_GLOBAL__N__44eb8e94_28_ForeachBinaryOpScalarList_cu_dda10a6925multi_tensor_apply_kernelINS1_28TensorListScalarListMetadataIlLi1EEENS1_25BinaryOpScalarListFunctorIlLi1ELi1ELi0EEEJNS1_13power_functorIlEEEEEvT_T0_DpT1_)
        /*0a88*/ 	.word	0x0000001e


	//----- nvinfo : EIATTR_FRAME_SIZE
	.align		4
.L_479:
        /*0a8c*/ 	.byte	0x04, 0x11
        /*0a8e*/ 	.short	(.L_481 - .L_480)
	.align		4
.L_480:
        /*0a90*/ 	.word	index@(_ZN2at6native61_GLOBAL__N__44eb8e94_28_ForeachBinaryOpScalarList_cu_dda10a6925multi_tensor_apply_kernelINS1_28TensorListScalarListMetadataIlLi1EEENS1_25BinaryOpScalarListFunctorIlLi1ELi1ELi0EEEJNS1_13power_functorIlEEEEEvT_T0_DpT1_)
        /*0a94*/ 	.word	0x00000000


	//----- nvinfo : EIATTR_REGCOUNT
	.align		4
.L_481:
        /*0a98*/ 	.byte	0x04, 0x2f
        /*0a9a*/ 	.short	(.L_483 - .L_482)
	.align		4
.L_482:
        /*0a9c*/ 	.word	index@(_ZN2at6native61_GLOBAL__N__44eb8e94_28_ForeachBinaryOpScalarList_cu_dda10a6925multi_tensor_apply_kernelINS1_28TensorListScalarListMetadataIsLi1EEENS1_25BinaryOpScalarListFunctorIsLi1ELi1ELi0EEEJNS1_13power_functorIsEEEEEvT_T0_DpT1_)
        /*0aa0*/ 	.word	0x0000001c


	//----- nvinfo : EIATTR_FRAME_SIZE
	.align		4
.L_483:
        /*0aa4*/ 	.byte	0x04, 0x11
        /*0aa6*/ 	.short	(.L_485 - .L_484)
	.align		4
.L_484:
        /*0aa8*/ 	.word	index@(_ZN2at6native61_GLOBAL__N__44eb8e94_28_ForeachBinaryOpScalarList_cu_dda10a6925multi_tensor_apply_kernelINS1_28TensorListScalarListMetadataIsLi1EEENS1_25BinaryOpScalarListFunctorIsLi1ELi1ELi0EEEJNS1_13power_functorIsEEEEEvT_T0_DpT1_)
        /*0aac*/ 	.word	0x00000000


	//----- nvinfo : EIATTR_REGCOUNT
	.align		4
.L_485:
        /*0ab0*/ 	.byte	0x04, 0x2f
        /*0ab2*/ 	.short	(.L_487 - .L_486)
	.align		4
.L_486:
        /*0ab4*/ 	.word	index@(_ZN2at6native61_GLOBAL__N__44eb8e94_28_ForeachBinaryOpScalarList_cu_dda10a6925multi_tensor_apply_kernelINS1_28TensorListScalarListMetadataIdLi1EEENS1_25BinaryOpScalarListFunctorIdLi1ELi1ELi0EEEJNS1_13power_functorIdEEEEEvT_T0_DpT1_)
        /*0ab8*/ 	.word	0x0000002a


	//----- nvinfo : EIATTR_FRAME_SIZE
	.align		4
.L_487:
        /*0abc*/ 	.byte	0x04, 0x11
        /*0abe*/ 	.short	(.L_489 - .L_488)
	.align		4
.L_488:
        /*0ac0*/ 	.word	index@($_ZN2at6native61_GLOBAL__N__44eb8e94_28_ForeachBinaryOpScalarList_cu_dda10a6925multi_tensor_apply_kernelINS1_28TensorListScalarListMetadataIdLi1EEENS1_25BinaryOpScalarListFunctorIdLi1ELi1ELi0EEEJNS1_13power_functorIdEEEEEvT_T0_DpT1_$__internal_accurate_pow)
        /*0ac4*/ 	.word	0x00000000


	//----- nvinfo : EIATTR_FRAME_SIZE
	.align		4
.L_489:
        /*0ac8*/ 	.byte	0x04, 0x11
        /*0aca*/ 	.short	(.L_491 - .L_490)
	.align		4
.L_490:
        /*0acc*/ 	.word	index@(_ZN2at6native61_GLOBAL__N__44eb8e94_28_ForeachBinaryOpScalarList_cu_dda10a6925multi_tensor_apply_kernelINS1_28TensorListScalarListMetadataIdLi1EEENS1_25BinaryOpScalarListFunctorIdLi1ELi1ELi0EEEJNS1_13power_functorIdEEEEEvT_T0_DpT1_)
        /*0ad0*/ 	.word	0x00000000


	//----- nvinfo : EIATTR_REGCOUNT
	.align		4
.L_491:
        /*0ad4*/ 	.byte	0x04, 0x2f
        /*0ad6*/ 	.short	(.L_493 - .L_492)
	.align		4
.L_492:
        /*0ad8*/ 	.word	index@(_ZN2at6native61_GLOBAL__N__44eb8e94_28_ForeachBinaryOpScalarList_cu_dda10a6925multi_tensor_apply_kernelINS1_28TensorListScalarListMetadataIfLi1EEENS1_25BinaryOpScalarListFunctorIfLi1ELi1ELi0EEEJNS1_13power_functorIfEEEEEvT_T0_DpT1_)
        /*0adc*/ 	.word	0x0000001a


	//----- nvinfo : EIATTR_FRAME_SIZE
	.align		4
.L_493:
        /*0ae0*/ 	.byte	0x04, 0x11
        /*0ae2*/ 	.short	(.L_495 - .L_494)
	.align		4
.L_494:
        /*0ae4*/ 	.word	index@($__internal_69_$__cuda_sm20_div_u16)
        /*0ae8*/ 	.word	0x00000000


	//----- nvinfo : EIATTR_FRAME_SIZE
	.align		4
.L_495:
        /*0aec*/ 	.byte	0x04, 0x11
        /*0aee*/ 	.short	(.L_497 - .L_496)
	.align		4
.L_496:
        /*0af0*/ 	.word	index@(_ZN2at6native61_GLOBAL__N__44eb8e94_28_ForeachBinaryOpScalarList_cu_dda10a6925multi_tensor_apply_kernelINS1_28TensorListScalarListMetadataIfLi1EEENS1_25BinaryOpScalarListFunctorIfLi1ELi1ELi0EEEJNS1_13power_functorIfEEEEEvT_T0_DpT1_)
        /*0af4*/ 	.word	0x00000000


	//----- nvinfo : EIATTR_REGCOUNT
	.align		4
.L_497:
        /*0af8*/ 	.byte	0x04, 0x2f
        /*0afa*/ 	.short	(.L_499 - .L_498)
	.align		4
.L_498:
        /*0afc*/ 	.word	index@(_ZN2at6native61_GLOBAL__N__44eb8e94_28_ForeachBinaryOpScalarList_cu_dda10a6925multi_tensor_apply_kernelINS1_28TensorListScalarListMetadataIN3c107complexIdEELi1EEENS1_25BinaryOpScalarListFunctorIS6_Li1ELi1ELi0EEEJNS1_13power_functorIS6_EEEEEvT_T0_DpT1_)
        /*0b00*/ 	.word	0x0000003a


	//----- nvinfo : EIATTR_FRAME_SIZE
	.align		4
.L_499:
        /*0b04*/ 	.byte	0x04, 0x11
        /*0b06*/ 	.short	(.L_501 - .L_500)
	.align		4
.L_500:
        /*0b08*/ 	.word	index@($_ZN2at6native61_GLOBAL__N__44eb8e94_28_ForeachBinaryOpScalarList_cu_dda10a6925multi_tensor_apply_kernelINS1_28TensorListScalarListMetadataIN3c107complexIdEELi1EEENS1_25BinaryOpScalarListFunctorIS6_Li1ELi1ELi0EEEJNS1_13power_functorIS6_EEEEEvT_T0_DpT1_$__internal_trig_reduction_slowpathd)
        /*0b0c*/ 	.word	0x00000028


	//----- nvinfo : EIATTR_FRAME_SIZE
	.align		4
.L_501:
        /*0b10*/ 	.byte	0x04, 0x11
        /*0b12*/ 	.short	(.L_503 - .L_502)
	.align		4
.L_502:
        /*0b14*/ 	.word	index@($__internal_68_$__cuda_sm20_div_rn_f64_full)
        /*0b18*/ 	.word	0x00000028


	//----- nvinfo : EIATTR_FRAME_SIZE
	.align		4
.L_503:
        /*0b1c*/ 	.byte	0x04, 0x11
        /*0b1e*/ 	.short	(.L_505 - .L_504)
	.align		4
.L_504:
        /*0b20*/ 	.word	index@(_ZN2at6native61_GLOBAL__N__44eb8e94_28_ForeachBinaryOpScalarList_cu_dda10a6925multi_tensor_apply_kernelINS1_28TensorListScalarListMetadataIN3c107complexIdEELi1EEENS1_25BinaryOpScalarListFunctorIS6_Li1ELi1ELi0EEEJNS1_13power_functorIS6_EEEEEvT_T0_DpT1_)
        /*0b24*/ 	.word	0x00000028


	//----- nvinfo : EIATTR_REGCOUNT
	.align		4
.L_505:
        /*0b28*/ 	.byte	0x04, 0x2f
        /*0b2a*/ 	.short	(.L_507 - .L_506)
	.align		4
.L_506:
        /*0b2c*/ 	.word	index@(_ZN2at6native61_GLOBAL__N__44eb8e94_28_ForeachBinaryOpScalarList_cu_dda10a6925multi_tensor_apply_kernelINS1_28TensorListScalarListMetadataIN3c107complexIfEELi1EEENS1_25BinaryOpScalarListFunctorIS6_Li1ELi1ELi0EEEJNS1_13power_functorIS6_EEEEEvT_T0_DpT1_)
        /*0b30*/ 	.word	0x00000020


	//----- nvinfo : EIATTR_FRAME_SIZE
	.align		4
.L_507:
        /*0b34*/ 	.byte	0x04, 0x11
        /*0b36*/ 	.short	(.L_509 - .L_508)
	.align		4
.L_508:
        /*0b38*/ 	.word	index@($__internal_67_$__cuda_sm3x_div_rn_ftz_f32_slowpath)
        /*0b3c*/ 	.word	0x00000000


	//----- nvinfo : EIATTR_FRAME_SIZE
	.align		4
.L_509:
        /*0b40*/ 	.byte	0x04, 0x11
        /*0b42*/ 	.short	(.L_511 - .L_510)
	.align		4
.L_510:
        /*0b44*/ 	.word	index@(_ZN2at6native61_GLOBAL__N__44eb8e94_28_ForeachBinaryOpScalarList_cu_dda10a6925multi_tensor_apply_kernelINS1_28TensorListScalarListMetadataIN3c107complexIfEELi1EEENS1_25BinaryOpScalarListFunctorIS6_Li1ELi1ELi0EEEJNS1_13power_functorIS6_EEEEEvT_T0_DpT1_)
        /*0b48*/ 	.word	0x00000000


	//----- nvinfo : EIATTR_REGCOUNT
	.align		4
.L_511:
        /*0b4c*/ 	.byte	0x04, 0x2f
        /*0b4e*/ 	.short	(.L_513 - .L_512)
	.align		4
.L_512:
        /*0b50*/ 	.word	index@(_ZN2at6native61_GLOBAL__N__44eb8e94_28_ForeachBinaryOpScalarList_cu_dda10a6925multi_tensor_apply_kernelINS1_28TensorListScalarListMetadataIfLi1EEENS1_25BinaryOpScalarListFunctorIN3c104HalfELi1ELi1ELi0EEEJNS1_13power_functorIfEEEEEvT_T0_DpT1_)
        /*0b54*/ 	.word	0x00000019


	//----- nvinfo : EIATTR_FRAME_SIZE
	.align		4
.L_513:
        /*0b58*/ 	.byte	0x04, 0x11
        /*0b5a*/ 	.short	(.L_515 - .L_514)
	.align		4
.L_514:
        /*0b5c*/ 	.word	index@($__internal_66_$__cuda_sm20_div_u16)
        /*0b60*/ 	.word	0x00000000


	//----- nvinfo : EIATTR_FRAME_SIZE
	.align		4
.L_515:
        /*0b64*/ 	.byte	0x04, 0x11
        /*0b66*/ 	.short	(.L_517 - .L_516)
	.align		4
.L_516:
        /*0b68*/ 	.word	index@(_ZN2at6native61_GLOBAL__N__44eb8e94_28_ForeachBinaryOpScalarList_cu_dda10a6925multi_tensor_apply_kernelINS1_28TensorListScalarListMetadataIfLi1EEENS1_25BinaryOpScalarListFunctorIN3c104HalfELi1ELi1ELi0EEEJNS1_13power_functorIfEEEEEvT_T0_DpT1_)
        /*0b6c*/ 	.word	0x00000000


	//----- nvinfo : EIATTR_REGCOUNT
	.align		4
.L_517:
        /*0b70*/ 	.byte	0x04, 0x2f
        /*0b72*/ 	.short	(.L_519 - .L_518)
	.align		4
.L_518:
        /*0b74*/ 	.word	index@(_ZN2at6native61_GLOBAL__N__44eb8e94_28_ForeachBinaryOpScalarList_cu_dda10a6925multi_tensor_apply_kernelINS1_28TensorListScalarListMetadataIfLi1EEENS1_25BinaryOpScalarListFunctorIN3c108BFloat16ELi1ELi1ELi0EEEJNS1_13power_functorIfEEEEEvT_T0_DpT1_)
        /*0b78*/ 	.word	0x00000019


	//----- nvinfo : EIATTR_FRAME_SIZE
	.align		4
.L_519:
        /*0b7c*/ 	.byte	0x04, 0x11
        /*0b7e*/ 	.short	(.L_521 - .L_520)
	.align		4
.L_520:
        /*0b80*/ 	.word	index@($__internal_65_$__cuda_sm20_div_u16)
        /*0b84*/ 	.word	0x00000000


	//----- nvinfo : EIATTR_FRAME_SIZE
	.align		4
.L_521:
        /*0b88*/ 	.byte	0x04, 0x11
        /*0b8a*/ 	.short	(.L_523 - .L_522)
	.align		4
.L_522:
        /*0b8c*/ 	.word	index@(_ZN2at6native61_GLOBAL__N__44eb8e94_28_ForeachBinaryOpScalarList_cu_dda10a6925multi_tensor_apply_kernelINS1_28TensorListScalarListMetadataIfLi1EEENS1_25BinaryOpScalarListFunctorIN3c108BFloat16ELi1ELi1ELi0EEEJNS1_13power_functorIfEEEEEvT_T0_DpT1_)
        /*0b90*/ 	.word	0x00000000


	//----- nvinfo : EIATTR_REGCOUNT
	.align		4
.L_523:
        /*0b94*/ 	.byte	0x04, 0x2f
        /*0b96*/ 	.short	(.L_525 - .L_524)
	.align		4
.L_524:
        /*0b98*/ 	.word	index@(_ZN2at6native61_GLOBAL__N__44eb8e94_28_ForeachBinaryOpScalarList_cu_dda10a6925multi_tensor_apply_kernelINS1_28TensorListScalarListMetadataIhLi2EEENS1_25BinaryOpScalarListFunctorIhLi2ELi1ELi1EEEJNS1_13power_functorIhEEEEEvT_T0_DpT1_)
        /*0b9c*/ 	.word	0x00000020


	//----- nvinfo : EIATTR_FRAME_SIZE
	.align		4
.L_525:
        /*0ba0*/ 	.byte	0x04, 0x11
        /*0ba2*/ 	.short	(.L_527 - .L_526)
	.align		4
.L_526:
        /*0ba4*/ 	.word	index@(_ZN2at6native61_GLOBAL__N__44eb8e94_28_ForeachBinaryOpScalarList_cu_dda10a6925multi_tensor_apply_kernelINS1_28TensorListScalarListMetadataIhLi2EEENS1_25BinaryOpScalarListFunctorIhLi2ELi1ELi1EEEJNS1_13power_functorIhEEEEEvT_T0_DpT1_)
        /*0ba8*/ 	.word	0x00000000


	//----- nvinfo : EIATTR_REGCOUNT
	.align		4
.L_527:
        /*0bac*/ 	.byte	0x04, 0x2f
        /*0bae*/ 	.short	(.L_529 - .L_528)
	.align		4
.L_528:
        /*0bb0*/ 	.word	index@(_ZN2at6native61_GLOBAL__N__44eb8e94_28_ForeachBinaryOpScalarList_cu_dda10a6925multi_tensor_apply_kernelINS1_28TensorListScalarListMetadataIaLi2EEENS1_25BinaryOpScalarListFunctorIaLi2ELi1ELi1EEEJNS1_13power_functorIaEEEEEvT_T0_DpT1_)
        /*0bb4*/ 	.word	0x00000020


	//----- nvinfo : EIATTR_FRAME_SIZE
	.align		4
.L_529:
        /*0bb8*/ 	.byte	0x04, 0x11
        /*0bba*/ 	.short	(.L_531 - .L_530)
	.align		4
.L_530:
        /*0bbc*/ 	.word	index@(_ZN2at6native61_GLOBAL__N__44eb8e94_28_ForeachBinaryOpScalarList_cu_dda10a6925multi_tensor_apply_kernelINS1_28TensorListScalarListMetadataIaLi2EEENS1_25BinaryOpScalarListFunctorIaLi2ELi1ELi1EEEJNS1_13power_functorIaEEEEEvT_T0_DpT1_)
        /*0bc0*/ 	.word	0x00000000


	//----- nvinfo : EIATTR_REGCOUNT
	.align		4
.L_531:
        /*0bc4*/ 	.byte	0x04, 0x2f
        /*0bc6*/ 	.short	(.L_533 - .L_532)
	.align		4
.L_532:
        /*0bc8*/ 	.word	index@(_ZN2at6native61_GLOBAL__N__44eb8e94_28_ForeachBinaryOpScalarList_cu_dda10a6925multi_tensor_apply_kernelINS1_28TensorListScalarListMetadataIiLi2EEENS1_25BinaryOpScalarListFunctorIiLi2ELi1ELi1EEEJNS1_13power_functorIiEEEEEvT_T0_DpT1_)
        /*0bcc*/ 	.word	0x00000020


	//----- nvinfo : EIATTR_FRAME_SIZE
	.align		4
.L_533:
        /*0bd0*/ 	.byte	0x04, 0x11
        /*0bd2*/ 	.short	(.L_535 - .L_534)
	.align		4
.L_534:
        /*0bd4*/ 	.word	index@(_ZN2at6native61_GLOBAL__N__44eb8e94_28_ForeachBinaryOpScalarList_cu_dda10a6925multi_tensor_apply_kernelINS1_28TensorListScalarListMetadataIiLi2EEENS1_25BinaryOpScalarListFunctorIiLi2ELi1ELi1EEEJNS1_13power_functorIiEEEEEvT_T0_DpT1_)
        /*0bd8*/ 	.word	0x00000000


	//----- nvinfo : EIATTR_REGCOUNT
	.align		4
.L_535:
        /*0bdc*/ 	.byte	0x04, 0x2f
        /*0bde*/ 	.short	(.L_537 - .L_536)
	.align		4
.L_536:
        /*0be0*/ 	.word	index@(_ZN2at6native61_GLOBAL__N__44eb8e94_28_ForeachBinaryOpScalarList_cu_dda10a6925multi_tensor_apply_kernelINS1_28TensorListScalarListMetadataIlLi2EEENS1_25BinaryOpScalarListFunctorIlLi2ELi1ELi1EEEJNS1_13power_functorIlEEEEEvT_T0_DpT1_)
        /*0be4*/ 	.word	0x0000001c


	//----- nvinfo : EIATTR_FRAME_SIZE
	.align		4
.L_537:
        /*0be8*/ 	.byte	0x04, 0x11
        /*0bea*/ 	.short	(.L_539 - .L_538)
	.align		4
.L_538:
        /*0bec*/ 	.word	index@(_ZN2at6native61_GLOBAL__N__44eb8e94_28_ForeachBinaryOpScalarList_cu_dda10a6925multi_tensor_apply_kernelINS1_28TensorListScalarListMetadataIlLi2EEENS1_25BinaryOpScalarListFunctorIlLi2ELi1ELi1EEEJNS1_13power_functorIlEEEEEvT_T0_DpT1_)
        /*0bf0*/ 	.word	0x00000000


	//----- nvinfo : EIATTR_REGCOUNT
	.align		4
.L_539:
        /*0bf4*/ 	.byte	0x04, 0x2f
        /*0bf6*/ 	.short	(.L_541 - .L_540)
	.align		4
.L_540:
        /*0bf8*/ 	.word	index@(_ZN2at6native61_GLOBAL__N__44eb8e94_28_ForeachBinaryOpScalarList_cu_dda10a6925multi_tensor_apply_kernelINS1_28TensorListScalarListMetadataIsLi2EEENS1_25BinaryOpScalarListFunctorIsLi2ELi1ELi1EEEJNS1_13power_functorIsEEEEEvT_T0_DpT1_)
        /*0bfc*/ 	.word	0x00000020


	//----- nvinfo : EIATTR_FRAME_SIZE
	.align		4
.L_541:
        /*0c00*/ 	.byte	0x04, 0x11
        /*0c02*/ 	.short	(.L_543 - .L_542)
	.align		4
.L_542:
        /*0c04*/ 	.word	index@(_ZN2at6native61_GLOBAL__N__44eb8e94_28_ForeachBinaryOpScalarList_cu_dda10a6925multi_tensor_apply_kernelINS1_28TensorListScalarListMetadataIsLi2EEENS1_25BinaryOpScalarListFunctorIsLi2ELi1ELi1EEEJNS1_13power_functorIsEEEEEvT_T0_DpT1_)
        /*0c08*/ 	.word	0x00000000


	//----- nvinfo : EIATTR_REGCOUNT
	.align		4
.L_543:
        /*0c0c*/ 	.byte	0x04, 0x2f
        /*0c0e*/ 	.short	(.L_545 - .L_544)
	.align		4
.L_544:
        /*0c10*/ 	.word	index@(_ZN2at6native61_GLOBAL__N__44eb8e94_28_ForeachBinaryOpScalarList_cu_dda10a6925multi_tensor_apply_kernelINS1_28TensorListScalarListMetadataIdLi2EEENS1_25BinaryOpScalarListFunctorIdLi2ELi1ELi1EEEJNS1_13power_functorIdEEEEEvT_T0_DpT1_)
        /*0c14*/ 	.word	0x0000002c


	//----- nvinfo : EIATTR_FRAME_SIZE
	.align		4
.L_545:
        /*0c18*/ 	.byte	0x04, 0x11
        /*0c1a*/ 	.short	(.L_547 - .L_546)
	.align		4
.L_546:
        /*0c1c*/ 	.word	index@($_ZN2at6native61_GLOBAL__N__44eb8e94_28_ForeachBinaryOpScalarList_cu_dda10a6925multi_tensor_apply_kernelINS1_28TensorListScalarListMetadataIdLi2EEENS1_25BinaryOpScalarListFunctorIdLi2ELi1ELi1EEEJNS1_13power_functorIdEEEEEvT_T0_DpT1_$__internal_accurate_pow)
        /*0c20*/ 	.word	0x00000000


	//----- nvinfo : EIATTR_FRAME_SIZE
	.align		4
.L_547:
        /*0c24*/ 	.byte	0x04, 0x11
        /*0c26*/ 	.short	(.L_549 - .L_548)
	.align		4
.L_548:
        /*0c28*/ 	.word	index@(_ZN2at6native61_GLOBAL__N__44eb8e94_28_ForeachBinaryOpScalarList_cu_dda10a6925multi_tensor_apply_kernelINS1_28TensorListScalarListMetadataIdLi2EEENS1_25BinaryOpScalarListFunctorIdLi2ELi1ELi1EEEJNS1_13power_functorIdEEEEEvT_T0_DpT1_)
        /*0c2c*/ 	.word	0x00000000


	//----- nvinfo : EIATTR_REGCOUNT
	.align		4
.L_549:
        /*0c30*/ 	.byte	0x04, 0x2f
        /*0c32*/ 	.short	(.L_551 - .L_550)
	.align		4
.L_550:
        /*0c34*/ 	.word	index@(_ZN2at6native61_GLOBAL__N__44eb8e94_28_ForeachBinaryOpScalarList_cu_dda10a6925multi_tensor_apply_kernelINS1_28TensorListScalarListMetadataIfLi2EEENS1_25BinaryOpScalarListFunctorIfLi2ELi1ELi1EEEJNS1_13power_functorIfEEEEEvT_T0_DpT1_)
        /*0c38*/ 	.word	0x0000001d


	//----- nvinfo : EIATTR_FRAME_SIZE
	.align		4
.L_551:
        /*0c3c*/ 	.byte	0x04, 0x11
        /*0c3e*/ 	.short	(.L_553 - .L_552)
	.align		4
.L_552:
        /*0c40*/ 	.word	index@($__internal_64_$__cuda_sm20_div_u16)
        /*0c44*/ 	.word	0x00000000


	//----- nvinfo : EIATTR_FRAME_SIZE
	.align		4
.L_553:
        /*0c48*/ 	.byte	0x04, 0x11
        /*0c4a*/ 	.short	(.L_555 - .L_554)
	.align		4
.L_554:
        /*0c4c*/ 	.word	index@(_ZN2at6native61_GLOBAL__N__44eb8e94_28_ForeachBinaryOpScalarList_cu_dda10a6925multi_tensor_apply_kernelINS1_28TensorListScalarListMetadataIfLi2EEENS1_25BinaryOpScalarListFunctorIfLi2ELi1ELi1EEEJNS1_13power_functorIfEEEEEvT_T0_DpT1_)
        /*0c50*/ 	.word	0x00000000


	//----- nvinfo : EIATTR_REGCOUNT
	.align		4
.L_555:
        /*0c54*/ 	.byte	0x04, 0x2f
        /*0c56*/ 	.short	(.L_557 - .L_556)
	.align		4
.L_556:
        /*0c58*/ 	.word	index@(_ZN2at6native61_GLOBAL__N__44eb8e94_28_ForeachBinaryOpScalarList_cu_dda10a6925multi_tensor_apply_kernelINS1_28TensorListScalarListMetadataIN3c107complexIdEELi2EEENS1_25BinaryOpScalarListFunctorIS6_Li2ELi1ELi1EEEJNS1_13power_functorIS6_EEEEEvT_T0_DpT1_)
        /*0c5c*/ 	.word	0x00000038


	//----- nvinfo : EIATTR_FRAME_SIZE
	.align		4
.L_557:
        /*0c60*/ 	.byte	0x04, 0x11
        /*0c62*/ 	.short	(.L_559 - .L_558)
	.align		4
.L_558:
        /*0c64*/ 	.word	index@($_ZN2at6native61_GLOBAL__N__44eb8e94_28_ForeachBinaryOpScalarList_cu_dda10a6925multi_tensor_apply_kernelINS1_28TensorListScalarListMetadataIN3c107complexIdEELi2EEENS1_25BinaryOpScalarListFunctorIS6_Li2ELi1ELi1EEEJNS1_13power_functorIS6_EEEEEvT_T0_DpT1_$__internal_trig_reduction_slowpathd)
        /*0c68*/ 	.word	0x00000028


	//----- nvinfo : EIATTR_FRAME_SIZE
	.align		4
.L_559:
        /*0c6c*/ 	.byte	0x04, 0x11
        /*0c6e*/ 	.short	(.L_561 - .L_560)
	.align		4
.L_560:
        /*0c70*/ 	.word	index@($__internal_63_$__cuda_sm20_div_rn_f64_full)
        /*0c74*/ 	.word	0x00000028


	//----- nvinfo : EIATTR_FRAME_SIZE
	.align		4
.L_561:
        /*0c78*/ 	.byte	0x04, 0x11
        /*0c7a*/ 	.short	(.L_563 - .L_562)
	.align		4
.L_562:
        /*0c7c*/ 	.word	index@(_ZN2at6native61_GLOBAL__N__44eb8e94_28_ForeachBinaryOpScalarList_cu_dda10a6925multi_tensor_apply_kernelINS1_28TensorListScalarListMetadataIN3c107complexIdEELi2EEENS1_25BinaryOpScalarListFunctorIS6_Li2ELi1ELi1EEEJNS1_13power_functorIS6_EEEEEvT_T0_DpT1_)
        /*0c80*/ 	.word	0x00000028


	//----- nvinfo : EIATTR_REGCOUNT
	.align		4
.L_563:
        /*0c84*/ 	.byte	0x04, 0x2f
        /*0c86*/ 	.short	(.L_565 - .L_564)
	.align		4
.L_564:
        /*0c88*/ 	.word	index@(_ZN2at6native61_GLOBAL__N__44eb8e94_28_ForeachBinaryOpScalarList_cu_dda10a6925multi_tensor_apply_kernelINS1_28TensorListScalarListMetadataIN3c107complexIfEELi2EEENS1_25BinaryOpScalarListFunctorIS6_Li2ELi1ELi1EEEJNS1_13power_functorIS6_EEEEEvT_T0_DpT1_)
        /*0c8c*/ 	.word	0x00000024


	//----- nvinfo : EIATTR_FRAME_SIZE
	.align		4
.L_565:
        /*0c90*/ 	.byte	0x04, 0x11
        /*0c92*/ 	.short	(.L_567 - .L_566)
	.align		4
.L_566:
        /*0c94*/ 	.word	index@($__internal_62_$__cuda_sm3x_div_rn_ftz_f32_slowpath)
        /*0c98*/ 	.word	0x00000000


	//----- nvinfo : EIATTR_FRAME_SIZE
	.align		4
.L_567:
        /*0c9c*/ 	.byte	0x04, 0x11
        /*0c9e*/ 	.short	(.L_569 - .L_568)
	.align		4
.L_568:
        /*0ca0*/ 	.word	index@(_ZN2at6native61_GLOBAL__N__44eb8e94_28_ForeachBinaryOpScalarList_cu_dda10a6925multi_tensor_apply_kernelINS1_28TensorListScalarListMetadataIN3c107complexIfEELi2EEENS1_25BinaryOpScalarListFunctorIS6_Li2ELi1ELi1EEEJNS1_13power_functorIS6_EEEEEvT_T0_DpT1_)
        /*0ca4*/ 	.word	0x00000000


	//----- nvinfo : EIATTR_REGCOUNT
	.align		4
.L_569:
        /*0ca8*/ 	.byte	0x04, 0x2f
        /*0caa*/ 	.short	(.L_571 - .L_570)
	.align		4
.L_570:
        /*0cac*/ 	.word	index@(_ZN2at6native61_GLOBAL__N__44eb8e94_28_ForeachBinaryOpScalarList_cu_dda10a6925multi_tensor_apply_kernelINS1_28TensorListScalarListMetadataIfLi2EEENS1_25BinaryOpScalarListFunctorIN3c104HalfELi2ELi1ELi1EEEJNS1_13power_functorIfEEEEEvT_T0_DpT1_)
        /*0cb0*/ 	.word	0x0000001b


	//----- nvinfo : EIATTR_FRAME_SIZE
	.align		4
.L_571:
        /*0cb4*/ 	.byte	0x04, 0x11
        /*0cb6*/ 	.short	(.L_573 - .L_572)
	.align		4
.L_572:
        /*0cb8*/ 	.word	index@($__internal_61_$__cuda_sm20_div_u16)
        /*0cbc*/ 	.word	0x00000000


	//----- nvinfo : EIATTR_FRAME_SIZE
	.align		4
.L_573:
        /*0cc0*/ 	.byte	0x04, 0x11
        /*0cc2*/ 	.short	(.L_575 - .L_574)
	.align		4
.L_574:
        /*0cc4*/ 	.word	index@(_ZN2at6native61_GLOBAL__N__44eb8e94_28_ForeachBinaryOpScalarList_cu_dda10a6925multi_tensor_apply_kernelINS1_28TensorListScalarListMetadataIfLi2EEENS1_25BinaryOpScalarListFunctorIN3c104HalfELi2ELi1ELi1EEEJNS1_13power_functorIfEEEEEvT_T0_DpT1_)
        /*0cc8*/ 	.word	0x00000000


	//----- nvinfo : EIATTR_REGCOUNT
	.align		4
.L_575:
        /*0ccc*/ 	.byte	0x04, 0x2f
        /*0cce*/ 	.short	(.L_577 - .L_576)
	.align		4
.L_576:
        /*0cd0*/ 	.word	index@(_ZN2at6native61_GLOBAL__N__44eb8e94_28_ForeachBinaryOpScalarList_cu_dda10a6925multi_tensor_apply_kernelINS1_28TensorListScalarListMetadataIfLi2EEENS1_25BinaryOpScalarListFunctorIN3c108BFloat16ELi2ELi1ELi1EEEJNS1_13power_functorIfEEEEEvT_T0_DpT1_)
        /*0cd4*/ 	.word	0x0000001b


	//----- nvinfo : EIATTR_FRAME_SIZE
	.align		4
.L_577:
        /*0cd8*/ 	.byte	0x04, 0x11
        /*0cda*/ 	.short	(.L_579 - .L_578)
	.align		4
.L_578:
        /*0cdc*/ 	.word	index@($__internal_60_$__cuda_sm20_div_u16)
        /*0ce0*/ 	.word	0x00000000


	//----- nvinfo : EIATTR_FRAME_SIZE
	.align		4
.L_579:
        /*0ce4*/ 	.byte	0x04, 0x11
        /*0ce6*/ 	.short	(.L_581 - .L_580)
	.align		4
.L_580:
        /*0ce8*/ 	.word	index@(_ZN2at6native61_GLOBAL__N__44eb8e94_28_ForeachBinaryOpScalarList_cu_dda10a6925multi_tensor_apply_kernelINS1_28TensorListScalarListMetadataIfLi2EEENS1_25BinaryOpScalarListFunctorIN3c108BFloat16ELi2ELi1ELi1EEEJNS1_13power_functorIfEEEEEvT_T0_DpT1_)
        /*0cec*/ 	.word	0x00000000


	//----- nvinfo : EIATTR_REGCOUNT
	.align		4
.L_581:
        /*0cf0*/ 	.byte	0x04, 0x2f
        /*0cf2*/ 	.short	(.L_583 - .L_582)
	.align		4
.L_582:
        /*0cf4*/ 	.word	index@(_ZN2at6native61_GLOBAL__N__44eb8e94_28_ForeachBinaryOpScalarList_cu_dda10a6925multi_tensor_apply_kernelINS1_28TensorListScalarListMetadataIhLi1EEENS1_25BinaryOpScalarListFunctorIhLi1ELi1ELi0EEEJSt5minusIhEEEEvT_T0_DpT1_)
        /*0cf8*/ 	.word	0x0000001a


	//----- nvinfo : EIATTR_FRAME_SIZE
	.align		4
.L_583:
        /*0cfc*/ 	.byte	0x04, 0x11
        /*0cfe*/ 	.short	(.L_585 - .L_584)
	.align		4
.L_584:
        /*0d00*/ 	.word	index@($__internal_59_$__cuda_sm20_div_u16)
        /*0d04*/ 	.word	0x00000000


	//----- nvinfo : EIATTR_FRAME_SIZE
	.align		4
.L_585:
        /*0d08*/ 	.byte	0x04, 0x11
        /*0d0a*/ 	.short	(.L_587 - .L_586)
	.align		4
.L_586:
        /*0d0c*/ 	.word	index@(_ZN2at6native61_GLOBAL__N__44eb8e94_28_ForeachBinaryOpScalarList_cu_dda10a6925multi_tensor_apply_kernelINS1_28TensorListScalarListMetadataIhLi1EEENS1_25BinaryOpScalarListFunctorIhLi1ELi1ELi0EEEJSt5minusIhEEEEvT_T0_DpT1_)
        /*0d10*/ 	.word	0x00000000


	//----- nvinfo : EIATTR_REGCOUNT
	.align		4
.L_587:
        /*0d14*/ 	.byte	0x04, 0x2f
        /*0d16*/ 	.short	(.L_589 - .L_588)
	.align		4
.L_588:
        /*0d18*/ 	.word	index@(_ZN2at6native61_GLOBAL__N__44eb8e94_28_ForeachBinaryOpScalarList_cu_dda10a6925multi_tensor_apply_kernelINS1_28TensorListScalarListMetadataIaLi1EEENS1_25BinaryOpScalarListFunctorIaLi1ELi1ELi0EEEJSt5minusIaEEEEvT_T0_DpT1_)
        /*0d1c*/ 	.word	0x0000001a


	//----- nvinfo : EIATTR_FRAME_SIZE
	.align		4
.L_589:
        /*0d20*/ 	.byte	0x04, 0x11
        /*0d22*/ 	.short	(.L_591 - .L_590)
	.align		4
.L_590:
        /*0d24*/ 	.word	index@($__internal_58_$__cuda_sm20_div_u16)
        /*0d28*/ 	.word	0x00000000


	//----- nvinfo : EIATTR_FRAME_SIZE
	.align		4
.L_591:
        /*0d2c*/ 	.byte	0x04, 0x11
        /*0d2e*/ 	.short	(.L_593 - .L_592)
	.align		4
.L_592:
        /*0d30*/ 	.word	index@(_ZN2at6native61_GLOBAL__N__44eb8e94_28_ForeachBinaryOpScalarList_cu_dda10a6925multi_tensor_apply_kernelINS1_28TensorListScalarListMetadataIaLi1EEENS1_25BinaryOpScalarListFunctorIaLi1ELi1ELi0EEEJSt5minusIaEEEEvT_T0_DpT1_)
        /*0d34*/ 	.word	0x00000000


	//----- nvinfo : EIATTR_REGCOUNT
	.align		4
.L_593:
        /*0d38*/ 	.byte	0x04, 0x2f
        /*0d3a*/ 	.short	(.L_595 - .L_594)
	.align		4
.L_594:
        /*0d3c*/ 	.word	index@(_ZN2at6native61_GLOBAL__N__44eb8e94_28_ForeachBinaryOpScalarList_cu_dda10a6925multi_tensor_apply_kernelINS1_28TensorListScalarListMetadataIiLi1EEENS1_25BinaryOpScalarListFunctorIiLi1ELi1ELi0EEEJSt5minusIiEEEEvT_T0_DpT1_)
        /*0d40*/ 	.word	0x0000001c


	//----- nvinfo : EIATTR_FRAME_SIZE
	.align		4
.L_595:
        /*0d44*/ 	.byte	0x04, 0x11
        /*0d46*/ 	.short	(.L_597 - .L_596)
	.align		4
.L_596:
        /*0d48*/ 	.word	index@($__internal_57_$__cuda_sm20_div_u16)
        /*0d4c*/ 	.word	0x00000000


	//----- nvinfo : EIATTR_FRAME_SIZE
	.align		4
.L_597:
        /*0d50*/ 	.byte	0x04, 0x11
        /*0d52*/ 	.short	(.L_599 - .L_598)
	.align		4
.L_598:
        /*0d54*/ 	.word	index@(_ZN2at6native61_GLOBAL__N__44eb8e94_28_ForeachBinaryOpScalarList_cu_dda10a6925multi_tensor_apply_kernelINS1_28TensorListScalarListMetadataIiLi1EEENS1_25BinaryOpScalarListFunctorIiLi1ELi1ELi0EEEJSt5minusIiEEEEvT_T0_DpT1_)
        /*0d58*/ 	.word	0x00000000


	//----- nvinfo : EIATTR_REGCOUNT
	.align		4
.L_599:
        /*0d5c*/ 	.byte	0x04, 0x2f
        /*0d5e*/ 	.short	(.L_601 - .L_600)
	.align		4
.L_600:
        /*0d60*/ 	.word	index@(_ZN2at6native61_GLOBAL__N__44eb8e94_28_ForeachBinaryOpScalarList_cu_dda10a6925multi_tensor_apply_kernelINS1_28TensorListScalarListMetadataIlLi1EEENS1_25BinaryOpScalarListFunctorIlLi1ELi1ELi0EEEJSt5minusIlEEEEvT_T0_DpT1_)
        /*0d64*/ 	.word	0x00000020


	//----- nvinfo : EIATTR_FRAME_SIZE
	.align		4
.L_601:
        /*0d68*/ 	.byte	0x04, 0x11
        /*0d6a*/ 	.short	(.L_603 - .L_602)
	.align		4
.L_602:
        /*0d6c*/ 	.word	index@($__internal_56_$__cuda_sm20_div_u16)
        /*0d70*/ 	.word	0x00000000


	//----- nvinfo : EIATTR_FRAME_SIZE
	.align		4
.L_603:
        /*0d74*/ 	.byte	0x04, 0x11
        /*0d76*/ 	.short	(.L_605 - .L_604)
	.align		4
.L_604:
        /*0d78*/ 	.word	index@(_ZN2at6native61_GLOBAL__N__44eb8e94_28_ForeachBinaryOpScalarList_cu_dda10a6925multi_tensor_apply_kernelINS1_28TensorListScalarListMetadataIlLi1EEENS1_25BinaryOpScalarListFunctorIlLi1ELi1ELi0EEEJSt5minusIlEEEEvT_T0_DpT1_)
        /*0d7c*/ 	.word	0x00000000


	//----- nvinfo : EIATTR_REGCOUNT
	.align		4
.L_605:
        /*0d80*/ 	.byte	0x04, 0x2f
        /*0d82*/ 	.short	(.L_607 - .L_606)
	.align		4
.L_606:
        /*0d84*/ 	.word	index@(_ZN2at6native61_GLOBAL__N__44eb8e94_28_ForeachBinaryOpScalarList_cu_dda10a6925multi_tensor_apply_kernelINS1_28TensorListScalarListMetadataIsLi1EEENS1_25BinaryOpScalarListFunctorIsLi1ELi1ELi0EEEJSt5minusIsEEEEvT_T0_DpT1_)
        /*0d88*/ 	.word	0x0000001a


	//----- nvinfo : EIATTR_FRAME_SIZE
	.align		4
.L_607:
        /*0d8c*/ 	.byte	0x04, 0x11
        /*0d8e*/ 	.short	(.L_609 - .L_608)
	.align		4
.L_608:
        /*0d90*/ 	.word	index@($__internal_55_$__cuda_sm20_div_u16)
        /*0d94*/ 	.word	0x00000000


	//----- nvinfo : EIATTR_FRAME_SIZE
	.align		4
.L_609:
        /*0d98*/ 	.byte	0x04, 0x11
        /*0d9a*/ 	.short	(.L_611 - .L_610)
	.align		4
.L_610:
        /*0d9c*/ 	.word	index@(_ZN2at6native61_GLOBAL__N__44eb8e94_28_ForeachBinaryOpScalarList_cu_dda10a6925multi_tensor_apply_kernelINS1_28TensorListScalarListMetadataIsLi1EEENS1_25BinaryOpScalarListFunctorIsLi1ELi1ELi0EEEJSt5minusIsEEEEvT_T0_DpT1_)
        /*0da0*/ 	.word	0x00000000


	//----- nvinfo : EIATTR_REGCOUNT
	.align		4
.L_611:
        /*0da4*/ 	.byte	0x04, 0x2f
        /*0da6*/ 	.short	(.L_613 - .L_612)
	.align		4
.L_612:
        /*0da8*/ 	.word	index@(_ZN2at6native61_GLOBAL__N__44eb8e94_28_ForeachBinaryOpScalarList_cu_dda10a6925multi_tensor_apply_kernelINS1_28TensorListScalarListMetadataIdLi1EEENS1_25BinaryOpScalarListFunctorIdLi1ELi1ELi0EEEJSt5minusIdEEEEvT_T0_DpT1_)
        /*0dac*/ 	.word	0x00000020


	//----- nvinfo : EIATTR_FRAME_SIZE
	.align		4
.L_613:
        /*0db0*/ 	.byte	0x04, 0x11
        /*0db2*/ 	.short	(.L_615 - .L_614)
	.align		4
.L_614:
        /*0db4*/ 	.word	index@($__internal_54_$__cuda_sm20_div_u16)
        /*0db8*/ 	.word	0x00000000


	//----- nvinfo : EIATTR_FRAME_SIZE
	.align		4
.L_615:
        /*0dbc*/ 	.byte	0x04, 0x11
        /*0dbe*/ 	.short	(.L_617 - .L_616)
	.align		4
.L_616:
        /*0dc0*/ 	.word	index@(_ZN2at6native61_GLOBAL__N__44eb8e94_28_ForeachBinaryOpScalarList_cu_dda10a6925multi_tensor_apply_kernelINS1_28TensorListScalarListMetadataIdLi1EEENS1_25BinaryOpScalarListFunctorIdLi1ELi1ELi0EEEJSt5minusIdEEEEvT_T0_DpT1_)
        /*0dc4*/ 	.word	0x00000000


	//----- nvinfo : EIATTR_REGCOUNT
	.align		4
.L_617:
        /*0dc8*/ 	.byte	0x04, 0x2f
        /*0dca*/ 	.short	(.L_619 - .L_618)
	.align		4
.L_618:
        /*0dcc*/ 	.word	index@(_ZN2at6native61_GLOBAL__N__44eb8e94_28_ForeachBinaryOpScalarList_cu_dda10a6925multi_tensor_apply_kernelINS1_28TensorListScalarListMetadataIfLi1EEENS1_25BinaryOpScalarListFunctorIfLi1ELi1ELi0EEEJSt5minusIfEEEEvT_T0_DpT1_)
        /*0dd0*/ 	.word	0x0000001c


	//----- nvinfo : EIATTR_FRAME_SIZE
	.align		4
.L_619:
        /*0dd4*/ 	.byte	0x04, 0x11
        /*0dd6*/ 	.short	(.L_621 - .L_620)
	.align		4
.L_620:
        /*0dd8*/ 	.word	index@($__internal_53_$__cuda_sm20_div_u16)
        /*0ddc*/ 	.word	0x00000000


	//----- nvinfo : EIATTR_FRAME_SIZE
	.align		4
.L_621:
        /*0de0*/ 	.byte	0x04, 0x11
        /*0de2*/ 	.short	(.L_623 - .L_622)
	.align		4
.L_622:
        /*0de4*/ 	.word	index@(_ZN2at6native61_GLOBAL__N__44eb8e94_28_ForeachBinaryOpScalarList_cu_dda10a6925multi_tensor_apply_kernelINS1_28TensorListScalarListMetadataIfLi1EEENS1_25BinaryOpScalarListFunctorIfLi1ELi1ELi0EEEJSt5minusIfEEEEvT_T0_DpT1_)
        /*0de8*/ 	.word	0x00000000


	//----- nvinfo : EIATTR_REGCOUNT
	.align		4
.L_623:
        /*0dec*/ 	.byte	0x04, 0x2f
        /*0dee*/ 	.short	(.L_625 - .L_624)
	.align		4
.L_624:
        /*0df0*/ 	.word	index@(_ZN2at6native61_GLOBAL__N__44eb8e94_28_ForeachBinaryOpScalarList_cu_dda10a6925multi_tensor_apply_kernelINS1_28TensorListScalarListMetadataIN3c107complexIdEELi1EEENS1_25BinaryOpScalarListFunctorIS6_Li1ELi1ELi0EEEJSt5minusIS6_EEEEvT_T0_DpT1_)
        /*0df4*/ 	.word	0x00000026


	//----- nvinfo : EIATTR_FRAME_SIZE
	.align		4
.L_625:
        /*0df8*/ 	.byte	0x04, 0x11
        /*0dfa*/ 	.short	(.L_627 - .L_626)
	.align		4
.L_626:
        /*0dfc*/ 	.word	index@($__internal_52_$__cuda_sm20_div_u16)
        /*0e00*/ 	.word	0x00000000


	//----- nvinfo : EIATTR_FRAME_SIZE
	.align		4
.L_627:
        /*0e04*/ 	.byte	0x04, 0x11
        /*0e06*/ 	.short	(.L_629 - .L_628)
	.align		4
.L_628:
        /*0e08*/ 	.word	index@(_ZN2at6native61_GLOBAL__N__44eb8e94_28_ForeachBinaryOpScalarList_cu_dda10a6925multi_tensor_apply_kernelINS1_28TensorListScalarListMetadataIN3c107complexIdEELi1EEENS1_25BinaryOpScalarListFunctorIS6_Li1ELi1ELi0EEEJSt5minusIS6_EEEEvT_T0_DpT1_)
        /*0e0c*/ 	.word	0x00000000


	//----- nvinfo : EIATTR_REGCOUNT
	.align		4
.L_629:
        /*0e10*/ 	.byte	0x04, 0x2f
        /*0e12*/ 	.short	(.L_631 - .L_630)
	.align		4
.L_630:
        /*0e14*/ 	.word	index@(_ZN2at6native61_GLOBAL__N__44eb8e94_28_ForeachBinaryOpScalarList_cu_dda10a6925multi_tensor_apply_kernelINS1_28TensorListScalarListMetadataIN3c107complexIfEELi1EEENS1_25BinaryOpScalarListFunctorIS6_Li1ELi1ELi0EEEJSt5minusIS6_EEEEvT_T0_DpT1_)
        /*0e18*/ 	.word	0x00000020


	//----- nvinfo : EIATTR_FRAME_SIZE
	.align		4
.L_631:
        /*0e1c*/ 	.byte	0x04, 0x11
        /*0e1e*/ 	.short	(.L_633 - .L_632)
	.align		4
.L_632:
        /*0e20*/ 	.word	index@($__internal_51_$__cuda_sm20_div_u16)
        /*0e24*/ 	.word	0x00000000


	//----- nvinfo : EIATTR_FRAME_SIZE
	.align		4
.L_633:
        /*0e28*/ 	.byte	0x04, 0x11
        /*0e2a*/ 	.short	(.L_635 - .L_634)
	.align		4
.L_634:
        /*0e2c*/ 	.word	index@(_ZN2at6native61_GLOBAL__N__44eb8e94_28_ForeachBinaryOpScalarList_cu_dda10a6925multi_tensor_apply_kernelINS1_28TensorListScalarListMetadataIN3c107complexIfEELi1EEENS1_25BinaryOpScalarListFunctorIS6_Li1ELi1ELi0EEEJSt5minusIS6_EEEEvT_T0_DpT1_)
        /*0e30*/ 	.word	0x00000000


	//----- nvinfo : EIATTR_REGCOUNT
	.align		4
.L_635:
        /*0e34*/ 	.byte	0x04, 0x2f
        /*0e36*/ 	.short	(.L_637 - .L_636)
	.align		4
.L_636:
        /*0e38*/ 	.word	index@(_ZN2at6native61_GLOBAL__N__44eb8e94_28_ForeachBinaryOpScalarList_cu_dda10a6925multi_tensor_apply_kernelINS1_28TensorListScalarListMetadataIbLi1EEENS1_25BinaryOpScalarListFunctorIbLi1ELi1ELi0EEEJSt5minusIbEEEEvT_T0_DpT1_)
        /*0e3c*/ 	.word	0x00000016


	//----- nvinfo : EIATTR_FRAME_SIZE
	.align		4
.L_637:
        /*0e40*/ 	.byte	0x04, 0x11
        /*0e42*/ 	.short	(.L_639 - .L_638)
	.align		4
.L_638:
        /*0e44*/ 	.word	index@($__internal_50_$__cuda_sm20_div_u16)
        /*0e48*/ 	.word	0x00000000


	//----- nvinfo : EIATTR_FRAME_SIZE
	.align		4
.L_639:
        /*0e4c*/ 	.byte	0x04, 0x11
        /*0e4e*/ 	.short	(.L_641 - .L_640)
	.align		4
.L_640:
        /*0e50*/ 	.word	index@(_ZN2at6native61_GLOBAL__N__44eb8e94_28_ForeachBinaryOpScalarList_cu_dda10a6925multi_tensor_apply_kernelINS1_28TensorListScalarListMetadataIbLi1EEENS1_25BinaryOpScalarListFunctorIbLi1ELi1ELi0EEEJSt5minusIbEEEEvT_T0_DpT1_)
        /*0e54*/ 	.word	0x00000000


	//----- nvinfo : EIATTR_REGCOUNT
	.align		4
.L_641:
        /*0e58*/ 	.byte	0x04, 0x2f
        /*0e5a*/ 	.short	(.L_643 - .L_642)
	.align		4
.L_642:
        /*0e5c*/ 	.word	index@(_ZN2at6native61_GLOBAL__N__44eb8e94_28_ForeachBinaryOpScalarList_cu_dda10a6925multi_tensor_apply_kernelINS1_28TensorListScalarListMetadataIfLi1EEENS1_25BinaryOpScalarListFunctorIN3c104HalfELi1ELi1ELi0EEEJSt5minusIfEEEEvT_T0_DpT1_)
        /*0e60*/ 	.word	0x00000019


	//----- nvinfo : EIATTR_FRAME_SIZE
	.align		4
.L_643:
        /*0e64*/ 	.byte	0x04, 0x11
        /*0e66*/ 	.short	(.L_645 - .L_644)
	.align		4
.L_644:
        /*0e68*/ 	.word	index@($__internal_49_$__cuda_sm20_div_u16)
        /*0e6c*/ 	.word	0x00000000


	//----- nvinfo : EIATTR_FRAME_SIZE
	.align		4
.L_645:
        /*0e70*/ 	.byte	0x04, 0x11
        /*0e72*/ 	.short	(.L_647 - .L_646)
	.align		4
.L_646:
        /*0e74*/ 	.word	index@(_ZN2at6native61_GLOBAL__N__44eb8e94_28_ForeachBinaryOpScalarList_cu_dda10a6925multi_tensor_apply_kernelINS1_28TensorListScalarListMetadataIfLi1EEENS1_25BinaryOpScalarListFunctorIN3c104HalfELi1ELi1ELi0EEEJSt5minusIfEEEEvT_T0_DpT1_)
        /*0e78*/ 	.word	0x00000000


	//----- nvinfo : EIATTR_REGCOUNT
	.align		4
.L_647:
        /*0e7c*/ 	.byte	0x04, 0x2f
        /*0e7e*/ 	.short	(.L_649 - .L_648)
	.align		4
.L_648:
        /*0e80*/ 	.word	index@(_ZN2at6native61_GLOBAL__N__44eb8e94_28_ForeachBinaryOpScalarList_cu_dda10a6925multi_tensor_apply_kernelINS1_28TensorListScalarListMetadataIfLi1EEENS1_25BinaryOpScalarListFunctorIN3c108BFloat16ELi1ELi1ELi0EEEJSt5minusIfEEEEvT_T0_DpT1_)
        /*0e84*/ 	.word	0x00000019


	//----- nvinfo : EIATTR_FRAME_SIZE
	.align		4
.L_649:
        /*0e88*/ 	.byte	0x04, 0x11
        /*0e8a*/ 	.short	(.L_651 - .L_650)
	.align		4
.L_650:
        /*0e8c*/ 	.word	index@($__internal_48_$__cuda_sm20_div_u16)
        /*0e90*/ 	.word	0x00000000


	//----- nvinfo : EIATTR_FRAME_SIZE
	.align		4
.L_651:
        /*0e94*/ 	.byte	0x04, 0x11
        /*0e96*/ 	.short	(.L_653 - .L_652)
	.align		4
.L_652:
        /*0e98*/ 	.word	index@(_ZN2at6native61_GLOBAL__N__44eb8e94_28_ForeachBinaryOpScalarList_cu_dda10a6925multi_tensor_apply_kernelINS1_28TensorListScalarListMetadataIfLi1EEENS1_25BinaryOpScalarListFunctorIN3c108BFloat16ELi1ELi1ELi0EEEJSt5minusIfEEEEvT_T0_DpT1_)
        /*0e9c*/ 	.word	0x00000000


	//----- nvinfo : EIATTR_REGCOUNT
	.align		4
.L_653:
        /*0ea0*/ 	.byte	0x04, 0x2f
        /*0ea2*/ 	.short	(.L_655 - .L_654)
	.align		4
.L_654:
        /*0ea4*/ 	.word	index@(_ZN2at6native61_GLOBAL__N__44eb8e94_28_ForeachBinaryOpScalarList_cu_dda10a6925multi_tensor_apply_kernelINS1_28TensorListScalarListMetadataIhLi2EEENS1_25BinaryOpScalarListFunctorIhLi2ELi1ELi1EEEJSt5minusIhEEEEvT_T0_DpT1_)
        /*0ea8*/ 	.word	0x00000017


	//----- nvinfo : EIATTR_FRAME_SIZE
	.align		4
.L_655:
        /*0eac*/ 	.byte	0x04, 0x11
        /*0eae*/ 	.short	(.L_657 - .L_656)
	.align		4
.L_656:
        /*0eb0*/ 	.word	index@($__internal_47_$__cuda_sm20_div_u16)
        /*0eb4*/ 	.word	0x00000000


	//----- nvinfo : EIATTR_FRAME_SIZE
	.align		4
.L_657:
        /*0eb8*/ 	.byte	0x04, 0x11
        /*0eba*/ 	.short	(.L_659 - .L_658)
	.align		4
.L_658:
        /*0ebc*/ 	.word	index@(_ZN2at6native61_GLOBAL__N__44eb8e94_28_ForeachBinaryOpScalarList_cu_dda10a6925multi_tensor_apply_kernelINS1_28TensorListScalarListMetadataIhLi2EEENS1_25BinaryOpScalarListFunctorIhLi2ELi1ELi1EEEJSt5minusIhEEEEvT_T0_DpT1_)
        /*0ec0*/ 	.word	0x00000000


	//----- nvinfo : EIATTR_REGCOUNT
	.align		4
.L_659:
        /*0ec4*/ 	.byte	0x04, 0x2f
        /*0ec6*/ 	.short	(.L_661 - .L_660)
	.align		4
.L_660:
        /*0ec8*/ 	.word	index@(_ZN2at6native61_GLOBAL__N__44eb8e94_28_ForeachBinaryOpScalarList_cu_dda10a6925multi_tensor_apply_kernelINS1_28TensorListScalarListMetadataIaLi2EEENS1_25BinaryOpScalarListFunctorIaLi2ELi1ELi1EEEJSt5minusIaEEEEvT_T0_DpT1_)
        /*0ecc*/ 	.word	0x00000017


	//----- nvinfo : EIATTR_FRAME_SIZE
	.align		4
.L_661:
        /*0ed0*/ 	.byte	0x04, 0x11
        /*0ed2*/ 	.short	(.L_663 - .L_662)
	.align		4
.L_662:
        /*0ed4*/ 	.word	index@($__internal_46_$__cuda_sm20_div_u16)
        /*0ed8*/ 	.word	0x00000000


	//----- nvinfo : EIATTR_FRAME_SIZE
	.align		4
.L_663:
        /*0edc*/ 	.byte	0x04, 0x11
        /*0ede*/ 	.short	(.L_665 - .L_664)
	.align		4
.L_664:
        /*0ee0*/ 	.word	index@(_ZN2at6native61_GLOBAL__N__44eb8e94_28_ForeachBinaryOpScalarList_cu_dda10a6925multi_tensor_apply_kernelINS1_28TensorListScalarListMetadataIaLi2EEENS1_25BinaryOpScalarListFunctorIaLi2ELi1ELi1EEEJSt5minusIaEEEEvT_T0_DpT1_)
        /*0ee4*/ 	.word	0x00000000


	//----- nvinfo : EIATTR_REGCOUNT
	.align		4
.L_665:
        /*0ee8*/ 	.byte	0x04, 0x2f
        /*0eea*/ 	.short	(.L_667 - .L_666)
	.align		4
.L_666:
        /*0eec*/ 	.word	index@(_ZN2at6native61_GLOBAL__N__44eb8e94_28_ForeachBinaryOpScalarList_cu_dda10a6925multi_tensor_apply_kernelINS1_28TensorListScalarListMetadataIiLi2EEENS1_25BinaryOpScalarListFunctorIiLi2ELi1ELi1EEEJSt5minusIiEEEEvT_T0_DpT1_)
        /*0ef0*/ 	.word	0x0000001c


	//----- nvinfo : EIATTR_FRAME_SIZE
	.align		4
.L_667:
        /*0ef4*/ 	.byte	0x04, 0x11
        /*0ef6*/ 	.short	(.L_669 - .L_668)
	.align		4
.L_668:
        /*0ef8*/ 	.word	index@($__internal_45_$__cuda_sm20_div_u16)
        /*0efc*/ 	.word	0x00000000


	//----- nvinfo : EIATTR_FRAME_SIZE
	.align		4
.L_669:
        /*0f00*/ 	.byte	0x04, 0x11
        /*0f02*/ 	.short	(.L_671 - .L_670)
	.align		4
.L_670:
        /*0f04*/ 	.word	index@(_ZN2at6native61_GLOBAL__N__44eb8e94_28_ForeachBinaryOpScalarList_cu_dda10a6925multi_tensor_apply_kernelINS1_28TensorListScalarListMetadataIiLi2EEENS1_25BinaryOpScalarListFunctorIiLi2ELi1ELi1EEEJSt5minusIiEEEEvT_T0_DpT1_)
        /*0f08*/ 	.word	0x00000000


	//----- nvinfo : EIATTR_REGCOUNT
	.align		4
.L_671:
        /*0f0c*/ 	.byte	0x04, 0x2f
        /*0f0e*/ 	.short	(.L_673 - .L_672)
	.align		4
.L_672:
        /*0f10*/ 	.word	index@(_ZN2at6native61_GLOBAL__N__44eb8e94_28_ForeachBinaryOpScalarList_cu_dda10a6925multi_tensor_apply_kernelINS1_28TensorListScalarListMetadataIlLi2EEENS1_25BinaryOpScalarListFunctorIlLi2ELi1ELi1EEEJSt5minusIlEEEEvT_T0_DpT1_)
        /*0f14*/ 	.word	0x00000020


	//----- nvinfo : EIATTR_FRAME_SIZE
	.align		4
.L_673:
        /*0f18*/ 	.byte	0x04, 0x11
        /*0f1a*/ 	.short	(.L_675 - .L_674)
	.align		4
.L_674:
        /*0f1c*/ 	.word	index@($__internal_44_$__cuda_sm20_div_u16)
        /*0f20*/ 	.word	0x00000000


	//----- nvinfo : EIATTR_FRAME_SIZE
	.align		4
.L_675:
        /*0f24*/ 	.byte	0x04, 0x11
        /*0f26*/ 	.short	(.L_677 - .L_676)
	.align		4
.L_676:
        /*0f28*/ 	.word	index@(_ZN2at6native61_GLOBAL__N__44eb8e94_28_ForeachBinaryOpScalarList_cu_dda10a6925multi_tensor_apply_kernelINS1_28TensorListScalarListMetadataIlLi2EEENS1_25BinaryOpScalarListFunctorIlLi2ELi1ELi1EEEJSt5minusIlEEEEvT_T0_DpT1_)
        /*0f2c*/ 	.word	0x00000000


	//----- nvinfo : EIATTR_REGCOUNT
	.align		4
.L_677:
        /*0f30*/ 	.byte	0x04, 0x2f
        /*0f32*/ 	.short	(.L_679 - .L_678)
	.align		4
.L_678:
        /*0f34*/ 	.word	index@(_ZN2at6native61_GLOBAL__N__44eb8e94_28_ForeachBinaryOpScalarList_cu_dda10a6925multi_tensor_apply_kernelINS1_28TensorListScalarListMetadataIsLi2EEENS1_25BinaryOpScalarListFunctorIsLi2ELi1ELi1EEEJSt5minusIsEEEEvT_T0_DpT1_)
        /*0f38*/ 	.word	0x0000001c


	//----- nvinfo : EIATTR_FRAME_SIZE
	.align		4
.L_679:
        /*0f3c*/ 	.byte	0x04, 0x11
        /*0f3e*/ 	.short	(.L_681 - .L_680)
	.align		4
.L_680:
        /*0f40*/ 	.word	index@($__internal_43_$__cuda_sm20_div_u16)
        /*0f44*/ 	.word	0x00000000


	//----- nvinfo : EIATTR_FRAME_SIZE
	.align		4
.L_681:
        /*0f48*/ 	.byte	0x04, 0x11
        /*0f4a*/ 	.short	(.L_683 - .L_682)
	.align		4
.L_682:
        /*0f4c*/ 	.word	index@(_ZN2at6native61_GLOBAL__N__44eb8e94_28_ForeachBinaryOpScalarList_cu_dda10a6925multi_tensor_apply_kernelINS1_28TensorListScalarListMetadataIsLi2EEENS1_25BinaryOpScalarListFunctorIsLi2ELi1ELi1EEEJSt5minusIsEEEEvT_T0_DpT1_)
        /*0f50*/ 	.word	0x00000000


	//----- nvinfo : EIATTR_REGCOUNT
	.align		4
.L_683:
        /*0f54*/ 	.byte	0x04, 0x2f
        /*0f56*/ 	.short	(.L_685 - .L_684)
	.align		4
.L_684:
        /*0f58*/ 	.word	index@(_ZN2at6native61_GLOBAL__N__44eb8e94_28_ForeachBinaryOpScalarList_cu_dda10a6925multi_tensor_apply_kernelINS1_28TensorListScalarListMetadataIdLi2EEENS1_25BinaryOpScalarListFunctorIdLi2ELi1ELi1EEEJSt5minusIdEEEEvT_T0_DpT1_)
        /*0f5c*/ 	.word	0x00000020


	//----- nvinfo : EIATTR_FRAME_SIZE
	.align		4
.L_685:
        /*0f60*/ 	.byte	0x04, 0x11
        /*0f62*/ 	.short	(.L_687 - .L_686)
	.align		4
.L_686:
        /*0f64*/ 	.word	index@($__internal_42_$__cuda_sm20_div_u16)
        /*0f68*/ 	.word	0x00000000


	//----- nvinfo : EIATTR_FRAME_SIZE
	.align		4
.L_687:
        /*0f6c*/ 	.byte	0x04, 0x11
        /*0f6e*/ 	.short	(.L_689 - .L_688)
	.align		4
.L_688:
        /*0f70*/ 	.word	index@(_ZN2at6native61_GLOBAL__N__44eb8e94_28_ForeachBinaryOpScalarList_cu_dda10a6925multi_tensor_apply_kernelINS1_28TensorListScalarListMetadataIdLi2EEENS1_25BinaryOpScalarListFunctorIdLi2ELi1ELi1EEEJSt5minusIdEEEEvT_T0_DpT1_)
        /*0f74*/ 	.word	0x00000000


	//----- nvinfo : EIATTR_REGCOUNT
	.align		4
.L_689:
        /*0f78*/ 	.byte	0x04, 0x2f
        /*0f7a*/ 	.short	(.L_691 - .L_690)
	.align		4
.L_690:
        /*0f7c*/ 	.word	index@(_ZN2at6native61_GLOBAL__N__44eb8e94_28_ForeachBinaryOpScalarList_cu_dda10a6925multi_tensor_apply_kernelINS1_28TensorListScalarListMetadataIfLi2EEENS1_25BinaryOpScalarListFunctorIfLi2ELi1ELi1EEEJSt5minusIfEEEEvT_T0_DpT1_)
        /*0f80*/ 	.word	0x0000001c


	//----- nvinfo : EIATTR_FRAME_SIZE
	.align		4
.L_691:
        /*0f84*/ 	.byte	0x04, 0x11
        /*0f86*/ 	.short	(.L_693 - .L_692)
	.align		4
.L_692:
        /*0f88*/ 	.word	index@($__internal_41_$__cuda_sm20_div_u16)
        /*0f8c*/ 	.word	0x00000000


	//----- nvinfo : EIATTR_FRAME_SIZE
	.align		4
.L_693:
        /*0f90*/ 	.byte	0x04, 0x11
        /*0f92*/ 	.short	(.L_695 - .L_694)
	.align		4
.L_694:
        /*0f94*/ 	.word	index@(_ZN2at6native61_GLOBAL__N__44eb8e94_28_ForeachBinaryOpScalarList_cu_dda10a6925multi_tensor_apply_kernelINS1_28TensorListScalarListMetadataIfLi2EEENS1_25BinaryOpScalarListFunctorIfLi2ELi1ELi1EEEJSt5minusIfEEEEvT_T0_DpT1_)
        /*0f98*/ 	.word	0x00000000


	//----- nvinfo : EIATTR_REGCOUNT
	.align		4
.L_695:
        /*0f9c*/ 	.byte	0x04, 0x2f
        /*0f9e*/ 	.short	(.L_697 - .L_696)
	.align		4
.L_696:
        /*0fa0*/ 	.word	index@(_ZN2at6native61_GLOBAL__N__44eb8e94_28_ForeachBinaryOpScalarList_cu_dda10a6925multi_tensor_apply_kernelINS1_28TensorListScalarListMetadataIN3c107complexIdEELi2EEENS1_25BinaryOpScalarListFunctorIS6_Li2ELi1ELi1EEEJSt5minusIS6_EEEEvT_T0_DpT1_)
        /*0fa4*/ 	.word	0x00000020


	//----- nvinfo : EIATTR_FRAME_SIZE
	.align		4
.L_697:
        /*0fa8*/ 	.byte	0x04, 0x11
        /*0faa*/ 	.short	(.L_699 - .L_698)
	.align		4
.L_698:
        /*0fac*/ 	.word	index@($__internal_40_$__cuda_sm20_div_u16)
        /*0fb0*/ 	.word	0x00000000


	//----- nvinfo : EIATTR_FRAME_SIZE
	.align		4
.L_699:
        /*0fb4*/ 	.byte	0x04, 0x11
        /*0fb6*/ 	.short	(.L_701 - .L_700)
	.align		4
.L_700:
        /*0fb8*/ 	.word	index@(_ZN2at6native61_GLOBAL__N__44eb8e94_28_ForeachBinaryOpScalarList_cu_dda10a6925multi_tensor_apply_kernelINS1_28TensorListScalarListMetadataIN3c107complexIdEELi2EEENS1_25BinaryOpScalarListFunctorIS6_Li2ELi1ELi1EEEJSt5minusIS6_EEEEvT_T0_DpT1_)
        /*0fbc*/ 	.word	0x00000000


	//----- nvinfo : EIATTR_REGCOUNT
	.align		4
.L_701:
        /*0fc0*/ 	.byte	0x04, 0x2f
        /*0fc2*/ 	.short	(.L_703 - .L_702)
	.align		4
.L_702:
        /*0fc4*/ 	.word	index@(_ZN2at6native61_GLOBAL__N__44eb8e94_28_ForeachBinaryOpScalarList_cu_dda10a6925multi_tensor_apply_kernelINS1_28TensorListScalarListMetadataIN3c107complexIfEELi2EEENS1_25BinaryOpScalarListFunctorIS6_Li2ELi1ELi1EEEJSt5minusIS6_EEEEvT_T0_DpT1_)
        /*0fc8*/ 	.word	0x00000020


	//----- nvinfo : EIATTR_FRAME_SIZE
	.align		4
.L_703:
        /*0fcc*/ 	.byte	0x04, 0x11
        /*0fce*/ 	.short	(.L_705 - .L_704)
	.align		4
.L_704:
        /*0fd0*/ 	.word	index@($__internal_39_$__cuda_sm20_div_u16)
        /*0fd4*/ 	.word	0x00000000


	//----- nvinfo : EIATTR_FRAME_SIZE
	.align		4
.L_705:
        /*0fd8*/ 	.byte	0x04, 0x11
        /*0fda*/ 	.short	(.L_707 - .L_706)
	.align		4
.L_706:
        /*0fdc*/ 	.word	index@(_ZN2at6native61_GLOBAL__N__44eb8e94_28_ForeachBinaryOpScalarList_cu_dda10a6925multi_tensor_apply_kernelINS1_28TensorListScalarListMetadataIN3c107complexIfEELi2EEENS1_25BinaryOpScalarListFunctorIS6_Li2ELi1ELi1EEEJSt5minusIS6_EEEEvT_T0_DpT1_)
        /*0fe0*/ 	.word	0x00000000


	//----- nvinfo : EIATTR_REGCOUNT
	.align		4
.L_707:
        /*0fe4*/ 	.byte	0x04, 0x2f
        /*0fe6*/ 	.short	(.L_709 - .L_708)
	.align		4
.L_708:
        /*0fe8*/ 	.word	index@(_ZN2at6native61_GLOBAL__N__44eb8e94_28_ForeachBinaryOpScalarList_cu_dda10a6925multi_tensor_apply_kernelINS1_28TensorListScalarListMetadataIbLi2EEENS1_25BinaryOpScalarListFunctorIbLi2ELi1ELi1EEEJSt5minusIbEEEEvT_T0_DpT1_)
        /*0fec*/ 	.word	0x00000016


	//----- nvinfo : EIATTR_FRAME_SIZE
	.align		4
.L_709:
        /*0ff0*/ 	.byte	0x04, 0x11
        /*0ff2*/ 	.short	(.L_711 - .L_710)
	.align		4
.L_710:
        /*0ff4*/ 	.word	index@($__internal_38_$__cuda_sm20_div_u16)
        /*0ff8*/ 	.word	0x00000000


	//----- nvinfo : EIATTR_FRAME_SIZE
	.align		4
.L_711:
        /*0ffc*/ 	.byte	0x04, 0x11
        /*0ffe*/ 	.short	(.L_713 - .L_712)
	.align		4
.L_712:
        /*1000*/ 	.word	index@(_ZN2at6native61_GLOBAL__N__44eb8e94_28_ForeachBinaryOpScalarList_cu_dda10a6925multi_tensor_apply_kernelINS1_28TensorListScalarListMetadataIbLi2EEENS1_25BinaryOpScalarListFunctorIbLi2ELi1ELi1EEEJSt5minusIbEEEEvT_T0_DpT1_)
        /*1004*/ 	.word	0x00000000


	//----- nvinfo : EIATTR_REGCOUNT
	.align		4
.L_713:
        /*1008*/ 	.byte	0x04, 0x2f
        /*100a*/ 	.short	(.L_715 - .L_714)
	.align		4
.L_714:
        /*100c*/ 	.word	index@(_ZN2at6native61_GLOBAL__N__44eb8e94_28_ForeachBinaryOpScalarList_cu_dda10a6925multi_tensor_apply_kernelINS1_28TensorListScalarListMetadataIfLi2EEENS1_25BinaryOpScalarListFunctorIN3c104HalfELi2ELi1ELi1EEEJSt5minusIfEEEEvT_T0_DpT1_)
        /*1010*/ 	.word	0x0000001c


	//----- nvinfo : EIATTR_FRAME_SIZE
	.align		4
.L_715:
        /*1014*/ 	.byte	0x04, 0x11
        /*1016*/ 	.short	(.L_717 - .L_716)
	.align		4
.L_716:
        /*1018*/ 	.word	index@($__internal_37_$__cuda_sm20_div_u16)
        /*101c*/ 	.word	0x00000000


	//----- nvinfo : EIATTR_FRAME_SIZE
	.align		4
.L_717:
        /*1020*/ 	.byte	0x04, 0x11
        /*1022*/ 	.short	(.L_719 - .L_718)
	.align		4
.L_718:
        /*1024*/ 	.word	index@(_ZN2at6native61_GLOBAL__N__44eb8e94_28_ForeachBinaryOpScalarList_cu_dda10a6925multi_tensor_apply_kernelINS1_28TensorListScalarListMetadataIfLi2EEENS1_25BinaryOpScalarListFunctorIN3c104HalfELi2ELi1ELi1EEEJSt5minusIfEEEEvT_T0_DpT1_)
        /*1028*/ 	.word	0x00000000


	//----- nvinfo : EIATTR_REGCOUNT
	.align		4
.L_719:
        /*102c*/ 	.byte	0x04, 0x2f
        /*102e*/ 	.short	(.L_721 - .L_720)
	.align		4
.L_720:
        /*1030*/ 	.word	index@(_ZN2at6native61_GLOBAL__N__44eb8e94_28_ForeachBinaryOpScalarList_cu_dda10a6925multi_tensor_apply_kernelINS1_28TensorListScalarListMetadataIfLi2EEENS1_25BinaryOpScalarListFunctorIN3c108BFloat16ELi2ELi1ELi1EEEJSt5minusIfEEEEvT_T0_DpT1_)
        /*1034*/ 	.word	0x0000001c


	//----- nvinfo : EIATTR_FRAME_SIZE
	.align		4
.L_721:
        /*1038*/ 	.byte	0x04, 0x11
        /*103a*/ 	.short	(.L_723 - .L_722)
	.align		4
.L_722:
        /*103c*/ 	.word	index@($__internal_36_$__cuda_sm20_div_u16)
        /*1040*/ 	.word	0x00000000


	//----- nvinfo : EIATTR_FRAME_SIZE
	.align		4
.L_723:
        /*1044*/ 	.byte	0x04, 0x11
        /*1046*/ 	.short	(.L_725 - .L_724)
	.align		4
.L_724:
        /*1048*/ 	.word	index@(_ZN2at6native61_GLOBAL__N__44eb8e94_28_ForeachBinaryOpScalarList_cu_dda10a6925multi_tensor_apply_kernelINS1_28TensorListScalarListMetadataIfLi2EEENS1_25BinaryOpScalarListFunctorIN3c108BFloat16ELi2ELi1ELi1EEEJSt5minusIfEEEEvT_T0_DpT1_)
        /*104c*/ 	.word	0x00000000


	//----- nvinfo : EIATTR_REGCOUNT
	.align		4
.L_725:
        /*1050*/ 	.byte	0x04, 0x2f
        /*1052*/ 	.short	(.L_727 - .L_726)
	.align		4
.L_726:
        /*1054*/ 	.word	index@(_ZN2at6native61_GLOBAL__N__44eb8e94_28_ForeachBinaryOpScalarList_cu_dda10a6925multi_tensor_apply_kernelINS1_28TensorListScalarListMetadataIhLi1EEENS1_25BinaryOpScalarListFunctorIhLi1ELi1ELi0EEEJNS0_7minimumIhEEEEEvT_T0_DpT1_)
        /*1058*/ 	.word	0x00000017


	//----- nvinfo : EIATTR_FRAME_SIZE
	.align		4
.L_727:
        /*105c*/ 	.byte	0x04, 0x11
        /*105e*/ 	.short	(.L_729 - .L_728)
	.align		4
.L_728:
        /*1060*/ 	.word	index@($__internal_35_$__cuda_sm20_div_u16)
        /*1064*/ 	.word	0x00000000


	//----- nvinfo : EIATTR_FRAME_SIZE
	.align		4
.L_729:
        /*1068*/ 	.byte	0x04, 0x11
        /*106a*/ 	.short	(.L_731 - .L_730)
	.align		4
.L_730:
        /*106c*/ 	.word	index@(_ZN2at6native61_GLOBAL__N__44eb8e94_28_ForeachBinaryOpScalarList_cu_dda10a6925multi_tensor_apply_kernelINS1_28TensorListScalarListMetadataIhLi1EEENS1_25BinaryOpScalarListFunctorIhLi1ELi1ELi0EEEJNS0_7minimumIhEEEEEvT_T0_DpT1_)
        /*1070*/ 	.word	0x00000000


	//----- nvinfo : EIATTR_REGCOUNT
	.align		4
.L_731:
        /*1074*/ 	.byte	0x04, 0x2f
        /*1076*/ 	.short	(.L_733 - .L_732)
	.align		4
.L_732:
        /*1078*/ 	.word	index@(_ZN2at6native61_GLOBAL__N__44eb8e94_28_ForeachBinaryOpScalarList_cu_dda10a6925multi_tensor_apply_kernelINS1_28TensorListScalarListMetadataIaLi1EEENS1_25BinaryOpScalarListFunctorIaLi1ELi1ELi0EEEJNS0_7minimumIaEEEEEvT_T0_DpT1_)
        /*107c*/ 	.word	0x00000017


	//----- nvinfo : EIATTR_FRAME_SIZE
	.align		4
.L_733:
        /*1080*/ 	.byte	0x04, 0x11
        /*1082*/ 	.short	(.L_735 - .L_734)
	.align		4
.L_734:
        /*1084*/ 	.word	index@($__internal_34_$__cuda_sm20_div_u16)
        /*1088*/ 	.word	0x00000000


	//----- nvinfo : EIATTR_FRAME_SIZE
	.align		4
.L_735:
        /*108c*/ 	.byte	0x04, 0x11
        /*108e*/ 	.short	(.L_737 - .L_736)
	.align		4
.L_736:
        /*1090*/ 	.word	index@(_ZN2at6native61_GLOBAL__N__44eb8e94_28_ForeachBinaryOpScalarList_cu_dda10a6925multi_tensor_apply_kernelINS1_28TensorListScalarListMetadataIaLi1EEENS1_25BinaryOpScalarListFunctorIaLi1ELi1ELi0EEEJNS0_7minimumIaEEEEEvT_T0_DpT1_)
        /*1094*/ 	.word	0x00000000


	//----- nvinfo : EIATTR_REGCOUNT
	.align		4
.L_737:
        /*1098*/ 	.byte	0x04, 0x2f
        /*109a*/ 	.short	(.L_739 - .L_738)
	.align		4
.L_738:
        /*109c*/ 	.word	index@(_ZN2at6native61_GLOBAL__N__44eb8e94_28_ForeachBinaryOpScalarList_cu_dda10a6925multi_tensor_apply_kernelINS1_28TensorListScalarListMetadataIiLi1EEENS1_25BinaryOpScalarListFunctorIiLi1ELi1ELi0EEEJNS0_7minimumIiEEEEEvT_T0_DpT1_)
        /*10a0*/ 	.word	0x0000001c


	//----- nvinfo : EIATTR_FRAME_SIZE
	.align		4
.L_739:
        /*10a4*/ 	.byte	0x04, 0x11
        /*10a6*/ 	.short	(.L_741 - .L_740)
	.align		4
.L_740:
        /*10a8*/ 	.word	index@($__internal_33_$__cuda_sm20_div_u16)
        /*10ac*/ 	.word	0x00000000


	//----- nvinfo : EIATTR_FRAME_SIZE
	.align		4
.L_741:
        /*10b0*/ 	.byte	0x04, 0x11
        /*10b2*/ 	.short	(.L_743 - .L_742)
	.align		4
.L_742:
        /*10b4*/ 	.word	index@(_ZN2at6native61_GLOBAL__N__44eb8e94_28_ForeachBinaryOpScalarList_cu_dda10a6925multi_tensor_apply_kernelINS1_28TensorListScalarListMetadataIiLi1EEENS1_25BinaryOpScalarListFunctorIiLi1ELi1ELi0EEEJNS0_7minimumIiEEEEEvT_T0_DpT1_)
        /*10b8*/ 	.word	0x00000000


	//----- nvinfo : EIATTR_REGCOUNT
	.align		4
.L_743:
        /*10bc*/ 	.byte	0x04, 0x2f
        /*10be*/ 	.short	(.L_745 - .L_744)
	.align		4
.L_744:
        /*10c0*/ 	.word	index@(_ZN2at6native61_GLOBAL__N__44eb8e94_28_ForeachBinaryOpScalarList_cu_dda10a6925multi_tensor_apply_kernelINS1_28TensorListScalarListMetadataIlLi1EEENS1_25BinaryOpScalarListFunctorIlLi1ELi1ELi0EEEJNS0_7minimumIlEEEEEvT_T0_DpT1_)
        /*10c4*/ 	.word	0x00000020


	//----- nvinfo : EIATTR_FRAME_SIZE
	.align		4
.L_745:
        /*10c8*/ 	.byte	0x04, 0x11
        /*10ca*/ 	.short	(.L_747 - .L_746)
	.align		4
.L_746:
        /*10cc*/ 	.word	index@($__internal_32_$__cuda_sm20_div_u16)
        /*10d0*/ 	.word	0x00000000


	//----- nvinfo : EIATTR_FRAME_SIZE
	.align		4
.L_747:
        /*10d4*/ 	.byte	0x04, 0x11
        /*10d6*/ 	.short	(.L_749 - .L_748)
	.align		4
.L_748:
        /*10d8*/ 	.word	index@(_ZN2at6native61_GLOBAL__N__44eb8e94_28_ForeachBinaryOpScalarList_cu_dda10a6925multi_tensor_apply_kernelINS1_28TensorListScalarListMetadataIlLi1EEENS1_25BinaryOpScalarListFunctorIlLi1ELi1ELi0EEEJNS0_7minimumIlEEEEEvT_T0_DpT1_)
        /*10dc*/ 	.word	0x00000000


	//----- nvinfo : EIATTR_REGCOUNT
	.align		4
.L_749:
        /*10e0*/ 	.byte	0x04, 0x2f
        /*10e2*/ 	.short	(.L_751 - .L_750)
	.align		4
.L_750:
        /*10e4*/ 	.word	index@(_ZN2at6native61_GLOBAL__N__44eb8e94_28_ForeachBinaryOpScalarList_cu_dda10a6925multi_tensor_apply_kernelINS1_28TensorListScalarListMetadataIsLi1EEENS1_25BinaryOpScalarListFunctorIsLi1ELi1ELi0EEEJNS0_7minimumIsEEEEEvT_T0_DpT1_)
        /*10e8*/ 	.word	0x00000017


	//----- nvinfo : EIATTR_FRAME_SIZE
	.align		4
.L_751:
        /*10ec*/ 	.byte	0x04, 0x11
        /*10ee*/ 	.short	(.L_753 - .L_752)
	.align		4
.L_752:
        /*10f0*/ 	.word	index@($__internal_31_$__cuda_sm20_div_u16)
        /*10f4*/ 	.word	0x00000000


	//----- nvinfo : EIATTR_FRAME_SIZE
	.align		4
.L_753:
        /*10f8*/ 	.byte	0x04, 0x11
        /*10fa*/ 	.short	(.L_755 - .L_754)
	.align		4
.L_754:
        /*10fc*/ 	.word	index@(_ZN2at6native61_GLOBAL__N__44eb8e94_28_ForeachBinaryOpScalarList_cu_dda10a6925multi_tensor_apply_kernelINS1_28TensorListScalarListMetadataIsLi1EEENS1_25BinaryOpScalarListFunctorIsLi1ELi1ELi0EEEJNS0_7minimumIsEEEEEvT_T0_DpT1_)
        /*1100*/ 	.word	0x00000000


	//----- nvinfo : EIATTR_REGCOUNT
	.align		4
.L_755:
        /*1104*/ 	.byte	0x04, 0x2f
        /*1106*/ 	.short	(.L_757 - .L_756)
	.align		4
.L_756:
        /*1108*/ 	.word	index@(_ZN2at6native61_GLOBAL__N__44eb8e94_28_ForeachBinaryOpScalarList_cu_dda10a6925multi_tensor_apply_kernelINS1_28TensorListScalarListMetadataIdLi1EEENS1_25BinaryOpScalarListFunctorIdLi1ELi1ELi0EEEJNS0_7minimumIdEEEEEvT_T0_DpT1_)
        /*110c*/ 	.word	0x00000020


	//----- nvinfo : EIATTR_FRAME_SIZE
	.align		4
.L_757:
        /*1110*/ 	.byte	0x04, 0x11
        /*1112*/ 	.short	(.L_759 - .L_758)
	.align		4
.L_758:
        /*1114*/ 	.word	index@($__internal_30_$__cuda_sm20_div_u16)
        /*1118*/ 	.word	0x00000000


	//----- nvinfo : EIATTR_FRAME_SIZE
	.align		4
.L_759:
        /*111c*/ 	.byte	0x04, 0x11
        /*111e*/ 	.short	(.L_761 - .L_760)
	.align		4
.L_760:
        /*1120*/ 	.word	index@(_ZN2at6native61_GLOBAL__N__44eb8e94_28_ForeachBinaryOpScalarList_cu_dda10a6925multi_tensor_apply_kernelINS1_28TensorListScalarListMetadataIdLi1EEENS1_25BinaryOpScalarListFunctorIdLi1ELi1ELi0EEEJNS0_7minimumIdEEEEEvT_T0_DpT1_)
        /*1124*/ 	.word	0x00000000


	//----- nvinfo : EIATTR_REGCOUNT
	.align		4
.L_761:
        /*1128*/ 	.byte	0x04, 0x2f
        /*112a*/ 	.short	(.L_763 - .L_762)
	.align		4
.L_762:
        /*112c*/ 	.word	index@(_ZN2at6native61_GLOBAL__N__44eb8e94_28_ForeachBinaryOpScalarList_cu_dda10a6925multi_tensor_apply_kernelINS1_28TensorListScalarListMetadataIfLi1EEENS1_25BinaryOpScalarListFunctorIfLi1ELi1ELi0EEEJNS0_7minimumIfEEEEEvT_T0_DpT1_)
        /*1130*/ 	.word	0x00000018


	//----- nvinfo : EIATTR_FRAME_SIZE
	.align		4
.L_763:
        /*1134*/ 	.byte	0x04, 0x11
        /*1136*/ 	.short	(.L_765 - .L_764)
	.align		4
.L_764:
        /*1138*/ 	.word	index@($__internal_29_$__cuda_sm20_div_u16)
        /*113c*/ 	.word	0x00000000


	//----- nvinfo : EIATTR_FRAME_SIZE
	.align		4
.L_765:
        /*1140*/ 	.byte	0x04, 0x11
        /*1142*/ 	.short	(.L_767 - .L_766)
	.align		4
.L_766:
        /*1144*/ 	.word	index@(_ZN2at6native61_GLOBAL__N__44eb8e94_28_ForeachBinaryOpScalarList_cu_dda10a6925multi_tensor_apply_kernelINS1_28TensorListScalarListMetadataIfLi1EEENS1_25BinaryOpScalarListFunctorIfLi1ELi1ELi0EEEJNS0_7minimumIfEEEEEvT_T0_DpT1_)
        /*1148*/ 	.word	0x00000000


	//----- nvinfo : EIATTR_REGCOUNT
	.align		4
.L_767:
        /*114c*/ 	.byte	0x04, 0x2f
        /*114e*/ 	.short	(.L_769 - .L_768)
	.align		4
.L_768:
        /*1150*/ 	.word	index@(_ZN2at6native61_GLOBAL__N__44eb8e94_28_ForeachBinaryOpScalarList_cu_dda10a6925multi_tensor_apply_kernelINS1_28TensorListScalarListMetadataIfLi1EEENS1_25BinaryOpScalarListFunctorIN3c104HalfELi1ELi1ELi0EEEJNS0_7minimumIfEEEEEvT_T0_DpT1_)
        /*1154*/ 	.word	0x00000019


	//----- nvinfo : EIATTR_FRAME_SIZE
	.align		4
.L_769:
        /*1158*/ 	.byte	0x04, 0x11
        /*115a*/ 	.short	(.L_771 - .L_770)
	.align		4
.L_770:
        /*115c*/ 	.word	index@($__internal_28_$__cuda_sm20_div_u16)
        /*1160*/ 	.word	0x00000000


	//----- nvinfo : EIATTR_FRAME_SIZE
	.align		4
.L_771:
        /*1164*/ 	.byte	0x04, 0x11
        /*1166*/ 	.short	(.L_773 - .L_772)
	.align		4
.L_772:
        /*1168*/ 	.word	index@(_ZN2at6native61_GLOBAL__N__44eb8e94_28_ForeachBinaryOpScalarList_cu_dda10a6925multi_tensor_apply_kernelINS1_28TensorListScalarListMetadataIfLi1EEENS1_25BinaryOpScalarListFunctorIN3c104HalfELi1ELi1ELi0EEEJNS0_7minimumIfEEEEEvT_T0_DpT1_)
        /*116c*/ 	.word	0x00000000


	//----- nvinfo : EIATTR_REGCOUNT
	.align		4
.L_773:
        /*1170*/ 	.byte	0x04, 0x2f
        /*1172*/ 	.short	(.L_775 - .L_774)
	.align		4
.L_774:
        /*1174*/ 	.word	index@(_ZN2at6native61_GLOBAL__N__44eb8e94_28_ForeachBinaryOpScalarList_cu_dda10a6925multi_tensor_apply_kernelINS1_28TensorListScalarListMetadataIfLi1EEENS1_25BinaryOpScalarListFunctorIN3c108BFloat16ELi1ELi1ELi0EEEJNS0_7minimumIfEEEEEvT_T0_DpT1_)
        /*1178*/ 	.word	0x00000019


	//----- nvinfo : EIATTR_FRAME_SIZE
	.align		4
.L_775:
        /*117c*/ 	.byte	0x04, 0x11
        /*117e*/ 	.short	(.L_777 - .L_776)
	.align		4
.L_776:
        /*1180*/ 	.word	index@($__internal_27_$__cuda_sm20_div_u16)
        /*1184*/ 	.word	0x00000000


	//----- nvinfo : EIATTR_FRAME_SIZE
	.align		4
.L_777:
        /*1188*/ 	.byte	0x04, 0x11
        /*118a*/ 	.short	(.L_779 - .L_778)
	.align		4
.L_778:
        /*118c*/ 	.word	index@(_ZN2at6native61_GLOBAL__N__44eb8e94_28_ForeachBinaryOpScalarList_cu_dda10a6925multi_tensor_apply_kernelINS1_28TensorListScalarListMetadataIfLi1EEENS1_25BinaryOpScalarListFunctorIN3c108BFloat16ELi1ELi1ELi0EEEJNS0_7minimumIfEEEEEvT_T0_DpT1_)
        /*1190*/ 	.word	0x00000000


	//----- nvinfo : EIATTR_REGCOUNT
	.align		4
.L_779:
        /*1194*/ 	.byte	0x04, 0x2f
        /*1196*/ 	.short	(.L_781 - .L_780)
	.align		4
.L_780:
        /*1198*/ 	.word	index@(_ZN2at6native61_GLOBAL__N__44eb8e94_28_ForeachBinaryOpScalarList_cu_dda10a6925multi_tensor_apply_kernelINS1_28TensorListScalarListMetadataIhLi2EEENS1_25BinaryOpScalarListFunctorIhLi2ELi1ELi1EEEJNS0_7minimumIhEEEEEvT_T0_DpT1_)
        /*119c*/ 	.word	0x00000017


	//----- nvinfo : EIATTR_FRAME_SIZE
	.align		4
.L_781:
        /*11a0*/ 	.byte	0x04, 0x11
        /*11a2*/ 	.short	(.L_783 - .L_782)
	.align		4
.L_782:
        /*11a4*/ 	.word	index@($__internal_26_$__cuda_sm20_div_u16)
        /*11a8*/ 	.word	0x00000000


	//----- nvinfo : EIATTR_FRAME_SIZE
	.align		4
.L_783:
        /*11ac*/ 	.byte	0x04, 0x11
        /*11ae*/ 	.short	(.L_785 - .L_784)
	.align		4
.L_784:
        /*11b0*/ 	.word	index@(_ZN2at6native61_GLOBAL__N__44eb8e94_28_ForeachBinaryOpScalarList_cu_dda10a6925multi_tensor_apply_kernelINS1_28TensorListScalarListMetadataIhLi2EEENS1_25BinaryOpScalarListFunctorIhLi2ELi1ELi1EEEJNS0_7minimumIhEEEEEvT_T0_DpT1_)
        /*11b4*/ 	.word	0x00000000


	//----- nvinfo : EIATTR_REGCOUNT
	.align		4
.L_785:
        /*11b8*/ 	.byte	0x04, 0x2f
        /*11ba*/ 	.short	(.L_787 - .L_786)
	.align		4
.L_786:
        /*11bc*/ 	.word	index@(_ZN2at6native61_GLOBAL__N__44eb8e94_28_ForeachBinaryOpScalarList_cu_dda10a6925multi_tensor_apply_kernelINS1_28TensorListScalarListMetadataIaLi2EEENS1_25BinaryOpScalarListFunctorIaLi2ELi1ELi1EEEJNS0_7minimumIaEEEEEvT_T0_DpT1_)
        /*11c0*/ 	.word	0x00000017


	//----- nvinfo : EIATTR_FRAME_SIZE
	.align		4
.L_787:
        /*11c4*/ 	.byte	0x04, 0x11
        /*11c6*/ 	.short	(.L_789 - .L_788)
	.align		4
.L_788:
        /*11c8*/ 	.word	index@($__internal_25_$__cuda_sm20_div_u16)
        /*11cc*/ 	.word	0x00000000


	//----- nvinfo : EIATTR_FRAME_SIZE
	.align		4
.L_789:
        /*11d0*/ 	.byte	0x04, 0x11
        /*11d2*/ 	.short	(.L_791 - .L_790)
	.align		4
.L_790:
        /*11d4*/ 	.word	index@(_ZN2at6native61_GLOBAL__N__44eb8e94_28_ForeachBinaryOpScalarList_cu_dda10a6925multi_tensor_apply_kernelINS1_28TensorListScalarListMetadataIaLi2EEENS1_25BinaryOpScalarListFunctorIaLi2ELi1ELi1EEEJNS0_7minimumIaEEEEEvT_T0_DpT1_)
        /*11d8*/ 	.word	0x00000000


	//----- nvinfo : EIATTR_REGCOUNT
	.align		4
.L_791:
        /*11dc*/ 	.byte	0x04, 0x2f
        /*11de*/ 	.short	(.L_793 - .L_792)
	.align		4
.L_792:
        /*11e0*/ 	.word	index@(_ZN2at6native61_GLOBAL__N__44eb8e94_28_ForeachBinaryOpScalarList_cu_dda10a6925multi_tensor_apply_kernelINS1_28TensorListScalarListMetadataIiLi2EEENS1_25BinaryOpScalarListFunctorIiLi2ELi1ELi1EEEJNS0_7minimumIiEEEEEvT_T0_DpT1_)
        /*11e4*/ 	.word	0x0000001c


	//----- nvinfo : EIATTR_FRAME_SIZE
	.align		4
.L_793:
        /*11e8*/ 	.byte	0x04, 0x11
        /*11ea*/ 	.short	(.L_795 - .L_794)
	.align		4
.L_794:
        /*11ec*/ 	.word	index@($__internal_24_$__cuda_sm20_div_u16)
        /*11f0*/ 	.word	0x00000000


	//----- nvinfo : EIATTR_FRAME_SIZE
	.align		4
.L_795:
        /*11f4*/ 	.byte	0x04, 0x11
        /*11f6*/ 	.short	(.L_797 - .L_796)
	.align		4
.L_796:
        /*11f8*/ 	.word	index@(_ZN2at6native61_GLOBAL__N__44eb8e94_28_ForeachBinaryOpScalarList_cu_dda10a6925multi_tensor_apply_kernelINS1_28TensorListScalarListMetadataIiLi2EEENS1_25BinaryOpScalarListFunctorIiLi2ELi1ELi1EEEJNS0_7minimumIiEEEEEvT_T0_DpT1_)
        /*11fc*/ 	.word	0x00000000


	//----- nvinfo : EIATTR_REGCOUNT
	.align		4
.L_797:
        /*1200*/ 	.byte	0x04, 0x2f
        /*1202*/ 	.short	(.L_799 - .L_798)
	.align		4
.L_798:
        /*1204*/ 	.word	index@(_ZN2at6native61_GLOBAL__N__44eb8e94_28_ForeachBinaryOpScalarList_cu_dda10a6925multi_tensor_apply_kernelINS1_28TensorListScalarListMetadataIlLi2EEENS1_25BinaryOpScalarListFunctorIlLi2ELi1ELi1EEEJNS0_7minimumIlEEEEEvT_T0_DpT1_)
        /*1208*/ 	.word	0x00000020


	//----- nvinfo : EIATTR_FRAME_SIZE
	.align		4
.L_799:
        /*120c*/ 	.byte	0x04, 0x11
        /*120e*/ 	.short	(.L_801 - .L_800)
	.align		4
.L_800:
        /*1210*/ 	.word	index@($__internal_23_$__cuda_sm20_div_u16)
        /*1214*/ 	.word	0x00000000


	//----- nvinfo : EIATTR_FRAME_SIZE
	.align		4
.L_801:
        /*1218*/ 	.byte	0x04, 0x11
        /*121a*/ 	.short	(.L_803 - .L_802)
	.align		4
.L_802:
        /*121c*/ 	.word	index@(_ZN2at6native61_GLOBAL__N__44eb8e94_28_ForeachBinaryOpScalarList_cu_dda10a6925multi_tensor_apply_kernelINS1_28TensorListScalarListMetadataIlLi2EEENS1_25BinaryOpScalarListFunctorIlLi2ELi1ELi1EEEJNS0_7minimumIlEEEEEvT_T0_DpT1_)
        /*1220*/ 	.word	0x00000000


	//----- nvinfo : EIATTR_REGCOUNT
	.align		4
.L_803:
        /*1224*/ 	.byte	0x04, 0x2f
        /*1226*/ 	.short	(.L_805 - .L_804)
	.align		4
.L_804:
        /*1228*/ 	.word	index@(_ZN2at6native61_GLOBAL__N__44eb8e94_28_ForeachBinaryOpScalarList_cu_dda10a6925multi_tensor_apply_kernelINS1_28TensorListScalarListMetadataIsLi2EEENS1_25BinaryOpScalarListFunctorIsLi2ELi1ELi1EEEJNS0_7minimumIsEEEEEvT_T0_DpT1_)
        /*122c*/ 	.word	0x0000001e


	//----- nvinfo : EIATTR_FRAME_SIZE
	.align		4
.L_805:
        /*1230*/ 	.byte	0x04, 0x11
        /*1232*/ 	.short	(.L_807 - .L_806)
	.align		4
.L_806:
        /*1234*/ 	.word	index@($__internal_22_$__cuda_sm20_div_u16)
        /*1238*/ 	.word	0x00000000


	//----- nvinfo : EIATTR_FRAME_SIZE
	.align		4
.L_807:
        /*123c*/ 	.byte	0x04, 0x11
        /*123e*/ 	.short	(.L_809 - .L_808)
	.align		4
.L_808:
        /*1240*/ 	.word	index@(_ZN2at6native61_GLOBAL__N__44eb8e94_28_ForeachBinaryOpScalarList_cu_dda10a6925multi_tensor_apply_kernelINS1_28TensorListScalarListMetadataIsLi2EEENS1_25BinaryOpScalarListFunctorIsLi2ELi1ELi1EEEJNS0_7minimumIsEEEEEvT_T0_DpT1_)
        /*1244*/ 	.word	0x00000000


	//----- nvinfo : EIATTR_REGCOUNT
	.align		4
.L_809:
        /*1248*/ 	.byte	0x04, 0x2f
        /*124a*/ 	.short	(.L_811 - .L_810)
	.align		4
.L_810:
        /*124c*/ 	.word	index@(_ZN2at6native61_GLOBAL__N__44eb8e94_28_ForeachBinaryOpScalarList_cu_dda10a6925multi_tensor_apply_kernelINS1_28TensorListScalarListMetadataIdLi2EEENS1_25BinaryOpScalarListFunctorIdLi2ELi1ELi1EEEJNS0_7minimumIdEEEEEvT_T0_DpT1_)
        /*1250*/ 	.word	0x00000020


	//----- nvinfo : EIATTR_FRAME_SIZE
	.align		4
.L_811:
        /*1254*/ 	.byte	0x04, 0x11
        /*1256*/ 	.short	(.L_813 - .L_812)
	.align		4
.L_812:
        /*1258*/ 	.word	index@($__internal_21_$__cuda_sm20_div_u16)
        /*125c*/ 	.word	0x00000000


	//----- nvinfo : EIATTR_FRAME_SIZE
	.align		4
.L_813:
        /*1260*/ 	.byte	0x04, 0x11
        /*1262*/ 	.short	(.L_815 - .L_814)
	.align		4
.L_814:
        /*1264*/ 	.word	index@(_ZN2at6native61_GLOBAL__N__44eb8e94_28_ForeachBinaryOpScalarList_cu_dda10a6925multi_tensor_apply_kernelINS1_28TensorListScalarListMetadataIdLi2EEENS1_25BinaryOpScalarListFunctorIdLi2ELi1ELi1EEEJNS0_7minimumIdEEEEEvT_T0_DpT1_)
        /*1268*/ 	.word	0x00000000


	//----- nvinfo : EIATTR_REGCOUNT
	.align		4
.L_815:
        /*126c*/ 	.byte	0x04, 0x2f
        /*126e*/ 	.short	(.L_817 - .L_816)
	.align		4
.L_816:
        /*1270*/ 	.word	index@(_ZN2at6native61_GLOBAL__N__44eb8e94_28_ForeachBinaryOpScalarList_cu_dda10a6925multi_tensor_apply_kernelINS1_28TensorListScalarListMetadataIfLi2EEENS1_25BinaryOpScalarListFunctorIfLi2ELi1ELi1EEEJNS0_7minimumIfEEEEEvT_T0_DpT1_)
        /*1274*/ 	.word	0x0000001c


	//----- nvinfo : EIATTR_FRAME_SIZE
	.align		4
.L_817:
        /*1278*/ 	.byte	0x04, 0x11
        /*127a*/ 	.short	(.L_819 - .L_818)
	.align		4
.L_818:
        /*127c*/ 	.word	index@($__internal_20_$__cuda_sm20_div_u16)
        /*1280*/ 	.word	0x00000000


	//----- nvinfo : EIATTR_FRAME_SIZE
	.align		4
.L_819:
        /*1284*/ 	.byte	0x04, 0x11
        /*1286*/ 	.short	(.L_821 - .L_820)
	.align		4
.L_820:
        /*1288*/ 	.word	index@(_ZN2at6native61_GLOBAL__N__44eb8e94_28_ForeachBinaryOpScalarList_cu_dda10a6925multi_tensor_apply_kernelINS1_28TensorListScalarListMetadataIfLi2EEENS1_25BinaryOpScalarListFunctorIfLi2ELi1ELi1EEEJNS0_7minimumIfEEEEEvT_T0_DpT1_)
        /*128c*/ 	.word	0x00000000


	//----- nvinfo : EIATTR_REGCOUNT
	.align		4
.L_821:
        /*1290*/ 	.byte	0x04, 0x2f
        /*1292*/ 	.short	(.L_823 - .L_822)
	.align		4
.L_822:
        /*1294*/ 	.word	index@(_ZN2at6native61_GLOBAL__N__44eb8e94_28_ForeachBinaryOpScalarList_cu_dda10a6925multi_tensor_apply_kernelINS1_28TensorListScalarListMetadataIfLi2EEENS1_25BinaryOpScalarListFunctorIN3c104HalfELi2ELi1ELi1EEEJNS0_7minimumIfEEEEEvT_T0_DpT1_)
        /*1298*/ 	.word	0x00000018


	//----- nvinfo : EIATTR_FRAME_SIZE
	.align		4
.L_823:
        /*129c*/ 	.byte	0x04, 0x11
        /*129e*/ 	.short	(.L_825 - .L_824)
	.align		4
.L_824:
        /*12a0*/ 	.word	index@($__internal_19_$__cuda_sm20_div_u16)
        /*12a4*/ 	.word	0x00000000


	//----- nvinfo : EIATTR_FRAME_SIZE
	.align		4
.L_825:
        /*12a8*/ 	.byte	0x04, 0x11
        /*12aa*/ 	.short	(.L_827 - .L_826)
	.align		4
.L_826:
        /*12ac*/ 	.word	index@(_ZN2at6native61_GLOBAL__N__44eb8e94_28_ForeachBinaryOpScalarList_cu_dda10a6925multi_tensor_apply_kernelINS1_28TensorListScalarListMetadataIfLi2EEENS1_25BinaryOpScalarListFunctorIN3c104HalfELi2ELi1ELi1EEEJNS0_7minimumIfEEEEEvT_T0_DpT1_)
        /*12b0*/ 	.word	0x00000000


	//----- nvinfo : EIATTR_REGCOUNT
	.align		4
.L_827:
        /*12b4*/ 	.byte	0x04, 0x2f
        /*12b6*/ 	.short	(.L_829 - .L_828)
	.align		4
.L_828:
        /*12b8*/ 	.word	index@(_ZN2at6native61_GLOBAL__N__44eb8e94_28_ForeachBinaryOpScalarList_cu_dda10a6925multi_tensor_apply_kernelINS1_28TensorListScalarListMetadataIfLi2EEENS1_25BinaryOpScalarListFunctorIN3c108BFloat16ELi2ELi1ELi1EEEJNS0_7minimumIfEEEEEvT_T0_DpT1_)
        /*12bc*/ 	.word	0x00000018


	//----- nvinfo : EIATTR_FRAME_SIZE
	.align		4
.L_829:
        /*12c0*/ 	.byte	0x04, 0x11
        /*12c2*/ 	.short	(.L_831 - .L_830)
	.align		4
.L_830:
        /*12c4*/ 	.word	index@($__internal_18_$__cuda_sm20_div_u16)
        /*12c8*/ 	.word	0x00000000


	//----- nvinfo : EIATTR_FRAME_SIZE
	.align		4
.L_831:
        /*12cc*/ 	.byte	0x04, 0x11
        /*12ce*/ 	.short	(.L_833 - .L_832)
	.align		4
.L_832:
        /*12d0*/ 	.word	index@(_ZN2at6native61_GLOBAL__N__44eb8e94_28_ForeachBinaryOpScalarList_cu_dda10a6925multi_tensor_apply_kernelINS1_28TensorListScalarListMetadataIfLi2EEENS1_25BinaryOpScalarListFunctorIN3c108BFloat16ELi2ELi1ELi1EEEJNS0_7minimumIfEEEEEvT_T0_DpT1_)
        /*12d4*/ 	.word	0x00000000


	//----- nvinfo : EIATTR_REGCOUNT
	.align		4
.L_833:
        /*12d8*/ 	.byte	0x04, 0x2f
        /*12da*/ 	.short	(.L_835 - .L_834)
	.align		4
.L_834:
        /*12dc*/ 	.word	index@(_ZN2at6native61_GLOBAL__N__44eb8e94_28_ForeachBinaryOpScalarList_cu_dda10a6925multi_tensor_apply_kernelINS1_28TensorListScalarListMetadataIhLi1EEENS1_25BinaryOpScalarListFunctorIhLi1ELi1ELi0EEEJNS0_7maximumIhEEEEEvT_T0_DpT1_)
        /*12e0*/ 	.word	0x00000017


	//----- nvinfo : EIATTR_FRAME_SIZE
	.align		4
.L_835:
        /*12e4*/ 	.byte	0x04, 0x11
        /*12e6*/ 	.short	(.L_837 - .L_836)
	.align		4
.L_836:
        /*12e8*/ 	.word	index@($__internal_17_$__cuda_sm20_div_u16)
        /*12ec*/ 	.word	0x00000000


	//----- nvinfo : EIATTR_FRAME_SIZE
	.align		4
.L_837:
        /*12f0*/ 	.byte	0x04, 0x11
        /*12f2*/ 	.short	(.L_839 - .L_838)
	.align		4
.L_838:
        /*12f4*/ 	.word	index@(_ZN2at6native61_GLOBAL__N__44eb8e94_28_ForeachBinaryOpScalarList_cu_dda10a6925multi_tensor_apply_kernelINS1_28TensorListScalarListMetadataIhLi1EEENS1_25BinaryOpScalarListFunctorIhLi1ELi1ELi0EEEJNS0_7maximumIhEEEEEvT_T0_DpT1_)
        /*12f8*/ 	.word	0x00000000


	//----- nvinfo : EIATTR_REGCOUNT
	.align		4
.L_839:
        /*12fc*/ 	.byte	0x04, 0x2f
        /*12fe*/ 	.short	(.L_841 - .L_840)
	.align		4
.L_840:
        /*1300*/ 	.word	index@(_ZN2at6native61_GLOBAL__N__44eb8e94_28_ForeachBinaryOpScalarList_cu_dda10a6925multi_tensor_apply_kernelINS1_28TensorListScalarListMetadataIaLi1EEENS1_25BinaryOpScalarListFunctorIaLi1ELi1ELi0EEEJNS0_7maximumIaEEEEEvT_T0_DpT1_)
        /*1304*/ 	.word	0x00000017


	//----- nvinfo : EIATTR_FRAME_SIZE
	.align		4
.L_841:
        /*1308*/ 	.byte	0x04, 0x11
        /*130a*/ 	.short	(.L_843 - .L_842)
	.align		4
.L_842:
        /*130c*/ 	.word	index@($__internal_16_$__cuda_sm20_div_u16)
        /*1310*/ 	.word	0x00000000


	//----- nvinfo : EIATTR_FRAME_SIZE
	.align		4
.L_843:
        /*1314*/ 	.byte	0x04, 0x11
        /*1316*/ 	.short	(.L_845 - .L_844)
	.align		4
.L_844:
        /*1318*/ 	.word	index@(_ZN2at6native61_GLOBAL__N__44eb8e94_28_ForeachBinaryOpScalarList_cu_dda10a6925multi_tensor_apply_kernelINS1_28TensorListScalarListMetadataIaLi1EEENS1_25BinaryOpScalarListFunctorIaLi1ELi1ELi0EEEJNS0_7maximumIaEEEEEvT_T0_DpT1_)
        /*131c*/ 	.word	0x00000000


	//----- nvinfo : EIATTR_REGCOUNT
	.align		4
.L_845:
        /*1320*/ 	.byte	0x04, 0x2f
        /*1322*/ 	.short	(.L_847 - .L_846)
	.align		4
.L_846:
        /*1324*/ 	.word	index@(_ZN2at6native61_GLOBAL__N__44eb8e94_28_ForeachBinaryOpScalarList_cu_dda10a6925multi_tensor_apply_kernelINS1_28TensorListScalarListMetadataIiLi1EEENS1_25BinaryOpScalarListFunctorIiLi1ELi1ELi0EEEJNS0_7maximumIiEEEEEvT_T0_DpT1_)
        /*1328*/ 	.word	0x0000001c


	//----- nvinfo : EIATTR_FRAME_SIZE
	.align		4
.L_847:
        /*132c*/ 	.byte	0x04, 0x11
        /*132e*/ 	.short	(.L_849 - .L_848)
	.align		4
.L_848:
        /*1330*/ 	.word	index@($__internal_15_$__cuda_sm20_div_u16)
        /*1334*/ 	.word	0x00000000


	//----- nvinfo : EIATTR_FRAME_SIZE
	.align		4
.L_849:
        /*1338*/ 	.byte	0x04, 0x11
        /*133a*/ 	.short	(.L_851 - .L_850)
	.align		4
.L_850:
        /*133c*/ 	.word	index@(_ZN2at6native61_GLOBAL__N__44eb8e94_28_ForeachBinaryOpScalarList_cu_dda10a6925multi_tensor_apply_kernelINS1_28TensorListScalarListMetadataIiLi1EEENS1_25BinaryOpScalarListFunctorIiLi1ELi1ELi0EEEJNS0_7maximumIiEEEEEvT_T0_DpT1_)
        /*1340*/ 	.word	0x00000000


	//----- nvinfo : EIATTR_REGCOUNT
	.align		4
.L_851:
        /*1344*/ 	.byte	0x04, 0x2f
        /*1346*/ 	.short	(.L_853 - .L_852)
	.align		4
.L_852:
        /*1348*/ 	.word	index@(_ZN2at6native61_GLOBAL__N__44eb8e94_28_ForeachBinaryOpScalarList_cu_dda10a6925multi_tensor_apply_kernelINS1_28TensorListScalarListMetadataIlLi1EEENS1_25BinaryOpScalarListFunctorIlLi1ELi1ELi0EEEJNS0_7maximumIlEEEEEvT_T0_DpT1_)
        /*134c*/ 	.word	0x00000020


	//----- nvinfo : EIATTR_FRAME_SIZE
	.align		4
.L_853:
        /*1350*/ 	.byte	0x04, 0x11
        /*1352*/ 	.short	(.L_855 - .L_854)
	.align		4
.L_854:
        /*1354*/ 	.word	index@($__internal_14_$__cuda_sm20_div_u16)
        /*1358*/ 	.word	0x00000000


	//----- nvinfo : EIATTR_FRAME_SIZE
	.align		4
.L_855:
        /*135c*/ 	.byte	0x04, 0x11
        /*135e*/ 	.short	(.L_857 - .L_856)
	.align		4
.L_856:
        /*1360*/ 	.word	index@(_ZN2at6native61_GLOBAL__N__44eb8e94_28_ForeachBinaryOpScalarList_cu_dda10a6925multi_tensor_apply_kernelINS1_28TensorListScalarListMetadataIlLi1EEENS1_25BinaryOpScalarListFunctorIlLi1ELi1ELi0EEEJNS0_7maximumIlEEEEEvT_T0_DpT1_)
        /*1364*/ 	.word	0x00000000


	//----- nvinfo : EIATTR_REGCOUNT
	.align		4
.L_857:
        /*1368*/ 	.byte	0x04, 0x2f
        /*136a*/ 	.short	(.L_859 - .L_858)
	.align		4
.L_858:
        /*136c*/ 	.word	index@(_ZN2at6native61_GLOBAL__N__44eb8e94_28_ForeachBinaryOpScalarList_cu_dda10a6925multi_tensor_apply_kernelINS1_28TensorListScalarListMetadataIsLi1EEENS1_25BinaryOpScalarListFunctorIsLi1ELi1ELi0EEEJNS0_7maximumIsEEEEEvT_T0_DpT1_)
        /*1370*/ 	.word	0x00000017


	//----- nvinfo : EIATTR_FRAME_SIZE
	.align		4
.L_859:
        /*1374*/ 	.byte	0x04, 0x11
        /*1376*/ 	.short	(.L_861 - .L_860)
	.align		4
.L_860:
        /*1378*/ 	.word	index@($__internal_13_$__cuda_sm20_div_u16)
        /*137c*/ 	.word	0x00000000


	//----- nvinfo : EIATTR_FRAME_SIZE
	.align		4
.L_861:
        /*1380*/ 	.byte	0x04, 0x11
        /*1382*/ 	.short	(.L_863 - .L_862)
	.align		4
.L_862:
        /*1384*/ 	.word	index@(_ZN2at6native61_GLOBAL__N__44eb8e94_28_ForeachBinaryOpScalarList_cu_dda10a6925multi_tensor_apply_kernelINS1_28TensorListScalarListMetadataIsLi1EEENS1_25BinaryOpScalarListFunctorIsLi1ELi1ELi0EEEJNS0_7maximumIsEEEEEvT_T0_DpT1_)
        /*1388*/ 	.word	0x00000000


	//----- nvinfo : EIATTR_REGCOUNT
	.align		4
.L_863:
        /*138c*/ 	.byte	0x04, 0x2f
        /*138e*/ 	.short	(.L_865 - .L_864)
	.align		4
.L_864:
        /*1390*/ 	.word	index@(_ZN2at6native61_GLOBAL__N__44eb8e94_28_ForeachBinaryOpScalarList_cu_dda10a6925multi_tensor_apply_kernelINS1_28TensorListScalarListMetadataIdLi1EEENS1_25BinaryOpScalarListFunctorIdLi1ELi1ELi0EEEJNS0_7maximumIdEEEEEvT_T0_DpT1_)
        /*1394*/ 	.word	0x00000020


	//----- nvinfo : EIATTR_FRAME_SIZE
	.align		4
.L_865:
        /*1398*/ 	.byte	0x04, 0x11
        /*139a*/ 	.short	(.L_867 - .L_866)
	.align		4
.L_866:
        /*139c*/ 	.word	index@($__internal_12_$__cuda_sm20_div_u16)
        /*13a0*/ 	.word	0x00000000


	//----- nvinfo : EIATTR_FRAME_SIZE
	.align		4
.L_867:
        /*13a4*/ 	.byte	0x04, 0x11
        /*13a6*/ 	.short	(.L_869 - .L_868)
	.align		4
.L_868:
        /*13a8*/ 	.word	index@(_ZN2at6native61_GLOBAL__N__44eb8e94_28_ForeachBinaryOpScalarList_cu_dda10a6925multi_tensor_apply_kernelINS1_28TensorListScalarListMetadataIdLi1EEENS1_25BinaryOpScalarListFunctorIdLi1ELi1ELi0EEEJNS0_7maximumIdEEEEEvT_T0_DpT1_)
        /*13ac*/ 	.word	0x00000000


	//----- nvinfo : EIATTR_REGCOUNT
	.align		4
.L_869:
        /*13b0*/ 	.byte	0x04, 0x2f
        /*13b2*/ 	.short	(.L_871 - .L_870)
	.align		4
.L_870:
        /*13b4*/ 	.word	index@(_ZN2at6native61_GLOBAL__N__44eb8e94_28_ForeachBinaryOpScalarList_cu_dda10a6925multi_tensor_apply_kernelINS1_28TensorListScalarListMetadataIfLi1EEENS1_25BinaryOpScalarListFunctorIfLi1ELi1ELi0EEEJNS0_7maximumIfEEEEEvT_T0_DpT1_)
        /*13b8*/ 	.word	0x00000018


	//----- nvinfo : EIATTR_FRAME_SIZE
	.align		4
.L_871:
        /*13bc*/ 	.byte	0x04, 0x11
        /*13be*/ 	.short	(.L_873 - .L_872)
	.align		4
.L_872:
        /*13c0*/ 	.word	index@($__internal_11_$__cuda_sm20_div_u16)
        /*13c4*/ 	.word	0x00000000


	//----- nvinfo : EIATTR_FRAME_SIZE
	.align		4
.L_873:
        /*13c8*/ 	.byte	0x04, 0x11
        /*13ca*/ 	.short	(.L_875 - .L_874)
	.align		4
.L_874:
        /*13cc*/ 	.word	index@(_ZN2at6native61_GLOBAL__N__44eb8e94_28_ForeachBinaryOpScalarList_cu_dda10a6925multi_tensor_apply_kernelINS1_28TensorListScalarListMetadataIfLi1EEENS1_25BinaryOpScalarListFunctorIfLi1ELi1ELi0EEEJNS0_7maximumIfEEEEEvT_T0_DpT1_)
        /*13d0*/ 	.word	0x00000000


	//----- nvinfo : EIATTR_REGCOUNT
	.align		4
.L_875:
        /*13d4*/ 	.byte	0x04, 0x2f
        /*13d6*/ 	.short	(.L_877 - .L_876)
	.align		4
.L_876:
        /*13d8*/ 	.word	index@(_ZN2at6native61_GLOBAL__N__44eb8e94_28_ForeachBinaryOpScalarList_cu_dda10a6925multi_tensor_apply_kernelINS1_28TensorListScalarListMetadataIfLi1EEENS1_25BinaryOpScalarListFunctorIN3c104HalfELi1ELi1ELi0EEEJNS0_7maximumIfEEEEEvT_T0_DpT1_)
        /*13dc*/ 	.word	0x00000019


	//----- nvinfo : EIATTR_FRAME_SIZE
	.align		4
.L_877:
        /*13e0*/ 	.byte	0x04, 0x11
        /*13e2*/ 	.short	(.L_879 - .L_878)
	.align		4
.L_878:
        /*13e4*/ 	.word	index@($__internal_10_$__cuda_sm20_div_u16)
        /*13e8*/ 	.word	0x00000000


	//----- nvinfo : EIATTR_FRAME_SIZE
	.align		4
.L_879:
        /*13ec*/ 	.byte	0x04, 0x11
        /*13ee*/ 	.short	(.L_881 - .L_880)
	.align		4
.L_880:
        /*13f0*/ 	.word	index@(_ZN2at6native61_GLOBAL__N__44eb8e94_28_ForeachBinaryOpScalarList_cu_dda10a6925multi_tensor_apply_kernelINS1_28TensorListScalarListMetadataIfLi1EEENS1_25BinaryOpScalarListFunctorIN3c104HalfELi1ELi1ELi0EEEJNS0_7maximumIfEEEEEvT_T0_DpT1_)
        /*13f4*/ 	.word	0x00000000


	//----- nvinfo : EIATTR_REGCOUNT
	.align		4
.L_881:
        /*13f8*/ 	.byte	0x04, 0x2f
        /*13fa*/ 	.short	(.L_883 - .L_882)
	.align		4
.L_882:
        /*13fc*/ 	.word	index@(_ZN2at6native61_GLOBAL__N__44eb8e94_28_ForeachBinaryOpScalarList_cu_dda10a6925multi_tensor_apply_kernelINS1_28TensorListScalarListMetadataIfLi1EEENS1_25BinaryOpScalarListFunctorIN3c108BFloat16ELi1ELi1ELi0EEEJNS0_7maximumIfEEEEEvT_T0_DpT1_)
        /*1400*/ 	.word	0x00000019


	//----- nvinfo : EIATTR_FRAME_SIZE
	.align		4
.L_883:
        /*1404*/ 	.byte	0x04, 0x11
        /*1406*/ 	.short	(.L_885 - .L_884)
	.align		4
.L_884:
        /*1408*/ 	.word	index@($__internal_9_$__cuda_sm20_div_u16)
        /*140c*/ 	.word	0x00000000


	//----- nvinfo : EIATTR_FRAME_SIZE
	.align		4
.L_885:
        /*1410*/ 	.byte	0x04, 0x11
        /*1412*/ 	.short	(.L_887 - .L_886)
	.align		4
.L_886:
        /*1414*/ 	.word	index@(_ZN2at6native61_GLOBAL__N__44eb8e94_28_ForeachBinaryOpScalarList_cu_dda10a6925multi_tensor_apply_kernelINS1_28TensorListScalarListMetadataIfLi1EEENS1_25BinaryOpScalarListFunctorIN3c108BFloat16ELi1ELi1ELi0EEEJNS0_7maximumIfEEEEEvT_T0_DpT1_)
        /*1418*/ 	.word	0x00000000


	//----- nvinfo : EIATTR_REGCOUNT
	.align		4
.L_887:
        /*141c*/ 	.byte	0x04, 0x2f
        /*141e*/ 	.short	(.L_889 - .L_888)
	.align		4
.L_888:
        /*1420*/ 	.word	index@(_ZN2at6native61_GLOBAL__N__44eb8e94_28_ForeachBinaryOpScalarList_cu_dda10a6925multi_tensor_apply_kernelINS1_28TensorListScalarListMetadataIhLi2EEENS1_25BinaryOpScalarListFunctorIhLi2ELi1ELi1EEEJNS0_7maximumIhEEEEEvT_T0_DpT1_)
        /*1424*/ 	.word	0x00000017


	//----- nvinfo : EIATTR_FRAME_SIZE
	.align		4
.L_889:
        /*1428*/ 	.byte	0x04, 0x11
        /*142a*/ 	.short	(.L_891 - .L_890)
	.align		4
.L_890:
        /*142c*/ 	.word	index@($__internal_8_$__cuda_sm20_div_u16)
        /*1430*/ 	.word	0x00000000


	//----- nvinfo : EIATTR_FRAME_SIZE
	.align		4
.L_891:
        /*1434*/ 	.byte	0x04, 0x11
        /*1436*/ 	.short	(.L_893 - .L_892)
	.align		4
.L_892:
        /*1438*/ 	.word	index@(_ZN2at6native61_GLOBAL__N__44eb8e94_28_ForeachBinaryOpScalarList_cu_dda10a6925multi_tensor_apply_kernelINS1_28TensorListScalarListMetadataIhLi2EEENS1_25BinaryOpScalarListFunctorIhLi2ELi1ELi1EEEJNS0_7maximumIhEEEEEvT_T0_DpT1_)
        /*143c*/ 	.word	0x00000000


	//----- nvinfo : EIATTR_REGCOUNT
	.align		4
.L_893:
        /*1440*/ 	.byte	0x04, 0x2f
        /*1442*/ 	.short	(.L_895 - .L_894)
	.align		4
.L_894:
        /*1444*/ 	.word	index@(_ZN2at6native61_GLOBAL__N__44eb8e94_28_ForeachBinaryOpScalarList_cu_dda10a6925multi_tensor_apply_kernelINS1_28TensorListScalarListMetadataIaLi2EEENS1_25BinaryOpScalarListFunctorIaLi2ELi1ELi1EEEJNS0_7maximumIaEEEEEvT_T0_DpT1_)
        /*1448*/ 	.word	0x00000017


	//----- nvinfo : EIATTR_FRAME_SIZE
	.align		4
.L_895:
        /*144c*/ 	.byte	0x04, 0x11
        /*144e*/ 	.short	(.L_897 - .L_896)
	.align		4
.L_896:
        /*1450*/ 	.word	index@($__internal_7_$__cuda_sm20_div_u16)
        /*1454*/ 	.word	0x00000000


	//----- nvinfo : EIATTR_FRAME_SIZE
	.align		4
.L_897:
        /*1458*/ 	.byte	0x04, 0x11
        /*145a*/ 	.short	(.L_899 - .L_898)
	.align		4
.L_898:
        /*145c*/ 	.word	index@(_ZN2at6native61_GLOBAL__N__44eb8e94_28_ForeachBinaryOpScalarList_cu_dda10a6925multi_tensor_apply_kernelINS1_28TensorListScalarListMetadataIaLi2EEENS1_25BinaryOpScalarListFunctorIaLi2ELi1ELi1EEEJNS0_7maximumIaEEEEEvT_T0_DpT1_)
        /*1460*/ 	.word	0x00000000


	//----- nvinfo : EIATTR_REGCOUNT
	.align		4
.L_899:
        /*1464*/ 	.byte	0x04, 0x2f
        /*1466*/ 	.short	(.L_901 - .L_900)
	.align		4
.L_900:
        /*1468*/ 	.word	index@(_ZN2at6native61_GLOBAL__N__44eb8e94_28_ForeachBinaryOpScalarList_cu_dda10a6925multi_tensor_apply_kernelINS1_28TensorListScalarListMetadataIiLi2EEENS1_25BinaryOpScalarListFunctorIiLi2ELi1ELi1EEEJNS0_7maximumIiEEEEEvT_T0_DpT1_)
        /*146c*/ 	.word	0x0000001c


	//----- nvinfo : EIATTR_FRAME_SIZE
	.align		4
.L_901:
        /*1470*/ 	.byte	0x04, 0x11
        /*1472*/ 	.short	(.L_903 - .L_902)
	.align		4
.L_902:
        /*1474*/ 	.word	index@($__internal_6_$__cuda_sm20_div_u16)
        /*1478*/ 	.word	0x00000000


	//----- nvinfo : EIATTR_FRAME_SIZE
	.align		4
.L_903:
        /*147c*/ 	.byte	0x04, 0x11
        /*147e*/ 	.short	(.L_905 - .L_904)
	.align		4
.L_904:
        /*1480*/ 	.word	index@(_ZN2at6native61_GLOBAL__N__44eb8e94_28_ForeachBinaryOpScalarList_cu_dda10a6925multi_tensor_apply_kernelINS1_28TensorListScalarListMetadataIiLi2EEENS1_25BinaryOpScalarListFunctorIiLi2ELi1ELi1EEEJNS0_7maximumIiEEEEEvT_T0_DpT1_)
        /*1484*/ 	.word	0x00000000


	//----- nvinfo : EIATTR_REGCOUNT
	.align		4
.L_905:
        /*1488*/ 	.byte	0x04, 0x2f
        /*148a*/ 	.short	(.L_907 - .L_906)
	.align		4
.L_906:
        /*148c*/ 	.word	index@(_ZN2at6native61_GLOBAL__N__44eb8e94_28_ForeachBinaryOpScalarList_cu_dda10a6925multi_tensor_apply_kernelINS1_28TensorListScalarListMetadataIlLi2EEENS1_25BinaryOpScalarListFunctorIlLi2ELi1ELi1EEEJNS0_7maximumIlEEEEEvT_T0_DpT1_)
        /*1490*/ 	.word	0x00000020


	//----- nvinfo : EIATTR_FRAME_SIZE
	.align		4
.L_907:
        /*1494*/ 	.byte	0x04, 0x11
        /*1496*/ 	.short	(.L_909 - .L_908)
	.align		4
.L_908:
        /*1498*/ 	.word	index@($__internal_5_$__cuda_sm20_div_u16)
        /*149c*/ 	.word	0x00000000


	//----- nvinfo : EIATTR_FRAME_SIZE
	.align		4
.L_909:
        /*14a0*/ 	.byte	0x04, 0x11
        /*14a2*/ 	.short	(.L_911 - .L_910)
	.align		4
.L_910:
        /*14a4*/ 	.word	index@(_ZN2at6native61_GLOBAL__N__44eb8e94_28_ForeachBinaryOpScalarList_cu_dda10a6925multi_tensor_apply_kernelINS1_28TensorListScalarListMetadataIlLi2EEENS1_25BinaryOpScalarListFunctorIlLi2ELi1ELi1EEEJNS0_7maximumIlEEEEEvT_T0_DpT1_)
        /*14a8*/ 	.word	0x00000000


	//----- nvinfo : EIATTR_REGCOUNT
	.align		4
.L_911:
        /*14ac*/ 	.byte	0x04, 0x2f
        /*14ae*/ 	.short	(.L_913 - .L_912)
	.align		4
.L_912:
        /*14b0*/ 	.word	index@(_ZN2at6native61_GLOBAL__N__44eb8e94_28_ForeachBinaryOpScalarList_cu_dda10a6925multi_tensor_apply_kernelINS1_28TensorListScalarListMetadataIsLi2EEENS1_25BinaryOpScalarListFunctorIsLi2ELi1ELi1EEEJNS0_7maximumIsEEEEEvT_T0_DpT1_)
        /*14b4*/ 	.word	0x0000001e


	//----- nvinfo : EIATTR_FRAME_SIZE
	.align		4
.L_913:
        /*14b8*/ 	.byte	0x04, 0x11
        /*14ba*/ 	.short	(.L_915 - .L_914)
	.align		4
.L_914:
        /*14bc*/ 	.word	index@($__internal_4_$__cuda_sm20_div_u16)
        /*14c0*/ 	.word	0x00000000


	//----- nvinfo : EIATTR_FRAME_SIZE
	.align		4
.L_915:
        /*14c4*/ 	.byte	0x04, 0x11
        /*14c6*/ 	.short	(.L_917 - .L_916)
	.align		4
.L_916:
        /*14c8*/ 	.word	index@(_ZN2at6native61_GLOBAL__N__44eb8e94_28_ForeachBinaryOpScalarList_cu_dda10a6925multi_tensor_apply_kernelINS1_28TensorListScalarListMetadataIsLi2EEENS1_25BinaryOpScalarListFunctorIsLi2ELi1ELi1EEEJNS0_7maximumIsEEEEEvT_T0_DpT1_)
        /*14cc*/ 	.word	0x00000000


	//----- nvinfo : EIATTR_REGCOUNT
	.align		4
.L_917:
        /*14d0*/ 	.byte	0x04, 0x2f
        /*14d2*/ 	.short	(.L_919 - .L_918)
	.align		4
.L_918:
        /*14d4*/ 	.word	index@(_ZN2at6native61_GLOBAL__N__44eb8e94_28_ForeachBinaryOpScalarList_cu_dda10a6925multi_tensor_apply_kernelINS1_28TensorListScalarListMetadataIdLi2EEENS1_25BinaryOpScalarListFunctorIdLi2ELi1ELi1EEEJNS0_7maximumIdEEEEEvT_T0_DpT1_)
        /*14d8*/ 	.word	0x00000020


	//----- nvinfo : EIATTR_FRAME_SIZE
	.align		4
.L_919:
        /*14dc*/ 	.byte	0x04, 0x11
        /*14de*/ 	.short	(.L_921 - .L_920)
	.align		4
.L_920:
        /*14e0*/ 	.word	index@($__internal_3_$__cuda_sm20_div_u16)
        /*14e4*/ 	.word	0x00000000


	//----- nvinfo : EIATTR_FRAME_SIZE
	.align		4
.L_921:
        /*14e8*/ 	.byte	0x04, 0x11
        /*14ea*/ 	.short	(.L_923 - .L_922)
	.align		4
.L_922:
        /*14ec*/ 	.word	index@(_ZN2at6native61_GLOBAL__N__44eb8e94_28_ForeachBinaryOpScalarList_cu_dda10a6925multi_tensor_apply_kernelINS1_28TensorListScalarListMetadataIdLi2EEENS1_25BinaryOpScalarListFunctorIdLi2ELi1ELi1EEEJNS0_7maximumIdEEEEEvT_T0_DpT1_)
        /*14f0*/ 	.word	0x00000000


	//----- nvinfo : EIATTR_REGCOUNT
	.align		4
.L_923:
        /*14f4*/ 	.byte	0x04, 0x2f
        /*14f6*/ 	.short	(.L_925 - .L_924)
	.align		4
.L_924:
        /*14f8*/ 	.word	index@(_ZN2at6native61_GLOBAL__N__44eb8e94_28_ForeachBinaryOpScalarList_cu_dda10a6925multi_tensor_apply_kernelINS1_28TensorListScalarListMetadataIfLi2EEENS1_25BinaryOpScalarListFunctorIfLi2ELi1ELi1EEEJNS0_7maximumIfEEEEEvT_T0_DpT1_)
        /*14fc*/ 	.word	0x0000001c


	//----- nvinfo : EIATTR_FRAME_SIZE
	.align		4
.L_925:
        /*1500*/ 	.byte	0x04, 0x11
        /*1502*/ 	.short	(.L_927 - .L_926)
	.align		4
.L_926:
        /*1504*/ 	.word	index@($__internal_2_$__cuda_sm20_div_u16)
        /*1508*/ 	.word	0x00000000


	//----- nvinfo : EIATTR_FRAME_SIZE
	.align		4
.L_927:
        /*150c*/ 	.byte	0x04, 0x11
        /*150e*/ 	.short	(.L_929 - .L_928)
	.align		4
.L_928:
        /*1510*/ 	.word	index@(_ZN2at6native61_GLOBAL__N__44eb8e94_28_ForeachBinaryOpScalarList_cu_dda10a6925multi_tensor_apply_kernelINS1_28TensorListScalarListMetadataIfLi2EEENS1_25BinaryOpScalarListFunctorIfLi2ELi1ELi1EEEJNS0_7maximumIfEEEEEvT_T0_DpT1_)
        /*1514*/ 	.word	0x00000000


	//----- nvinfo : EIATTR_REGCOUNT
	.align		4
.L_929:
        /*1518*/ 	.byte	0x04, 0x2f
        /*151a*/ 	.short	(.L_931 - .L_930)
	.align		4
.L_930:
        /*151c*/ 	.word	index@(_ZN2at6native61_GLOBAL__N__44eb8e94_28_ForeachBinaryOpScalarList_cu_dda10a6925multi_tensor_apply_kernelINS1_28TensorListScalarListMetadataIfLi2EEENS1_25BinaryOpScalarListFunctorIN3c104HalfELi2ELi1ELi1EEEJNS0_7maximumIfEEEEEvT_T0_DpT1_)
        /*1520*/ 	.word	0x00000018


	//----- nvinfo : EIATTR_FRAME_SIZE
	.align		4
.L_931:
        /*1524*/ 	.byte	0x04, 0x11
        /*1526*/ 	.short	(.L_933 - .L_932)
	.align		4
.L_932:
        /*1528*/ 	.word	index@($__internal_1_$__cuda_sm20_div_u16)
        /*152c*/ 	.word	0x00000000


	//----- nvinfo : EIATTR_FRAME_SIZE
	.align		4
.L_933:
        /*1530*/ 	.byte	0x04, 0x11
        /*1532*/ 	.short	(.L_935 - .L_934)
	.align		4
.L_934:
        /*1534*/ 	.word	index@(_ZN2at6native61_GLOBAL__N__44eb8e94_28_ForeachBinaryOpScalarList_cu_dda10a6925multi_tensor_apply_kernelINS1_28TensorListScalarListMetadataIfLi2EEENS1_25BinaryOpScalarListFunctorIN3c104HalfELi2ELi1ELi1EEEJNS0_7maximumIfEEEEEvT_T0_DpT1_)
        /*1538*/ 	.word	0x00000000


	//----- nvinfo : EIATTR_REGCOUNT
	.align		4
.L_935:
        /*153c*/ 	.byte	0x04, 0x2f
        /*153e*/ 	.short	(.L_937 - .L_936)
	.align		4
.L_936:
        /*1540*/ 	.word	index@(_ZN2at6native61_GLOBAL__N__44eb8e94_28_ForeachBinaryOpScalarList_cu_dda10a6925multi_tensor_apply_kernelINS1_28TensorListScalarListMetadataIfLi2EEENS1_25BinaryOpScalarListFunctorIN3c108BFloat16ELi2ELi1ELi1EEEJNS0_7maximumIfEEEEEvT_T0_DpT1_)
        /*1544*/ 	.word	0x00000018


	//----- nvinfo : EIATTR_FRAME_SIZE
	.align		4
.L_937:
        /*1548*/ 	.byte	0x04, 0x11
        /*154a*/ 	.short	(.L_939 - .L_938)
	.align		4
.L_938:
        /*154c*/ 	.word	index@($__internal_0_$__cuda_sm20_div_u16)
        /*1550*/ 	.word	0x00000000


	//----- nvinfo : EIATTR_FRAME_SIZE
	.align		4
.L_939:
        /*1554*/ 	.byte	0x04, 0x11
        /*1556*/ 	.short	(.L_941 - .L_940)
	.align		4
.L_940:
        /*1558*/ 	.word	index@(_ZN2at6native61_GLOBAL__N__44eb8e94_28_ForeachBinaryOpScalarList_cu_dda10a6925multi_tensor_apply_kernelINS1_28TensorListScalarListMetadataIfLi2EEENS1_25BinaryOpScalarListFunctorIN3c108BFloat16ELi2ELi1ELi1EEEJNS0_7maximumIfEEEEEvT_T0_DpT1_)
        /*155c*/ 	.word	0x00000000


	//----- nvinfo : EIATTR_MIN_STACK_SIZE
	.align		4
.L_941:
        /*1560*/ 	.byte	0x04, 0x12
        /*1562*/ 	.short	(.L_943 - .L_942)
	.align		4
.L_942:
        /*1564*/ 	.word	index@(_ZN2at6native61_GLOBAL__N__44eb8e94_28_ForeachBinaryOpScalarList_cu_dda10a6925multi_tensor_apply_kernelINS1_28TensorListScalarListMetadataIfLi2EEENS1_25BinaryOpScalarListFunctorIN3c108BFloat16ELi2ELi1ELi1EEEJNS0_7maximumIfEEEEEvT_T0_DpT1_)
        /*1568*/ 	.word	0x00000000


	//----- nvinfo : EIATTR_MIN_STACK_SIZE
	.align		4
.L_943:
        /*156c*/ 	.byte	0x04, 0x12
        /*156e*/ 	.short	(.L_945 - .L_944)
	.align		4
.L_944:
        /*1570*/ 	.word	index@(_ZN2at6native61_GLOBAL__N__44eb8e94_28_ForeachBinaryOpScalarList_cu_dda10a6925multi_tensor_apply_kernelINS1_28TensorListScalarListMetadataIfLi2EEENS1_25BinaryOpScalarListFunctorIN3c104HalfELi2ELi1ELi1EEEJNS0_7maximumIfEEEEEvT_T0_DpT1_)
        /*1574*/ 	.word	0x00000000


	//----- nvinfo : EIATTR_MIN_STACK_SIZE
	.align		4
.L_945:
        /*1578*/ 	.byte	0x04, 0x12
        /*157a*/ 	.short	(.L_947 - .L_946)
	.align		4
.L_946:
        /*157c*/ 	.word	index@(_ZN2at6native61_GLOBAL__N__44eb8e94_28_ForeachBinaryOpScalarList_cu_dda10a6925multi_tensor_apply_kernelINS1_28TensorListScalarListMetadataIfLi2EEENS1_25BinaryOpScalarListFunctorIfLi2ELi1ELi1EEEJNS0_7maximumIfEEEEEvT_T0_DpT1_)
        /*1580*/ 	.word	0x00000000


	//----- nvinfo : EIATTR_MIN_STACK_SIZE
	.align		4
.L_947:
        /*1584*/ 	.byte	0x04, 0x12
        /*1586*/ 	.short	(.L_949 - .L_948)
	.align		4
.L_948:
        /*1588*/ 	.word	index@(_ZN2at6native61_GLOBAL__N__44eb8e94_28_ForeachBinaryOpScalarList_cu_dda10a6925multi_tensor_apply_kernelINS1_28TensorListScalarListMetadataIdLi2EEENS1_25BinaryOpScalarListFunctorIdLi2ELi1ELi1EEEJNS0_7maximumIdEEEEEvT_T0_DpT1_)
        /*158c*/ 	.word	0x00000000


	//----- nvinfo : EIATTR_MIN_STACK_SIZE
	.align		4
.L_949:
        /*1590*/ 	.byte	0x04, 0x12
        /*1592*/ 	.short	(.L_951 - .L_950)
	.align		4
.L_950:
        /*1594*/ 	.word	index@(_ZN2at6native61_GLOBAL__N__44eb8e94_28_ForeachBinaryOpScalarList_cu_dda10a6925multi_tensor_apply_kernelINS1_28TensorListScalarListMetadataIsLi2EEENS1_25BinaryOpScalarListFunctorIsLi2ELi1ELi1EEEJNS0_7maximumIsEEEEEvT_T0_DpT1_)
        /*1598*/ 	.word	0x00000000


	//----- nvinfo : EIATTR_MIN_STACK_SIZE
	.align		4
.L_951:
        /*159c*/ 	.byte	0x04, 0x12
        /*159e*/ 	.short	(.L_953 - .L_952)
	.align		4
.L_952:
        /*15a0*/ 	.word	index@(_ZN2at6native61_GLOBAL__N__44eb8e94_28_ForeachBinaryOpScalarList_cu_dda10a6925multi_tensor_apply_kernelINS1_28TensorListScalarListMetadataIlLi2EEENS1_25BinaryOpScalarListFunctorIlLi2ELi1ELi1EEEJNS0_7maximumIlEEEEEvT_T0_DpT1_)
        /*15a4*/ 	.word	0x00000000


	//----- nvinfo : EIATTR_MIN_STACK_SIZE
	.align		4
.L_953:
        /*15a8*/ 	.byte	0x04, 0x12
        /*15aa*/ 	.short	(.L_955 - .L_954)
	.align		4
.L_954:
        /*15ac*/ 	.word	index@(_ZN2at6native61_GLOBAL__N__44eb8e94_28_ForeachBinaryOpScalarList_cu_dda10a6925multi_tensor_apply_kernelINS1_28TensorListScalarListMetadataIiLi2EEENS1_25BinaryOpScalarListFunctorIiLi2ELi1ELi1EEEJNS0_7maximumIiEEEEEvT_T0_DpT1_)
        /*15b0*/ 	.word	0x00000000


	//----- nvinfo : EIATTR_MIN_STACK_SIZE
	.align		4
.L_955:
        /*15b4*/ 	.byte	0x04, 0x12
        /*15b6*/ 	.short	(.L_957 - .L_956)
	.align		4
.L_956:
        /*15b8*/ 	.word	index@(_ZN2at6native61_GLOBAL__N__44eb8e94_28_ForeachBinaryOpScalarList_cu_dda10a6925multi_tensor_apply_kernelINS1_28TensorListScalarListMetadataIaLi2EEENS1_25BinaryOpScalarListFunctorIaLi2ELi1ELi1EEEJNS0_7maximumIaEEEEEvT_T0_DpT1_)
        /*15bc*/ 	.word	0x00000000


	//----- nvinfo : EIATTR_MIN_STACK_SIZE
	.align		4
.L_957:
        /*15c0*/ 	.byte	0x04, 0x12
        /*15c2*/ 	.short	(.L_959 - .L_958)
	.align		4
.L_958:
        /*15c4*/ 	.word	index@(_ZN2at6native61_GLOBAL__N__44eb8e94_28_ForeachBinaryOpScalarList_cu_dda10a6925multi_tensor_apply_kernelINS1_28TensorListScalarListMetadataIhLi2EEENS1_25BinaryOpScalarListFunctorIhLi2ELi1ELi1EEEJNS0_7maximumIhEEEEEvT_T0_DpT1_)
        /*15c8*/ 	.word	0x00000000


	//----- nvinfo : EIATTR_MIN_STACK_SIZE
	.align		4
.L_959:
        /*15cc*/ 	.byte	0x04, 0x12
        /*15ce*/ 	.short	(.L_961 - .L_960)
	.align		4
.L_960:
        /*15d0*/ 	.word	index@(_ZN2at6native61_GLOBAL__N__44eb8e94_28_ForeachBinaryOpScalarList_cu_dda10a6925multi_tensor_apply_kernelINS1_28TensorListScalarListMetadataIfLi1EEENS1_25BinaryOpScalarListFunctorIN3c108BFloat16ELi1ELi1ELi0EEEJNS0_7maximumIfEEEEEvT_T0_DpT1_)
        /*15d4*/ 	.word	0x00000000


	//----- nvinfo : EIATTR_MIN_STACK_SIZE
	.align		4
.L_961:
        /*15d8*/ 	.byte	0x04, 0x12
        /*15da*/ 	.short	(.L_963 - .L_962)
	.align		4
.L_962:
        /*15dc*/ 	.word	index@(_ZN2at6native61_GLOBAL__N__44eb8e94_28_ForeachBinaryOpScalarList_cu_dda10a6925multi_tensor_apply_kernelINS1_28TensorListScalarListMetadataIfLi1EEENS1_25BinaryOpScalarListFunctorIN3c104HalfELi1ELi1ELi0EEEJNS0_7maximumIfEEEEEvT_T0_DpT1_)
        /*15e0*/ 	.word	0x00000000


	//----- nvinfo : EIATTR_MIN_STACK_SIZE
	.align		4
.L_963:
        /*15e4*/ 	.byte	0x04, 0x12
        /*15e6*/ 	.short	(.L_965 - .L_964)
	.align		4
.L_964:
        /*15e8*/ 	.word	index@(_ZN2at6native61_GLOBAL__N__44eb8e94_28_ForeachBinaryOpScalarList_cu_dda10a6925multi_tensor_apply_kernelINS1_28TensorListScalarListMetadataIfLi1EEENS1_25BinaryOpScalarListFunctorIfLi1ELi1ELi0EEEJNS0_7maximumIfEEEEEvT_T0_DpT1_)
        /*15ec*/ 	.word	0x00000000


	//----- nvinfo : EIATTR_MIN_STACK_SIZE
	.align		4
.L_965:
        /*15f0*/ 	.byte	0x04, 0x12
        /*15f2*/ 	.short	(.L_967 - .L_966)
	.align		4
.L_966:
        /*15f4*/ 	.word	index@(_ZN2at6native61_GLOBAL__N__44eb8e94_28_ForeachBinaryOpScalarList_cu_dda10a6925multi_tensor_apply_kernelINS1_28TensorListScalarListMetadataIdLi1EEENS1_25BinaryOpScalarListFunctorIdLi1ELi1ELi0EEEJNS0_7maximumIdEEEEEvT_T0_DpT1_)
        /*15f8*/ 	.word	0x00000000


	//----- nvinfo : EIATTR_MIN_STACK_SIZE
	.align		4
.L_967:
        /*15fc*/ 	.byte	0x04, 0x12
        /*15fe*/ 	.short	(.L_969 - .L_968)
	.align		4
.L_968:
        /*1600*/ 	.word	index@(_ZN2at6native61_GLOBAL__N__44eb8e94_28_ForeachBinaryOpScalarList_cu_dda10a6925multi_tensor_apply_kernelINS1_28TensorListScalarListMetadataIsLi1EEENS1_25BinaryOpScalarListFunctorIsLi1ELi1ELi0EEEJNS0_7maximumIsEEEEEvT_T0_DpT1_)
        /*1604*/ 	.word	0x00000000


	//----- nvinfo : EIATTR_MIN_STACK_SIZE
	.align		4
.L_969:
        /*1608*/ 	.byte	0x04, 0x12
        /*160a*/ 	.short	(.L_971 - .L_970)
	.align		4
.L_970:
        /*160c*/ 	.word	index@(_ZN2at6native61_GLOBAL__N__44eb8e94_28_ForeachBinaryOpScalarList_cu_dda10a6925multi_tensor_apply_kernelINS1_28TensorListScalarListMetadataIlLi1EEENS1_25BinaryOpScalarListFunctorIlLi1ELi1ELi0EEEJNS0_7maximumIlEEEEEvT_T0_DpT1_)
        /*1610*/ 	.word	0x00000000


	//----- nvinfo : EIATTR_MIN_STACK_SIZE
	.align		4
.L_971:
        /*1614*/ 	.byte	0x04, 0x12
        /*1616*/ 	.short	(.L_973 - .L_972)
	.align		4
.L_972:
        /*1618*/ 	.word	index@(_ZN2at6native61_GLOBAL__N__44eb8e94_28_ForeachBinaryOpScalarList_cu_dda10a6925multi_tensor_apply_kernelINS1_28TensorListScalarListMetadataIiLi1EEENS1_25BinaryOpScalarListFunctorIiLi1ELi1ELi0EEEJNS0_7maximumIiEEEEEvT_T0_DpT1_)
        /*161c*/ 	.word	0x00000000


	//----- nvinfo : EIATTR_MIN_STACK_SIZE
	.align		4
.L_973:
        /*1620*/ 	.byte	0x04, 0x12
        /*1622*/ 	.short	(.L_975 - .L_974)
	.align		4
.L_974:
        /*1624*/ 	.word	index@(_ZN2at6native61_GLOBAL__N__44eb8e94_28_ForeachBinaryOpScalarList_cu_dda10a6925multi_tensor_apply_kernelINS1_28TensorListScalarListMetadataIaLi1EEENS1_25BinaryOpScalarListFunctorIaLi1ELi1ELi0EEEJNS0_7maximumIaEEEEEvT_T0_DpT1_)
        /*1628*/ 	.word	0x00000000


	//----- nvinfo : EIATTR_MIN_STACK_SIZE
	.align		4
.L_975:
        /*162c*/ 	.byte	0x04, 0x12
        /*162e*/ 	.short	(.L_977 - .L_976)
	.align		4
.L_976:
        /*1630*/ 	.word	index@(_ZN2at6native61_GLOBAL__N__44eb8e94_28_ForeachBinaryOpScalarList_cu_dda10a6925multi_tensor_apply_kernelINS1_28TensorListScalarListMetadataIhLi1EEENS1_25BinaryOpScalarListFunctorIhLi1ELi1ELi0EEEJNS0_7maximumIhEEEEEvT_T0_DpT1_)
        /*1634*/ 	.word	0x00000000


	//----- nvinfo : EIATTR_MIN_STACK_SIZE
	.align		4
.L_977:
        /*1638*/ 	.byte	0x04, 0x12
        /*163a*/ 	.short	(.L_979 - .L_978)
	.align		4
.L_978:
        /*163c*/ 	.word	index@(_ZN2at6native61_GLOBAL__N__44eb8e94_28_ForeachBinaryOpScalarList_cu_dda10a6925multi_tensor_apply_kernelINS1_28TensorListScalarListMetadataIfLi2EEENS1_25BinaryOpScalarListFunctorIN3c108BFloat16ELi2ELi1ELi1EEEJNS0_7minimumIfEEEEEvT_T0_DpT1_)
        /*1640*/ 	.word	0x00000000


	//----- nvinfo : EIATTR_MIN_STACK_SIZE
	.align		4
.L_979:
        /*1644*/ 	.byte	0x04, 0x12
        /*1646*/ 	.short	(.L_981 - .L_980)
	.align		4
.L_980:
        /*1648*/ 	.word	index@(_ZN2at6native61_GLOBAL__N__44eb8e94_28_ForeachBinaryOpScalarList_cu_dda10a6925multi_tensor_apply_kernelINS1_28TensorListScalarListMetadataIfLi2EEENS1_25BinaryOpScalarListFunctorIN3c104HalfELi2ELi1ELi1EEEJNS0_7minimumIfEEEEEvT_T0_DpT1_)
        /*164c*/ 	.word	0x00000000


	//----- nvinfo : EIATTR_MIN_STACK_SIZE
	.align		4
.L_981:
        /*1650*/ 	.byte	0x04, 0x12
        /*1652*/ 	.short	(.L_983 - .L_982)
	.align		4
.L_982:
        /*1654*/ 	.word	index@(_ZN2at6native61_GLOBAL__N__44eb8e94_28_ForeachBinaryOpScalarList_cu_dda10a6925multi_tensor_apply_kernelINS1_28TensorListScalarListMetadataIfLi2EEENS1_25BinaryOpScalarListFunctorIfLi2ELi1ELi1EEEJNS0_7minimumIfEEEEEvT_T0_DpT1_)
        /*1658*/ 	.word	0x00000000


	//----- nvinfo : EIATTR_MIN_STACK_SIZE
	.align		4
.L_983:
        /*165c*/ 	.byte	0x04, 0x12
        /*165e*/ 	.short	(.L_985 - .L_984)
	.align		4
.L_984:
        /*1660*/ 	.word	index@(_ZN2at6native61_GLOBAL__N__44eb8e94_28_ForeachBinaryOpScalarList_cu_dda10a6925multi_tensor_apply_kernelINS1_28TensorListScalarListMetadataIdLi2EEENS1_25BinaryOpScalarListFunctorIdLi2ELi1ELi1EEEJNS0_7minimumIdEEEEEvT_T0_DpT1_)
        /*1664*/ 	.word	0x00000000


	//----- nvinfo : EIATTR_MIN_STACK_SIZE
	.align		4
.L_985:
        /*1668*/ 	.byte	0x04, 0x12
        /*166a*/ 	.short	(.L_987 - .L_986)
	.align		4
.L_986:
        /*166c*/ 	.word	index@(_ZN2at6native61_GLOBAL__N__44eb8e94_28_ForeachBinaryOpScalarList_cu_dda10a6925multi_tensor_apply_kernelINS1_28TensorListScalarListMetadataIsLi2EEENS1_25BinaryOpScalarListFunctorIsLi2ELi1ELi1EEEJNS0_7minimumIsEEEEEvT_T0_DpT1_)
        /*1670*/ 	.word	0x00000000


	//----- nvinfo : EIATTR_MIN_STACK_SIZE
	.align		4
.L_987:
        /*1674*/ 	.byte	0x04, 0x12
        /*1676*/ 	.short	(.L_989 - .L_988)
	.align		4
.L_988:
        /*1678*/ 	.word	index@(_ZN2at6native61_GLOBAL__N__44eb8e94_28_ForeachBinaryOpScalarList_cu_dda10a6925multi_tensor_apply_kernelINS1_28TensorListScalarListMetadataIlLi2EEENS1_25BinaryOpScalarListFunctorIlLi2ELi1ELi1EEEJNS0_7minimumIlEEEEEvT_T0_DpT1_)
        /*167c*/ 	.word	0x00000000


	//----- nvinfo : EIATTR_MIN_STACK_SIZE
	.align		4
.L_989:
        /*1680*/ 	.byte	0x04, 0x12
        /*1682*/ 	.short	(.L_991 - .L_990)
	.align		4
.L_990:
        /*1684*/ 	.word	index@(_ZN2at6native61_GLOBAL__N__44eb8e94_28_ForeachBinaryOpScalarList_cu_dda10a6925multi_tensor_apply_kernelINS1_28TensorListScalarListMetadataIiLi2EEENS1_25BinaryOpScalarListFunctorIiLi2ELi1ELi1EEEJNS0_7minimumIiEEEEEvT_T0_DpT1_)
        /*1688*/ 	.word	0x00000000


	//----- nvinfo : EIATTR_MIN_STACK_SIZE
	.align		4
.L_991:
        /*168c*/ 	.byte	0x04, 0x12
        /*168e*/ 	.short	(.L_993 - .L_992)
	.align		4
.L_992:
        /*1690*/ 	.word	index@(_ZN2at6native61_GLOBAL__N__44eb8e94_28_ForeachBinaryOpScalarList_cu_dda10a6925multi_tensor_apply_kernelINS1_28TensorListScalarListMetadataIaLi2EEENS1_25BinaryOpScalarListFunctorIaLi2ELi1ELi1EEEJNS0_7minimumIaEEEEEvT_T0_DpT1_)
        /*1694*/ 	.word	0x00000000


	//----- nvinfo : EIATTR_MIN_STACK_SIZE
	.align		4
.L_993:
        /*1698*/ 	.byte	0x04, 0x12
        /*169a*/ 	.short	(.L_995 - .L_994)
	.align		4
.L_994:
        /*169c*/ 	.word	index@(_ZN2at6native61_GLOBAL__N__44eb8e94_28_ForeachBinaryOpScalarList_cu_dda10a6925multi_tensor_apply_kernelINS1_28TensorListScalarListMetadataIhLi2EEENS1_25BinaryOpScalarListFunctorIhLi2ELi1ELi1EEEJNS0_7minimumIhEEEEEvT_T0_DpT1_)
        /*16a0*/ 	.word	0x00000000


	//----- nvinfo : EIATTR_MIN_STACK_SIZE
	.align		4
.L_995:
        /*16a4*/ 	.byte	0x04, 0x12
        /*16a6*/ 	.short	(.L_997 - .L_996)
	.align		4
.L_996:
        /*16a8*/ 	.word	index@(_ZN2at6native61_GLOBAL__N__44eb8e94_28_ForeachBinaryOpScalarList_cu_dda10a6925multi_tensor_apply_kernelINS1_28TensorListScalarListMetadataIfLi1EEENS1_25BinaryOpScalarListFunctorIN3c108BFloat16ELi1ELi1ELi0EEEJNS0_7minimumIfEEEEEvT_T0_DpT1_)
        /*16ac*/ 	.word	0x00000000


	//----- nvinfo : EIATTR_MIN_STACK_SIZE
	.align		4
.L_997:
        /*16b0*/ 	.byte	0x04, 0x12
        /*16b2*/ 	.short	(.L_999 - .L_998)
	.align		4
.L_998:
        /*16b4*/ 	.word	index@(_ZN2at6native61_GLOBAL__N__44eb8e94_28_ForeachBinaryOpScalarList_cu_dda10a6925multi_tensor_apply_kernelINS1_28TensorListScalarListMetadataIfLi1EEENS1_25BinaryOpScalarListFunctorIN3c104HalfELi1ELi1ELi0EEEJNS0_7minimumIfEEEEEvT_T0_DpT1_)
        /*16b8*/ 	.word	0x00000000


	//----- nvinfo : EIATTR_MIN_STACK_SIZE
	.align		4
.L_999:
        /*16bc*/ 	.byte	0x04, 0x12
        /*16be*/ 	.short	(.L_1001 - .L_1000)
	.align		4
.L_1000:
        /*16c0*/ 	.word	index@(_ZN2at6native61_GLOBAL__N__44eb8e94_28_ForeachBinaryOpScalarList_cu_dda10a6925multi_tensor_apply_kernelINS1_28TensorListScalarListMetadataIfLi1EEENS1_25BinaryOpScalarListFunctorIfLi1ELi1ELi0EEEJNS0_7minimumIfEEEEEvT_T0_DpT1_)
        /*16c4*/ 	.word	0x00000000


	//----- nvinfo : EIATTR_MIN_STACK_SIZE
	.align		4
.L_1001:
        /*16c8*/ 	.byte	0x04, 0x12
        /*16ca*/ 	.short	(.L_1003 - .L_1002)
	.align		4
.L_1002:
        /*16cc*/ 	.word	index@(_ZN2at6native61_GLOBAL__N__44eb8e94_28_ForeachBinaryOpScalarList_cu_dda10a6925multi_tensor_apply_kernelINS1_28TensorListScalarListMetadataIdLi1EEENS1_25BinaryOpScalarListFunctorIdLi1ELi1ELi0EEEJNS0_7minimumIdEEEEEvT_T0_DpT1_)
        /*16d0*/ 	.word	0x00000000


	//----- nvinfo : EIATTR_MIN_STACK_SIZE
	.align		4
.L_1003:
        /*16d4*/ 	.byte	0x04, 0x12
        /*16d6*/ 	.short	(.L_1005 - .L_1004)
	.align		4
.L_1004:
        /*16d8*/ 	.word	index@(_ZN2at6native61_GLOBAL__N__44eb8e94_28_ForeachBinaryOpScalarList_cu_dda10a6925multi_tensor_apply_kernelINS1_28TensorListScalarListMetadataIsLi1EEENS1_25BinaryOpScalarListFunctorIsLi1ELi1ELi0EEEJNS0_7minimumIsEEEEEvT_T0_DpT1_)
        /*16dc*/ 	.word	0x00000000


	//----- nvinfo : EIATTR_MIN_STACK_SIZE
	.align		4
.L_1005:
        /*16e0*/ 	.byte	0x04, 0x12
        /*16e2*/ 	.short	(.L_1007 - .L_1006)
	.align		4
.L_1006:
        /*16e4*/ 	.word	index@(_ZN2at6native61_GLOBAL__N__44eb8e94_28_ForeachBinaryOpScalarList_cu_dda10a6925multi_tensor_apply_kernelINS1_28TensorListScalarListMetadataIlLi1EEENS1_25BinaryOpScalarListFunctorIlLi1ELi1ELi0EEEJNS0_7minimumIlEEEEEvT_T0_DpT1_)
        /*16e8*/ 	.word	0x00000000


	//----- nvinfo : EIATTR_MIN_STACK_SIZE
	.align		4
.L_1007:
        /*16ec*/ 	.byte	0x04, 0x12
        /*16ee*/ 	.short	(.L_1009 - .L_1008)
	.align		4
.L_1008:
        /*16f0*/ 	.word	index@(_ZN2at6native61_GLOBAL__N__44eb8e94_28_ForeachBinaryOpScalarList_cu_dda10a6925multi_tensor_apply_kernelINS1_28TensorListScalarListMetadataIiLi1EEENS1_25BinaryOpScalarListFunctorIiLi1ELi1ELi0EEEJNS0_7minimumIiEEEEEvT_T0_DpT1_)
        /*16f4*/ 	.word	0x00000000


	//----- nvinfo : EIATTR_MIN_STACK_SIZE
	.align		4
.L_1009:
        /*16f8*/ 	.byte	0x04, 0x12
        /*16fa*/ 	.short	(.L_1011 - .L_1010)
	.align		4
.L_1010:
        /*16fc*/ 	.word	index@(_ZN2at6native61_GLOBAL__N__44eb8e94_28_ForeachBinaryOpScalarList_cu_dda10a6925multi_tensor_apply_kernelINS1_28TensorListScalarListMetadataIaLi1EEENS1_25BinaryOpScalarListFunctorIaLi1ELi1ELi0EEEJNS0_7minimumIaEEEEEvT_T0_DpT1_)
        /*1700*/ 	.word	0x00000000


	//----- nvinfo : EIATTR_MIN_STACK_SIZE
	.align		4
.L_1011:
        /*1704*/ 	.byte	0x04, 0x12
        /*1706*/ 	.short	(.L_1013 - .L_1012)
	.align		4
.L_1012:
        /*1708*/ 	.word	index@(_ZN2at6native61_GLOBAL__N__44eb8e94_28_ForeachBinaryOpScalarList_cu_dda10a6925multi_tensor_apply_kernelINS1_28TensorListScalarListMetadataIhLi1EEENS1_25BinaryOpScalarListFunctorIhLi1ELi1ELi0EEEJNS0_7minimumIhEEEEEvT_T0_DpT1_)
        /*170c*/ 	.word	0x00000000


	//----- nvinfo : EIATTR_MIN_STACK_SIZE
	.align		4
.L_1013:
        /*1710*/ 	.byte	0x04, 0x12
        /*1712*/ 	.short	(.L_1015 - .L_1014)
	.align		4
.L_1014:
        /*1714*/ 	.word	index@(_ZN2at6native61_GLOBAL__N__44eb8e94_28_ForeachBinaryOpScalarList_cu_dda10a6925multi_tensor_apply_kernelINS1_28TensorListScalarListMetadataIfLi2EEENS1_25BinaryOpScalarListFunctorIN3c108BFloat16ELi2ELi1ELi1EEEJSt5minusIfEEEEvT_T0_DpT1_)
        /*1718*/ 	.word	0x00000000


	//----- nvinfo : EIATTR_MIN_STACK_SIZE
	.align		4
.L_1015:
        /*171c*/ 	.byte	0x04, 0x12
        /*171e*/ 	.short	(.L_1017 - .L_1016)
	.align		4
.L_1016:
        /*1720*/ 	.word	index@(_ZN2at6native61_GLOBAL__N__44eb8e94_28_ForeachBinaryOpScalarList_cu_dda10a6925multi_tensor_apply_kernelINS1_28TensorListScalarListMetadataIfLi2EEENS1_25BinaryOpScalarListFunctorIN3c104HalfELi2ELi1ELi1EEEJSt5minusIfEEEEvT_T0_DpT1_)
        /*1724*/ 	.word	0x00000000


	//----- nvinfo : EIATTR_MIN_STACK_SIZE
	.align		4
.L_1017:
        /*1728*/ 	.byte	0x04, 0x12
        /*172a*/ 	.short	(.L_1019 - .L_1018)
	.align		4
.L_1018:
        /*172c*/ 	.word	index@(_ZN2at6native61_GLOBAL__N__44eb8e94_28_ForeachBinaryOpScalarList_cu_dda10a6925multi_tensor_apply_kernelINS1_28TensorListScalarListMetadataIbLi2EEENS1_25BinaryOpScalarListFunctorIbLi2ELi1ELi1EEEJSt5minusIbEEEEvT_T0_DpT1_)
        /*1730*/ 	.word	0x00000000


	//----- nvinfo : EIATTR_MIN_STACK_SIZE
	.align		4
.L_1019:
        /*1734*/ 	.byte	0x04, 0x12
        /*1736*/ 	.short	(.L_1021 - .L_1020)
	.align		4
.L_1020:
        /*1738*/ 	.word	index@(_ZN2at6native61_GLOBAL__N__44eb8e94_28_ForeachBinaryOpScalarList_cu_dda10a6925multi_tensor_apply_kernelINS1_28TensorListScalarListMetadataIN3c107complexIfEELi2EEENS1_25BinaryOpScalarListFunctorIS6_Li2ELi1ELi1EEEJSt5minusIS6_EEEEvT_T0_DpT1_)
        /*173c*/ 	.word	0x00000000


	//----- nvinfo : EIATTR_MIN_STACK_SIZE
	.align		4
.L_1021:
        /*1740*/ 	.byte	0x04, 0x12
        /*1742*/ 	.short	(.L_1023 - .L_1022)
	.align		4
.L_1022:
        /*1744*/ 	.word	index@(_ZN2at6native61_GLOBAL__N__44eb8e94_28_ForeachBinaryOpScalarList_cu_dda10a6925multi_tensor_apply_kernelINS1_28TensorListScalarListMetadataIN3c107complexIdEELi2EEENS1_25BinaryOpScalarListFunctorIS6_Li2ELi1ELi1EEEJSt5minusIS6_EEEEvT_T0_DpT1_)
        /*1748*/ 	.word	0x00000000


	//----- nvinfo : EIATTR_MIN_STACK_SIZE
	.align		4
.L_1023:
        /*174c*/ 	.byte	0x04, 0x12
        /*174e*/ 	.short	(.L_1025 - .L_1024)
	.align		4
.L_1024:
        /*1750*/ 	.word	index@(_ZN2at6native61_GLOBAL__N__44eb8e94_28_ForeachBinaryOpScalarList_cu_dda10a6925multi_tensor_apply_kernelINS1_28TensorListScalarListMetadataIfLi2EEENS1_25BinaryOpScalarListFunctorIfLi2ELi1ELi1EEEJSt5minusIfEEEEvT_T0_DpT1_)
        /*1754*/ 	.word	0x00000000


	//----- nvinfo : EIATTR_MIN_STACK_SIZE
	.align		4
.L_1025:
        /*1758*/ 	.byte	0x04, 0x12
        /*175a*/ 	.short	(.L_1027 - .L_1026)
	.align		4
.L_1026:
        /*175c*/ 	.word	index@(_ZN2at6native61_GLOBAL__N__44eb8e94_28_ForeachBinaryOpScalarList_cu_dda10a6925multi_tensor_apply_kernelINS1_28TensorListScalarListMetadataIdLi2EEENS1_25BinaryOpScalarListFunctorIdLi2ELi1ELi1EEEJSt5minusIdEEEEvT_T0_DpT1_)
        /*1760*/ 	.word	0x00000000


	//----- nvinfo : EIATTR_MIN_STACK_SIZE
	.align		4
.L_1027:
        /*1764*/ 	.byte	0x04, 0x12
        /*1766*/ 	.short	(.L_1029 - .L_1028)
	.align		4
.L_1028:
        /*1768*/ 	.word	index@(_ZN2at6native61_GLOBAL__N__44eb8e94_28_ForeachBinaryOpScalarList_cu_dda10a6925multi_tensor_apply_kernelINS1_28TensorListScalarListMetadataIsLi2EEENS1_25BinaryOpScalarListFunctorIsLi2ELi1ELi1EEEJSt5minusIsEEEEvT_T0_DpT1_)
        /*176c*/ 	.word	0x00000000


	//----- nvinfo : EIATTR_MIN_STACK_SIZE
	.align		4
.L_1029:
        /*1770*/ 	.byte	0x04, 0x12
        /*1772*/ 	.short	(.L_1031 - .L_1030)
	.align		4
.L_1030:
        /*1774*/ 	.word	index@(_ZN2at6native61_GLOBAL__N__44eb8e94_28_ForeachBinaryOpScalarList_cu_dda10a6925multi_tensor_apply_kernelINS1_28TensorListScalarListMetadataIlLi2EEENS1_25BinaryOpScalarListFunctorIlLi2ELi1ELi1EEEJSt5minusIlEEEEvT_T0_DpT1_)
        /*1778*/ 	.word	0x00000000


	//----- nvinfo : EIATTR_MIN_STACK_SIZE
	.align		4
.L_1031:
        /*177c*/ 	.byte	0x04, 0x12
        /*177e*/ 	.short	(.L_1033 - .L_1032)
	.align		4
.L_1032:
        /*1780*/ 	.word	index@(_ZN2at6native61_GLOBAL__N__44eb8e94_28_ForeachBinaryOpScalarList_cu_dda10a6925multi_tensor_apply_kernelINS1_28TensorListScalarListMetadataIiLi2EEENS1_25BinaryOpScalarListFunctorIiLi2ELi1ELi1EEEJSt5minusIiEEEEvT_T0_DpT1_)
        /*1784*/ 	.word	0x00000000


	//----- nvinfo : EIATTR_MIN_STACK_SIZE
	.align		4
.L_1033:
        /*1788*/ 	.byte	0x04, 0x12
        /*178a*/ 	.short	(.L_1035 - .L_1034)
	.align		4
.L_1034:
        /*178c*/ 	.word	index@(_ZN2at6native61_GLOBAL__N__44eb8e94_28_ForeachBinaryOpScalarList_cu_dda10a6925multi_tensor_apply_kernelINS1_28TensorListScalarListMetadataIaLi2EEENS1_25BinaryOpScalarListFunctorIaLi2ELi1ELi1EEEJSt5minusIaEEEEvT_T0_DpT1_)
        /*1790*/ 	.word	0x00000000


	//----- nvinfo : EIATTR_MIN_STACK_SIZE
	.align		4
.L_1035:
        /*1794*/ 	.byte	0x04, 0x12
        /*1796*/ 	.short	(.L_1037 - .L_1036)
	.align		4
.L_1036:
        /*1798*/ 	.word	index@(_ZN2at6native61_GLOBAL__N__44eb8e94_28_ForeachBinaryOpScalarList_cu_dda10a6925multi_tensor_apply_kernelINS1_28TensorListScalarListMetadataIhLi2EEENS1_25BinaryOpScalarListFunctorIhLi2ELi1ELi1EEEJSt5minusIhEEEEvT_T0_DpT1_)
        /*179c*/ 	.word	0x00000000


	//----- nvinfo : EIATTR_MIN_STACK_SIZE
	.align		4
.L_1037:
        /*17a0*/ 	.byte	0x04, 0x12
        /*17a2*/ 	.short	(.L_1039 - .L_1038)
	.align		4
.L_1038:
        /*17a4*/ 	.word	index@(_ZN2at6native61_GLOBAL__N__44eb8e94_28_ForeachBinaryOpScalarList_cu_dda10a6925multi_tensor_apply_kernelINS1_28TensorListScalarListMetadataIfLi1EEENS1_25BinaryOpScalarListFunctorIN3c108BFloat16ELi1ELi1ELi0EEEJSt5minusIfEEEEvT_T0_DpT1_)
        /*17a8*/ 	.word	0x00000000


	//----- nvinfo : EIATTR_MIN_STACK_SIZE
	.align		4
.L_1039:
        /*17ac*/ 	.byte	0x04, 0x12
        /*17ae*/ 	.short	(.L_1041 - .L_1040)
	.align		4
.L_1040:
        /*17b0*/ 	.word	index@(_ZN2at6native61_GLOBAL__N__44eb8e94_28_ForeachBinaryOpScalarList_cu_dda10a6925multi_tensor_apply_kernelINS1_28TensorListScalarListMetadataIfLi1EEENS1_25BinaryOpScalarListFunctorIN3c104HalfELi1ELi1ELi0EEEJSt5minusIfEEEEvT_T0_DpT1_)
        /*17b4*/ 	.word	0x00000000


	//----- nvinfo : EIATTR_MIN_STACK_SIZE
	.align		4
.L_1041:
        /*17b8*/ 	.byte	0x04, 0x12
        /*17ba*/ 	.short	(.L_1043 - .L_1042)
	.align		4
.L_1042:
        /*17bc*/ 	.word	index@(_ZN2at6native61_GLOBAL__N__44eb8e94_28_ForeachBinaryOpScalarList_cu_dda10a6925multi_tensor_apply_kernelINS1_28TensorListScalarListMetadataIbLi1EEENS1_25BinaryOpScalarListFunctorIbLi1ELi1ELi0EEEJSt5minusIbEEEEvT_T0_DpT1_)
        /*17c0*/ 	.word	0x00000000


	//----- nvinfo : EIATTR_MIN_STACK_SIZE
	.align		4
.L_1043:
        /*17c4*/ 	.byte	0x04, 0x12
        /*17c6*/ 	.short	(.L_1045 - .L_1044)
	.align		4
.L_1044:
        /*17c8*/ 	.word	index@(_ZN2at6native61_GLOBAL__N__44eb8e94_28_ForeachBinaryOpScalarList_cu_dda10a6925multi_tensor_apply_kernelINS1_28TensorListScalarListMetadataIN3c107complexIfEELi1EEENS1_25BinaryOpScalarListFunctorIS6_Li1ELi1ELi0EEEJSt5minusIS6_EEEEvT_T0_DpT1_)
        /*17cc*/ 	.word	0x00000000


	//----- nvinfo : EIATTR_MIN_STACK_SIZE
	.align		4
.L_1045:
        /*17d0*/ 	.byte	0x04, 0x12
        /*17d2*/ 	.short	(.L_1047 - .L_1046)
	.align		4
.L_1046:
        /*17d4*/ 	.word	index@(_ZN2at6native61_GLOBAL__N__44eb8e94_28_ForeachBinaryOpScalarList_cu_dda10a6925multi_tensor_apply_kernelINS1_28TensorListScalarListMetadataIN3c107complexIdEELi1EEENS1_25BinaryOpScalarListFunctorIS6_Li1ELi1ELi0EEEJSt5minusIS6_EEEEvT_T0_DpT1_)
        /*17d8*/ 	.word	0x00000000


	//----- nvinfo : EIATTR_MIN_STACK_SIZE
	.align		4
.L_1047:
        /*17dc*/ 	.byte	0x04, 0x12
        /*17de*/ 	.short	(.L_1049 - .L_1048)
	.align		4
.L_1048:
        /*17e0*/ 	.word	index@(_ZN2at6native61_GLOBAL__N__44eb8e94_28_ForeachBinaryOpScalarList_cu_dda10a6925multi_tensor_apply_kernelINS1_28TensorListScalarListMetadataIfLi1EEENS1_25BinaryOpScalarListFunctorIfLi1ELi1ELi0EEEJSt5minusIfEEEEvT_T0_DpT1_)
        /*17e4*/ 	.word	0x00000000


	//----- nvinfo : EIATTR_MIN_STACK_SIZE
	.align		4
.L_1049:
        /*17e8*/ 	.byte	0x04, 0x12
        /*17ea*/ 	.short	(.L_1051 - .L_1050)
	.align		4
.L_1050:
        /*17ec*/ 	.word	index@(_ZN2at6native61_GLOBAL__N__44eb8e94_28_ForeachBinaryOpScalarList_cu_dda10a6925multi_tensor_apply_kernelINS1_28TensorListScalarListMetadataIdLi1EEENS1_25BinaryOpScalarListFunctorIdLi1ELi1ELi0EEEJSt5minusIdEEEEvT_T0_DpT1_)
        /*17f0*/ 	.word	0x00000000


	//----- nvinfo : EIATTR_MIN_STACK_SIZE
	.align		4
.L_1051:
        /*17f4*/ 	.byte	0x04, 0x12
        /*17f6*/ 	.short	(.L_1053 - .L_1052)
	.align		4
.L_1052:
        /*17f8*/ 	.word	index@(_ZN2at6native61_GLOBAL__N__44eb8e94_28_ForeachBinaryOpScalarList_cu_dda10a6925multi_tensor_apply_kernelINS1_28TensorListScalarListMetadataIsLi1EEENS1_25BinaryOpScalarListFunctorIsLi1ELi1ELi0EEEJSt5minusIsEEEEvT_T0_DpT1_)
        /*17fc*/ 	.word	0x00000000


	//----- nvinfo : EIATTR_MIN_STACK_SIZE
	.align		4
.L_1053:
        /*1800*/ 	.byte	0x04, 0x12
        /*1802*/ 	.short	(.L_1055 - .L_1054)
	.align		4
.L_1054:
        /*1804*/ 	.word	index@(_ZN2at6native61_GLOBAL__N__44eb8e94_28_ForeachBinaryOpScalarList_cu_dda10a6925multi_tensor_apply_kernelINS1_28TensorListScalarListMetadataIlLi1EEENS1_25BinaryOpScalarListFunctorIlLi1ELi1ELi0EEEJSt5minusIlEEEEvT_T0_DpT1_)
        /*1808*/ 	.word	0x00000000


	//----- nvinfo : EIATTR_MIN_STACK_SIZE
	.align		4
.L_1055:
        /*180c*/ 	.byte	0x04, 0x12
        /*180e*/ 	.short	(.L_1057 - .L_1056)
	.align		4
.L_1056:
        /*1810*/ 	.word	index@(_ZN2at6native61_GLOBAL__N__44eb8e94_28_ForeachBinaryOpScalarList_cu_dda10a6925multi_tensor_apply_kernelINS1_28TensorListScalarListMetadataIiLi1EEENS1_25BinaryOpScalarListFunctorIiLi1ELi1ELi0EEEJSt5minusIiEEEEvT_T0_DpT1_)
        /*1814*/ 	.word	0x00000000


	//----- nvinfo : EIATTR_MIN_STACK_SIZE
	.align		4
.L_1057:
        /*1818*/ 	.byte	0x04, 0x12
        /*181a*/ 	.short	(.L_1059 - .L_1058)
	.align		4
.L_1058:
        /*181c*/ 	.word	index@(_ZN2at6native61_GLOBAL__N__44eb8e94_28_ForeachBinaryOpScalarList_cu_dda10a6925multi_tensor_apply_kernelINS1_28TensorListScalarListMetadataIaLi1EEENS1_25BinaryOpScalarListFunctorIaLi1ELi1ELi0EEEJSt5minusIaEEEEvT_T0_DpT1_)
        /*1820*/ 	.word	0x00000000


	//----- nvinfo : EIATTR_MIN_STACK_SIZE
	.align		4
.L_1059:
        /*1824*/ 	.byte	0x04, 0x12
        /*1826*/ 	.short	(.L_1061 - .L_1060)
	.align		4
.L_1060:
        /*1828*/ 	.word	index@(_ZN2at6native61_GLOBAL__N__44eb8e94_28_ForeachBinaryOpScalarList_cu_dda10a6925multi_tensor_apply_kernelINS1_28TensorListScalarListMetadataIhLi1EEENS1_25BinaryOpScalarListFunctorIhLi1ELi1ELi0EEEJSt5minusIhEEEEvT_T0_DpT1_)
        /*182c*/ 	.word	0x00000000


	//----- nvinfo : EIATTR_MIN_STACK_SIZE
	.align		4
.L_1061:
        /*1830*/ 	.byte	0x04, 0x12
        /*1832*/ 	.short	(.L_1063 - .L_1062)
	.align		4
.L_1062:
        /*1834*/ 	.word	index@(_ZN2at6native61_GLOBAL__N__44eb8e94_28_ForeachBinaryOpScalarList_cu_dda10a6925multi_tensor_apply_kernelINS1_28TensorListScalarListMetadataIfLi2EEENS1_25BinaryOpScalarListFunctorIN3c108BFloat16ELi2ELi1ELi1EEEJNS1_13power_functorIfEEEEEvT_T0_DpT1_)
        /*1838*/ 	.word	0x00000000


	//----- nvinfo : EIATTR_MIN_STACK_SIZE
	.align		4
.L_1063:
        /*183c*/ 	.byte	0x04, 0x12
        /*183e*/ 	.short	(.L_1065 - .L_1064)
	.align		4
.L_1064:
        /*1840*/ 	.word	index@(_ZN2at6native61_GLOBAL__N__44eb8e94_28_ForeachBinaryOpScalarList_cu_dda10a6925multi_tensor_apply_kernelINS1_28TensorListScalarListMetadataIfLi2EEENS1_25BinaryOpScalarListFunctorIN3c104HalfELi2ELi1ELi1EEEJNS1_13power_functorIfEEEEEvT_T0_DpT1_)
        /*1844*/ 	.word	0x00000000


	//----- nvinfo : EIATTR_MIN_STACK_SIZE
	.align		4
.L_1065:
        /*1848*/ 	.byte	0x04, 0x12
        /*184a*/ 	.short	(.L_1067 - .L_1066)
	.align		4
.L_1066:
        /*184c*/ 	.word	index@(_ZN2at6native61_GLOBAL__N__44eb8e94_28_ForeachBinaryOpScalarList_cu_dda10a6925multi_tensor_apply_kernelINS1_28TensorListScalarListMetadataIN3c107complexIfEELi2EEENS1_25BinaryOpScalarListFunctorIS6_Li2ELi1ELi1EEEJNS1_13power_functorIS6_EEEEEvT_T0_DpT1_)
        /*1850*/ 	.word	0x00000000


	//----- nvinfo : EIATTR_MIN_STACK_SIZE
	.align		4
.L_1067:
        /*1854*/ 	.byte	0x04, 0x12
        /*1856*/ 	.short	(.L_1069 - .L_1068)
	.align		4
.L_1068:
        /*1858*/ 	.word	index@(_ZN2at6native61_GLOBAL__N__44eb8e94_28_ForeachBinaryOpScalarList_cu_dda10a6925multi_tensor_apply_kernelINS1_28TensorListScalarListMetadataIN3c107complexIdEELi2EEENS1_25BinaryOpScalarListFunctorIS6_Li2ELi1ELi1EEEJNS1_13power_functorIS6_EEEEEvT_T0_DpT1_)
        /*185c*/ 	.word	0x00000028


	//----- nvinfo : EIATTR_MIN_STACK_SIZE
	.align		4
.L_1069:
        /*1860*/ 	.byte	0x04, 0x12
        /*1862*/ 	.short	(.L_1071 - .L_1070)
	.align		4
.L_1070:
        /*1864*/ 	.word	index@(_ZN2at6native61_GLOBAL__N__44eb8e94_28_ForeachBinaryOpScalarList_cu_dda10a6925multi_tensor_apply_kernelINS1_28TensorListScalarListMetadataIfLi2EEENS1_25BinaryOpScalarListFunctorIfLi2ELi1ELi1EEEJNS1_13power_functorIfEEEEEvT_T0_DpT1_)
        /*1868*/ 	.word	0x00000000


	//----- nvinfo : EIATTR_MIN_STACK_SIZE
	.align		4
.L_1071:
        /*186c*/ 	.byte	0x04, 0x12
        /*186e*/ 	.short	(.L_1073 - .L_1072)
	.align		4
.L_1072:
        /*1870*/ 	.word	index@(_ZN2at6native61_GLOBAL__N__44eb8e94_28_ForeachBinaryOpScalarList_cu_dda10a6925multi_tensor_apply_kernelINS1_28TensorListScalarListMetadataIdLi2EEENS1_25BinaryOpScalarListFunctorIdLi2ELi1ELi1EEEJNS1_13power_functorIdEEEEEvT_T0_DpT1_)
        /*1874*/ 	.word	0x00000000


	//----- nvinfo : EIATTR_MIN_STACK_SIZE
	.align		4
.L_1073:
        /*1878*/ 	.byte	0x04, 0x12
        /*187a*/ 	.short	(.L_1075 - .L_1074)
	.align		4
.L_1074:
        /*187c*/ 	.word	index@(_ZN2at6native61_GLOBAL__N__44eb8e94_28_ForeachBinaryOpScalarList_cu_dda10a6925multi_tensor_apply_kernelINS1_28TensorListScalarListMetadataIsLi2EEENS1_25BinaryOpScalarListFunctorIsLi2ELi1ELi1EEEJNS1_13power_functorIsEEEEEvT_T0_DpT1_)
        /*1880*/ 	.word	0x00000000


	//----- nvinfo : EIATTR_MIN_STACK_SIZE
	.align		4
.L_1075:
        /*1884*/ 	.byte	0x04, 0x12
        /*1886*/ 	.short	(.L_1077 - .L_1076)
	.align		4
.L_1076:
        /*1888*/ 	.word	index@(_ZN2at6native61_GLOBAL__N__44eb8e94_28_ForeachBinaryOpScalarList_cu_dda10a6925multi_tensor_apply_kernelINS1_28TensorListScalarListMetadataIlLi2EEENS1_25BinaryOpScalarListFunctorIlLi2ELi1ELi1EEEJNS1_13power_functorIlEEEEEvT_T0_DpT1_)
        /*188c*/ 	.word	0x00000000


	//----- nvinfo : EIATTR_MIN_STACK_SIZE
	.align		4
.L_1077:
        /*1890*/ 	.byte	0x04, 0x12
        /*1892*/ 	.short	(.L_1079 - .L_1078)
	.align		4
.L_1078:
        /*1894*/ 	.word	index@(_ZN2at6native61_GLOBAL__N__44eb8e94_28_ForeachBinaryOpScalarList_cu_dda10a6925multi_tensor_apply_kernelINS1_28TensorListScalarListMetadataIiLi2EEENS1_25BinaryOpScalarListFunctorIiLi2ELi1ELi1EEEJNS1_13power_functorIiEEEEEvT_T0_DpT1_)
        /*1898*/ 	.word	0x00000000


	//----- nvinfo : EIATTR_MIN_STACK_SIZE
	.align		4
.L_1079:
        /*189c*/ 	.byte	0x04, 0x12
        /*189e*/ 	.short	(.L_1081 - .L_1080)
	.align		4
.L_1080:
        /*18a0*/ 	.word	index@(_ZN2at6native61_GLOBAL__N__44eb8e94_28_ForeachBinaryOpScalarList_cu_dda10a6925multi_tensor_apply_kernelINS1_28TensorListScalarListMetadataIaLi2EEENS1_25BinaryOpScalarListFunctorIaLi2ELi1ELi1EEEJNS1_13power_functorIaEEEEEvT_T0_DpT1_)
        /*18a4*/ 	.word	0x00000000


	//----- nvinfo : EIATTR_MIN_STACK_SIZE
	.align		4
.L_1081:
        /*18a8*/ 	.byte	0x04, 0x12
        /*18aa*/ 	.short	(.L_1083 - .L_1082)
	.align		4
.L_1082:
        /*18ac*/ 	.word	index@(_ZN2at6native61_GLOBAL__N__44eb8e94_28_ForeachBinaryOpScalarList_cu_dda10a6925multi_tensor_apply_kernelINS1_28TensorListScalarListMetadataIhLi2EEENS1_25BinaryOpScalarListFunctorIhLi2ELi1ELi1EEEJNS1_13power_functorIhEEEEEvT_T0_DpT1_)
        /*18b0*/ 	.word	0x00000000


	//----- nvinfo : EIATTR_MIN_STACK_SIZE
	.align		4
.L_1083:
        /*18b4*/ 	.byte	0x04, 0x12
        /*18b6*/ 	.short	(.L_1085 - .L_1084)
	.align		4
.L_1084:
        /*18b8*/ 	.word	index@(_ZN2at6native61_GLOBAL__N__44eb8e94_28_ForeachBinaryOpScalarList_cu_dda10a6925multi_tensor_apply_kernelINS1_28TensorListScalarListMetadataIfLi1EEENS1_25BinaryOpScalarListFunctorIN3c108BFloat16ELi1ELi1ELi0EEEJNS1_13power_functorIfEEEEEvT_T0_DpT1_)
        /*18bc*/ 	.word	0x00000000


	//----- nvinfo : EIATTR_MIN_STACK_SIZE
	.align		4
.L_1085:
        /*18c0*/ 	.byte	0x04, 0x12
        /*18c2*/ 	.short	(.L_1087 - .L_1086)
	.align		4
.L_1086:
        /*18c4*/ 	.word	index@(_ZN2at6native61_GLOBAL__N__44eb8e94_28_ForeachBinaryOpScalarList_cu_dda10a6925multi_tensor_apply_kernelINS1_28TensorListScalarListMetadataIfLi1EEENS1_25BinaryOpScalarListFunctorIN3c104HalfELi1ELi1ELi0EEEJNS1_13power_functorIfEEEEEvT_T0_DpT1_)
        /*18c8*/ 	.word	0x00000000


	//----- nvinfo : EIATTR_MIN_STACK_SIZE
	.align		4
.L_1087:
        /*18cc*/ 	.byte	0x04, 0x12
        /*18ce*/ 	.short	(.L_1089 - .L_1088)
	.align		4
.L_1088:
        /*18d0*/ 	.word	index@(_ZN2at6native61_GLOBAL__N__44eb8e94_28_ForeachBinaryOpScalarList_cu_dda10a6925multi_tensor_apply_kernelINS1_28TensorListScalarListMetadataIN3c107complexIfEELi1EEENS1_25BinaryOpScalarListFunctorIS6_Li1ELi1ELi0EEEJNS1_13power_functorIS6_EEEEEvT_T0_DpT1_)
        /*18d4*/ 	.word	0x00000000


	//----- nvinfo : EIATTR_MIN_STACK_SIZE
	.align		4
.L_1089:
        /*18d8*/ 	.byte	0x04, 0x12
        /*18da*/ 	.short	(.L_1091 - .L_1090)
	.align		4
.L_1090:
        /*18dc*/ 	.word	index@(_ZN2at6native61_GLOBAL__N__44eb8e94_28_ForeachBinaryOpScalarList_cu_dda10a6925multi_tensor_apply_kernelINS1_28TensorListScalarListMetadataIN3c107complexIdEELi1EEENS1_25BinaryOpScalarListFunctorIS6_Li1ELi1ELi0EEEJNS1_13power_functorIS6_EEEEEvT_T0_DpT1_)
        /*18e0*/ 	.word	0x00000028


	//----- nvinfo : EIATTR_MIN_STACK_SIZE
	.align		4
.L_1091:
        /*18e4*/ 	.byte	0x04, 0x12
        /*18e6*/ 	.short	(.L_1093 - .L_1092)
	.align		4
.L_1092:
        /*18e8*/ 	.word	index@(_ZN2at6native61_GLOBAL__N__44eb8e94_28_ForeachBinaryOpScalarList_cu_dda10a6925multi_tensor_apply_kernelINS1_28TensorListScalarListMetadataIfLi1EEENS1_25BinaryOpScalarListFunctorIfLi1ELi1ELi0EEEJNS1_13power_functorIfEEEEEvT_T0_DpT1_)
        /*18ec*/ 	.word	0x00000000


	//----- nvinfo : EIATTR_MIN_STACK_SIZE
	.align		4
.L_1093:
        /*18f0*/ 	.byte	0x04, 0x12
        /*18f2*/ 	.short	(.L_1095 - .L_1094)
	.align		4
.L_1094:
        /*18f4*/ 	.word	index@(_ZN2at6native61_GLOBAL__N__44eb8e94_28_ForeachBinaryOpScalarList_cu_dda10a6925multi_tensor_apply_kernelINS1_28TensorListScalarListMetadataIdLi1EEENS1_25BinaryOpScalarListFunctorIdLi1ELi1ELi0EEEJNS1_13power_functorIdEEEEEvT_T0_DpT1_)
        /*18f8*/ 	.word	0x00000000


	//----- nvinfo : EIATTR_MIN_STACK_SIZE
	.align		4
.L_1095:
        /*18fc*/ 	.byte	0x04, 0x12
        /*18fe*/ 	.short	(.L_1097 - .L_1096)
	.align		4
.L_1096:
        /*1900*/ 	.word	index@(_ZN2at6native61_GLOBAL__N__44eb8e94_28_ForeachBinaryOpScalarList_cu_dda10a6925multi_tensor_apply_kernelINS1_28TensorListScalarListMetadataIsLi1EEENS1_25BinaryOpScalarListFunctorIsLi1ELi1ELi0EEEJNS1_13power_functorIsEEEEEvT_T0_DpT1_)
        /*1904*/ 	.word	0x00000000


	//----- nvinfo : EIATTR_MIN_STACK_SIZE
	.align		4
.L_1097:
        /*1908*/ 	.byte	0x04, 0x12
        /*190a*/ 	.short	(.L_1099 - .L_1098)
	.align		4
.L_1098:
        /*190c*/ 	.word	index@(_ZN2at6native61_GLOBAL__N__44eb8e94_28_ForeachBinaryOpScalarList_cu_dda10a6925multi_tensor_apply_kernelINS1_28TensorListScalarListMetadataIlLi1EEENS1_25BinaryOpScalarListFunctorIlLi1ELi1ELi0EEEJNS1_13power_functorIlEEEEEvT_T0_DpT1_)
        /*1910*/ 	.word	0x00000000


	//----- nvinfo : EIATTR_MIN_STACK_SIZE
	.align		4
.L_1099:
        /*1914*/ 	.byte	0x04, 0x12
        /*1916*/ 	.short	(.L_1101 - .L_1100)
	.align		4
.L_1100:
        /*1918*/ 	.word	index@(_ZN2at6native61_GLOBAL__N__44eb8e94_28_ForeachBinaryOpScalarList_cu_dda10a6925multi_tensor_apply_kernelINS1_28TensorListScalarListMetadataIiLi1EEENS1_25BinaryOpScalarListFunctorIiLi1ELi1ELi0EEEJNS1_13power_functorIiEEEEEvT_T0_DpT1_)
        /*191c*/ 	.word	0x00000000


	//----- nvinfo : EIATTR_MIN_STACK_SIZE
	.align		4
.L_1101:
        /*1920*/ 	.byte	0x04, 0x12
        /*1922*/ 	.short	(.L_1103 - .L_1102)
	.align		4
.L_1102:
        /*1924*/ 	.word	index@(_ZN2at6native61_GLOBAL__N__44eb8e94_28_ForeachBinaryOpScalarList_cu_dda10a6925multi_tensor_apply_kernelINS1_28TensorListScalarListMetadataIaLi1EEENS1_25BinaryOpScalarListFunctorIaLi1ELi1ELi0EEEJNS1_13power_functorIaEEEEEvT_T0_DpT1_)
        /*1928*/ 	.word	0x00000000


	//----- nvinfo : EIATTR_MIN_STACK_SIZE
	.align		4
.L_1103:
        /*192c*/ 	.byte	0x04, 0x12
        /*192e*/ 	.short	(.L_1105 - .L_1104)
	.align		4
.L_1104:
        /*1930*/ 	.word	index@(_ZN2at6native61_GLOBAL__N__44eb8e94_28_ForeachBinaryOpScalarList_cu_dda10a6925multi_tensor_apply_kernelINS1_28TensorListScalarListMetadataIhLi1EEENS1_25BinaryOpScalarListFunctorIhLi1ELi1ELi0EEEJNS1_13power_functorIhEEEEEvT_T0_DpT1_)
        /*1934*/ 	.word	0x00000000


	//----- nvinfo : EIATTR_MIN_STACK_SIZE
	.align		4
.L_1105:
        /*1938*/ 	.byte	0x04, 0x12
        /*193a*/ 	.short	(.L_1107 - .L_1106)
	.align		4
.L_1106:
        /*193c*/ 	.word	index@(_ZN2at6native61_GLOBAL__N__44eb8e94_28_ForeachBinaryOpScalarList_cu_dda10a6925multi_tensor_apply_kernelINS1_28TensorListScalarListMetadataIfLi2EEENS1_25BinaryOpScalarListFunctorIN3c108BFloat16ELi2ELi1ELi1EEEJSt7dividesIfEEEEvT_T0_DpT1_)
        /*1940*/ 	.word	0x00000000


	//----- nvinfo : EIATTR_MIN_STACK_SIZE
	.align		4
.L_1107:
        /*1944*/ 	.byte	0x04, 0x12
        /*1946*/ 	.short	(.L_1109 - .L_1108)
	.align		4
.L_1108:
        /*1948*/ 	.word	index@(_ZN2at6native61_GLOBAL__N__44eb8e94_28_ForeachBinaryOpScalarList_cu_dda10a6925multi_tensor_apply_kernelINS1_28TensorListScalarListMetadataIfLi2EEENS1_25BinaryOpScalarListFunctorIN3c104HalfELi2ELi1ELi1EEEJSt7dividesIfEEEEvT_T0_DpT1_)
        /*194c*/ 	.word	0x00000000


	//----- nvinfo : EIATTR_MIN_STACK_SIZE
	.align		4
.L_1109:
        /*1950*/ 	.byte	0x04, 0x12
        /*1952*/ 	.short	(.L_1111 - .L_1110)
	.align		4
.L_1110:
        /*1954*/ 	.word	index@(_ZN2at6native61_GLOBAL__N__44eb8e94_28_ForeachBinaryOpScalarList_cu_dda10a6925multi_tensor_apply_kernelINS1_28TensorListScalarListMetadataIbLi2EEENS1_25BinaryOpScalarListFunctorIbLi2ELi1ELi1EEEJSt7dividesIbEEEEvT_T0_DpT1_)
        /*1958*/ 	.word	0x00000000


	//----- nvinfo : EIATTR_MIN_STACK_SIZE
	.align		4
.L_1111:
        /*195c*/ 	.byte	0x04, 0x12
        /*195e*/ 	.short	(.L_1113 - .L_1112)
	.align		4
.L_1112:
        /*1960*/ 	.word	index@(_ZN2at6native61_GLOBAL__N__44eb8e94_28_ForeachBinaryOpScalarList_cu_dda10a6925multi_tensor_apply_kernelINS1_28TensorListScalarListMetadataIN3c107complexIfEELi2EEENS1_25BinaryOpScalarListFunctorIS6_Li2ELi1ELi1EEEJSt7dividesIS6_EEEEvT_T0_DpT1_)
        /*1964*/ 	.word	0x00000000


	//----- nvinfo : EIATTR_MIN_STACK_SIZE
	.align		4
.L_1113:
        /*1968*/ 	.byte	0x04, 0x12
        /*196a*/ 	.short	(.L_1115 - .L_1114)
	.align		4
.L_1114:
        /*196c*/ 	.word	index@(_ZN2at6native61_GLOBAL__N__44eb8e94_28_ForeachBinaryOpScalarList_cu_dda10a6925multi_tensor_apply_kernelINS1_28TensorListScalarListMetadataIN3c107complexIdEELi2EEENS1_25BinaryOpScalarListFunctorIS6_Li2ELi1ELi1EEEJSt7dividesIS6_EEEEvT_T0_DpT1_)
        /*1970*/ 	.word	0x00000000


	//----- nvinfo : EIATTR_MIN_STACK_SIZE
	.align		4
.L_1115:
        /*1974*/ 	.byte	0x04, 0x12
        /*1976*/ 	.short	(.L_1117 - .L_1116)
	.align		4
.L_1116:
        /*1978*/ 	.word	index@(_ZN2at6native61_GLOBAL__N__44eb8e94_28_ForeachBinaryOpScalarList_cu_dda10a6925multi_tensor_apply_kernelINS1_28TensorListScalarListMetadataIfLi2EEENS1_25BinaryOpScalarListFunctorIfLi2ELi1ELi1EEEJSt7dividesIfEEEEvT_T0_DpT1_)
        /*197c*/ 	.word	0x00000000


	//----- nvinfo : EIATTR_MIN_STACK_SIZE
	.align		4
.L_1117:
        /*1980*/ 	.byte	0x04, 0x12
        /*1982*/ 	.short	(.L_1119 - .L_1118)
	.align		4
.L_1118:
        /*1984*/ 	.word	index@(_ZN2at6native61_GLOBAL__N__44eb8e94_28_ForeachBinaryOpScalarList_cu_dda10a6925multi_tensor_apply_kernelINS1_28TensorListScalarListMetadataIdLi2EEENS1_25BinaryOpScalarListFunctorIdLi2ELi1ELi1EEEJSt7dividesIdEEEEvT_T0_DpT1_)
        /*1988*/ 	.word	0x00000000


	//----- nvinfo : EIATTR_MIN_STACK_SIZE
	.align		4
.L_1119:
        /*198c*/ 	.byte	0x04, 0x12
        /*198e*/ 	.short	(.L_1121 - .L_1120)
	.align		4
.L_1120:
        /*1990*/ 	.word	index@(_ZN2at6native61_GLOBAL__N__44eb8e94_28_ForeachBinaryOpScalarList_cu_dda10a6925multi_tensor_apply_kernelINS1_28TensorListScalarListMetadataIsLi2EEENS1_25BinaryOpScalarListFunctorIsLi2ELi1ELi1EEEJSt7dividesIsEEEEvT_T0_DpT1_)
        /*1994*/ 	.word	0x00000000


	//----- nvinfo : EIATTR_MIN_STACK_SIZE
	.align		4
.L_1121:
        /*1998*/ 	.byte	0x04, 0x12
        /*199a*/ 	.short	(.L_1123 - .L_1122)
	.align		4
.L_1122:
        /*199c*/ 	.word	index@(_ZN2at6native61_GLOBAL__N__44eb8e94_28_ForeachBinaryOpScalarList_cu_dda10a6925multi_tensor_apply_kernelINS1_28TensorListScalarListMetadataIlLi2EEENS1_25BinaryOpScalarListFunctorIlLi2ELi1ELi1EEEJSt7dividesIlEEEEvT_T0_DpT1_)
        /*19a0*/ 	.word	0x00000000


	//----- nvinfo : EIATTR_MIN_STACK_SIZE
	.align		4
.L_1123:
        /*19a4*/ 	.byte	0x04, 0x12
        /*19a6*/ 	.short	(.L_1125 - .L_1124)
	.align		4
.L_1124:
        /*19a8*/ 	.word	index@(_ZN2at6native61_GLOBAL__N__44eb8e94_28_ForeachBinaryOpScalarList_cu_dda10a6925multi_tensor_apply_kernelINS1_28TensorListScalarListMetadataIiLi2EEENS1_25BinaryOpScalarListFunctorIiLi2ELi1ELi1EEEJSt7dividesIiEEEEvT_T0_DpT1_)
        /*19ac*/ 	.word	0x00000000


	//----- nvinfo : EIATTR_MIN_STACK_SIZE
	.align		4
.L_1125:
        /*19b0*/ 	.byte	0x04, 0x12
        /*19b2*/ 	.short	(.L_1127 - .L_1126)
	.align		4
.L_1126:
        /*19b4*/ 	.word	index@(_ZN2at6native61_GLOBAL__N__44eb8e94_28_ForeachBinaryOpScalarList_cu_dda10a6925multi_tensor_apply_kernelINS1_28TensorListScalarListMetadataIaLi2EEENS1_25BinaryOpScalarListFunctorIaLi2ELi1ELi1EEEJSt7dividesIaEEEEvT_T0_DpT1_)
        /*19b8*/ 	.word	0x00000000


	//----- nvinfo : EIATTR_MIN_STACK_SIZE
	.align		4
.L_1127:
        /*19bc*/ 	.byte	0x04, 0x12
        /*19be*/ 	.short	(.L_1129 - .L_1128)
	.align		4
.L_1128:
        /*19c0*/ 	.word	index@(_ZN2at6native61_GLOBAL__N__44eb8e94_28_ForeachBinaryOpScalarList_cu_dda10a6925multi_tensor_apply_kernelINS1_28TensorListScalarListMetadataIhLi2EEENS1_25BinaryOpScalarListFunctorIhLi2ELi1ELi1EEEJSt7dividesIhEEEEvT_T0_DpT1_)
        /*19c4*/ 	.word	0x00000000


	//----- nvinfo : EIATTR_MIN_STACK_SIZE
	.align		4
.L_1129:
        /*19c8*/ 	.byte	0x04, 0x12
        /*19ca*/ 	.short	(.L_1131 - .L_1130)
	.align		4
.L_1130:
        /*19cc*/ 	.word	index@(_ZN2at6native61_GLOBAL__N__44eb8e94_28_ForeachBinaryOpScalarList_cu_dda10a6925multi_tensor_apply_kernelINS1_28TensorListScalarListMetadataIfLi1EEENS1_25BinaryOpScalarListFunctorIN3c108BFloat16ELi1ELi1ELi0EEEJSt7dividesIfEEEEvT_T0_DpT1_)
        /*19d0*/ 	.word	0x00000000


	//----- nvinfo : EIATTR_MIN_STACK_SIZE
	.align		4
.L_1131:
        /*19d4*/ 	.byte	0x04, 0x12
        /*19d6*/ 	.short	(.L_1133 - .L_1132)
	.align		4
.L_1132:
        /*19d8*/ 	.word	index@(_ZN2at6native61_GLOBAL__N__44eb8e94_28_ForeachBinaryOpScalarList_cu_dda10a6925multi_tensor_apply_kernelINS1_28TensorListScalarListMetadataIfLi1EEENS1_25BinaryOpScalarListFunctorIN3c104HalfELi1ELi1ELi0EEEJSt7dividesIfEEEEvT_T0_DpT1_)
        /*19dc*/ 	.word	0x00000000


	//----- nvinfo : EIATTR_MIN_STACK_SIZE
	.align		4
.L_1133:
        /*19e0*/ 	.byte	0x04, 0x12
        /*19e2*/ 	.short	(.L_1135 - .L_1134)
	.align		4
.L_1134:
        /*19e4*/ 	.word	index@(_ZN2at6native61_GLOBAL__N__44eb8e94_28_ForeachBinaryOpScalarList_cu_dda10a6925multi_tensor_apply_kernelINS1_28TensorListScalarListMetadataIbLi1EEENS1_25BinaryOpScalarListFunctorIbLi1ELi1ELi0EEEJSt7dividesIbEEEEvT_T0_DpT1_)
        /*19e8*/ 	.word	0x00000000


	//----- nvinfo : EIATTR_MIN_STACK_SIZE
	.align		4
.L_1135:
        /*19ec*/ 	.byte	0x04, 0x12
        /*19ee*/ 	.short	(.L_1137 - .L_1136)
	.align		4
.L_1136:
        /*19f0*/ 	.word	index@(_ZN2at6native61_GLOBAL__N__44eb8e94_28_ForeachBinaryOpScalarList_cu_dda10a6925multi_tensor_apply_kernelINS1_28TensorListScalarListMetadataIN3c107complexIfEELi1EEENS1_25BinaryOpScalarListFunctorIS6_Li1ELi1ELi0EEEJSt7dividesIS6_EEEEvT_T0_DpT1_)
        /*19f4*/ 	.word	0x00000000


	//----- nvinfo : EIATTR_MIN_STACK_SIZE
	.align		4
.L_1137:
        /*19f8*/ 	.byte	0x04, 0x12
        /*19fa*/ 	.short	(.L_1139 - .L_1138)
	.align		4
.L_1138:
        /*19fc*/ 	.word	index@(_ZN2at6native61_GLOBAL__N__44eb8e94_28_ForeachBinaryOpScalarList_cu_dda10a6925multi_tensor_apply_kernelINS1_28TensorListScalarListMetadataIN3c107complexIdEELi1EEENS1_25BinaryOpScalarListFunctorIS6_Li1ELi1ELi0EEEJSt7dividesIS6_EEEEvT_T0_DpT1_)
        /*1a00*/ 	.word	0x00000000


	//----- nvinfo : EIATTR_MIN_STACK_SIZE
	.align		4
.L_1139:
        /*1a04*/ 	.byte	0x04, 0x12
        /*1a06*/ 	.short	(.L_1141 - .L_1140)
	.align		4
.L_1140:
        /*1a08*/ 	.word	index@(_ZN2at6native61_GLOBAL__N__44eb8e94_28_ForeachBinaryOpScalarList_cu_dda10a6925multi_tensor_apply_kernelINS1_28TensorListScalarListMetadataIfLi1EEENS1_25BinaryOpScalarListFunctorIfLi1ELi1ELi0EEEJSt7dividesIfEEEEvT_T0_DpT1_)
        /*1a0c*/ 	.word	0x00000000


	//----- nvinfo : EIATTR_MIN_STACK_SIZE
	.align		4
.L_1141:
        /*1a10*/ 	.byte	0x04, 0x12
        /*1a12*/ 	.short	(.L_1143 - .L_1142)
	.align		4
.L_1142:
        /*1a14*/ 	.word	index@(_ZN2at6native61_GLOBAL__N__44eb8e94_28_ForeachBinaryOpScalarList_cu_dda10a6925multi_tensor_apply_kernelINS1_28TensorListScalarListMetadataIdLi1EEENS1_25BinaryOpScalarListFunctorIdLi1ELi1ELi0EEEJSt7dividesIdEEEEvT_T0_DpT1_)
        /*1a18*/ 	.word	0x00000000


	//----- nvinfo : EIATTR_MIN_STACK_SIZE
	.align		4
.L_1143:
        /*1a1c*/ 	.byte	0x04, 0x12
        /*1a1e*/ 	.short	(.L_1145 - .L_1144)
	.align		4
.L_1144:
        /*1a20*/ 	.word	index@(_ZN2at6native61_GLOBAL__N__44eb8e94_28_ForeachBinaryOpScalarList_cu_dda10a6925multi_tensor_apply_kernelINS1_28TensorListScalarListMetadataIsLi1EEENS1_25BinaryOpScalarListFunctorIsLi1ELi1ELi0EEEJSt7dividesIsEEEEvT_T0_DpT1_)
        /*1a24*/ 	.word	0x00000000


	//----- nvinfo : EIATTR_MIN_STACK_SIZE
	.align		4
.L_1145:
        /*1a28*/ 	.byte	0x04, 0x12
        /*1a2a*/ 	.short	(.L_1147 - .L_1146)
	.align		4
.L_1146:
        /*1a2c*/ 	.word	index@(_ZN2at6native61_GLOBAL__N__44eb8e94_28_ForeachBinaryOpScalarList_cu_dda10a6925multi_tensor_apply_kernelINS1_28TensorListScalarListMetadataIlLi1EEENS1_25BinaryOpScalarListFunctorIlLi1ELi1ELi0EEEJSt7dividesIlEEEEvT_T0_DpT1_)
        /*1a30*/ 	.word	0x00000000


	//----- nvinfo : EIATTR_MIN_STACK_SIZE
	.align		4
.L_1147:
        /*1a34*/ 	.byte	0x04, 0x12
        /*1a36*/ 	.short	(.L_1149 - .L_1148)
	.align		4
.L_1148:
        /*1a38*/ 	.word	index@(_ZN2at6native61_GLOBAL__N__44eb8e94_28_ForeachBinaryOpScalarList_cu_dda10a6925multi_tensor_apply_kernelINS1_28TensorListScalarListMetadataIiLi1EEENS1_25BinaryOpScalarListFunctorIiLi1ELi1ELi0EEEJSt7dividesIiEEEEvT_T0_DpT1_)
        /*1a3c*/ 	.word	0x00000000


	//----- nvinfo : EIATTR_MIN_STACK_SIZE
	.align		4
.L_1149:
        /*1a40*/ 	.byte	0x04, 0x12
        /*1a42*/ 	.short	(.L_1151 - .L_1150)
	.align		4
.L_1150:
        /*1a44*/ 	.word	index@(_ZN2at6native61_GLOBAL__N__44eb8e94_28_ForeachBinaryOpScalarList_cu_dda10a6925multi_tensor_apply_kernelINS1_28TensorListScalarListMetadataIaLi1EEENS1_25BinaryOpScalarListFunctorIaLi1ELi1ELi0EEEJSt7dividesIaEEEEvT_T0_DpT1_)
        /*1a48*/ 	.word	0x00000000


	//----- nvinfo : EIATTR_MIN_STACK_SIZE
	.align		4
.L_1151:
        /*1a4c*/ 	.byte	0x04, 0x12
        /*1a4e*/ 	.short	(.L_1153 - .L_1152)
	.align		4
.L_1152:
        /*1a50*/ 	.word	index@(_ZN2at6native61_GLOBAL__N__44eb8e94_28_ForeachBinaryOpScalarList_cu_dda10a6925multi_tensor_apply_kernelINS1_28TensorListScalarListMetadataIhLi1EEENS1_25BinaryOpScalarListFunctorIhLi1ELi1ELi0EEEJSt7dividesIhEEEEvT_T0_DpT1_)
        /*1a54*/ 	.word	0x00000000


	//----- nvinfo : EIATTR_MIN_STACK_SIZE
	.align		4
.L_1153:
        /*1a58*/ 	.byte	0x04, 0x12
        /*1a5a*/ 	.short	(.L_1155 - .L_1154)
	.align		4
.L_1154:
        /*1a5c*/ 	.word	index@(_ZN2at6native61_GLOBAL__N__44eb8e94_28_ForeachBinaryOpScalarList_cu_dda10a6925multi_tensor_apply_kernelINS1_28TensorListScalarListMetadataIfLi2EEENS1_25BinaryOpScalarListFunctorIN3c108BFloat16ELi2ELi1ELi1EEEJSt10multipliesIfEEEEvT_T0_DpT1_)
        /*1a60*/ 	.word	0x00000000


	//----- nvinfo : EIATTR_MIN_STACK_SIZE
	.align		4
.L_1155:
        /*1a64*/ 	.byte	0x04, 0x12
        /*1a66*/ 	.short	(.L_1157 - .L_1156)
	.align		4
.L_1156:
        /*1a68*/ 	.word	index@(_ZN2at6native61_GLOBAL__N__44eb8e94_28_ForeachBinaryOpScalarList_cu_dda10a6925multi_tensor_apply_kernelINS1_28TensorListScalarListMetadataIfLi2EEENS1_25BinaryOpScalarListFunctorIN3c104HalfELi2ELi1ELi1EEEJSt10multipliesIfEEEEvT_T0_DpT1_)
        /*1a6c*/ 	.word	0x00000000


	//----- nvinfo : EIATTR_MIN_STACK_SIZE
	.align		4
.L_1157:
        /*1a70*/ 	.byte	0x04, 0x12
        /*1a72*/ 	.short	(.L_1159 - .L_1158)
	.align		4
.L_1158:
        /*1a74*/ 	.word	index@(_ZN2at6native61_GLOBAL__N__44eb8e94_28_ForeachBinaryOpScalarList_cu_dda10a6925multi_tensor_apply_kernelINS1_28TensorListScalarListMetadataIbLi2EEENS1_25BinaryOpScalarListFunctorIbLi2ELi1ELi1EEEJSt10multipliesIbEEEEvT_T0_DpT1_)
        /*1a78*/ 	.word	0x00000000


	//----- nvinfo : EIATTR_MIN_STACK_SIZE
	.align		4
.L_1159:
        /*1a7c*/ 	.byte	0x04, 0x12
        /*1a7e*/ 	.short	(.L_1161 - .L_1160)
	.align		4
.L_1160:
        /*1a80*/ 	.word	index@(_ZN2at6native61_GLOBAL__N__44eb8e94_28_ForeachBinaryOpScalarList_cu_dda10a6925multi_tensor_apply_kernelINS1_28TensorListScalarListMetadataIN3c107complexIfEELi2EEENS1_25BinaryOpScalarListFunctorIS6_Li2ELi1ELi1EEEJSt10multipliesIS6_EEEEvT_T0_DpT1_)
        /*1a84*/ 	.word	0x00000000


	//----- nvinfo : EIATTR_MIN_STACK_SIZE
	.align		4
.L_1161:
        /*1a88*/ 	.byte	0x04, 0x12
        /*1a8a*/ 	.short	(.L_1163 - .L_1162)
	.align		4
.L_1162:
        /*1a8c*/ 	.word	index@(_ZN2at6native61_GLOBAL__N__44eb8e94_28_ForeachBinaryOpScalarList_cu_dda10a6925multi_tensor_apply_kernelINS1_28TensorListScalarListMetadataIN3c107complexIdEELi2EEENS1_25BinaryOpScalarListFunctorIS6_Li2ELi1ELi1EEEJSt10multipliesIS6_EEEEvT_T0_DpT1_)
        /*1a90*/ 	.word	0x00000000


	//----- nvinfo : EIATTR_MIN_STACK_SIZE
	.align		4
.L_1163:
        /*1a94*/ 	.byte	0x04, 0x12
        /*1a96*/ 	.short	(.L_1165 - .L_1164)
	.align		4
.L_1164:
        /*1a98*/ 	.word	index@(_ZN2at6native61_GLOBAL__N__44eb8e94_28_ForeachBinaryOpScalarList_cu_dda10a6925multi_tensor_apply_kernelINS1_28TensorListScalarListMetadataIfLi2EEENS1_25BinaryOpScalarListFunctorIfLi2ELi1ELi1EEEJSt10multipliesIfEEEEvT_T0_DpT1_)
        /*1a9c*/ 	.word	0x00000000


	//----- nvinfo : EIATTR_MIN_STACK_SIZE
	.align		4
.L_1165:
        /*1aa0*/ 	.byte	0x04, 0x12
        /*1aa2*/ 	.short	(.L_1167 - .L_1166)
	.align		4
.L_1166:
        /*1aa4*/ 	.word	index@(_ZN2at6native61_GLOBAL__N__44eb8e94_28_ForeachBinaryOpScalarList_cu_dda10a6925multi_tensor_apply_kernelINS1_28TensorListScalarListMetadataIdLi2EEENS1_25BinaryOpScalarListFunctorIdLi2ELi1ELi1EEEJSt10multipliesIdEEEEvT_T0_DpT1_)
        /*1aa8*/ 	.word	0x00000000


	//----- nvinfo : EIATTR_MIN_STACK_SIZE
	.align		4
.L_1167:
        /*1aac*/ 	.byte	0x04, 0x12
        /*1aae*/ 	.short	(.L_1169 - .L_1168)
	.align		4
.L_1168:
        /*1ab0*/ 	.word	index@(_ZN2at6native61_GLOBAL__N__44eb8e94_28_ForeachBinaryOpScalarList_cu_dda10a6925multi_tensor_apply_kernelINS1_28TensorListScalarListMetadataIsLi2EEENS1_25BinaryOpScalarListFunctorIsLi2ELi1ELi1EEEJSt10multipliesIsEEEEvT_T0_DpT1_)
        /*1ab4*/ 	.word	0x00000000


	//----- nvinfo : EIATTR_MIN_STACK_SIZE
	.align		4
.L_1169:
        /*1ab8*/ 	.byte	0x04, 0x12
        /*1aba*/ 	.short	(.L_1171 - .L_1170)
	.align		4
.L_1170:
        /*1abc*/ 	.word	index@(_ZN2at6native61_GLOBAL__N__44eb8e94_28_ForeachBinaryOpScalarList_cu_dda10a6925multi_tensor_apply_kernelINS1_28TensorListScalarListMetadataIlLi2EEENS1_25BinaryOpScalarListFunctorIlLi2ELi1ELi1EEEJSt10multipliesIlEEEEvT_T0_DpT1_)
        /*1ac0*/ 	.word	0x00000000


	//----- nvinfo : EIATTR_MIN_STACK_SIZE
	.align		4
.L_1171:
        /*1ac4*/ 	.byte	0x04, 0x12
        /*1ac6*/ 	.short	(.L_1173 - .L_1172)
	.align		4
.L_1172:
        /*1ac8*/ 	.word	index@(_ZN2at6native61_GLOBAL__N__44eb8e94_28_ForeachBinaryOpScalarList_cu_dda10a6925multi_tensor_apply_kernelINS1_28TensorListScalarListMetadataIiLi2EEENS1_25BinaryOpScalarListFunctorIiLi2ELi1ELi1EEEJSt10multipliesIiEEEEvT_T0_DpT1_)
        /*1acc*/ 	.word	0x00000000


	//----- nvinfo : EIATTR_MIN_STACK_SIZE
	.align		4
.L_1173:
        /*1ad0*/ 	.byte	0x04, 0x12
        /*1ad2*/ 	.short	(.L_1175 - .L_1174)
	.align		4
.L_1174:
        /*1ad4*/ 	.word	index@(_ZN2at6native61_GLOBAL__N__44eb8e94_28_ForeachBinaryOpScalarList_cu_dda10a6925multi_tensor_apply_kernelINS1_28TensorListScalarListMetadataIaLi2EEENS1_25BinaryOpScalarListFunctorIaLi2ELi1ELi1EEEJSt10multipliesIaEEEEvT_T0_DpT1_)
        /*1ad8*/ 	.word	0x00000000


	//----- nvinfo : EIATTR_MIN_STACK_SIZE
	.align		4
.L_1175:
        /*1adc*/ 	.byte	0x04, 0x12
        /*1ade*/ 	.short	(.L_1177 - .L_1176)
	.align		4
.L_1176:
        /*1ae0*/ 	.word	index@(_ZN2at6native61_GLOBAL__N__44eb8e94_28_ForeachBinaryOpScalarList_cu_dda10a6925multi_tensor_apply_kernelINS1_28TensorListScalarListMetadataIhLi2EEENS1_25BinaryOpScalarListFunctorIhLi2ELi1ELi1EEEJSt10multipliesIhEEEEvT_T0_DpT1_)
        /*1ae4*/ 	.word	0x00000000


	//----- nvinfo : EIATTR_MIN_STACK_SIZE
	.align		4
.L_1177:
        /*1ae8*/ 	.byte	0x04, 0x12
        /*1aea*/ 	.short	(.L_1179 - .L_1178)
	.align		4
.L_1178:
        /*1aec*/ 	.word	index@(_ZN2at6native61_GLOBAL__N__44eb8e94_28_ForeachBinaryOpScalarList_cu_dda10a6925multi_tensor_apply_kernelINS1_28TensorListScalarListMetadataIfLi1EEENS1_25BinaryOpScalarListFunctorIN3c108BFloat16ELi1ELi1ELi0EEEJSt10multipliesIfEEEEvT_T0_DpT1_)
        /*1af0*/ 	.word	0x00000000


	//----- nvinfo : EIATTR_MIN_STACK_SIZE
	.align		4
.L_1179:
        /*1af4*/ 	.byte	0x04, 0x12
        /*1af6*/ 	.short	(.L_1181 - .L_1180)
	.align		4
.L_1180:
        /*1af8*/ 	.word	index@(_ZN2at6native61_GLOBAL__N__44eb8e94_28_ForeachBinaryOpScalarList_cu_dda10a6925multi_tensor_apply_kernelINS1_28TensorListScalarListMetadataIfLi1EEENS1_25BinaryOpScalarListFunctorIN3c104HalfELi1ELi1ELi0EEEJSt10multipliesIfEEEEvT_T0_DpT1_)
        /*1afc*/ 	.word	0x00000000


	//----- nvinfo : EIATTR_MIN_STACK_SIZE
	.align		4
.L_1181:
        /*1b00*/ 	.byte	0x04, 0x12
        /*1b02*/ 	.short	(.L_1183 - .L_1182)
	.align		4
.L_1182:
        /*1b04*/ 	.word	index@(_ZN2at6native61_GLOBAL__N__44eb8e94_28_ForeachBinaryOpScalarList_cu_dda10a6925multi_tensor_apply_kernelINS1_28TensorListScalarListMetadataIbLi1EEENS1_25BinaryOpScalarListFunctorIbLi1ELi1ELi0EEEJSt10multipliesIbEEEEvT_T0_DpT1_)
        /*1b08*/ 	.word	0x00000000


	//----- nvinfo : EIATTR_MIN_STACK_SIZE
	.align		4
.L_1183:
        /*1b0c*/ 	.byte	0x04, 0x12
        /*1b0e*/ 	.short	(.L_1185 - .L_1184)
	.align		4
.L_1184:
        /*1b10*/ 	.word	index@(_ZN2at6native61_GLOBAL__N__44eb8e94_28_ForeachBinaryOpScalarList_cu_dda10a6925multi_tensor_apply_kernelINS1_28TensorListScalarListMetadataIN3c107complexIfEELi1EEENS1_25BinaryOpScalarListFunctorIS6_Li1ELi1ELi0EEEJSt10multipliesIS6_EEEEvT_T0_DpT1_)
        /*1b14*/ 	.word	0x00000000


	//----- nvinfo : EIATTR_MIN_STACK_SIZE
	.align		4
.L_1185:
        /*1b18*/ 	.byte	0x04, 0x12
        /*1b1a*/ 	.short	(.L_1187 - .L_1186)
	.align		4
.L_1186:
        /*1b1c*/ 	.word	index@(_ZN2at6native61_GLOBAL__N__44eb8e94_28_ForeachBinaryOpScalarList_cu_dda10a6925multi_tensor_apply_kernelINS1_28TensorListScalarListMetadataIN3c107complexIdEELi1EEENS1_25BinaryOpScalarListFunctorIS6_Li1ELi1ELi0EEEJSt10multipliesIS6_EEEEvT_T0_DpT1_)
        /*1b20*/ 	.word	0x00000000


	//----- nvinfo : EIATTR_MIN_STACK_SIZE
	.align		4
.L_1187:
        /*1b24*/ 	.byte	0x04, 0x12
        /*1b26*/ 	.short	(.L_1189 - .L_1188)
	.align		4
.L_1188:
        /*1b28*/ 	.word	index@(_ZN2at6native61_GLOBAL__N__44eb8e94_28_ForeachBinaryOpScalarList_cu_dda10a6925multi_tensor_apply_kernelINS1_28TensorListScalarListMetadataIfLi1EEENS1_25BinaryOpScalarListFunctorIfLi1ELi1ELi0EEEJSt10multipliesIfEEEEvT_T0_DpT1_)
        /*1b2c*/ 	.word	0x00000000


	//----- nvinfo : EIATTR_MIN_STACK_SIZE
	.align		4
.L_1189:
        /*1b30*/ 	.byte	0x04, 0x12
        /*1b32*/ 	.short	(.L_1191 - .L_1190)
	.align		4
.L_1190:
        /*1b34*/ 	.word	index@(_ZN2at6native61_GLOBAL__N__44eb8e94_28_ForeachBinaryOpScalarList_cu_dda10a6925multi_tensor_apply_kernelINS1_28TensorListScalarListMetadataIdLi1EEENS1_25BinaryOpScalarListFunctorIdLi1ELi1ELi0EEEJSt10multipliesIdEEEEvT_T0_DpT1_)
        /*1b38*/ 	.word	0x00000000


	//----- nvinfo : EIATTR_MIN_STACK_SIZE
	.align		4
.L_1191:
        /*1b3c*/ 	.byte	0x04, 0x12
        /*1b3e*/ 	.short	(.L_1193 - .L_1192)
	.align		4
.L_1192:
        /*1b40*/ 	.word	index@(_ZN2at6native61_GLOBAL__N__44eb8e94_28_ForeachBinaryOpScalarList_cu_dda10a6925multi_tensor_apply_kernelINS1_28TensorListScalarListMetadataIsLi1EEENS1_25BinaryOpScalarListFunctorIsLi1ELi1ELi0EEEJSt10multipliesIsEEEEvT_T0_DpT1_)
        /*1b44*/ 	.word	0x00000000


	//----- nvinfo : EIATTR_MIN_STACK_SIZE
	.align		4
.L_1193:
        /*1b48*/ 	.byte	0x04, 0x12
        /*1b4a*/ 	.short	(.L_1195 - .L_1194)
	.align		4
.L_1194:
        /*1b4c*/ 	.word	index@(_ZN2at6native61_GLOBAL__N__44eb8e94_28_ForeachBinaryOpScalarList_cu_dda10a6925multi_tensor_apply_kernelINS1_28TensorListScalarListMetadataIlLi1EEENS1_25BinaryOpScalarListFunctorIlLi1ELi1ELi0EEEJSt10multipliesIlEEEEvT_T0_DpT1_)
        /*1b50*/ 	.word	0x00000000


	//----- nvinfo : EIATTR_MIN_STACK_SIZE
	.align		4
.L_1195:
        /*1b54*/ 	.byte	0x04, 0x12
        /*1b56*/ 	.short	(.L_1197 - .L_1196)
	.align		4
.L_1196:
        /*1b58*/ 	.word	index@(_ZN2at6native61_GLOBAL__N__44eb8e94_28_ForeachBinaryOpScalarList_cu_dda10a6925multi_tensor_apply_kernelINS1_28TensorListScalarListMetadataIiLi1EEENS1_25BinaryOpScalarListFunctorIiLi1ELi1ELi0EEEJSt10multipliesIiEEEEvT_T0_DpT1_)
        /*1b5c*/ 	.word	0x00000000


	//----- nvinfo : EIATTR_MIN_STACK_SIZE
	.align		4
.L_1197:
        /*1b60*/ 	.byte	0x04, 0x12
        /*1b62*/ 	.short	(.L_1199 - .L_1198)
	.align		4
.L_1198:
        /*1b64*/ 	.word	index@(_ZN2at6native61_GLOBAL__N__44eb8e94_28_ForeachBinaryOpScalarList_cu_dda10a6925multi_tensor_apply_kernelINS1_28TensorListScalarListMetadataIaLi1EEENS1_25BinaryOpScalarListFunctorIaLi1ELi1ELi0EEEJSt10multipliesIaEEEEvT_T0_DpT1_)
        /*1b68*/ 	.word	0x00000000


	//----- nvinfo : EIATTR_MIN_STACK_SIZE
	.align		4
.L_1199:
        /*1b6c*/ 	.byte	0x04, 0x12
        /*1b6e*/ 	.short	(.L_1201 - .L_1200)
	.align		4
.L_1200:
        /*1b70*/ 	.word	index@(_ZN2at6native61_GLOBAL__N__44eb8e94_28_ForeachBinaryOpScalarList_cu_dda10a6925multi_tensor_apply_kernelINS1_28TensorListScalarListMetadataIhLi1EEENS1_25BinaryOpScalarListFunctorIhLi1ELi1ELi0EEEJSt10multipliesIhEEEEvT_T0_DpT1_)
        /*1b74*/ 	.word	0x00000000


	//----- nvinfo : EIATTR_MIN_STACK_SIZE
	.align		4
.L_1201:
        /*1b78*/ 	.byte	0x04, 0x12
        /*1b7a*/ 	.short	(.L_1203 - .L_1202)
	.align		4
.L_1202:
        /*1b7c*/ 	.word	index@(_ZN2at6native61_GLOBAL__N__44eb8e94_28_ForeachBinaryOpScalarList_cu_dda10a6925multi_tensor_apply_kernelINS1_28TensorListScalarListMetadataIfLi2EEENS1_25BinaryOpScalarListFunctorIN3c108BFloat16ELi2ELi1ELi1EEEJSt4plusIfEEEEvT_T0_DpT1_)
        /*1b80*/ 	.word	0x00000000


	//----- nvinfo : EIATTR_MIN_STACK_SIZE
	.align		4
.L_1203:
        /*1b84*/ 	.byte	0x04, 0x12
        /*1b86*/ 	.short	(.L_1205 - .L_1204)
	.align		4
.L_1204:
        /*1b88*/ 	.word	index@(_ZN2at6native61_GLOBAL__N__44eb8e94_28_ForeachBinaryOpScalarList_cu_dda10a6925multi_tensor_apply_kernelINS1_28TensorListScalarListMetadataIfLi2EEENS1_25BinaryOpScalarListFunctorIN3c104HalfELi2ELi1ELi1EEEJSt4plusIfEEEEvT_T0_DpT1_)
        /*1b8c*/ 	.word	0x00000000


	//----- nvinfo : EIATTR_MIN_STACK_SIZE
	.align		4
.L_1205:
        /*1b90*/ 	.byte	0x04, 0x12
        /*1b92*/ 	.short	(.L_1207 - .L_1206)
	.align		4
.L_1206:
        /*1b94*/ 	.word	index@(_ZN2at6native61_GLOBAL__N__44eb8e94_28_ForeachBinaryOpScalarList_cu_dda10a6925multi_tensor_apply_kernelINS1_28TensorListScalarListMetadataIbLi2EEENS1_25BinaryOpScalarListFunctorIbLi2ELi1ELi1EEEJSt4plusIbEEEEvT_T0_DpT1_)
        /*1b98*/ 	.word	0x00000000


	//----- nvinfo : EIATTR_MIN_STACK_SIZE
	.align		4
.L_1207:
        /*1b9c*/ 	.byte	0x04, 0x12
        /*1b9e*/ 	.short	(.L_1209 - .L_1208)
	.align		4
.L_1208:
        /*1ba0*/ 	.word	index@(_ZN2at6native61_GLOBAL__N__44eb8e94_28_ForeachBinaryOpScalarList_cu_dda10a6925multi_tensor_apply_kernelINS1_28TensorListScalarListMetadataIN3c107complexIfEELi2EEENS1_25BinaryOpScalarListFunctorIS6_Li2ELi1ELi1EEEJSt4plusIS6_EEEEvT_T0_DpT1_)
        /*1ba4*/ 	.word	0x00000000


	//----- nvinfo : EIATTR_MIN_STACK_SIZE
	.align		4
.L_1209:
        /*1ba8*/ 	.byte	0x04, 0x12
        /*1baa*/ 	.short	(.L_1211 - .L_1210)
	.align		4
.L_1210:
        /*1bac*/ 	.word	index@(_ZN2at6native61_GLOBAL__N__44eb8e94_28_ForeachBinaryOpScalarList_cu_dda10a6925multi_tensor_apply_kernelINS1_28TensorListScalarListMetadataIN3c107complexIdEELi2EEENS1_25BinaryOpScalarListFunctorIS6_Li2ELi1ELi1EEEJSt4plusIS6_EEEEvT_T0_DpT1_)
        /*1bb0*/ 	.word	0x00000000


	//----- nvinfo : EIATTR_MIN_STACK_SIZE
	.align		4
.L_1211:
        /*1bb4*/ 	.byte	0x04, 0x12
        /*1bb6*/ 	.short	(.L_1213 - .L_1212)
	.align		4
.L_1212:
        /*1bb8*/ 	.word	index@(_ZN2at6native61_GLOBAL__N__44eb8e94_28_ForeachBinaryOpScalarList_cu_dda10a6925multi_tensor_apply_kernelINS1_28TensorListScalarListMetadataIfLi2EEENS1_25BinaryOpScalarListFunctorIfLi2ELi1ELi1EEEJSt4plusIfEEEEvT_T0_DpT1_)
        /*1bbc*/ 	.word	0x00000000


	//----- nvinfo : EIATTR_MIN_STACK_SIZE
	.align		4
.L_1213:
        /*1bc0*/ 	.byte	0x04, 0x12
        /*1bc2*/ 	.short	(.L_1215 - .L_1214)
	.align		4
.L_1214:
        /*1bc4*/ 	.word	index@(_ZN2at6native61_GLOBAL__N__44eb8e94_28_ForeachBinaryOpScalarList_cu_dda10a6925multi_tensor_apply_kernelINS1_28TensorListScalarListMetadataIdLi2EEENS1_25BinaryOpScalarListFunctorIdLi2ELi1ELi1EEEJSt4plusIdEEEEvT_T0_DpT1_)
        /*1bc8*/ 	.word	0x00000000


	//----- nvinfo : EIATTR_MIN_STACK_SIZE
	.align		4
.L_1215:
        /*1bcc*/ 	.byte	0x04, 0x12
        /*1bce*/ 	.short	(.L_1217 - .L_1216)
	.align		4
.L_1216:
        /*1bd0*/ 	.word	index@(_ZN2at6native61_GLOBAL__N__44eb8e94_28_ForeachBinaryOpScalarList_cu_dda10a6925multi_tensor_apply_kernelINS1_28TensorListScalarListMetadataIsLi2EEENS1_25BinaryOpScalarListFunctorIsLi2ELi1ELi1EEEJSt4plusIsEEEEvT_T0_DpT1_)
        /*1bd4*/ 	.word	0x00000000


	//----- nvinfo : EIATTR_MIN_STACK_SIZE
	.align		4
.L_1217:
        /*1bd8*/ 	.byte	0x04, 0x12
        /*1bda*/ 	.short	(.L_1219 - .L_1218)
	.align		4
.L_1218:
        /*1bdc*/ 	.word	index@(_ZN2at6native61_GLOBAL__N__44eb8e94_28_ForeachBinaryOpScalarList_cu_dda10a6925multi_tensor_apply_kernelINS1_28TensorListScalarListMetadataIlLi2EEENS1_25BinaryOpScalarListFunctorIlLi2ELi1ELi1EEEJSt4plusIlEEEEvT_T0_DpT1_)
        /*1be0*/ 	.word	0x00000000


	//----- nvinfo : EIATTR_MIN_STACK_SIZE
	.align		4
.L_1219:
        /*1be4*/ 	.byte	0x04, 0x12
        /*1be6*/ 	.short	(.L_1221 - .L_1220)
	.align		4
.L_1220:
        /*1be8*/ 	.word	index@(_ZN2at6native61_GLOBAL__N__44eb8e94_28_ForeachBinaryOpScalarList_cu_dda10a6925multi_tensor_apply_kernelINS1_28TensorListScalarListMetadataIiLi2EEENS1_25BinaryOpScalarListFunctorIiLi2ELi1ELi1EEEJSt4plusIiEEEEvT_T0_DpT1_)
        /*1bec*/ 	.word	0x00000000


	//----- nvinfo : EIATTR_MIN_STACK_SIZE
	.align		4
.L_1221:
        /*1bf0*/ 	.byte	0x04, 0x12
        /*1bf2*/ 	.short	(.L_1223 - .L_1222)
	.align		4
.L_1222:
        /*1bf4*/ 	.word	index@(_ZN2at6native61_GLOBAL__N__44eb8e94_28_ForeachBinaryOpScalarList_cu_dda10a6925multi_tensor_apply_kernelINS1_28TensorListScalarListMetadataIaLi2EEENS1_25BinaryOpScalarListFunctorIaLi2ELi1ELi1EEEJSt4plusIaEEEEvT_T0_DpT1_)
        /*1bf8*/ 	.word	0x00000000


	//----- nvinfo : EIATTR_MIN_STACK_SIZE
	.align		4
.L_1223:
        /*1bfc*/ 	.byte	0x04, 0x12
        /*1bfe*/ 	.short	(.L_1225 - .L_1224)
	.align		4
.L_1224:
        /*1c00*/ 	.word	index@(_ZN2at6native61_GLOBAL__N__44eb8e94_28_ForeachBinaryOpScalarList_cu_dda10a6925multi_tensor_apply_kernelINS1_28TensorListScalarListMetadataIhLi2EEENS1_25BinaryOpScalarListFunctorIhLi2ELi1ELi1EEEJSt4plusIhEEEEvT_T0_DpT1_)
        /*1c04*/ 	.word	0x00000000


	//----- nvinfo : EIATTR_MIN_STACK_SIZE
	.align		4
.L_1225:
        /*1c08*/ 	.byte	0x04, 0x12
        /*1c0a*/ 	.short	(.L_1227 - .L_1226)
	.align		4
.L_1226:
        /*1c0c*/ 	.word	index@(_ZN2at6native61_GLOBAL__N__44eb8e94_28_ForeachBinaryOpScalarList_cu_dda10a6925multi_tensor_apply_kernelINS1_28TensorListScalarListMetadataIfLi1EEENS1_25BinaryOpScalarListFunctorIN3c108BFloat16ELi1ELi1ELi0EEEJSt4plusIfEEEEvT_T0_DpT1_)
        /*1c10*/ 	.word	0x00000000


	//----- nvinfo : EIATTR_MIN_STACK_SIZE
	.align		4
.L_1227:
        /*1c14*/ 	.byte	0x04, 0x12
        /*1c16*/ 	.short	(.L_1229 - .L_1228)
	.align		4
.L_1228:
        /*1c18*/ 	.word	index@(_ZN2at6native61_GLOBAL__N__44eb8e94_28_ForeachBinaryOpScalarList_cu_dda10a6925multi_tensor_apply_kernelINS1_28TensorListScalarListMetadataIfLi1EEENS1_25BinaryOpScalarListFunctorIN3c104HalfELi1ELi1ELi0EEEJSt4plusIfEEEEvT_T0_DpT1_)
        /*1c1c*/ 	.word	0x00000000


	//----- nvinfo : EIATTR_MIN_STACK_SIZE
	.align		4
.L_1229:
        /*1c20*/ 	.byte	0x04, 0x12
        /*1c22*/ 	.short	(.L_1231 - .L_1230)
	.align		4
.L_1230:
        /*1c24*/ 	.word	index@(_ZN2at6native61_GLOBAL__N__44eb8e94_28_ForeachBinaryOpScalarList_cu_dda10a6925multi_tensor_apply_kernelINS1_28TensorListScalarListMetadataIbLi1EEENS1_25BinaryOpScalarListFunctorIbLi1ELi1ELi0EEEJSt4plusIbEEEEvT_T0_DpT1_)
        /*1c28*/ 	.word	0x00000000


	//----- nvinfo : EIATTR_MIN_STACK_SIZE
	.align		4
.L_1231:
        /*1c2c*/ 	.byte	0x04, 0x12
        /*1c2e*/ 	.short	(.L_1233 - .L_1232)
	.align		4
.L_1232:
        /*1c30*/ 	.word	index@(_ZN2at6native61_GLOBAL__N__44eb8e94_28_ForeachBinaryOpScalarList_cu_dda10a6925multi_tensor_apply_kernelINS1_28TensorListScalarListMetadataIN3c107complexIfEELi1EEENS1_25BinaryOpScalarListFunctorIS6_Li1ELi1ELi0EEEJSt4plusIS6_EEEEvT_T0_DpT1_)
        /*1c34*/ 	.word	0x00000000


	//----- nvinfo : EIATTR_MIN_STACK_SIZE
	.align		4
.L_1233:
        /*1c38*/ 	.byte	0x04, 0x12
        /*1c3a*/ 	.short	(.L_1235 - .L_1234)
	.align		4
.L_1234:
        /*1c3c*/ 	.word	index@(_ZN2at6native61_GLOBAL__N__44eb8e94_28_ForeachBinaryOpScalarList_cu_dda10a6925multi_tensor_apply_kernelINS1_28TensorListScalarListMetadataIN3c107complexIdEELi1EEENS1_25BinaryOpScalarListFunctorIS6_Li1ELi1ELi0EEEJSt4plusIS6_EEEEvT_T0_DpT1_)
        /*1c40*/ 	.word	0x00000000


	//----- nvinfo : EIATTR_MIN_STACK_SIZE
	.align		4
.L_1235:
        /*1c44*/ 	.byte	0x04, 0x12
        /*1c46*/ 	.short	(.L_1237 - .L_1236)
	.align		4
.L_1236:
        /*1c48*/ 	.word	index@(_ZN2at6native61_GLOBAL__N__44eb8e94_28_ForeachBinaryOpScalarList_cu_dda10a6925multi_tensor_apply_kernelINS1_28TensorListScalarListMetadataIfLi1EEENS1_25BinaryOpScalarListFunctorIfLi1ELi1ELi0EEEJSt4plusIfEEEEvT_T0_DpT1_)
        /*1c4c*/ 	.word	0x00000000


	//----- nvinfo : EIATTR_MIN_STACK_SIZE
	.align		4
.L_1237:
        /*1c50*/ 	.byte	0x04, 0x12
        /*1c52*/ 	.short	(.L_1239 - .L_1238)
	.align		4
.L_1238:
        /*1c54*/ 	.word	index@(_ZN2at6native61_GLOBAL__N__44eb8e94_28_ForeachBinaryOpScalarList_cu_dda10a6925multi_tensor_apply_kernelINS1_28TensorListScalarListMetadataIdLi1EEENS1_25BinaryOpScalarListFunctorIdLi1ELi1ELi0EEEJSt4plusIdEEEEvT_T0_DpT1_)
        /*1c58*/ 	.word	0x00000000


	//----- nvinfo : EIATTR_MIN_STACK_SIZE
	.align		4
.L_1239:
        /*1c5c*/ 	.byte	0x04, 0x12
        /*1c5e*/ 	.short	(.L_1241 - .L_1240)
	.align		4
.L_1240:
        /*1c60*/ 	.word	index@(_ZN2at6native61_GLOBAL__N__44eb8e94_28_ForeachBinaryOpScalarList_cu_dda10a6925multi_tensor_apply_kernelINS1_28TensorListScalarListMetadataIsLi1EEENS1_25BinaryOpScalarListFunctorIsLi1ELi1ELi0EEEJSt4plusIsEEEEvT_T0_DpT1_)
        /*1c64*/ 	.word	0x00000000


	//----- nvinfo : EIATTR_MIN_STACK_SIZE
	.align		4
.L_1241:
        /*1c68*/ 	.byte	0x04, 0x12
        /*1c6a*/ 	.short	(.L_1243 - .L_1242)
	.align		4
.L_1242:
        /*1c6c*/ 	.word	index@(_ZN2at6native61_GLOBAL__N__44eb8e94_28_ForeachBinaryOpScalarList_cu_dda10a6925multi_tensor_apply_kernelINS1_28TensorListScalarListMetadataIlLi1EEENS1_25BinaryOpScalarListFunctorIlLi1ELi1ELi0EEEJSt4plusIlEEEEvT_T0_DpT1_)
        /*1c70*/ 	.word	0x00000000


	//----- nvinfo : EIATTR_MIN_STACK_SIZE
	.align		4
.L_1243:
        /*1c74*/ 	.byte	0x04, 0x12
        /*1c76*/ 	.short	(.L_1245 - .L_1244)
	.align		4
.L_1244:
        /*1c78*/ 	.word	index@(_ZN2at6native61_GLOBAL__N__44eb8e94_28_ForeachBinaryOpScalarList_cu_dda10a6925multi_tensor_apply_kernelINS1_28TensorListScalarListMetadataIiLi1EEENS1_25BinaryOpScalarListFunctorIiLi1ELi1ELi0EEEJSt4plusIiEEEEvT_T0_DpT1_)
        /*1c7c*/ 	.word	0x00000000


	//----- nvinfo : EIATTR_MIN_STACK_SIZE
	.align		4
.L_1245:
        /*1c80*/ 	.byte	0x04, 0x12
        /*1c82*/ 	.short	(.L_1247 - .L_1246)
	.align		4
.L_1246:
        /*1c84*/ 	.word	index@(_ZN2at6native61_GLOBAL__N__44eb8e94_28_ForeachBinaryOpScalarList_cu_dda10a6925multi_tensor_apply_kernelINS1_28TensorListScalarListMetadataIaLi1EEENS1_25BinaryOpScalarListFunctorIaLi1ELi1ELi0EEEJSt4plusIaEEEEvT_T0_DpT1_)
        /*1c88*/ 	.word	0x00000000


	//----- nvinfo : EIATTR_MIN_STACK_SIZE
	.align		4
.L_1247:
        /*1c8c*/ 	.byte	0x04, 0x12
        /*1c8e*/ 	.short	(.L_1249 - .L_1248)
	.align		4
.L_1248:
        /*1c90*/ 	.word	index@(_ZN2at6native61_GLOBAL__N__44eb8e94_28_ForeachBinaryOpScalarList_cu_dda10a6925multi_tensor_apply_kernelINS1_28TensorListScalarListMetadataIhLi1EEENS1_25BinaryOpScalarListFunctorIhLi1ELi1ELi0EEEJSt4plusIhEEEEvT_T0_DpT1_)
        /*1c94*/ 	.word	0x00000000
.L_1249:


//--------------------- .nv.compat                --------------------------
	.section	.nv.compat,"",@"SHT_CUDA_COMPAT_INFO"
	.align	4
        /*0000*/ 	.byte	0x02, 0x09, 0x01, 0x00, 0x02, 0x02, 0x01, 0x00, 0x02, 0x05, 0x05, 0x00, 0x03, 0x07, 0x01, 0x01
        /*0010*/ 	.byte	0x02, 0x03, 0x00, 0x00, 0x02, 0x06, 0x01, 0x00, 0x04, 0x0b, 0x08, 0x00, 0x00, 0x00, 0x00, 0x00
        /*0020*/ 	.byte	0x00, 0x00, 0x00, 0x00


//--------------------- .nv.info._ZN2at6native61_GLOBAL__N__44eb8e94_28_ForeachBinaryOpScalarList_cu_dda10a6925multi_tensor_apply_kernelINS1_28TensorListScalarListMetadataIfLi2EEENS1_25BinaryOpScalarListFunctorIN3c108BFloat16ELi2ELi1ELi1EEEJNS0_7maximumIfEEEEEvT_T0_DpT1_ --------------------------
	.section	.nv.info._ZN2at6native61_GLOBAL__N__44eb8e94_28_ForeachBinaryOpScalarList_cu_dda10a6925multi_tensor_apply_kernelINS1_28TensorListScalarListMetadataIfLi2EEENS1_25BinaryOpScalarListFunctorIN3c108BFloat16ELi2ELi1ELi1EEEJNS0_7maximumIfEEEEEvT_T0_DpT1_,"",@"SHT_CUDA_INFO"
	.sectionflags	@""
	.align	4


	//----- nvinfo : EIATTR_CUDA_API_VERSION
	.align		4
        /*0000*/ 	.byte	0x04, 0x37
        /*0002*/ 	.short	(.L_1251 - .L_1250)
.L_1250:
        /*0004*/ 	.word	0x00000082


	//----- nvinfo : EIATTR_KPARAM_INFO
	.align		4
.L_1251:
        /*0008*/ 	.byte	0x04, 0x17
        /*000a*/ 	.short	(.L_1253 - .L_1252)
.L_1252:
        /*000c*/ 	.word	0x00000000
        /*0010*/ 	.short	0x0002
        /*0012*/ 	.short	0x0d41
        /*0014*/ 	.byte	0x00, 0xf0, 0x05, 0x00


	//----- nvinfo : EIATTR_KPARAM_INFO
	.align		4
.L_1253:
        /*0018*/ 	.byte	0x04, 0x17
        /*001a*/ 	.short	(.L_1255 - .L_1254)
.L_1254:
        /*001c*/ 	.word	0x00000000
        /*0020*/ 	.short	0x0001
        /*0022*/ 	.short	0x0d40
        /*0024*/ 	.byte	0x00, 0xf0, 0x05, 0x00


	//----- nvinfo : EIATTR_KPARAM_INFO
	.align		4
.L_1255:
        /*0028*/ 	.byte	0x04, 0x17
        /*002a*/ 	.short	(.L_1257 - .L_1256)
.L_1256:
        /*002c*/ 	.word	0x00000000
        /*0030*/ 	.short	0x0000
        /*0032*/ 	.short	0x0000
        /*0034*/ 	.byte	0x00, 0xf0, 0x01, 0x35


	//----- nvinfo : EIATTR_SPARSE_MMA_MASK
	.align		4
.L_1257:
        /*0038*/ 	.byte	0x03, 0x50
        /*003a*/ 	.short	0x0000


	//----- nvinfo : EIATTR_MAXREG_COUNT
	.align		4
        /*003c*/ 	.byte	0x03, 0x1b
        /*003e*/ 	.short	0x0080


	//----- nvinfo : EIATTR_MERCURY_ISA_VERSION
	.align		4
        /*0040*/ 	.byte	0x03, 0x5f
        /*0042*/ 	.short	0x0101


	//----- nvinfo : EIATTR_VRC_CTA_INIT_COUNT
	.align		4
        /*0044*/ 	.byte	0x02, 0x4a
	.zero		1
	.zero		1


	//----- nvinfo : EIATTR_EXIT_INSTR_OFFSETS
	.align		4
        /*0048*/ 	.byte	0x04, 0x1c
        /*004a*/ 	.short	(.L_1259 - .L_1258)


	//   ....[0]....
.L_1258:
        /*004c*/ 	.word	0x00000190


	//   ....[1]....
        /*0050*/ 	.word	0x00000c50


	//   ....[2]....
        /*0054*/ 	.word	0x00001010


	//   ....[3]....
        /*0058*/ 	.word	0x00001060


	//   ....[4]....
        /*005c*/ 	.word	0x000010b0


	//   ....[5]....
        /*0060*/ 	.word	0x00001330


	//----- nvinfo : EIATTR_MAX_THREADS
	.align		4
.L_1259:
        /*0064*/ 	.byte	0x04, 0x05
        /*0066*/ 	.short	(.L_1261 - .L_1260)
.L_1260:
        /*0068*/ 	.word	0x00000200
        /*006c*/ 	.word	0x00000001
        /*0070*/ 	.word	0x00000001


	//----- nvinfo : EIATTR_CRS_STACK_SIZE
	.align		4
.L_1261:
        /*0074*/ 	.byte	0x04, 0x1e
        /*0076*/ 	.short	(.L_1263 - .L_1262)
.L_1262:
        /*0078*/ 	.word	0x00000000


	//----- nvinfo : EIATTR_CBANK_PARAM_SIZE
	.align		4
.L_1263:
        /*007c*/ 	.byte	0x03, 0x19
        /*007e*/ 	.short	0x0d42


	//----- nvinfo : EIATTR_PARAM_CBANK
	.align		4
        /*0080*/ 	.byte	0x04, 0x0a
        /*0082*/ 	.short	(.L_1265 - .L_1264)
	.align		4
.L_1264:
        /*0084*/ 	.word	index@(.nv.constant0._ZN2at6native61_GLOBAL__N__44eb8e94_28_ForeachBinaryOpScalarList_cu_dda10a6925multi_tensor_apply_kernelINS1_28TensorListScalarListMetadataIfLi2EEENS1_25BinaryOpScalarListFunctorIN3c108BFloat16ELi2ELi1ELi1EEEJNS0_7maximumIfEEEEEvT_T0_DpT1_)
        /*0088*/ 	.short	0x0380
        /*008a*/ 	.short	0x0d42


	//----- nvinfo : EIATTR_SW_WAR
	.align		4
.L_1265:
        /*008c*/ 	.byte	0x04, 0x36
        /*008e*/ 	.short	(.L_1267 - .L_1266)
.L_1266:
        /*0090*/ 	.word	0x00000008
.L_1267:


//--------------------- .nv.info._ZN2at6native61_GLOBAL__N__44eb8e94_28_ForeachBinaryOpScalarList_cu_dda10a6925multi_tensor_apply_kernelINS1_28TensorListScalarListMetadataIfLi2EEENS1_25BinaryOpScalarListFunctorIN3c104HalfELi2ELi1ELi1EEEJNS0_7maximumIfEEEEEvT_T0_DpT1_ --------------------------
	.section	.nv.info._ZN2at6native61_GLOBAL__N__44eb8e94_28_ForeachBinaryOpScalarList_cu_dda10a6925multi_tensor_apply_kernelINS1_28TensorListScalarListMetadataIfLi2EEENS1_25BinaryOpScalarListFunctorIN3c104HalfELi2ELi1ELi1EEEJNS0_7maximumIfEEEEEvT_T0_DpT1_,"",@"SHT_CUDA_INFO"
	.sectionflags	@""
	.align	4


	//----- nvinfo : EIATTR_CUDA_API_VERSION
	.align		4
        /*0000*/ 	.byte	0x04, 0x37
        /*0002*/ 	.short	(.L_1269 - .L_1268)
.L_1268:
        /*0004*/ 	.word	0x00000082


	//----- nvinfo : EIATTR_KPARAM_INFO
	.align		4
.L_1269:
        /*0008*/ 	.byte	0x04, 0x17
        /*000a*/ 	.short	(.L_1271 - .L_1270)
.L_1270:
        /*000c*/ 	.word	0x00000000
        /*0010*/ 	.short	0x0002
        /*0012*/ 	.short	0x0d41
        /*0014*/ 	.byte	0x00, 0xf0, 0x05, 0x00


	//----- nvinfo : EIATTR_KPARAM_INFO
	.align		4
.L_1271:
        /*0018*/ 	.byte	0x04, 0x17
        /*001a*/ 	.short	(.L_1273 - .L_1272)
.L_1272:
        /*001c*/ 	.word	0x00000000
        /*0020*/ 	.short	0x0001
        /*0022*/ 	.short	0x0d40
        /*0024*/ 	.byte	0x00, 0xf0, 0x05, 0x00


	//----- nvinfo : EIATTR_KPARAM_INFO
	.align		4
.L_1273:
        /*0028*/ 	.byte	0x04, 0x17
        /*002a*/ 	.short	(.L_1275 - .L_1274)
.L_1274:
        /*002c*/ 	.word	0x00000000
        /*0030*/ 	.short	0x0000
        /*0032*/ 	.short	0x0000
        /*0034*/ 	.byte	0x00, 0xf0, 0x01, 0x35


	//----- nvinfo : EIATTR_SPARSE_MMA_MASK
	.align		4
.L_1275:
        /*0038*/ 	.byte	0x03, 0x50
        /*003a*/ 	.short	0x0000


	//----- nvinfo : EIATTR_MAXREG_COUNT
	.align		4
        /*003c*/ 	.byte	0x03, 0x1b
        /*003e*/ 	.short	0x0080


	//----- nvinfo : EIATTR_MERCURY_ISA_VERSION
	.align		4
        /*0040*/ 	.byte	0x03, 0x5f
        /*0042*/ 	.short	0x0101


	//----- nvinfo : EIATTR_VRC_CTA_INIT_COUNT
	.align		4
        /*0044*/ 	.byte	0x02, 0x4a
	.zero		1
	.zero		1


	//----- nvinfo : EIATTR_EXIT_INSTR_OFFSETS
	.align		4
        /*0048*/ 	.byte	0x04, 0x1c
        /*004a*/ 	.short	(.L_1277 - .L_1276)


	//   ....[0]....
.L_1276:
        /*004c*/ 	.word	0x00000190


	//   ....[1]....
        /*0050*/ 	.word	0x00000c40


	//   ....[2]....
        /*0054*/ 	.word	0x00001000


	//   ....[3]....
        /*0058*/ 	.word	0x00001050


	//   ....[4]....
        /*005c*/ 	.word	0x000010a0


	//   ....[5]....
        /*0060*/ 	.word	0x00001300


	//----- nvinfo : EIATTR_MAX_THREADS
	.align		4
.L_1277:
        /*0064*/ 	.byte	0x04, 0x05
        /*0066*/ 	.short	(.L_1279 - .L_1278)
.L_1278:
        /*0068*/ 	.word	0x00000200
        /*006c*/ 	.word	0x00000001
        /*0070*/ 	.word	0x00000001


	//----- nvinfo : EIATTR_CRS_STACK_SIZE
	.align		4
.L_1279:
        /*0074*/ 	.byte	0x04, 0x1e
        /*0076*/ 	.short	(.L_1281 - .L_1280)
.L_1280:
        /*0078*/ 	.word	0x00000000


	//----- nvinfo : EIATTR_CBANK_PARAM_SIZE
	.align		4
.L_1281:
        /*007c*/ 	.byte	0x03, 0x19
        /*007e*/ 	.short	0x0d42


	//----- nvinfo : EIATTR_PARAM_CBANK
	.align		4
        /*0080*/ 	.byte	0x04, 0x0a
        /*0082*/ 	.short	(.L_1283 - .L_1282)
	.align		4
.L_1282:
        /*0084*/ 	.word	index@(.nv.constant0._ZN2at6native61_GLOBAL__N__44eb8e94_28_ForeachBinaryOpScalarList_cu_dda10a6925multi_tensor_apply_kernelINS1_28TensorListScalarListMetadataIfLi2EEENS1_25BinaryOpScalarListFunctorIN3c104HalfELi2ELi1ELi1EEEJNS0_7maximumIfEEEEEvT_T0_DpT1_)
        /*0088*/ 	.short	0x0380
        /*008a*/ 	.short	0x0d42


	//----- nvinfo : EIATTR_SW_WAR
	.align		4
.L_1283:
        /*008c*/ 	.byte	0x04, 0x36
        /*008e*/ 	.short	(.L_1285 - .L_1284)
.L_1284:
        /*0090*/ 	.word	0x00000008
.L_1285:


//--------------------- .nv.info._ZN2at6native61_GLOBAL__N__44eb8e94_28_ForeachBinaryOpScalarList_cu_dda10a6925multi_tensor_apply_kernelINS1_28TensorListScalarListMetadataIfLi2EEENS1_25BinaryOpScalarListFunctorIfLi2ELi1ELi1EEEJNS0_7maximumIfEEEEEvT_T0_DpT1_ --------------------------
	.section	.nv.info._ZN2at6native61_GLOBAL__N__44eb8e94_28_ForeachBinaryOpScalarList_cu_dda10a6925multi_tensor_apply_kernelINS1_28TensorListScalarListMetadataIfLi2EEENS1_25BinaryOpScalarListFunctorIfLi2ELi1ELi1EEEJNS0_7maximumIfEEEEEvT_T0_DpT1_,"",@"SHT_CUDA_INFO"
	.sectionflags	@""
	.align	4


	//----- nvinfo : EIATTR_CUDA_API_VERSION
	.align		4
        /*0000*/ 	.byte	0x04, 0x37
        /*0002*/ 	.short	(.L_1287 - .L_1286)
.L_1286:
        /*0004*/ 	.word	0x00000082


	//----- nvinfo : EIATTR_KPARAM_INFO
	.align		4
.L_1287:
        /*0008*/ 	.byte	0x04, 0x17
        /*000a*/ 	.short	(.L_1289 - .L_1288)
.L_1288:
        /*000c*/ 	.word	0x00000000
        /*0010*/ 	.short	0x0002
        /*0012*/ 	.short	0x0d41
        /*0014*/ 	.byte	0x00, 0xf0, 0x05, 0x00


	//----- nvinfo : EIATTR_KPARAM_INFO
	.align		4
.L_1289:
        /*0018*/ 	.byte	0x04, 0x17
        /*001a*/ 	.short	(.L_1291 - .L_1290)
.L_1290:
        /*001c*/ 	.word	0x00000000
        /*0020*/ 	.short	0x0001
        /*0022*/ 	.short	0x0d40
        /*0024*/ 	.byte	0x00, 0xf0, 0x05, 0x00


	//----- nvinfo : EIATTR_KPARAM_INFO
	.align		4
.L_1291:
        /*0028*/ 	.byte	0x04, 0x17
        /*002a*/ 	.short	(.L_1293 - .L_1292)
.L_1292:
        /*002c*/ 	.word	0x00000000
        /*0030*/ 	.short	0x0000
        /*0032*/ 	.short	0x0000
        /*0034*/ 	.byte	0x00, 0xf0, 0x01, 0x35


	//----- nvinfo : EIATTR_SPARSE_MMA_MASK
	.align		4
.L_1293:
        /*0038*/ 	.byte	0x03, 0x50
        /*003a*/ 	.short	0x0000


	//----- nvinfo : EIATTR_MAXREG_COUNT
	.align		4
        /*003c*/ 	.byte	0x03, 0x1b
        /*003e*/ 	.short	0x0080


	//----- nvinfo : EIATTR_MERCURY_ISA_VERSION
	.align		4
        /*0040*/ 	.byte	0x03, 0x5f
        /*0042*/ 	.short	0x0101


	//----- nvinfo : EIATTR_VRC_CTA_INIT_COUNT
	.align		4
        /*0044*/ 	.byte	0x02, 0x4a
	.zero		1
	.zero		1


	//----- nvinfo : EIATTR_EXIT_INSTR_OFFSETS
	.align		4
        /*0048*/ 	.byte	0x04, 0x1c
        /*004a*/ 	.short	(.L_1295 - .L_1294)


	//   ....[0]....
.L_1294:
        /*004c*/ 	.word	0x00000190


	//   ....[1]....
        /*0050*/ 	.word	0x00000c20


	//   ....[2]....
        /*0054*/ 	.word	0x00000f80


	//   ....[3]....
        /*0058*/ 	.word	0x00000fc0


	//   ....[4]....
        /*005c*/ 	.word	0x00001010


	//   ....[5]....
        /*0060*/ 	.word	0x00001210


	//----- nvinfo : EIATTR_MAX_THREADS
	.align		4
.L_1295:
        /*0064*/ 	.byte	0x04, 0x05
        /*0066*/ 	.short	(.L_1297 - .L_1296)
.L_1296:
        /*0068*/ 	.word	0x00000200
        /*006c*/ 	.word	0x00000001
        /*0070*/ 	.word	0x00000001


	//----- nvinfo : EIATTR_CRS_STACK_SIZE
	.align		4
.L_1297:
        /*0074*/ 	.byte	0x04, 0x1e
        /*0076*/ 	.short	(.L_1299 - .L_1298)
.L_1298:
        /*0078*/ 	.word	0x00000000


	//----- nvinfo : EIATTR_CBANK_PARAM_SIZE
	.align		4
.L_1299:
        /*007c*/ 	.byte	0x03, 0x19
        /*007e*/ 	.short	0x0d42


	//----- nvinfo : EIATTR_PARAM_CBANK
	.align		4
        /*0080*/ 	.byte	0x04, 0x0a
        /*0082*/ 	.short	(.L_1301 - .L_1300)
	.align		4
.L_1300:
        /*0084*/ 	.word	index@(.nv.constant0._ZN2at6native61_GLOBAL__N__44eb8e94_28_ForeachBinaryOpScalarList_cu_dda10a6925multi_tensor_apply_kernelINS1_28TensorListScalarListMetadataIfLi2EEENS1_25BinaryOpScalarListFunctorIfLi2ELi1ELi1EEEJNS0_7maximumIfEEEEEvT_T0_DpT1_)
        /*0088*/ 	.short	0x0380
        /*008a*/ 	.short	0x0d42


	//----- nvinfo : EIATTR_SW_WAR
	.align		4
.L_1301:
        /*008c*/ 	.byte	0x04, 0x36
        /*008e*/ 	.short	(.L_1303 - .L_1302)
.L_1302:
        /*0090*/ 	.word	0x00000008
.L_1303:


//--------------------- .nv.info._ZN2at6native61_GLOBAL__N__44eb8e94_28_ForeachBinaryOpScalarList_cu_dda10a6925multi_tensor_apply_kernelINS1_28TensorListScalarListMetadataIdLi2EEENS1_25BinaryOpScalarListFunctorIdLi2ELi1ELi1EEEJNS0_7maximumIdEEEEEvT_T0_DpT1_ --------------------------
	.section	.nv.info._ZN2at6native61_GLOBAL__N__44eb8e94_28_ForeachBinaryOpScalarList_cu_dda10a6925multi_tensor_apply_kernelINS1_28TensorListScalarListMetadataIdLi2EEENS1_25BinaryOpScalarListFunctorIdLi2ELi1ELi1EEEJNS0_7maximumIdEEEEEvT_T0_DpT1_,"",@"SHT_CUDA_INFO"
	.sectionflags	@""
	.align	4


	//----- nvinfo : EIATTR_CUDA_API_VERSION
	.align		4
        /*0000*/ 	.byte	0x04, 0x37
        /*0002*/ 	.short	(.L_1305 - .L_1304)
.L_1304:
        /*0004*/ 	.word	0x00000082


	//----- nvinfo : EIATTR_KPARAM_INFO
	.align		4
.L_1305:
        /*0008*/ 	.byte	0x04, 0x17
        /*000a*/ 	.short	(.L_1307 - .L_1306)
.L_1306:
        /*000c*/ 	.word	0x00000000
        /*0010*/ 	.short	0x0002
        /*0012*/ 	.short	0x0e41
        /*0014*/ 	.byte	0x00, 0xf0, 0x05, 0x00


	//----- nvinfo : EIATTR_KPARAM_INFO
	.align		4
.L_1307:
        /*0018*/ 	.byte	0x04, 0x17
        /*001a*/ 	.short	(.L_1309 - .L_1308)
.L_1308:
        /*001c*/ 	.word	0x00000000
        /*0020*/ 	.short	0x0001
        /*0022*/ 	.short	0x0e40
        /*0024*/ 	.byte	0x00, 0xf0, 0x05, 0x00


	//----- nvinfo : EIATTR_KPARAM_INFO
	.align		4
.L_1309:
        /*0028*/ 	.byte	0x04, 0x17
        /*002a*/ 	.short	(.L_1311 - .L_1310)
.L_1310:
        /*002c*/ 	.word	0x00000000
        /*0030*/ 	.short	0x0000
        /*0032*/ 	.short	0x0000
        /*0034*/ 	.byte	0x00, 0xf0, 0x01, 0x39


	//----- nvinfo : EIATTR_SPARSE_MMA_MASK
	.align		4
.L_1311:
        /*0038*/ 	.byte	0x03, 0x50
        /*003a*/ 	.short	0x0000


	//----- nvinfo : EIATTR_MAXREG_COUNT
	.align		4
        /*003c*/ 	.byte	0x03, 0x1b
        /*003e*/ 	.short	0x0080


	//----- nvinfo : EIATTR_MERCURY_ISA_VERSION
	.align		4
        /*0040*/ 	.byte	0x03, 0x5f
        /*0042*/ 	.short	0x0101


	//----- nvinfo : EIATTR_VRC_CTA_INIT_COUNT
	.align		4
        /*0044*/ 	.byte	0x02, 0x4a
	.zero		1
	.zero		1


	//----- nvinfo : EIATTR_EXIT_INSTR_OFFSETS
	.align		4
        /*0048*/ 	.byte	0x04, 0x1c
        /*004a*/ 	.short	(.L_1313 - .L_1312)


	//   ....[0]....
.L_1312:
        /*004c*/ 	.word	0x00000180


	//   ....[1]....
        /*0050*/ 	.word	0x00000f80


	//   ....[2]....
        /*0054*/ 	.word	0x000014c0


	//   ....[3]....
        /*0058*/ 	.word	0x00001520


	//   ....[4]....
        /*005c*/ 	.word	0x00001570


	//   ....[5]....
        /*0060*/ 	.word	0x000019d0


	//----- nvinfo : EIATTR_MAX_THREADS
	.align		4
.L_1313:
        /*0064*/ 	.byte	0x04, 0x05
        /*0066*/ 	.short	(.L_1315 - .L_1314)
.L_1314:
        /*0068*/ 	.word	0x00000200
        /*006c*/ 	.word	0x00000001
        /*0070*/ 	.word	0x00000001


	//----- nvinfo : EIATTR_CRS_STACK_SIZE
	.align		4
.L_1315:
        /*0074*/ 	.byte	0x04, 0x1e
        /*0076*/ 	.short	(.L_1317 - .L_1316)
.L_1316:
        /*0078*/ 	.word	0x00000000


	//----- nvinfo : EIATTR_CBANK_PARAM_SIZE
	.align		4
.L_1317:
        /*007c*/ 	.byte	0x03, 0x19
        /*007e*/ 	.short	0x0e42


	//----- nvinfo : EIATTR_PARAM_CBANK
	.align		4
        /*0080*/ 	.byte	0x04, 0x0a
        /*0082*/ 	.short	(.L_1319 - .L_1318)
	.align		4
.L_1318:
        /*0084*/ 	.word	index@(.nv.constant0._ZN2at6native61_GLOBAL__N__44eb8e94_28_ForeachBinaryOpScalarList_cu_dda10a6925multi_tensor_apply_kernelINS1_28TensorListScalarListMetadataIdLi2EEENS1_25BinaryOpScalarListFunctorIdLi2ELi1ELi1EEEJNS0_7maximumIdEEEEEvT_T0_DpT1_)
        /*0088*/ 	.short	0x0380
        /*008a*/ 	.short	0x0e42


	//----- nvinfo : EIATTR_SW_WAR
	.align		4
.L_1319:
        /*008c*/ 	.byte	0x04, 0x36
        /*008e*/ 	.short	(.L_1321 - .L_1320)
.L_1320:
        /*0090*/ 	.word	0x00000008
.L_1321:


//--------------------- .nv.info._ZN2at6native61_GLOBAL__N__44eb8e94_28_ForeachBinaryOpScalarList_cu_dda10a6925multi_tensor_apply_kernelINS1_28TensorListScalarListMetadataIsLi2EEENS1_25BinaryOpScalarListFunctorIsLi2ELi1ELi1EEEJNS0_7maximumIsEEEEEvT_T0_DpT1_ --------------------------
	.section	.nv.info._ZN2at6native61_GLOBAL__N__44eb8e94_28_ForeachBinaryOpScalarList_cu_dda10a6925multi_tensor_apply_kernelINS1_28TensorListScalarListMetadataIsLi2EEENS1_25BinaryOpScalarListFunctorIsLi2ELi1ELi1EEEJNS0_7maximumIsEEEEEvT_T0_DpT1_,"",@"SHT_CUDA_INFO"
	.sectionflags	@""
	.align	4


	//----- nvinfo : EIATTR_CUDA_API_VERSION
	.align		4
        /*0000*/ 	.byte	0x04, 0x37
        /*0002*/ 	.short	(.L_1323 - .L_1322)
.L_1322:
        /*0004*/ 	.word	0x00000082


	//----- nvinfo : EIATTR_KPARAM_INFO
	.align		4
.L_1323:
        /*0008*/ 	.byte	0x04, 0x17
        /*000a*/ 	.short	(.L_1325 - .L_1324)
.L_1324:
        /*000c*/ 	.word	0x00000000
        /*0010*/ 	.short	0x0002
        /*0012*/ 	.short	0x0cc1
        /*0014*/ 	.byte	0x00, 0xf0, 0x05, 0x00


	//----- nvinfo : EIATTR_KPARAM_INFO
	.align		4
.L_1325:
        /*0018*/ 	.byte	0x04, 0x17
        /*001a*/ 	.short	(.L_1327 - .L_1326)
.L_1326:
        /*001c*/ 	.word	0x00000000
        /*0020*/ 	.short	0x0001
        /*0022*/ 	.short	0x0cc0
        /*0024*/ 	.byte	0x00, 0xf0, 0x05, 0x00


	//----- nvinfo : EIATTR_KPARAM_INFO
	.align		4
.L_1327:
        /*0028*/ 	.byte	0x04, 0x17
        /*002a*/ 	.short	(.L_1329 - .L_1328)
.L_1328:
        /*002c*/ 	.word	0x00000000
        /*0030*/ 	.short	0x0000
        /*0032*/ 	.short	0x0000
        /*0034*/ 	.byte	0x00, 0xf0, 0x01, 0x33


	//----- nvinfo : EIATTR_SPARSE_MMA_MASK
	.align		4
.L_1329:
        /*0038*/ 	.byte	0x03, 0x50
        /*003a*/ 	.short	0x0000


	//----- nvinfo : EIATTR_MAXREG_COUNT
	.align		4
        /*003c*/ 	.byte	0x03, 0x1b
        /*003e*/ 	.short	0x0080


	//----- nvinfo : EIATTR_MERCURY_ISA_VERSION
	.align		4
        /*0040*/ 	.byte	0x03, 0x5f
        /*0042*/ 	.short	0x0101


	//----- nvinfo : EIATTR_VRC_CTA_INIT_COUNT
	.align		4
        /*0044*/ 	.byte	0x02, 0x4a
	.zero		1
	.zero		1


	//----- nvinfo : EIATTR_EXIT_INSTR_OFFSETS
	.align		4
        /*0048*/ 	.byte	0x04, 0x1c
        /*004a*/ 	.short	(.L_1331 - .L_1330)


	//   ....[0]....
.L_1330:
        /*004c*/ 	.word	0x000001a0


	//   ....[1]....
        /*0050*/ 	.word	0x00000a30


	//   ....[2]....
        /*0054*/ 	.word	0x00000d10


	//   ....[3]....
        /*0058*/ 	.word	0x00000d50


	//   ....[4]....
        /*005c*/ 	.word	0x00000da0


	//   ....[5]....
        /*0060*/ 	.word	0x00000f70


	//----- nvinfo : EIATTR_MAX_THREADS
	.align		4
.L_1331:
        /*0064*/ 	.byte	0x04, 0x05
        /*0066*/ 	.short	(.L_1333 - .L_1332)
.L_1332:
        /*0068*/ 	.word	0x00000200
        /*006c*/ 	.word	0x00000001
        /*0070*/ 	.word	0x00000001


	//----- nvinfo : EIATTR_CRS_STACK_SIZE
	.align		4
.L_1333:
        /*0074*/ 	.byte	0x04, 0x1e
        /*0076*/ 	.short	(.L_1335 - .L_1334)
.L_1334:
        /*0078*/ 	.word	0x00000000


	//----- nvinfo : EIATTR_CBANK_PARAM_SIZE
	.align		4
.L_1335:
        /*007c*/ 	.byte	0x03, 0x19
        /*007e*/ 	.short	0x0cc2


	//----- nvinfo : EIATTR_PARAM_CBANK
	.align		4
        /*0080*/ 	.byte	0x04, 0x0a
        /*0082*/ 	.short	(.L_1337 - .L_1336)
	.align		4
.L_1336:
        /*0084*/ 	.word	index@(.nv.constant0._ZN2at6native61_GLOBAL__N__44eb8e94_28_ForeachBinaryOpScalarList_cu_dda10a6925multi_tensor_apply_kernelINS1_28TensorListScalarListMetadataIsLi2EEENS1_25BinaryOpScalarListFunctorIsLi2ELi1ELi1EEEJNS0_7maximumIsEEEEEvT_T0_DpT1_)
        /*0088*/ 	.short	0x0380
        /*008a*/ 	.short	0x0cc2


	//----- nvinfo : EIATTR_SW_WAR
	.align		4
.L_1337:
        /*008c*/ 	.byte	0x04, 0x36
        /*008e*/ 	.short	(.L_1339 - .L_1338)
.L_1338:
        /*0090*/ 	.word	0x00000008
.L_1339:


//--------------------- .nv.info._ZN2at6native61_GLOBAL__N__44eb8e94_28_ForeachBinaryOpScalarList_cu_dda10a6925multi_tensor_apply_kernelINS1_28TensorListScalarListMetadataIlLi2EEENS1_25BinaryOpScalarListFunctorIlLi2ELi1ELi1EEEJNS0_7maximumIlEEEEEvT_T0_DpT1_ --------------------------
	.section	.nv.info._ZN2at6native61_GLOBAL__N__44eb8e94_28_ForeachBinaryOpScalarList_cu_dda10a6925multi_tensor_apply_kernelINS1_28TensorListScalarListMetadataIlLi2EEENS1_25BinaryOpScalarListFunctorIlLi2ELi1ELi1EEEJNS0_7maximumIlEEEEEvT_T0_DpT1_,"",@"SHT_CUDA_INFO"
	.sectionflags	@""
	.align	4


	//----- nvinfo : EIATTR_CUDA_API_VERSION
	.align		4
        /*0000*/ 	.byte	0x04, 0x37
        /*0002*/ 	.short	(.L_1341 - .L_1340)
.L_1340:
        /*0004*/ 	.word	0x00000082


	//----- nvinfo : EIATTR_KPARAM_INFO
	.align		4
.L_1341:
        /*0008*/ 	.byte	0x04, 0x17
        /*000a*/ 	.short	(.L_1343 - .L_1342)
.L_1342:
        /*000c*/ 	.word	0x00000000
        /*0010*/ 	.short	0x0002
        /*0012*/ 	.short	0x0e41
        /*0014*/ 	.byte	0x00, 0xf0, 0x05, 0x00


	//----- nvinfo : EIATTR_KPARAM_INFO
	.align		4
.L_1343:
        /*0018*/ 	.byte	0x04, 0x17
        /*001a*/ 	.short	(.L_1345 - .L_1344)
.L_1344:
        /*001c*/ 	.word	0x00000000
        /*0020*/ 	.short	0x0001
        /*0022*/ 	.short	0x0e40
        /*0024*/ 	.byte	0x00, 0xf0, 0x05, 0x00


	//----- nvinfo : EIATTR_KPARAM_INFO
	.align		4
.L_1345:
        /*0028*/ 	.byte	0x04, 0x17
        /*002a*/ 	.short	(.L_1347 - .L_1346)
.L_1346:
        /*002c*/ 	.word	0x00000000
        /*0030*/ 	.short	0x0000
        /*0032*/ 	.short	0x0000
        /*0034*/ 	.byte	0x00, 0xf0, 0x01, 0x39


	//----- nvinfo : EIATTR_SPARSE_MMA_MASK
	.align		4
.L_1347:
        /*0038*/ 	.byte	0x03, 0x50
        /*003a*/ 	.short	0x0000


	//----- nvinfo : EIATTR_MAXREG_COUNT
	.align		4
        /*003c*/ 	.byte	0x03, 0x1b
        /*003e*/ 	.short	0x0080


	//----- nvinfo : EIATTR_MERCURY_ISA_VERSION
	.align		4
        /*0040*/ 	.byte	0x03, 0x5f
        /*0042*/ 	.short	0x0101


	//----- nvinfo : EIATTR_VRC_CTA_INIT_COUNT
	.align		4
        /*0044*/ 	.byte	0x02, 0x4a
	.zero		1
	.zero		1


	//----- nvinfo : EIATTR_EXIT_INSTR_OFFSETS
	.align		4
        /*0048*/ 	.byte	0x04, 0x1c
        /*004a*/ 	.short	(.L_1349 - .L_1348)


	//   ....[0]....
.L_1348:
        /*004c*/ 	.word	0x00000180


	//   ....[1]....
        /*0050*/ 	.word	0x00000d00


	//   ....[2]....
        /*0054*/ 	.word	0x000010a0


	//   ....[3]....
        /*0058*/ 	.word	0x000010e0


	//   ....[4]....
        /*005c*/ 	.word	0x00001130


	//   ....[5]....
        /*0060*/ 	.word	0x000013b0


	//----- nvinfo : EIATTR_MAX_THREADS
	.align		4
.L_1349:
        /*0064*/ 	.byte	0x04, 0x05
        /*0066*/ 	.short	(.L_1351 - .L_1350)
.L_1350:
        /*0068*/ 	.word	0x00000200
        /*006c*/ 	.word	0x00000001
        /*0070*/ 	.word	0x00000001


	//----- nvinfo : EIATTR_CRS_STACK_SIZE
	.align		4
.L_1351:
        /*0074*/ 	.byte	0x04, 0x1e
        /*0076*/ 	.short	(.L_1353 - .L_1352)
.L_1352:
        /*0078*/ 	.word	0x00000000


	//----- nvinfo : EIATTR_CBANK_PARAM_SIZE
	.align		4
.L_1353:
        /*007c*/ 	.byte	0x03, 0x19
        /*007e*/ 	.short	0x0e42


	//----- nvinfo : EIATTR_PARAM_CBANK
	.align		4
        /*0080*/ 	.byte	0x04, 0x0a
        /*0082*/ 	.short	(.L_1355 - .L_1354)
	.align		4
.L_1354:
        /*0084*/ 	.word	index@(.nv.constant0._ZN2at6native61_GLOBAL__N__44eb8e94_28_ForeachBinaryOpScalarList_cu_dda10a6925multi_tensor_apply_kernelINS1_28TensorListScalarListMetadataIlLi2EEENS1_25BinaryOpScalarListFunctorIlLi2ELi1ELi1EEEJNS0_7maximumIlEEEEEvT_T0_DpT1_)
        /*0088*/ 	.short	0x0380
        /*008a*/ 	.short	0x0e42


	//----- nvinfo : EIATTR_SW_WAR
	.align		4
.L_1355:
        /*008c*/ 	.byte	0x04, 0x36
        /*008e*/ 	.short	(.L_1357 - .L_1356)
.L_1356:
        /*0090*/ 	.word	0x00000008
.L_1357:


//--------------------- .nv.info._ZN2at6native61_GLOBAL__N__44eb8e94_28_ForeachBinaryOpScalarList_cu_dda10a6925multi_tensor_apply_kernelINS1_28TensorListScalarListMetadataIiLi2EEENS1_25BinaryOpScalarListFunctorIiLi2ELi1ELi1EEEJNS0_7maximumIiEEEEEvT_T0_DpT1_ --------------------------
	.section	.nv.info._ZN2at6native61_GLOBAL__N__44eb8e94_28_ForeachBinaryOpScalarList_cu_dda10a6925multi_tensor_apply_kernelINS1_28TensorListScalarListMetadataIiLi2EEENS1_25BinaryOpScalarListFunctorIiLi2ELi1ELi1EEEJNS0_7maximumIiEEEEEvT_T0_DpT1_,"",@"SHT_CUDA_INFO"
	.sectionflags	@""
	.align	4


	//----- nvinfo : EIATTR_CUDA_API_VERSION
	.align		4
        /*0000*/ 	.byte	0x04, 0x37
        /*0002*/ 	.short	(.L_1359 - .L_1358)
.L_1358:
        /*0004*/ 	.word	0x00000082


	//----- nvinfo : EIATTR_KPARAM_INFO
	.align		4
.L_1359:
        /*0008*/ 	.byte	0x04, 0x17
        /*000a*/ 	.short	(.L_1361 - .L_1360)
.L_1360:
        /*000c*/ 	.word	0x00000000
        /*0010*/ 	.short	0x0002
        /*0012*/ 	.short	0x0d41
        /*0014*/ 	.byte	0x00, 0xf0, 0x05, 0x00


	//----- nvinfo : EIATTR_KPARAM_INFO
	.align		4
.L_1361:
        /*0018*/ 	.byte	0x04, 0x17
        /*001a*/ 	.short	(.L_1363 - .L_1362)
.L_1362:
        /*001c*/ 	.word	0x00000000
        /*0020*/ 	.short	0x0001
        /*0022*/ 	.short	0x0d40
        /*0024*/ 	.byte	0x00, 0xf0, 0x05, 0x00


	//----- nvinfo : EIATTR_KPARAM_INFO
	.align		4
.L_1363:
        /*0028*/ 	.byte	0x04, 0x17
        /*002a*/ 	.short	(.L_1365 - .L_1364)
.L_1364:
        /*002c*/ 	.word	0x00000000
        /*0030*/ 	.short	0x0000
        /*0032*/ 	.short	0x0000
        /*0034*/ 	.byte	0x00, 0xf0, 0x01, 0x35


	//----- nvinfo : EIATTR_SPARSE_MMA_MASK
	.align		4
.L_1365:
        /*0038*/ 	.byte	0x03, 0x50
        /*003a*/ 	.short	0x0000


	//----- nvinfo : EIATTR_MAXREG_COUNT
	.align		4
        /*003c*/ 	.byte	0x03, 0x1b
        /*003e*/ 	.short	0x0080


	//----- nvinfo : EIATTR_MERCURY_ISA_VERSION
	.align		4
        /*0040*/ 	.byte	0x03, 0x5f
        /*0042*/ 	.short	0x0101


	//----- nvinfo : EIATTR_VRC_CTA_INIT_COUNT
	.align		4
        /*0044*/ 	.byte	0x02, 0x4a
	.zero		1
	.zero		1


	//----- nvinfo : EIATTR_EXIT_INSTR_OFFSETS
	.align		4
        /*0048*/ 	.byte	0x04, 0x1c
        /*004a*/ 	.short	(.L_1367 - .L_1366)


	//   ....[0]....
.L_1366:
        /*004c*/ 	.word	0x00000190


	//   ....[1]....
        /*0050*/ 	.word	0x00000a00


	//   ....[2]....
        /*0054*/ 	.word	0x00000cd0


	//   ....[3]....
        /*0058*/ 	.word	0x00000d10


	//   ....[4]....
        /*005c*/ 	.word	0x00000d60


	//   ....[5]....
        /*0060*/ 	.word	0x00000ee0


	//----- nvinfo : EIATTR_MAX_THREADS
	.align		4
.L_1367:
        /*0064*/ 	.byte	0x04, 0x05
        /*0066*/ 	.short	(.L_1369 - .L_1368)
.L_1368:
        /*0068*/ 	.word	0x00000200
        /*006c*/ 	.word	0x00000001
        /*0070*/ 	.word	0x00000001


	//----- nvinfo : EIATTR_CRS_STACK_SIZE
	.align		4
.L_1369:
        /*0074*/ 	.byte	0x04, 0x1e
        /*0076*/ 	.short	(.L_1371 - .L_1370)
.L_1370:
        /*0078*/ 	.word	0x00000000


	//----- nvinfo : EIATTR_CBANK_PARAM_SIZE
	.align		4
.L_1371:
        /*007c*/ 	.byte	0x03, 0x19
        /*007e*/ 	.short	0x0d42


	//----- nvinfo : EIATTR_PARAM_CBANK
	.align		4
        /*0080*/ 	.byte	0x04, 0x0a
        /*0082*/ 	.short	(.L_1373 - .L_1372)
	.align		4
.L_1372:
        /*0084*/ 	.word	index@(.nv.constant0._ZN2at6native61_GLOBAL__N__44eb8e94_28_ForeachBinaryOpScalarList_cu_dda10a6925multi_tensor_apply_kernelINS1_28TensorListScalarListMetadataIiLi2EEENS1_25BinaryOpScalarListFunctorIiLi2ELi1ELi1EEEJNS0_7maximumIiEEEEEvT_T0_DpT1_)
        /*0088*/ 	.short	0x0380
        /*008a*/ 	.short	0x0d42


	//----- nvinfo : EIATTR_SW_WAR
	.align		4
.L_1373:
        /*008c*/ 	.byte	0x04, 0x36
        /*008e*/ 	.short	(.L_1375 - .L_1374)
.L_1374:
        /*0090*/ 	.word	0x00000008
.L_1375:


//--------------------- .nv.info._ZN2at6native61_GLOBAL__N__44eb8e94_28_ForeachBinaryOpScalarList_cu_dda10a6925multi_tensor_apply_kernelINS1_28TensorListScalarListMetadataIaLi2EEENS1_25BinaryOpScalarListFunctorIaLi2ELi1ELi1EEEJNS0_7maximumIaEEEEEvT_T0_DpT1_ --------------------------
	.section	.nv.info._ZN2at6native61_GLOBAL__N__44eb8e94_28_ForeachBinaryOpScalarList_cu_dda10a6925multi_tensor_apply_kernelINS1_28TensorListScalarListMetadataIaLi2EEENS1_25BinaryOpScalarListFunctorIaLi2ELi1ELi1EEEJNS0_7maximumIaEEEEEvT_T0_DpT1_,"",@"SHT_CUDA_INFO"
	.sectionflags	@""
	.align	4


	//----- nvinfo : EIATTR_CUDA_API_VERSION
	.align		4
        /*0000*/ 	.byte	0x04, 0x37
        /*0002*/ 	.short	(.L_1377 - .L_1376)
.L_1376:
        /*0004*/ 	.word	0x00000082


	//----- nvinfo : EIATTR_KPARAM_INFO
	.align		4
.L_1377:
        /*0008*/ 	.byte	0x04, 0x17
        /*000a*/ 	.short	(.L_1379 - .L_1378)
.L_1378:
        /*000c*/ 	.word	0x00000000
        /*0010*/ 	.short	0x0002
        /*0012*/ 	.short	0x0c81
        /*0014*/ 	.byte	0x00, 0xf0, 0x05, 0x00


	//----- nvinfo : EIATTR_KPARAM_INFO
	.align		4
.L_1379:
        /*0018*/ 	.byte	0x04, 0x17
        /*001a*/ 	.short	(.L_1381 - .L_1380)
.L_1380:
        /*001c*/ 	.word	0x00000000
        /*0020*/ 	.short	0x0001
        /*0022*/ 	.short	0x0c80
        /*0024*/ 	.byte	0x00, 0xf0, 0x05, 0x00


	//----- nvinfo : EIATTR_KPARAM_INFO
	.align		4
.L_1381:
        /*0028*/ 	.byte	0x04, 0x17
        /*002a*/ 	.short	(.L_1383 - .L_1382)
.L_1382:
        /*002c*/ 	.word	0x00000000
        /*0030*/ 	.short	0x0000
        /*0032*/ 	.short	0x0000
        /*0034*/ 	.byte	0x00, 0xf0, 0x01, 0x32


	//----- nvinfo : EIATTR_SPARSE_MMA_MASK
	.align		4
.L_1383:
        /*0038*/ 	.byte	0x03, 0x50
        /*003a*/ 	.short	0x0000


	//----- nvinfo : EIATTR_MAXREG_COUNT
	.align		4
        /*003c*/ 	.byte	0x03, 0x1b
        /*003e*/ 	.short	0x0080


	//----- nvinfo : EIATTR_MERCURY_ISA_VERSION
	.align		4
        /*0040*/ 	.byte	0x03, 0x5f
        /*0042*/ 	.short	0x0101


	//----- nvinfo : EIATTR_VRC_CTA_INIT_COUNT
	.align		4
        /*0044*/ 	.byte	0x02, 0x4a
	.zero		1
	.zero		1


	//----- nvinfo : EIATTR_EXIT_INSTR_OFFSETS
	.align		4
        /*0048*/ 	.byte	0x04, 0x1c
        /*004a*/ 	.short	(.L_1385 - .L_1384)


	//   ....[0]....
.L_1384:
        /*004c*/ 	.word	0x000001a0


	//   ....[1]....
        /*0050*/ 	.word	0x00001210


	//   ....[2]....
        /*0054*/ 	.word	0x00001610


	//   ....[3]....
        /*0058*/ 	.word	0x00001650


	//   ....[4]....
        /*005c*/ 	.word	0x000016a0


	//   ....[5]....
        /*0060*/ 	.word	0x00001940


	//----- nvinfo : EIATTR_MAX_THREADS
	.align		4
.L_1385:
        /*0064*/ 	.byte	0x04, 0x05
        /*0066*/ 	.short	(.L_1387 - .L_1386)
.L_1386:
        /*0068*/ 	.word	0x00000200
        /*006c*/ 	.word	0x00000001
        /*0070*/ 	.word	0x00000001


	//----- nvinfo : EIATTR_CRS_STACK_SIZE
	.align		4
.L_1387:
        /*0074*/ 	.byte	0x04, 0x1e
        /*0076*/ 	.short	(.L_1389 - .L_1388)
.L_1388:
        /*0078*/ 	.word	0x00000000


	//----- nvinfo : EIATTR_CBANK_PARAM_SIZE
	.align		4
.L_1389:
        /*007c*/ 	.byte	0x03, 0x19
        /*007e*/ 	.short	0x0c82


	//----- nvinfo : EIATTR_PARAM_CBANK
	.align		4
        /*0080*/ 	.byte	0x04, 0x0a
        /*0082*/ 	.short	(.L_1391 - .L_1390)
	.align		4
.L_1390:
        /*0084*/ 	.word	index@(.nv.constant0._ZN2at6native61_GLOBAL__N__44eb8e94_28_ForeachBinaryOpScalarList_cu_dda10a6925multi_tensor_apply_kernelINS1_28TensorListScalarListMetadataIaLi2EEENS1_25BinaryOpScalarListFunctorIaLi2ELi1ELi1EEEJNS0_7maximumIaEEEEEvT_T0_DpT1_)
        /*0088*/ 	.short	0x0380
        /*008a*/ 	.short	0x0c82


	//----- nvinfo : EIATTR_SW_WAR
	.align		4
.L_1391:
        /*008c*/ 	.byte	0x04, 0x36
        /*008e*/ 	.short	(.L_1393 - .L_1392)
.L_1392:
        /*0090*/ 	.word	0x00000008
.L_1393:


//--------------------- .nv.info._ZN2at6native61_GLOBAL__N__44eb8e94_28_ForeachBinaryOpScalarList_cu_dda10a6925multi_tensor_apply_kernelINS1_28TensorListScalarListMetadataIhLi2EEENS1_25BinaryOpScalarListFunctorIhLi2ELi1ELi1EEEJNS0_7maximumIhEEEEEvT_T0_DpT1_ --------------------------
	.section	.nv.info._ZN2at6native61_GLOBAL__N__44eb8e94_28_ForeachBinaryOpScalarList_cu_dda10a6925multi_tensor_apply_kernelINS1_28TensorListScalarListMetadataIhLi2EEENS1_25BinaryOpScalarListFunctorIhLi2ELi1ELi1EEEJNS0_7maximumIhEEEEEvT_T0_DpT1_,"",@"SHT_CUDA_INFO"
	.sectionflags	@""
	.align	4


	//----- nvinfo : EIATTR_CUDA_API_VERSION
	.align		4
        /*0000*/ 	.byte	0x04, 0x37
        /*0002*/ 	.short	(.L_1395 - .L_1394)
.L_1394:
        /*0004*/ 	.word	0x00000082


	//----- nvinfo : EIATTR_KPARAM_INFO
	.align		4
.L_1395:
        /*0008*/ 	.byte	0x04, 0x17
        /*000a*/ 	.short	(.L_1397 - .L_1396)
.L_1396:
        /*000c*/ 	.word	0x00000000
        /*0010*/ 	.short	0x0002
        /*0012*/ 	.short	0x0c81
        /*0014*/ 	.byte	0x00, 0xf0, 0x05, 0x00


	//----- nvinfo : EIATTR_KPARAM_INFO
	.align		4
.L_1397:
        /*0018*/ 	.byte	0x04, 0x17
        /*001a*/ 	.short	(.L_1399 - .L_1398)
.L_1398:
        /*001c*/ 	.word	0x00000000
        /*0020*/ 	.short	0x0001
        /*0022*/ 	.short	0x0c80
        /*0024*/ 	.byte	0x00, 0xf0, 0x05, 0x00


	//----- nvinfo : EIATTR_KPARAM_INFO
	.align		4
.L_1399:
        /*0028*/ 	.byte	0x04, 0x17
        /*002a*/ 	.short	(.L_1401 - .L_1400)
.L_1400:
        /*002c*/ 	.word	0x00000000
        /*0030*/ 	.short	0x0000
        /*0032*/ 	.short	0x0000
        /*0034*/ 	.byte	0x00, 0xf0, 0x01, 0x32


	//----- nvinfo : EIATTR_SPARSE_MMA_MASK
	.align		4
.L_1401:
        /*0038*/ 	.byte	0x03, 0x50
        /*003a*/ 	.short	0x0000


	//----- nvinfo : EIATTR_MAXREG_COUNT
	.align		4
        /*003c*/ 	.byte	0x03, 0x1b
        /*003e*/ 	.short	0x0080


	//----- nvinfo : EIATTR_MERCURY_ISA_VERSION
	.align		4
        /*0040*/ 	.byte	0x03, 0x5f
        /*0042*/ 	.short	0x0101


	//----- nvinfo : EIATTR_VRC_CTA_INIT_COUNT
	.align		4
        /*0044*/ 	.byte	0x02, 0x4a
	.zero		1
	.zero		1


	//----- nvinfo : EIATTR_EXIT_INSTR_OFFSETS
	.align		4
        /*0048*/ 	.byte	0x04, 0x1c
        /*004a*/ 	.short	(.L_1403 - .L_1402)


	//   ....[0]....
.L_1402:
        /*004c*/ 	.word	0x000001a0


	//   ....[1]....
        /*0050*/ 	.word	0x00001190


	//   ....[2]....
        /*0054*/ 	.word	0x00001540


	//   ....[3]....
        /*0058*/ 	.word	0x00001580


	//   ....[4]....
        /*005c*/ 	.word	0x000015d0


	//   ....[5]....
        /*0060*/ 	.word	0x00001810


	//----- nvinfo : EIATTR_MAX_THREADS
	.align		4
.L_1403:
        /*0064*/ 	.byte	0x04, 0x05
        /*0066*/ 	.short	(.L_1405 - .L_1404)
.L_1404:
        /*0068*/ 	.word	0x00000200
        /*006c*/ 	.word	0x00000001
        /*0070*/ 	.word	0x00000001


	//----- nvinfo : EIATTR_CRS_STACK_SIZE
	.align		4
.L_1405:
        /*0074*/ 	.byte	0x04, 0x1e
        /*0076*/ 	.short	(.L_1407 - .L_1406)
.L_1406:
        /*0078*/ 	.word	0x00000000


	//----- nvinfo : EIATTR_CBANK_PARAM_SIZE
	.align		4
.L_1407:
        /*007c*/ 	.byte	0x03, 0x19
        /*007e*/ 	.short	0x0c82


	//----- nvinfo : EIATTR_PARAM_CBANK
	.align		4
        /*0080*/ 	.byte	0x04, 0x0a
        /*0082*/ 	.short	(.L_1409 - .L_1408)
	.align		4
.L_1408:
        /*0084*/ 	.word	index@(.nv.constant0._ZN2at6native61_GLOBAL__N__44eb8e94_28_ForeachBinaryOpScalarList_cu_dda10a6925multi_tensor_apply_kernelINS1_28TensorListScalarListMetadataIhLi2EEENS1_25BinaryOpScalarListFunctorIhLi2ELi1ELi1EEEJNS0_7maximumIhEEEEEvT_T0_DpT1_)
        /*0088*/ 	.short	0x0380
        /*008a*/ 	.short	0x0c82


	//----- nvinfo : EIATTR_SW_WAR
	.align		4
.L_1409:
        /*008c*/ 	.byte	0x04, 0x36
        /*008e*/ 	.short	(.L_1411 - .L_1410)
.L_1410:
        /*0090*/ 	.word	0x00000008
.L_1411:


//--------------------- .nv.info._ZN2at6native61_GLOBAL__N__44eb8e94_28_ForeachBinaryOpScalarList_cu_dda10a6925multi_tensor_apply_kernelINS1_28TensorListScalarListMetadataIfLi1EEENS1_25BinaryOpScalarListFunctorIN3c108BFloat16ELi1ELi1ELi0EEEJNS0_7maximumIfEEEEEvT_T0_DpT1_ --------------------------
	.section	.nv.info._ZN2at6native61_GLOBAL__N__44eb8e94_28_ForeachBinaryOpScalarList_cu_dda10a6925multi_tensor_apply_kernelINS1_28TensorListScalarListMetadataIfLi1EEENS1_25BinaryOpScalarListFunctorIN3c108BFloat16ELi1ELi1ELi0EEEJNS0_7maximumIfEEEEEvT_T0_DpT1_,"",@"SHT_CUDA_INFO"
	.sectionflags	@""
	.align	4


	//----- nvinfo : EIATTR_CUDA_API_VERSION
	.align		4
        /*0000*/ 	.byte	0x04, 0x37
        /*0002*/ 	.short	(.L_1413 - .L_1412)
.L_1412:
        /*0004*/ 	.word	0x00000082


	//----- nvinfo : EIATTR_KPARAM_INFO
	.align		4
.L_1413:
        /*0008*/ 	.byte	0x04, 0x17
        /*000a*/ 	.short	(.L_1415 - .L_1414)
.L_1414:
        /*000c*/ 	.word	0x00000000
        /*0010*/ 	.short	0x0002
        /*0012*/ 	.short	0x0dc1
        /*0014*/ 	.byte	0x00, 0xf0, 0x05, 0x00


	//----- nvinfo : EIATTR_KPARAM_INFO
	.align		4
.L_1415:
        /*0018*/ 	.byte	0x04, 0x17
        /*001a*/ 	.short	(.L_1417 - .L_1416)
.L_1416:
        /*001c*/ 	.word	0x00000000
        /*0020*/ 	.short	0x0001
        /*0022*/ 	.short	0x0dc0
        /*0024*/ 	.byte	0x00, 0xf0, 0x05, 0x00


	//----- nvinfo : EIATTR_KPARAM_INFO
	.align		4
.L_1417:
        /*0028*/ 	.byte	0x04, 0x17
        /*002a*/ 	.short	(.L_1419 - .L_1418)
.L_1418:
        /*002c*/ 	.word	0x00000000
        /*0030*/ 	.short	0x0000
        /*0032*/ 	.short	0x0000
        /*0034*/ 	.byte	0x00, 0xf0, 0x01, 0x37


	//----- nvinfo : EIATTR_SPARSE_MMA_MASK
	.align		4
.L_1419:
        /*0038*/ 	.byte	0x03, 0x50
        /*003a*/ 	.short	0x0000


	//----- nvinfo : EIATTR_MAXREG_COUNT
	.align		4
        /*003c*/ 	.byte	0x03, 0x1b
        /*003e*/ 	.short	0x0080


	//----- nvinfo : EIATTR_MERCURY_ISA_VERSION
	.align		4
        /*0040*/ 	.byte	0x03, 0x5f
        /*0042*/ 	.short	0x0101


	//----- nvinfo : EIATTR_VRC_CTA_INIT_COUNT
	.align		4
        /*0044*/ 	.byte	0x02, 0x4a
	.zero		1
	.zero		1


	//----- nvinfo : EIATTR_EXIT_INSTR_OFFSETS
	.align		4
        /*0048*/ 	.byte	0x04, 0x1c
        /*004a*/ 	.short	(.L_1421 - .L_1420)


	//   ....[0]....
.L_1420:
        /*004c*/ 	.word	0x00000160


	//   ....[1]....
        /*0050*/ 	.word	0x00000b80


	//   ....[2]....
        /*0054*/ 	.word	0x00000f00


	//   ....[3]....
        /*0058*/ 	.word	0x00000f30


	//   ....[4]....
        /*005c*/ 	.word	0x00000f80


	//   ....[5]....
        /*0060*/ 	.word	0x000011c0


	//----- nvinfo : EIATTR_MAX_THREADS
	.align		4
.L_1421:
        /*0064*/ 	.byte	0x04, 0x05
        /*0066*/ 	.short	(.L_1423 - .L_1422)
.L_1422:
        /*0068*/ 	.word	0x00000200
        /*006c*/ 	.word	0x00000001
        /*0070*/ 	.word	0x00000001


	//----- nvinfo : EIATTR_CRS_STACK_SIZE
	.align		4
.L_1423:
        /*0074*/ 	.byte	0x04, 0x1e
        /*0076*/ 	.short	(.L_1425 - .L_1424)
.L_1424:
        /*0078*/ 	.word	0x00000000


	//----- nvinfo : EIATTR_CBANK_PARAM_SIZE
	.align		4
.L_1425:
        /*007c*/ 	.byte	0x03, 0x19
        /*007e*/ 	.short	0x0dc2


	//----- nvinfo : EIATTR_PARAM_CBANK
	.align		4
        /*0080*/ 	.byte	0x04, 0x0a
        /*0082*/ 	.short	(.L_1427 - .L_1426)
	.align		4
.L_1426:
        /*0084*/ 	.word	index@(.nv.constant0._ZN2at6native61_GLOBAL__N__44eb8e94_28_ForeachBinaryOpScalarList_cu_dda10a6925multi_tensor_apply_kernelINS1_28TensorListScalarListMetadataIfLi1EEENS1_25BinaryOpScalarListFunctorIN3c108BFloat16ELi1ELi1ELi0EEEJNS0_7maximumIfEEEEEvT_T0_DpT1_)
        /*0088*/ 	.short	0x0380
        /*008a*/ 	.short	0x0dc2


	//----- nvinfo : EIATTR_SW_WAR
	.align		4
.L_1427:
        /*008c*/ 	.byte	0x04, 0x36
        /*008e*/ 	.short	(.L_1429 - .L_1428)
.L_1428:
        /*0090*/ 	.word	0x00000008
.L_1429:


//--------------------- .nv.info._ZN2at6native61_GLOBAL__N__44eb8e94_28_ForeachBinaryOpScalarList_cu_dda10a6925multi_tensor_apply_kernelINS1_28TensorListScalarListMetadataIfLi1EEENS1_25BinaryOpScalarListFunctorIN3c104HalfELi1ELi1ELi0EEEJNS0_7maximumIfEEEEEvT_T0_DpT1_ --------------------------
	.section	.nv.info._ZN2at6native61_GLOBAL__N__44eb8e94_28_ForeachBinaryOpScalarList_cu_dda10a6925multi_tensor_apply_kernelINS1_28TensorListScalarListMetadataIfLi1EEENS1_25BinaryOpScalarListFunctorIN3c104HalfELi1ELi1ELi0EEEJNS0_7maximumIfEEEEEvT_T0_DpT1_,"",@"SHT_CUDA_INFO"
	.sectionflags	@""
	.align	4


	//----- nvinfo : EIATTR_CUDA_API_VERSION
	.align		4
        /*0000*/ 	.byte	0x04, 0x37
        /*0002*/ 	.short	(.L_1431 - .L_1430)
.L_1430:
        /*0004*/ 	.word	0x00000082


	//----- nvinfo : EIATTR_KPARAM_INFO
	.align		4
.L_1431:
        /*0008*/ 	.byte	0x04, 0x17
        /*000a*/ 	.short	(.L_1433 - .L_1432)
.L_1432:
        /*000c*/ 	.word	0x00000000
        /*0010*/ 	.short	0x0002
        /*0012*/ 	.short	0x0dc1
        /*0014*/ 	.byte	0x00, 0xf0, 0x05, 0x00


	//----- nvinfo : EIATTR_KPARAM_INFO
	.align		4
.L_1433:
        /*0018*/ 	.byte	0x04, 0x17
        /*001a*/ 	.short	(.L_1435 - .L_1434)
.L_1434:
        /*001c*/ 	.word	0x00000000
        /*0020*/ 	.short	0x0001
        /*0022*/ 	.short	0x0dc0
        /*0024*/ 	.byte	0x00, 0xf0, 0x05, 0x00


	//----- nvinfo : EIATTR_KPARAM_INFO
	.align		4
.L_1435:
        /*0028*/ 	.byte	0x04, 0x17
        /*002a*/ 	.short	(.L_1437 - .L_1436)
.L_1436:
        /*002c*/ 	.word	0x00000000
        /*0030*/ 	.short	0x0000
        /*0032*/ 	.short	0x0000
        /*0034*/ 	.byte	0x00, 0xf0, 0x01, 0x37


	//----- nvinfo : EIATTR_SPARSE_MMA_MASK
	.align		4
.L_1437:
        /*0038*/ 	.byte	0x03, 0x50
        /*003a*/ 	.short	0x0000


	//----- nvinfo : EIATTR_MAXREG_COUNT
	.align		4
        /*003c*/ 	.byte	0x03, 0x1b
        /*003e*/ 	.short	0x0080


	//----- nvinfo : EIATTR_MERCURY_ISA_VERSION
	.align		4
        /*0040*/ 	.byte	0x03, 0x5f
        /*0042*/ 	.short	0x0101


	//----- nvinfo : EIATTR_VRC_CTA_INIT_COUNT
	.align		4
        /*0044*/ 	.byte	0x02, 0x4a
	.zero		1
	.zero		1


	//----- nvinfo : EIATTR_EXIT_INSTR_OFFSETS
	.align		4
        /*0048*/ 	.byte	0x04, 0x1c
        /*004a*/ 	.short	(.L_1439 - .L_1438)


	//   ....[0]....
.L_1438:
        /*004c*/ 	.word	0x00000160


	//   ....[1]....
        /*0050*/ 	.word	0x00000b80


	//   ....[2]....
        /*0054*/ 	.word	0x00000f00


	//   ....[3]....
        /*0058*/ 	.word	0x00000f30


	//   ....[4]....
        /*005c*/ 	.word	0x00000f80


	//   ....[5]....
        /*0060*/ 	.word	0x000011a0


	//----- nvinfo : EIATTR_MAX_THREADS
	.align		4
.L_1439:
        /*0064*/ 	.byte	0x04, 0x05
        /*0066*/ 	.short	(.L_1441 - .L_1440)
.L_1440:
        /*0068*/ 	.word	0x00000200
        /*006c*/ 	.word	0x00000001
        /*0070*/ 	.word	0x00000001


	//----- nvinfo : EIATTR_CRS_STACK_SIZE
	.align		4
.L_1441:
        /*0074*/ 	.byte	0x04, 0x1e
        /*0076*/ 	.short	(.L_1443 - .L_1442)
.L_1442:
        /*0078*/ 	.word	0x00000000


	//----- nvinfo : EIATTR_CBANK_PARAM_SIZE
	.align		4
.L_1443:
        /*007c*/ 	.byte	0x03, 0x19
        /*007e*/ 	.short	0x0dc2


	//----- nvinfo : EIATTR_PARAM_CBANK
	.align		4
        /*0080*/ 	.byte	0x04, 0x0a
        /*0082*/ 	.short	(.L_1445 - .L_1444)
	.align		4
.L_1444:
        /*0084*/ 	.word	index@(.nv.constant0._ZN2at6native61_GLOBAL__N__44eb8e94_28_ForeachBinaryOpScalarList_cu_dda10a6925multi_tensor_apply_kernelINS1_28TensorListScalarListMetadataIfLi1EEENS1_25BinaryOpScalarListFunctorIN3c104HalfELi1ELi1ELi0EEEJNS0_7maximumIfEEEEEvT_T0_DpT1_)
        /*0088*/ 	.short	0x0380
        /*008a*/ 	.short	0x0dc2


	//----- nvinfo : EIATTR_SW_WAR
	.align		4
.L_1445:
        /*008c*/ 	.byte	0x04, 0x36
        /*008e*/ 	.short	(.L_1447 - .L_1446)
.L_1446:
        /*0090*/ 	.word	0x00000008
.L_1447:


//--------------------- .nv.info._ZN2at6native61_GLOBAL__N__44eb8e94_28_ForeachBinaryOpScalarList_cu_dda10a6925multi_tensor_apply_kernelINS1_28TensorListScalarListMetadataIfLi1EEENS1_25BinaryOpScalarListFunctorIfLi1ELi1ELi0EEEJNS0_7maximumIfEEEEEvT_T0_DpT1_ --------------------------
	.section	.nv.info._ZN2at6native61_GLOBAL__N__44eb8e94_28_ForeachBinaryOpScalarList_cu_dda10a6925multi_tensor_apply_kernelINS1_28TensorListScalarListMetadataIfLi1EEENS1_25BinaryOpScalarListFunctorIfLi1ELi1ELi0EEEJNS0_7maximumIfEEEEEvT_T0_DpT1_,"",@"SHT_CUDA_INFO"
	.sectionflags	@""
	.align	4


	//----- nvinfo : EIATTR_CUDA_API_VERSION
	.align		4
        /*0000*/ 	.byte	0x04, 0x37
        /*0002*/ 	.short	(.L_1449 - .L_1448)
.L_1448:
        /*0004*/ 	.word	0x00000082


	//----- nvinfo : EIATTR_KPARAM_INFO
	.align		4
.L_1449:
        /*0008*/ 	.byte	0x04, 0x17
        /*000a*/ 	.short	(.L_1451 - .L_1450)
.L_1450:
        /*000c*/ 	.word	0x00000000
        /*0010*/ 	.short	0x0002
        /*0012*/ 	.short	0x0dc1
        /*0014*/ 	.byte	0x00, 0xf0, 0x05, 0x00


	//----- nvinfo : EIATTR_KPARAM_INFO
	.align		4
.L_1451:
        /*0018*/ 	.byte	0x04, 0x17
        /*001a*/ 	.short	(.L_1453 - .L_1452)
.L_1452:
        /*001c*/ 	.word	0x00000000
        /*0020*/ 	.short	0x0001
        /*0022*/ 	.short	0x0dc0
        /*0024*/ 	.byte	0x00, 0xf0, 0x05, 0x00


	//----- nvinfo : EIATTR_KPARAM_INFO
	.align		4
.L_1453:
        /*0028*/ 	.byte	0x04, 0x17
        /*002a*/ 	.short	(.L_1455 - .L_1454)
.L_1454:
        /*002c*/ 	.word	0x00000000
        /*0030*/ 	.short	0x0000
        /*0032*/ 	.short	0x0000
        /*0034*/ 	.byte	0x00, 0xf0, 0x01, 0x37


	//----- nvinfo : EIATTR_SPARSE_MMA_MASK
	.align		4
.L_1455:
        /*0038*/ 	.byte	0x03, 0x50
        /*003a*/ 	.short	0x0000


	//----- nvinfo : EIATTR_MAXREG_COUNT
	.align		4
        /*003c*/ 	.byte	0x03, 0x1b
        /*003e*/ 	.short	0x0080


	//----- nvinfo : EIATTR_MERCURY_ISA_VERSION
	.align		4
        /*0040*/ 	.byte	0x03, 0x5f
        /*0042*/ 	.short	0x0101


	//----- nvinfo : EIATTR_VRC_CTA_INIT_COUNT
	.align		4
        /*0044*/ 	.byte	0x02, 0x4a
	.zero		1
	.zero		1


	//----- nvinfo : EIATTR_EXIT_INSTR_OFFSETS
	.align		4
        /*0048*/ 	.byte	0x04, 0x1c
        /*004a*/ 	.short	(.L_1457 - .L_1456)


	//   ....[0]....
.L_1456:
        /*004c*/ 	.word	0x00000160


	//   ....[1]....
        /*0050*/ 	.word	0x00000b90


	//   ....[2]....
        /*0054*/ 	.word	0x00000eb0


	//   ....[3]....
        /*0058*/ 	.word	0x00000ed0


	//   ....[4]....
        /*005c*/ 	.word	0x00000f20


	//   ....[5]....
        /*0060*/ 	.word	0x000010e0


	//----- nvinfo : EIATTR_MAX_THREADS
	.align		4
.L_1457:
        /*0064*/ 	.byte	0x04, 0x05
        /*0066*/ 	.short	(.L_1459 - .L_1458)
.L_1458:
        /*0068*/ 	.word	0x00000200
        /*006c*/ 	.word	0x00000001
        /*0070*/ 	.word	0x00000001


	//----- nvinfo : EIATTR_CRS_STACK_SIZE
	.align		4
.L_1459:
        /*0074*/ 	.byte	0x04, 0x1e
        /*0076*/ 	.short	(.L_1461 - .L_1460)
.L_1460:
        /*0078*/ 	.word	0x00000000


	//----- nvinfo : EIATTR_CBANK_PARAM_SIZE
	.align		4
.L_1461:
        /*007c*/ 	.byte	0x03, 0x19
        /*007e*/ 	.short	0x0dc2


	//----- nvinfo : EIATTR_PARAM_CBANK
	.align		4
        /*0080*/ 	.byte	0x04, 0x0a
        /*0082*/ 	.short	(.L_1463 - .L_1462)
	.align		4
.L_1462:
        /*0084*/ 	.word	index@(.nv.constant0._ZN2at6native61_GLOBAL__N__44eb8e94_28_ForeachBinaryOpScalarList_cu_dda10a6925multi_tensor_apply_kernelINS1_28TensorListScalarListMetadataIfLi1EEENS1_25BinaryOpScalarListFunctorIfLi1ELi1ELi0EEEJNS0_7maximumIfEEEEEvT_T0_DpT1_)
        /*0088*/ 	.short	0x0380
        /*008a*/ 	.short	0x0dc2


	//----- nvinfo : EIATTR_SW_WAR
	.align		4
.L_1463:
        /*008c*/ 	.byte	0x04, 0x36
        /*008e*/ 	.short	(.L_1465 - .L_1464)
.L_1464:
        /*0090*/ 	.word	0x00000008
.L_1465:


//--------------------- .nv.info._ZN2at6native61_GLOBAL__N__44eb8e94_28_ForeachBinaryOpScalarList_cu_dda10a6925multi_tensor_apply_kernelINS1_28TensorListScalarListMetadataIdLi1EEENS1_25BinaryOpScalarListFunctorIdLi1ELi1ELi0EEEJNS0_7maximumIdEEEEEvT_T0_DpT1_ --------------------------
	.section	.nv.info._ZN2at6native61_GLOBAL__N__44eb8e94_28_ForeachBinaryOpScalarList_cu_dda10a6925multi_tensor_apply_kernelINS1_28TensorListScalarListMetadataIdLi1EEENS1_25BinaryOpScalarListFunctorIdLi1ELi1ELi0EEEJNS0_7maximumIdEEEEEvT_T0_DpT1_,"",@"SHT_CUDA_INFO"
	.sectionflags	@""
	.align	4


	//----- nvinfo : EIATTR_CUDA_API_VERSION
	.align		4
        /*0000*/ 	.byte	0x04, 0x37
        /*0002*/ 	.short	(.L_1467 - .L_1466)
.L_1466:
        /*0004*/ 	.word	0x00000082


	//----- nvinfo : EIATTR_KPARAM_INFO
	.align		4
.L_1467:
        /*0008*/ 	.byte	0x04, 0x17
        /*000a*/ 	.short	(.L_1469 - .L_1468)
.L_1468:
        /*000c*/ 	.word	0x00000000
        /*0010*/ 	.short	0x0002
        /*0012*/ 	.short	0x0f41
        /*0014*/ 	.byte	0x00, 0xf0, 0x05, 0x00


	//----- nvinfo : EIATTR_KPARAM_INFO
	.align		4
.L_1469:
        /*0018*/ 	.byte	0x04, 0x17
        /*001a*/ 	.short	(.L_1471 - .L_1470)
.L_1470:
        /*001c*/ 	.word	0x00000000
        /*0020*/ 	.short	0x0001
        /*0022*/ 	.short	0x0f40
        /*0024*/ 	.byte	0x00, 0xf0, 0x05, 0x00


	//----- nvinfo : EIATTR_KPARAM_INFO
	.align		4
.L_1471:
        /*0028*/ 	.byte	0x04, 0x17
        /*002a*/ 	.short	(.L_1473 - .L_1472)
.L_1472:
        /*002c*/ 	.word	0x00000000
        /*0030*/ 	.short	0x0000
        /*0032*/ 	.short	0x0000
        /*0034*/ 	.byte	0x00, 0xf0, 0x01, 0x3d


	//----- nvinfo : EIATTR_SPARSE_MMA_MASK
	.align		4
.L_1473:
        /*0038*/ 	.byte	0x03, 0x50
        /*003a*/ 	.short	0x0000


	//----- nvinfo : EIATTR_MAXREG_COUNT
	.align		4
        /*003c*/ 	.byte	0x03, 0x1b
        /*003e*/ 	.short	0x0080


	//----- nvinfo : EIATTR_MERCURY_ISA_VERSION
	.align		4
        /*0040*/ 	.byte	0x03, 0x5f
        /*0042*/ 	.short	0x0101


	//----- nvinfo : EIATTR_VRC_CTA_INIT_COUNT
	.align		4
        /*0044*/ 	.byte	0x02, 0x4a
	.zero		1
	.zero		1


	//----- nvinfo : EIATTR_EXIT_INSTR_OFFSETS
	.align		4
        /*0048*/ 	.byte	0x04, 0x1c
        /*004a*/ 	.short	(.L_1475 - .L_1474)


	//   ....[0]....
.L_1474:
        /*004c*/ 	.word	0x00000140


	//   ....[1]....
        /*0050*/ 	.word	0x00000fc0


	//   ....[2]....
        /*0054*/ 	.word	0x00001500


	//   ....[3]....
        /*0058*/ 	.word	0x00001520


	//   ....[4]....
        /*005c*/ 	.word	0x00001570


	//   ....[5]....
        /*0060*/ 	.word	0x00001950


	//----- nvinfo : EIATTR_MAX_THREADS
	.align		4
.L_1475:
        /*0064*/ 	.byte	0x04, 0x05
        /*0066*/ 	.short	(.L_1477 - .L_1476)
.L_1476:
        /*0068*/ 	.word	0x00000200
        /*006c*/ 	.word	0x00000001
        /*0070*/ 	.word	0x00000001


	//----- nvinfo : EIATTR_CRS_STACK_SIZE
	.align		4
.L_1477:
        /*0074*/ 	.byte	0x04, 0x1e
        /*0076*/ 	.short	(.L_1479 - .L_1478)
.L_1478:
        /*0078*/ 	.word	0x00000000


	//----- nvinfo : EIATTR_CBANK_PARAM_SIZE
	.align		4
.L_1479:
        /*007c*/ 	.byte	0x03, 0x19
        /*007e*/ 	.short	0x0f42


	//----- nvinfo : EIATTR_PARAM_CBANK
	.align		4
        /*0080*/ 	.byte	0x04, 0x0a
        /*0082*/ 	.short	(.L_1481 - .L_1480)
	.align		4
.L_1480:
        /*0084*/ 	.word	index@(.nv.constant0._ZN2at6native61_GLOBAL__N__44eb8e94_28_ForeachBinaryOpScalarList_cu_dda10a6925multi_tensor_apply_kernelINS1_28TensorListScalarListMetadataIdLi1EEENS1_25BinaryOpScalarListFunctorIdLi1ELi1ELi0EEEJNS0_7maximumIdEEEEEvT_T0_DpT1_)
        /*0088*/ 	.short	0x0380
        /*008a*/ 	.short	0x0f42


	//----- nvinfo : EIATTR_SW_WAR
	.align		4
.L_1481:
        /*008c*/ 	.byte	0x04, 0x36
        /*008e*/ 	.short	(.L_1483 - .L_1482)
.L_1482:
        /*0090*/ 	.word	0x00000008
.L_1483:


//--------------------- .nv.info._ZN2at6native61_GLOBAL__N__44eb8e94_28_ForeachBinaryOpScalarList_cu_dda10a6925multi_tensor_apply_kernelINS1_28TensorListScalarListMetadataIsLi1EEENS1_25BinaryOpScalarListFunctorIsLi1ELi1ELi0EEEJNS0_7maximumIsEEEEEvT_T0_DpT1_ --------------------------
	.section	.nv.info._ZN2at6native61_GLOBAL__N__44eb8e94_28_ForeachBinaryOpScalarList_cu_dda10a6925multi_tensor_apply_kernelINS1_28TensorListScalarListMetadataIsLi1EEENS1_25BinaryOpScalarListFunctorIsLi1ELi1ELi0EEEJNS0_7maximumIsEEEEEvT_T0_DpT1_,"",@"SHT_CUDA_INFO"
	.sectionflags	@""
	.align	4


	//----- nvinfo : EIATTR_CUDA_API_VERSION
	.align		4
        /*0000*/ 	.byte	0x04, 0x37
        /*0002*/ 	.short	(.L_1485 - .L_1484)
.L_1484:
        /*0004*/ 	.word	0x00000082


	//----- nvinfo : EIATTR_KPARAM_INFO
	.align		4
.L_1485:
        /*0008*/ 	.byte	0x04, 0x17
        /*000a*/ 	.short	(.L_1487 - .L_1486)
.L_1486:
        /*000c*/ 	.word	0x00000000
        /*0010*/ 	.short	0x0002
        /*0012*/ 	.short	0x0d01
        /*0014*/ 	.byte	0x00, 0xf0, 0x05, 0x00


	//----- nvinfo : EIATTR_KPARAM_INFO
	.align		4
.L_1487:
        /*0018*/ 	.byte	0x04, 0x17
        /*001a*/ 	.short	(.L_1489 - .L_1488)
.L_1488:
        /*001c*/ 	.word	0x00000000
        /*0020*/ 	.short	0x0001
        /*0022*/ 	.short	0x0d00
        /*0024*/ 	.byte	0x00, 0xf0, 0x05, 0x00


	//----- nvinfo : EIATTR_KPARAM_INFO
	.align		4
.L_1489:
        /*0028*/ 	.byte	0x04, 0x17
        /*002a*/ 	.short	(.L_1491 - .L_1490)
.L_1490:
        /*002c*/ 	.word	0x00000000
        /*0030*/ 	.short	0x0000
        /*0032*/ 	.short	0x0000
        /*0034*/ 	.byte	0x00, 0xf0, 0x01, 0x34


	//----- nvinfo : EIATTR_SPARSE_MMA_MASK
	.align		4
.L_1491:
        /*0038*/ 	.byte	0x03, 0x50
        /*003a*/ 	.short	0x0000


	//----- nvinfo : EIATTR_MAXREG_COUNT
	.align		4
        /*003c*/ 	.byte	0x03, 0x1b
        /*003e*/ 	.short	0x0080


	//----- nvinfo : EIATTR_MERCURY_ISA_VERSION
	.align		4
        /*0040*/ 	.byte	0x03, 0x5f
        /*0042*/ 	.short	0x0101


	//----- nvinfo : EIATTR_VRC_CTA_INIT_COUNT
	.align		4
        /*0044*/ 	.byte	0x02, 0x4a
	.zero		1
	.zero		1


	//----- nvinfo : EIATTR_EXIT_INSTR_OFFSETS
	.align		4
        /*0048*/ 	.byte	0x04, 0x1c
        /*004a*/ 	.short	(.L_1493 - .L_1492)


	//   ....[0]....
.L_1492:
        /*004c*/ 	.word	0x00000170


	//   ....[1]....
        /*0050*/ 	.word	0x00000990


	//   ....[2]....
        /*0054*/ 	.word	0x00000c30


	//   ....[3]....
        /*0058*/ 	.word	0x00000c50


	//   ....[4]....
        /*005c*/ 	.word	0x00000ca0


	//   ....[5]....
        /*0060*/ 	.word	0x00000e30


	//----- nvinfo : EIATTR_MAX_THREADS
	.align		4
.L_1493:
        /*0064*/ 	.byte	0x04, 0x05
        /*0066*/ 	.short	(.L_1495 - .L_1494)
.L_1494:
        /*0068*/ 	.word	0x00000200
        /*006c*/ 	.word	0x00000001
        /*0070*/ 	.word	0x00000001


	//----- nvinfo : EIATTR_CRS_STACK_SIZE
	.align		4
.L_1495:
        /*0074*/ 	.byte	0x04, 0x1e
        /*0076*/ 	.short	(.L_1497 - .L_1496)
.L_1496:
        /*0078*/ 	.word	0x00000000


	//----- nvinfo : EIATTR_CBANK_PARAM_SIZE
	.align		4
.L_1497:
        /*007c*/ 	.byte	0x03, 0x19
        /*007e*/ 	.short	0x0d02


	//----- nvinfo : EIATTR_PARAM_CBANK
	.align		4
        /*0080*/ 	.byte	0x04, 0x0a
        /*0082*/ 	.short	(.L_1499 - .L_1498)
	.align		4
.L_1498:
        /*0084*/ 	.word	index@(.nv.constant0._ZN2at6native61_GLOBAL__N__44eb8e94_28_ForeachBinaryOpScalarList_cu_dda10a6925multi_tensor_apply_kernelINS1_28TensorListScalarListMetadataIsLi1EEENS1_25BinaryOpScalarListFunctorIsLi1ELi1ELi0EEEJNS0_7maximumIsEEEEEvT_T0_DpT1_)
        /*0088*/ 	.short	0x0380
        /*008a*/ 	.short	0x0d02


	//----- nvinfo : EIATTR_SW_WAR
	.align		4
.L_1499:
        /*008c*/ 	.byte	0x04, 0x36
        /*008e*/ 	.short	(.L_1501 - .L_1500)
.L_1500:
        /*0090*/ 	.word	0x00000008
.L_1501:


//--------------------- .nv.info._ZN2at6native61_GLOBAL__N__44eb8e94_28_ForeachBinaryOpScalarList_cu_dda10a6925multi_tensor_apply_kernelINS1_28TensorListScalarListMetadataIlLi1EEENS1_25BinaryOpScalarListFunctorIlLi1ELi1ELi0EEEJNS0_7maximumIlEEEEEvT_T0_DpT1_ --------------------------
	.section	.nv.info._ZN2at6native61_GLOBAL__N__44eb8e94_28_ForeachBinaryOpScalarList_cu_dda10a6925multi_tensor_apply_kernelINS1_28TensorListScalarListMetadataIlLi1EEENS1_25BinaryOpScalarListFunctorIlLi1ELi1ELi0EEEJNS0_7maximumIlEEEEEvT_T0_DpT1_,"",@"SHT_CUDA_INFO"
	.sectionflags	@""
	.align	4


	//----- nvinfo : EIATTR_CUDA_API_VERSION
	.align		4
        /*0000*/ 	.byte	0x04, 0x37
        /*0002*/ 	.short	(.L_1503 - .L_1502)
.L_1502:
        /*0004*/ 	.word	0x00000082


	//----- nvinfo : EIATTR_KPARAM_INFO
	.align		4
.L_1503:
        /*0008*/ 	.byte	0x04, 0x17
        /*000a*/ 	.short	(.L_1505 - .L_1504)
.L_1504:
        /*000c*/ 	.word	0x00000000
        /*0010*/ 	.short	0x0002
        /*0012*/ 	.short	0x0f41
        /*0014*/ 	.byte	0x00, 0xf0, 0x05, 0x00


	//----- nvinfo : EIATTR_KPARAM_INFO
	.align		4
.L_1505:
        /*0018*/ 	.byte	0x04, 0x17
        /*001a*/ 	.short	(.L_1507 - .L_1506)
.L_1506:
        /*001c*/ 	.word	0x00000000
        /*0020*/ 	.short	0x0001
        /*0022*/ 	.short	0x0f40
        /*0024*/ 	.byte	0x00, 0xf0, 0x05, 0x00


	//----- nvinfo : EIATTR_KPARAM_INFO
	.align		4
.L_1507:
        /*0028*/ 	.byte	0x04, 0x17
        /*002a*/ 	.short	(.L_1509 - .L_1508)
.L_1508:
        /*002c*/ 	.word	0x00000000
        /*0030*/ 	.short	0x0000
        /*0032*/ 	.short	0x0000
        /*0034*/ 	.byte	0x00, 0xf0, 0x01, 0x3d


	//----- nvinfo : EIATTR_SPARSE_MMA_MASK
	.align		4
.L_1509:
        /*0038*/ 	.byte	0x03, 0x50
        /*003a*/ 	.short	0x0000


	//----- nvinfo : EIATTR_MAXREG_COUNT
	.align		4
        /*003c*/ 	.byte	0x03, 0x1b
        /*003e*/ 	.short	0x0080


	//----- nvinfo : EIATTR_MERCURY_ISA_VERSION
	.align		4
        /*0040*/ 	.byte	0x03, 0x5f
        /*0042*/ 	.short	0x0101


	//----- nvinfo : EIATTR_VRC_CTA_INIT_COUNT
	.align		4
        /*0044*/ 	.byte	0x02, 0x4a
	.zero		1
	.zero		1


	//----- nvinfo : EIATTR_EXIT_INSTR_OFFSETS
	.align		4
        /*0048*/ 	.byte	0x04, 0x1c
        /*004a*/ 	.short	(.L_1511 - .L_1510)


	//   ....[0]....
.L_1510:
        /*004c*/ 	.word	0x00000140


	//   ....[1]....
        /*0050*/ 	.word	0x00000ca0


	//   ....[2]....
        /*0054*/ 	.word	0x00001000


	//   ....[3]....
        /*0058*/ 	.word	0x00001020


	//   ....[4]....
        /*005c*/ 	.word	0x00001070


	//   ....[5]....
        /*0060*/ 	.word	0x00001270


	//----- nvinfo : EIATTR_MAX_THREADS
	.align		4
.L_1511:
        /*0064*/ 	.byte	0x04, 0x05
        /*0066*/ 	.short	(.L_1513 - .L_1512)
.L_1512:
        /*0068*/ 	.word	0x00000200
        /*006c*/ 	.word	0x00000001
        /*0070*/ 	.word	0x00000001


	//----- nvinfo : EIATTR_CRS_STACK_SIZE
	.align		4
.L_1513:
        /*0074*/ 	.byte	0x04, 0x1e
        /*0076*/ 	.short	(.L_1515 - .L_1514)
.L_1514:
        /*0078*/ 	.word	0x00000000


	//----- nvinfo : EIATTR_CBANK_PARAM_SIZE
	.align		4
.L_1515:
        /*007c*/ 	.byte	0x03, 0x19
        /*007e*/ 	.short	0x0f42


	//----- nvinfo : EIATTR_PARAM_CBANK
	.align		4
        /*0080*/ 	.byte	0x04, 0x0a
        /*0082*/ 	.short	(.L_1517 - .L_1516)
	.align		4
.L_1516:
        /*0084*/ 	.word	index@(.nv.constant0._ZN2at6native61_GLOBAL__N__44eb8e94_28_ForeachBinaryOpScalarList_cu_dda10a6925multi_tensor_apply_kernelINS1_28TensorListScalarListMetadataIlLi1EEENS1_25BinaryOpScalarListFunctorIlLi1ELi1ELi0EEEJNS0_7maximumIlEEEEEvT_T0_DpT1_)
        /*0088*/ 	.short	0x0380
        /*008a*/ 	.short	0x0f42


	//----- nvinfo : EIATTR_SW_WAR
	.align		4
.L_1517:
        /*008c*/ 	.byte	0x04, 0x36
        /*008e*/ 	.short	(.L_1519 - .L_1518)
.L_1518:
        /*0090*/ 	.word	0x00000008
.L_1519:


//--------------------- .nv.info._ZN2at6native61_GLOBAL__N__44eb8e94_28_ForeachBinaryOpScalarList_cu_dda10a6925multi_tensor_apply_kernelINS1_28TensorListScalarListMetadataIiLi1EEENS1_25BinaryOpScalarListFunctorIiLi1ELi1ELi0EEEJNS0_7maximumIiEEEEEvT_T0_DpT1_ --------------------------
	.section	.nv.info._ZN2at6native61_GLOBAL__N__44eb8e94_28_ForeachBinaryOpScalarList_cu_dda10a6925multi_tensor_apply_kernelINS1_28TensorListScalarListMetadataIiLi1EEENS1_25BinaryOpScalarListFunctorIiLi1ELi1ELi0EEEJNS0_7maximumIiEEEEEvT_T0_DpT1_,"",@"SHT_CUDA_INFO"
	.sectionflags	@""
	.align	4


	//----- nvinfo : EIATTR_CUDA_API_VERSION
	.align		4
        /*0000*/ 	.byte	0x04, 0x37
        /*0002*/ 	.short	(.L_1521 - .L_1520)
.L_1520:
        /*0004*/ 	.word	0x00000082


	//----- nvinfo : EIATTR_KPARAM_INFO
	.align		4
.L_1521:
        /*0008*/ 	.byte	0x04, 0x17
        /*000a*/ 	.short	(.L_1523 - .L_1522)
.L_1522:
        /*000c*/ 	.word	0x00000000
        /*0010*/ 	.short	0x0002
        /*0012*/ 	.short	0x0dc1
        /*0014*/ 	.byte	0x00, 0xf0, 0x05, 0x00


	//----- nvinfo : EIATTR_KPARAM_INFO
	.align		4
.L_1523:
        /*0018*/ 	.byte	0x04, 0x17
        /*001a*/ 	.short	(.L_1525 - .L_1524)
.L_1524:
        /*001c*/ 	.word	0x00000000
        /*0020*/ 	.short	0x0001
        /*0022*/ 	.short	0x0dc0
        /*0024*/ 	.byte	0x00, 0xf0, 0x05, 0x00


	//----- nvinfo : EIATTR_KPARAM_INFO
	.align		4
.L_1525:
        /*0028*/ 	.byte	0x04, 0x17
        /*002a*/ 	.short	(.L_1527 - .L_1526)
.L_1526:
        /*002c*/ 	.word	0x00000000
        /*0030*/ 	.short	0x0000
        /*0032*/ 	.short	0x0000
        /*0034*/ 	.byte	0x00, 0xf0, 0x01, 0x37


	//----- nvinfo : EIATTR_SPARSE_MMA_MASK
	.align		4
.L_1527:
        /*0038*/ 	.byte	0x03, 0x50
        /*003a*/ 	.short	0x0000


	//----- nvinfo : EIATTR_MAXREG_COUNT
	.align		4
        /*003c*/ 	.byte	0x03, 0x1b
        /*003e*/ 	.short	0x0080


	//----- nvinfo : EIATTR_MERCURY_ISA_VERSION
	.align		4
        /*0040*/ 	.byte	0x03, 0x5f
        /*0042*/ 	.short	0x0101


	//----- nvinfo : EIATTR_VRC_CTA_INIT_COUNT
	.align		4
        /*0044*/ 	.byte	0x02, 0x4a
	.zero		1
	.zero		1


	//----- nvinfo : EIATTR_EXIT_INSTR_OFFSETS
	.align		4
        /*0048*/ 	.byte	0x04, 0x1c
        /*004a*/ 	.short	(.L_1529 - .L_1528)


	//   ....[0]....
.L_1528:
        /*004c*/ 	.word	0x00000160


	//   ....[1]....
        /*0050*/ 	.word	0x00000940


	//   ....[2]....
        /*0054*/ 	.word	0x00000bd0


	//   ....[3]....
        /*0058*/ 	.word	0x00000bf0


	//   ....[4]....
        /*005c*/ 	.word	0x00000c40


	//   ....[5]....
        /*0060*/ 	.word	0x00000d80


	//----- nvinfo : EIATTR_MAX_THREADS
	.align		4
.L_1529:
        /*0064*/ 	.byte	0x04, 0x05
        /*0066*/ 	.short	(.L_1531 - .L_1530)
.L_1530:
        /*0068*/ 	.word	0x00000200
        /*006c*/ 	.word	0x00000001
        /*0070*/ 	.word	0x00000001


	//----- nvinfo : EIATTR_CRS_STACK_SIZE
	.align		4
.L_1531:
        /*0074*/ 	.byte	0x04, 0x1e
        /*0076*/ 	.short	(.L_1533 - .L_1532)
.L_1532:
        /*0078*/ 	.word	0x00000000


	//----- nvinfo : EIATTR_CBANK_PARAM_SIZE
	.align		4
.L_1533:
        /*007c*/ 	.byte	0x03, 0x19
        /*007e*/ 	.short	0x0dc2


	//----- nvinfo : EIATTR_PARAM_CBANK
	.align		4
        /*0080*/ 	.byte	0x04, 0x0a
        /*0082*/ 	.short	(.L_1535 - .L_1534)
	.align		4
.L_1534:
        /*0084*/ 	.word	index@(.nv.constant0._ZN2at6native61_GLOBAL__N__44eb8e94_28_ForeachBinaryOpScalarList_cu_dda10a6925multi_tensor_apply_kernelINS1_28TensorListScalarListMetadataIiLi1EEENS1_25BinaryOpScalarListFunctorIiLi1ELi1ELi0EEEJNS0_7maximumIiEEEEEvT_T0_DpT1_)
        /*0088*/ 	.short	0x0380
        /*008a*/ 	.short	0x0dc2


	//----- nvinfo : EIATTR_SW_WAR
	.align		4
.L_1535:
        /*008c*/ 	.byte	0x04, 0x36
        /*008e*/ 	.short	(.L_1537 - .L_1536)
.L_1536:
        /*0090*/ 	.word	0x00000008
.L_1537:


//--------------------- .nv.info._ZN2at6native61_GLOBAL__N__44eb8e94_28_ForeachBinaryOpScalarList_cu_dda10a6925multi_tensor_apply_kernelINS1_28TensorListScalarListMetadataIaLi1EEENS1_25BinaryOpScalarListFunctorIaLi1ELi1ELi0EEEJNS0_7maximumIaEEEEEvT_T0_DpT1_ --------------------------
	.section	.nv.info._ZN2at6native61_GLOBAL__N__44eb8e94_28_ForeachBinaryOpScalarList_cu_dda10a6925multi_tensor_apply_kernelINS1_28TensorListScalarListMetadataIaLi1EEENS1_25BinaryOpScalarListFunctorIaLi1ELi1ELi0EEEJNS0_7maximumIaEEEEEvT_T0_DpT1_,"",@"SHT_CUDA_INFO"
	.sectionflags	@""
	.align	4


	//----- nvinfo : EIATTR_CUDA_API_VERSION
	.align		4
        /*0000*/ 	.byte	0x04, 0x37
        /*0002*/ 	.short	(.L_1539 - .L_1538)
.L_1538:
        /*0004*/ 	.word	0x00000082


	//----- nvinfo : EIATTR_KPARAM_INFO
	.align		4
.L_1539:
        /*0008*/ 	.byte	0x04, 0x17
        /*000a*/ 	.short	(.L_1541 - .L_1540)
.L_1540:
        /*000c*/ 	.word	0x00000000
        /*0010*/ 	.short	0x0002
        /*0012*/ 	.short	0x0ca1
        /*0014*/ 	.byte	0x00, 0xf0, 0x05, 0x00


	//----- nvinfo : EIATTR_KPARAM_INFO
	.align		4
.L_1541:
        /*0018*/ 	.byte	0x04, 0x17
        /*001a*/ 	.short	(.L_1543 - .L_1542)
.L_1542:
        /*001c*/ 	.word	0x00000000
        /*0020*/ 	.short	0x0001
        /*0022*/ 	.short	0x0ca0
        /*0024*/ 	.byte	0x00, 0xf0, 0x05, 0x00


	//----- nvinfo : EIATTR_KPARAM_INFO
	.align		4
.L_1543:
        /*0028*/ 	.byte	0x04, 0x17
        /*002a*/ 	.short	(.L_1545 - .L_1544)
.L_1544:
        /*002c*/ 	.word	0x00000000
        /*0030*/ 	.short	0x0000
        /*0032*/ 	.short	0x0000
        /*0034*/ 	.byte	0x00, 0xf0, 0x81, 0x32


	//----- nvinfo : EIATTR_SPARSE_MMA_MASK
	.align		4
.L_1545:
        /*0038*/ 	.byte	0x03, 0x50
        /*003a*/ 	.short	0x0000


	//----- nvinfo : EIATTR_MAXREG_COUNT
	.align		4
        /*003c*/ 	.byte	0x03, 0x1b
        /*003e*/ 	.short	0x0080


	//----- nvinfo : EIATTR_MERCURY_ISA_VERSION
	.align		4
        /*0040*/ 	.byte	0x03, 0x5f
        /*0042*/ 	.short	0x0101


	//----- nvinfo : EIATTR_INT_WARP_WIDE_INSTR_OFFSETS
	.align		4
        /*0044*/ 	.byte	0x04, 0x31
        /*0046*/ 	.short	(.L_1547 - .L_1546)


	//   ....[0]....
.L_1546:
        /*0048*/ 	.word	0x00000670


	//   ....[1]....
        /*004c*/ 	.word	0x00000680


	//   ....[2]....
        /*0050*/ 	.word	0x00000710


	//   ....[3]....
        /*0054*/ 	.word	0x00000720


	//   ....[4]....
        /*0058*/ 	.word	0x00000b80


	//   ....[5]....
        /*005c*/ 	.word	0x00000bb0


	//   ....[6]....
        /*0060*/ 	.word	0x00000bc0


	//   ....[7]....
        /*0064*/ 	.word	0x00000bd0


	//----- nvinfo : EIATTR_VRC_CTA_INIT_COUNT
	.align		4
.L_1547:
        /*0068*/ 	.byte	0x02, 0x4a
	.zero		1
	.zero		1


	//----- nvinfo : EIATTR_EXIT_INSTR_OFFSETS
	.align		4
        /*006c*/ 	.byte	0x04, 0x1c
        /*006e*/ 	.short	(.L_1549 - .L_1548)


	//   ....[0]....
.L_1548:
        /*0070*/ 	.word	0x00000160


	//   ....[1]....
        /*0074*/ 	.word	0x00000e70


	//   ....[2]....
        /*0078*/ 	.word	0x000011b0


	//   ....[3]....
        /*007c*/ 	.word	0x000011d0


	//   ....[4]....
        /*0080*/ 	.word	0x00001220


	//   ....[5]....
        /*0084*/ 	.word	0x00001470


	//----- nvinfo : EIATTR_MAX_THREADS
	.align		4
.L_1549:
        /*0088*/ 	.byte	0x04, 0x05
        /*008a*/ 	.short	(.L_1551 - .L_1550)
.L_1550:
        /*008c*/ 	.word	0x00000200
        /*0090*/ 	.word	0x00000001
        /*0094*/ 	.word	0x00000001


	//----- nvinfo : EIATTR_CRS_STACK_SIZE
	.align		4
.L_1551:
        /*0098*/ 	.byte	0x04, 0x1e
        /*009a*/ 	.short	(.L_1553 - .L_1552)
.L_1552:
        /*009c*/ 	.word	0x00000000


	//----- nvinfo : EIATTR_CBANK_PARAM_SIZE
	.align		4
.L_1553:
        /*00a0*/ 	.byte	0x03, 0x19
        /*00a2*/ 	.short	0x0ca2


	//----- nvinfo : EIATTR_PARAM_CBANK
	.align		4
        /*00a4*/ 	.byte	0x04, 0x0a
        /*00a6*/ 	.short	(.L_1555 - .L_1554)
	.align		4
.L_1554:
        /*00a8*/ 	.word	index@(.nv.constant0._ZN2at6native61_GLOBAL__N__44eb8e94_28_ForeachBinaryOpScalarList_cu_dda10a6925multi_tensor_apply_kernelINS1_28TensorListScalarListMetadataIaLi1EEENS1_25BinaryOpScalarListFunctorIaLi1ELi1ELi0EEEJNS0_7maximumIaEEEEEvT_T0_DpT1_)
        /*00ac*/ 	.short	0x0380
        /*00ae*/ 	.short	0x0ca2


	//----- nvinfo : EIATTR_SW_WAR
	.align		4
.L_1555:
        /*00b0*/ 	.byte	0x04, 0x36
        /*00b2*/ 	.short	(.L_1557 - .L_1556)
.L_1556:
        /*00b4*/ 	.word	0x00000008
.L_1557:


//--------------------- .nv.info._ZN2at6native61_GLOBAL__N__44eb8e94_28_ForeachBinaryOpScalarList_cu_dda10a6925multi_tensor_apply_kernelINS1_28TensorListScalarListMetadataIhLi1EEENS1_25BinaryOpScalarListFunctorIhLi1ELi1ELi0EEEJNS0_7maximumIhEEEEEvT_T0_DpT1_ --------------------------
	.section	.nv.info._ZN2at6native61_GLOBAL__N__44eb8e94_28_ForeachBinaryOpScalarList_cu_dda10a6925multi_tensor_apply_kernelINS1_28TensorListScalarListMetadataIhLi1EEENS1_25BinaryOpScalarListFunctorIhLi1ELi1ELi0EEEJNS0_7maximumIhEEEEEvT_T0_DpT1_,"",@"SHT_CUDA_INFO"
	.sectionflags	@""
	.align	4


	//----- nvinfo : EIATTR_CUDA_API_VERSION
	.align		4
        /*0000*/ 	.byte	0x04, 0x37
        /*0002*/ 	.short	(.L_1559 - .L_1558)
.L_1558:
        /*0004*/ 	.word	0x00000082


	//----- nvinfo : EIATTR_KPARAM_INFO
	.align		4
.L_1559:
        /*0008*/ 	.byte	0x04, 0x17
        /*000a*/ 	.short	(.L_1561 - .L_1560)
.L_1560:
        /*000c*/ 	.word	0x00000000
        /*0010*/ 	.short	0x0002
        /*0012*/ 	.short	0x0ca1
        /*0014*/ 	.byte	0x00, 0xf0, 0x05, 0x00


	//----- nvinfo : EIATTR_KPARAM_INFO
	.align		4
.L_1561:
        /*0018*/ 	.byte	0x04, 0x17
        /*001a*/ 	.short	(.L_1563 - .L_1562)
.L_1562:
        /*001c*/ 	.word	0x00000000
        /*0020*/ 	.short	0x0001
        /*0022*/ 	.short	0x0ca0
        /*0024*/ 	.byte	0x00, 0xf0, 0x05, 0x00


	//----- nvinfo : EIATTR_KPARAM_INFO
	.align		4
.L_1563:
        /*0028*/ 	.byte	0x04, 0x17
        /*002a*/ 	.short	(.L_1565 - .L_1564)
.L_1564:
        /*002c*/ 	.word	0x00000000
        /*0030*/ 	.short	0x0000
        /*0032*/ 	.short	0x0000
        /*0034*/ 	.byte	0x00, 0xf0, 0x81, 0x32


	//----- nvinfo : EIATTR_SPARSE_MMA_MASK
	.align		4
.L_1565:
        /*0038*/ 	.byte	0x03, 0x50
        /*003a*/ 	.short	0x0000


	//----- nvinfo : EIATTR_MAXREG_COUNT
	.align		4
        /*003c*/ 	.byte	0x03, 0x1b
        /*003e*/ 	.short	0x0080


	//----- nvinfo : EIATTR_MERCURY_ISA_VERSION
	.align		4
        /*0040*/ 	.byte	0x03, 0x5f
        /*0042*/ 	.short	0x0101


	//----- nvinfo : EIATTR_VRC_CTA_INIT_COUNT
	.align		4
        /*0044*/ 	.byte	0x02, 0x4a
	.zero		1
	.zero		1


	//----- nvinfo : EIATTR_EXIT_INSTR_OFFSETS
	.align		4
        /*0048*/ 	.byte	0x04, 0x1c
        /*004a*/ 	.short	(.L_1567 - .L_1566)


	//   ....[0]....
.L_1566:
        /*004c*/ 	.word	0x00000160


	//   ....[1]....
        /*0050*/ 	.word	0x00000c70


	//   ....[2]....
        /*0054*/ 	.word	0x00000f40


	//   ....[3]....
        /*0058*/ 	.word	0x00000f60


	//   ....[4]....
        /*005c*/ 	.word	0x00000fb0


	//   ....[5]....
        /*0060*/ 	.word	0x000011d0


	//----- nvinfo : EIATTR_MAX_THREADS
	.align		4
.L_1567:
        /*0064*/ 	.byte	0x04, 0x05
        /*0066*/ 	.short	(.L_1569 - .L_1568)
.L_1568:
        /*0068*/ 	.word	0x00000200
        /*006c*/ 	.word	0x00000001
        /*0070*/ 	.word	0x00000001


	//----- nvinfo : EIATTR_CRS_STACK_SIZE
	.align		4
.L_1569:
        /*0074*/ 	.byte	0x04, 0x1e
        /*0076*/ 	.short	(.L_1571 - .L_1570)
.L_1570:
        /*0078*/ 	.word	0x00000000


	//----- nvinfo : EIATTR_CBANK_PARAM_SIZE
	.align		4
.L_1571:
        /*007c*/ 	.byte	0x03, 0x19
        /*007e*/ 	.short	0x0ca2


	//----- nvinfo : EIATTR_PARAM_CBANK
	.align		4
        /*0080*/ 	.byte	0x04, 0x0a
        /*0082*/ 	.short	(.L_1573 - .L_1572)
	.align		4
.L_1572:
        /*0084*/ 	.word	index@(.nv.constant0._ZN2at6native61_GLOBAL__N__44eb8e94_28_ForeachBinaryOpScalarList_cu_dda10a6925multi_tensor_apply_kernelINS1_28TensorListScalarListMetadataIhLi1EEENS1_25BinaryOpScalarListFunctorIhLi1ELi1ELi0EEEJNS0_7maximumIhEEEEEvT_T0_DpT1_)
        /*0088*/ 	.short	0x0380
        /*008a*/ 	.short	0x0ca2


	//----- nvinfo : EIATTR_SW_WAR
	.align		4
.L_1573:
        /*008c*/ 	.byte	0x04, 0x36
        /*008e*/ 	.short	(.L_1575 - .L_1574)
.L_1574:
        /*0090*/ 	.word	0x00000008
.L_1575:


//--------------------- .nv.info._ZN2at6native61_GLOBAL__N__44eb8e94_28_ForeachBinaryOpScalarList_cu_dda10a6925multi_tensor_apply_kernelINS1_28TensorListScalarListMetadataIfLi2EEENS1_25BinaryOpScalarListFunctorIN3c108BFloat16ELi2ELi1ELi1EEEJNS0_7minimumIfEEEEEvT_T0_DpT1_ --------------------------
	.section	.nv.info._ZN2at6native61_GLOBAL__N__44eb8e94_28_ForeachBinaryOpScalarList_cu_dda10a6925multi_tensor_apply_kernelINS1_28TensorListScalarListMetadataIfLi2EEENS1_25BinaryOpScalarListFunctorIN3c108BFloat16ELi2ELi1ELi1EEEJNS0_7minimumIfEEEEEvT_T0_DpT1_,"",@"SHT_CUDA_INFO"
	.sectionflags	@""
	.align	4


	//----- nvinfo : EIATTR_CUDA_API_VERSION
	.align		4
        /*0000*/ 	.byte	0x04, 0x37
        /*0002*/ 	.short	(.L_1577 - .L_1576)
.L_1576:
        /*0004*/ 	.word	0x00000082


	//----- nvinfo : EIATTR_KPARAM_INFO
	.align		4
.L_1577:
        /*0008*/ 	.byte	0x04, 0x17
        /*000a*/ 	.short	(.L_1579 - .L_1578)
.L_1578:
        /*000c*/ 	.word	0x00000000
        /*0010*/ 	.short	0x0002
        /*0012*/ 	.short	0x0d41
        /*0014*/ 	.byte	0x00, 0xf0, 0x05, 0x00


	//----- nvinfo : EIATTR_KPARAM_INFO
	.align		4
.L_1579:
        /*0018*/ 	.byte	0x04, 0x17
        /*001a*/ 	.short	(.L_1581 - .L_1580)
.L_1580:
        /*001c*/ 	.word	0x00000000
        /*0020*/ 	.short	0x0001
        /*0022*/ 	.short	0x0d40
        /*0024*/ 	.byte	0x00, 0xf0, 0x05, 0x00


	//----- nvinfo : EIATTR_KPARAM_INFO
	.align		4
.L_1581:
        /*0028*/ 	.byte	0x04, 0x17
        /*002a*/ 	.short	(.L_1583 - .L_1582)
.L_1582:
        /*002c*/ 	.word	0x00000000
        /*0030*/ 	.short	0x0000
        /*0032*/ 	.short	0x0000
        /*0034*/ 	.byte	0x00, 0xf0, 0x01, 0x35


	//----- nvinfo : EIATTR_SPARSE_MMA_MASK
	.align		4
.L_1583:
        /*0038*/ 	.byte	0x03, 0x50
        /*003a*/ 	.short	0x0000


	//----- nvinfo : EIATTR_MAXREG_COUNT
	.align		4
        /*003c*/ 	.byte	0x03, 0x1b
        /*003e*/ 	.short	0x0080


	//----- nvinfo : EIATTR_MERCURY_ISA_VERSION
	.align		4
        /*0040*/ 	.byte	0x03, 0x5f
        /*0042*/ 	.short	0x0101


	//----- nvinfo : EIATTR_VRC_CTA_INIT_COUNT
	.align		4
        /*0044*/ 	.byte	0x02, 0x4a
	.zero		1
	.zero		1


	//----- nvinfo : EIATTR_EXIT_INSTR_OFFSETS
	.align		4
        /*0048*/ 	.byte	0x04, 0x1c
        /*004a*/ 	.short	(.L_1585 - .L_1584)


	//   ....[0]....
.L_1584:
        /*004c*/ 	.word	0x00000190


	//   ....[1]....
        /*0050*/ 	.word	0x00000c50


	//   ....[2]....
        /*0054*/ 	.word	0x00001010


	//   ....[3]....
        /*0058*/ 	.word	0x00001060


	//   ....[4]....
        /*005c*/ 	.word	0x000010b0


	//   ....[5]....
        /*0060*/ 	.word	0x00001330


	//----- nvinfo : EIATTR_MAX_THREADS
	.align		4
.L_1585:
        /*0064*/ 	.byte	0x04, 0x05
        /*0066*/ 	.short	(.L_1587 - .L_1586)
.L_1586:
        /*0068*/ 	.word	0x00000200
        /*006c*/ 	.word	0x00000001
        /*0070*/ 	.word	0x00000001


	//----- nvinfo : EIATTR_CRS_STACK_SIZE
	.align		4
.L_1587:
        /*0074*/ 	.byte	0x04, 0x1e
        /*0076*/ 	.short	(.L_1589 - .L_1588)
.L_1588:
        /*0078*/ 	.word	0x00000000


	//----- nvinfo : EIATTR_CBANK_PARAM_SIZE
	.align		4
.L_1589:
        /*007c*/ 	.byte	0x03, 0x19
        /*007e*/ 	.short	0x0d42


	//----- nvinfo : EIATTR_PARAM_CBANK
	.align		4
        /*0080*/ 	.byte	0x04, 0x0a
        /*0082*/ 	.short	(.L_1591 - .L_1590)
	.align		4
.L_1590:
        /*0084*/ 	.word	index@(.nv.constant0._ZN2at6native61_GLOBAL__N__44eb8e94_28_ForeachBinaryOpScalarList_cu_dda10a6925multi_tensor_apply_kernelINS1_28TensorListScalarListMetadataIfLi2EEENS1_25BinaryOpScalarListFunctorIN3c108BFloat16ELi2ELi1ELi1EEEJNS0_7minimumIfEEEEEvT_T0_DpT1_)
        /*0088*/ 	.short	0x0380
        /*008a*/ 	.short	0x0d42


	//----- nvinfo : EIATTR_SW_WAR
	.align		4
.L_1591:
        /*008c*/ 	.byte	0x04, 0x36
        /*008e*/ 	.short	(.L_1593 - .L_1592)
.L_1592:
        /*0090*/ 	.word	0x00000008
.L_1593:


//--------------------- .nv.info._ZN2at6native61_GLOBAL__N__44eb8e94_28_ForeachBinaryOpScalarList_cu_dda10a6925multi_tensor_apply_kernelINS1_28TensorListScalarListMetadataIfLi2EEENS1_25BinaryOpScalarListFunctorIN3c104HalfELi2ELi1ELi1EEEJNS0_7minimumIfEEEEEvT_T0_DpT1_ --------------------------
	.section	.nv.info._ZN2at6native61_GLOBAL__N__44eb8e94_28_ForeachBinaryOpScalarList_cu_dda10a6925multi_tensor_apply_kernelINS1_28TensorListScalarListMetadataIfLi2EEENS1_25BinaryOpScalarListFunctorIN3c104HalfELi2ELi1ELi1EEEJNS0_7minimumIfEEEEEvT_T0_DpT1_,"",@"SHT_CUDA_INFO"
	.sectionflags	@""
	.align	4


	//----- nvinfo : EIATTR_CUDA_API_VERSION
	.align		4
        /*0000*/ 	.byte	0x04, 0x37
        /*0002*/ 	.short	(.L_1595 - .L_1594)
.L_1594:
        /*0004*/ 	.word	0x00000082


	//----- nvinfo : EIATTR_KPARAM_INFO
	.align		4
.L_1595:
        /*0008*/ 	.byte	0x04, 0x17
        /*000a*/ 	.short	(.L_1597 - .L_1596)
.L_1596:
        /*000c*/ 	.word	0x00000000
        /*0010*/ 	.short	0x0002
        /*0012*/ 	.short	0x0d41
        /*0014*/ 	.byte	0x00, 0xf0, 0x05, 0x00


	//----- nvinfo : EIATTR_KPARAM_INFO
	.align		4
.L_1597:
        /*0018*/ 	.byte	0x04, 0x17
        /*001a*/ 	.short	(.L_1599 - .L_1598)
.L_1598:
        /*001c*/ 	.word	0x00000000
        /*0020*/ 	.short	0x0001
        /*0022*/ 	.short	0x0d40
        /*0024*/ 	.byte	0x00, 0xf0, 0x05, 0x00


	//----- nvinfo : EIATTR_KPARAM_INFO
	.align		4
.L_1599:
        /*0028*/ 	.byte	0x04, 0x17
        /*002a*/ 	.short	(.L_1601 - .L_1600)
.L_1600:
        /*002c*/ 	.word	0x00000000
        /*0030*/ 	.short	0x0000
        /*0032*/ 	.short	0x0000
        /*0034*/ 	.byte	0x00, 0xf0, 0x01, 0x35


	//----- nvinfo : EIATTR_SPARSE_MMA_MASK
	.align		4
.L_1601:
        /*0038*/ 	.byte	0x03, 0x50
        /*003a*/ 	.short	0x0000


	//----- nvinfo : EIATTR_MAXREG_COUNT
	.align		4
        /*003c*/ 	.byte	0x03, 0x1b
        /*003e*/ 	.short	0x0080


	//----- nvinfo : EIATTR_MERCURY_ISA_VERSION
	.align		4
        /*0040*/ 	.byte	0x03, 0x5f
        /*0042*/ 	.short	0x0101


	//----- nvinfo : EIATTR_VRC_CTA_INIT_COUNT
	.align		4
        /*0044*/ 	.byte	0x02, 0x4a
	.zero		1
	.zero		1


	//----- nvinfo : EIATTR_EXIT_INSTR_OFFSETS
	.align		4
        /*0048*/ 	.byte	0x04, 0x1c
        /*004a*/ 	.short	(.L_1603 - .L_1602)


	//   ....[0]....
.L_1602:
        /*004c*/ 	.word	0x00000190


	//   ....[1]....
        /*0050*/ 	.word	0x00000c40


	//   ....[2]....
        /*0054*/ 	.word	0x00001000


	//   ....[3]....
        /*0058*/ 	.word	0x00001050


	//   ....[4]....
        /*005c*/ 	.word	0x000010a0


	//   ....[5]....
        /*0060*/ 	.word	0x00001300


	//----- nvinfo : EIATTR_MAX_THREADS
	.align		4
.L_1603:
        /*0064*/ 	.byte	0x04, 0x05
        /*0066*/ 	.short	(.L_1605 - .L_1604)
.L_1604:
        /*0068*/ 	.word	0x00000200
        /*006c*/ 	.word	0x00000001
        /*0070*/ 	.word	0x00000001


	//----- nvinfo : EIATTR_CRS_STACK_SIZE
	.align		4
.L_1605:
        /*0074*/ 	.byte	0x04, 0x1e
        /*0076*/ 	.short	(.L_1607 - .L_1606)
.L_1606:
        /*0078*/ 	.word	0x00000000


	//----- nvinfo : EIATTR_CBANK_PARAM_SIZE
	.align		4
.L_1607:
        /*007c*/ 	.byte	0x03, 0x19
        /*007e*/ 	.short	0x0d42


	//----- nvinfo : EIATTR_PARAM_CBANK
	.align		4
        /*0080*/ 	.byte	0x04, 0x0a
        /*0082*/ 	.short	(.L_1609 - .L_1608)
	.align		4
.L_1608:
        /*0084*/ 	.word	index@(.nv.constant0._ZN2at6native61_GLOBAL__N__44eb8e94_28_ForeachBinaryOpScalarList_cu_dda10a6925multi_tensor_apply_kernelINS1_28TensorListScalarListMetadataIfLi2EEENS1_25BinaryOpScalarListFunctorIN3c104HalfELi2ELi1ELi1EEEJNS0_7minimumIfEEEEEvT_T0_DpT1_)
        /*0088*/ 	.short	0x0380
        /*008a*/ 	.short	0x0d42


	//----- nvinfo : EIATTR_SW_WAR
	.align		4
.L_1609:
        /*008c*/ 	.byte	0x04, 0x36
        /*008e*/ 	.short	(.L_1611 - .L_1610)
.L_1610:
        /*0090*/ 	.word	0x00000008
.L_1611:


//--------------------- .nv.info._ZN2at6native61_GLOBAL__N__44eb8e94_28_ForeachBinaryOpScalarList_cu_dda10a6925multi_tensor_apply_kernelINS1_28TensorListScalarListMetadataIfLi2EEENS1_25BinaryOpScalarListFunctorIfLi2ELi1ELi1EEEJNS0_7minimumIfEEEEEvT_T0_DpT1_ --------------------------
	.section	.nv.info._ZN2at6native61_GLOBAL__N__44eb8e94_28_ForeachBinaryOpScalarList_cu_dda10a6925multi_tensor_apply_kernelINS1_28TensorListScalarListMetadataIfLi2EEENS1_25BinaryOpScalarListFunctorIfLi2ELi1ELi1EEEJNS0_7minimumIfEEEEEvT_T0_DpT1_,"",@"SHT_CUDA_INFO"
	.sectionflags	@""
	.align	4


	//----- nvinfo : EIATTR_CUDA_API_VERSION
	.align		4
        /*0000*/ 	.byte	0x04, 0x37
        /*0002*/ 	.short	(.L_1613 - .L_1612)
.L_1612:
        /*0004*/ 	.word	0x00000082


	//----- nvinfo : EIATTR_KPARAM_INFO
	.align		4
.L_1613:
        /*0008*/ 	.byte	0x04, 0x17
        /*000a*/ 	.short	(.L_1615 - .L_1614)
.L_1614:
        /*000c*/ 	.word	0x00000000
        /*0010*/ 	.short	0x0002
        /*0012*/ 	.short	0x0d41
        /*0014*/ 	.byte	0x00, 0xf0, 0x05, 0x00


	//----- nvinfo : EIATTR_KPARAM_INFO
	.align		4
.L_1615:
        /*0018*/ 	.byte	0x04, 0x17
        /*001a*/ 	.short	(.L_1617 - .L_1616)
.L_1616:
        /*001c*/ 	.word	0x00000000
        /*0020*/ 	.short	0x0001
        /*0022*/ 	.short	0x0d40
        /*0024*/ 	.byte	0x00, 0xf0, 0x05, 0x00


	//----- nvinfo : EIATTR_KPARAM_INFO
	.align		4
.L_1617:
        /*0028*/ 	.byte	0x04, 0x17
        /*002a*/ 	.short	(.L_1619 - .L_1618)
.L_1618:
        /*002c*/ 	.word	0x00000000
        /*0030*/ 	.short	0x0000
        /*0032*/ 	.short	0x0000
        /*0034*/ 	.byte	0x00, 0xf0, 0x01, 0x35


	//----- nvinfo : EIATTR_SPARSE_MMA_MASK
	.align		4
.L_1619:
        /*0038*/ 	.byte	0x03, 0x50
        /*003a*/ 	.short	0x0000


	//----- nvinfo : EIATTR_MAXREG_COUNT
	.align		4
        /*003c*/ 	.byte	0x03, 0x1b
        /*003e*/ 	.short	0x0080


	//----- nvinfo : EIATTR_MERCURY_ISA_VERSION
	.align		4
        /*0040*/ 	.byte	0x03, 0x5f
        /*0042*/ 	.short	0x0101


	//----- nvinfo : EIATTR_VRC_CTA_INIT_COUNT
	.align		4
        /*0044*/ 	.byte	0x02, 0x4a
	.zero		1
	.zero		1


	//----- nvinfo : EIATTR_EXIT_INSTR_OFFSETS
	.align		4
        /*0048*/ 	.byte	0x04, 0x1c
        /*004a*/ 	.short	(.L_1621 - .L_1620)


	//   ....[0]....
.L_1620:
        /*004c*/ 	.word	0x00000190


	//   ....[1]....
        /*0050*/ 	.word	0x00000c20


	//   ....[2]....
        /*0054*/ 	.word	0x00000f80


	//   ....[3]....
        /*0058*/ 	.word	0x00000fc0


	//   ....[4]....
        /*005c*/ 	.word	0x00001010


	//   ....[5]....
        /*0060*/ 	.word	0x00001210


	//----- nvinfo : EIATTR_MAX_THREADS
	.align		4
.L_1621:
        /*0064*/ 	.byte	0x04, 0x05
        /*0066*/ 	.short	(.L_1623 - .L_1622)
.L_1622:
        /*0068*/ 	.word	0x00000200
        /*006c*/ 	.word	0x00000001
        /*0070*/ 	.word	0x00000001


	//----- nvinfo : EIATTR_CRS_STACK_SIZE
	.align		4
.L_1623:
        /*0074*/ 	.byte	0x04, 0x1e
        /*0076*/ 	.short	(.L_1625 - .L_1624)
.L_1624:
        /*0078*/ 	.word	0x00000000


	//----- nvinfo : EIATTR_CBANK_PARAM_SIZE
	.align		4
.L_1625:
        /*007c*/ 	.byte	0x03, 0x19
        /*007e*/ 	.short	0x0d42


	//----- nvinfo : EIATTR_PARAM_CBANK
	.align		4
        /*0080*/ 	.byte	0x04, 0x0a
        /*0082*/ 	.short	(.L_1627 - .L_1626)
	.align		4
.L_1626:
        /*0084*/ 	.word	index@(.nv.constant0._ZN2at6native61_GLOBAL__N__44eb8e94_28_ForeachBinaryOpScalarList_cu_dda10a6925multi_tensor_apply_kernelINS1_28TensorListScalarListMetadataIfLi2EEENS1_25BinaryOpScalarListFunctorIfLi2ELi1ELi1EEEJNS0_7minimumIfEEEEEvT_T0_DpT1_)
        /*0088*/ 	.short	0x0380
        /*008a*/ 	.short	0x0d42


	//----- nvinfo : EIATTR_SW_WAR
	.align		4
.L_1627:
        /*008c*/ 	.byte	0x04, 0x36
        /*008e*/ 	.short	(.L_1629 - .L_1628)
.L_1628:
        /*0090*/ 	.word	0x00000008
.L_1629:


//--------------------- .nv.info._ZN2at6native61_GLOBAL__N__44eb8e94_28_ForeachBinaryOpScalarList_cu_dda10a6925multi_tensor_apply_kernelINS1_28TensorListScalarListMetadataIdLi2EEENS1_25BinaryOpScalarListFunctorIdLi2ELi1ELi1EEEJNS0_7minimumIdEEEEEvT_T0_DpT1_ --------------------------
	.section	.nv.info._ZN2at6native61_GLOBAL__N__44eb8e94_28_ForeachBinaryOpScalarList_cu_dda10a6925multi_tensor_apply_kernelINS1_28TensorListScalarListMetadataIdLi2EEENS1_25BinaryOpScalarListFunctorIdLi2ELi1ELi1EEEJNS0_7minimumIdEEEEEvT_T0_DpT1_,"",@"SHT_CUDA_INFO"
	.sectionflags	@""
	.align	4


	//----- nvinfo : EIATTR_CUDA_API_VERSION
	.align		4
        /*0000*/ 	.byte	0x04, 0x37
        /*0002*/ 	.short	(.L_1631 - .L_1630)
.L_1630:
        /*0004*/ 	.word	0x00000082


	//----- nvinfo : EIATTR_KPARAM_INFO
	.align		4
.L_1631:
        /*0008*/ 	.byte	0x04, 0x17
        /*000a*/ 	.short	(.L_1633 - .L_1632)
.L_1632:
        /*000c*/ 	.word	0x00000000
        /*0010*/ 	.short	0x0002
        /*0012*/ 	.short	0x0e41
        /*0014*/ 	.byte	0x00, 0xf0, 0x05, 0x00


	//----- nvinfo : EIATTR_KPARAM_INFO
	.align		4
.L_1633:
        /*0018*/ 	.byte	0x04, 0x17
        /*001a*/ 	.short	(.L_1635 - .L_1634)
.L_1634:
        /*001c*/ 	.word	0x00000000
        /*0020*/ 	.short	0x0001
        /*0022*/ 	.short	0x0e40
        /*0024*/ 	.byte	0x00, 0xf0, 0x05, 0x00


	//----- nvinfo : EIATTR_KPARAM_INFO
	.align		4
.L_1635:
        /*0028*/ 	.byte	0x04, 0x17
        /*002a*/ 	.short	(.L_1637 - .L_1636)
.L_1636:
        /*002c*/ 	.word	0x00000000
        /*0030*/ 	.short	0x0000
        /*0032*/ 	.short	0x0000
        /*0034*/ 	.byte	0x00, 0xf0, 0x01, 0x39


	//----- nvinfo : EIATTR_SPARSE_MMA_MASK
	.align		4
.L_1637:
        /*0038*/ 	.byte	0x03, 0x50
        /*003a*/ 	.short	0x0000


	//----- nvinfo : EIATTR_MAXREG_COUNT
	.align		4
        /*003c*/ 	.byte	0x03, 0x1b
        /*003e*/ 	.short	0x0080


	//----- nvinfo : EIATTR_MERCURY_ISA_VERSION
	.align		4
        /*0040*/ 	.byte	0x03, 0x5f
        /*0042*/ 	.short	0x0101


	//----- nvinfo : EIATTR_VRC_CTA_INIT_COUNT
	.align		4
        /*0044*/ 	.byte	0x02, 0x4a
	.zero		1
	.zero		1


	//----- nvinfo : EIATTR_EXIT_INSTR_OFFSETS
	.align		4
        /*0048*/ 	.byte	0x04, 0x1c
        /*004a*/ 	.short	(.L_1639 - .L_1638)


	//   ....[0]....
.L_1638:
        /*004c*/ 	.word	0x00000180


	//   ....[1]....
        /*0050*/ 	.word	0x00000f80


	//   ....[2]....
        /*0054*/ 	.word	0x000014c0


	//   ....[3]....
        /*0058*/ 	.word	0x00001520


	//   ....[4]....
        /*005c*/ 	.word	0x00001570


	//   ....[5]....
        /*0060*/ 	.word	0x000019d0


	//----- nvinfo : EIATTR_MAX_THREADS
	.align		4
.L_1639:
        /*0064*/ 	.byte	0x04, 0x05
        /*0066*/ 	.short	(.L_1641 - .L_1640)
.L_1640:
        /*0068*/ 	.word	0x00000200
        /*006c*/ 	.word	0x00000001
        /*0070*/ 	.word	0x00000001


	//----- nvinfo : EIATTR_CRS_STACK_SIZE
	.align		4
.L_1641:
        /*0074*/ 	.byte	0x04, 0x1e
        /*0076*/ 	.short	(.L_1643 - .L_1642)
.L_1642:
        /*0078*/ 	.word	0x00000000


	//----- nvinfo : EIATTR_CBANK_PARAM_SIZE
	.align		4
.L_1643:
        /*007c*/ 	.byte	0x03, 0x19
        /*007e*/ 	.short	0x0e42


	//----- nvinfo : EIATTR_PARAM_CBANK
	.align		4
        /*0080*/ 	.byte	0x04, 0x0a
        /*0082*/ 	.short	(.L_1645 - .L_1644)
	.align		4
.L_1644:
        /*0084*/ 	.word	index@(.nv.constant0._ZN2at6native61_GLOBAL__N__44eb8e94_28_ForeachBinaryOpScalarList_cu_dda10a6925multi_tensor_apply_kernelINS1_28TensorListScalarListMetadataIdLi2EEENS1_25BinaryOpScalarListFunctorIdLi2ELi1ELi1EEEJNS0_7minimumIdEEEEEvT_T0_DpT1_)
        /*0088*/ 	.short	0x0380
        /*008a*/ 	.short	0x0e42


	//----- nvinfo : EIATTR_SW_WAR
	.align		4
.L_1645:
        /*008c*/ 	.byte	0x04, 0x36
        /*008e*/ 	.short	(.L_1647 - .L_1646)
.L_1646:
        /*0090*/ 	.word	0x00000008
.L_1647:


//--------------------- .nv.info._ZN2at6native61_GLOBAL__N__44eb8e94_28_ForeachBinaryOpScalarList_cu_dda10a6925multi_tensor_apply_kernelINS1_28TensorListScalarListMetadataIsLi2EEENS1_25BinaryOpScalarListFunctorIsLi2ELi1ELi1EEEJNS0_7minimumIsEEEEEvT_T0_DpT1_ --------------------------
	.section	.nv.info._ZN2at6native61_GLOBAL__N__44eb8e94_28_ForeachBinaryOpScalarList_cu_dda10a6925multi_tensor_apply_kernelINS1_28TensorListScalarListMetadataIsLi2EEENS1_25BinaryOpScalarListFunctorIsLi2ELi1ELi1EEEJNS0_7minimumIsEEEEEvT_T0_DpT1_,"",@"SHT_CUDA_INFO"
	.sectionflags	@""
	.align	4


	//----- nvinfo : EIATTR_CUDA_API_VERSION
	.align		4
        /*0000*/ 	.byte	0x04, 0x37
        /*0002*/ 	.short	(.L_1649 - .L_1648)
.L_1648:
        /*0004*/ 	.word	0x00000082


	//----- nvinfo : EIATTR_KPARAM_INFO
	.align		4
.L_1649:
        /*0008*/ 	.byte	0x04, 0x17
        /*000a*/ 	.short	(.L_1651 - .L_1650)
.L_1650:
        /*000c*/ 	.word	0x00000000
        /*0010*/ 	.short	0x0002
        /*0012*/ 	.short	0x0cc1
        /*0014*/ 	.byte	0x00, 0xf0, 0x05, 0x00


	//----- nvinfo : EIATTR_KPARAM_INFO
	.align		4
.L_1651:
        /*0018*/ 	.byte	0x04, 0x17
        /*001a*/ 	.short	(.L_1653 - .L_1652)
.L_1652:
        /*001c*/ 	.word	0x00000000
        /*0020*/ 	.short	0x0001
        /*0022*/ 	.short	0x0cc0
        /*0024*/ 	.byte	0x00, 0xf0, 0x05, 0x00


	//----- nvinfo : EIATTR_KPARAM_INFO
	.align		4
.L_1653:
        /*0028*/ 	.byte	0x04, 0x17
        /*002a*/ 	.short	(.L_1655 - .L_1654)
.L_1654:
        /*002c*/ 	.word	0x00000000
        /*0030*/ 	.short	0x0000
        /*0032*/ 	.short	0x0000
        /*0034*/ 	.byte	0x00, 0xf0, 0x01, 0x33


	//----- nvinfo : EIATTR_SPARSE_MMA_MASK
	.align		4
.L_1655:
        /*0038*/ 	.byte	0x03, 0x50
        /*003a*/ 	.short	0x0000


	//----- nvinfo : EIATTR_MAXREG_COUNT
	.align		4
        /*003c*/ 	.byte	0x03, 0x1b
        /*003e*/ 	.short	0x0080


	//----- nvinfo : EIATTR_MERCURY_ISA_VERSION
	.align		4
        /*0040*/ 	.byte	0x03, 0x5f
        /*0042*/ 	.short	0x0101


	//----- nvinfo : EIATTR_VRC_CTA_INIT_COUNT
	.align		4
        /*0044*/ 	.byte	0x02, 0x4a
	.zero		1
	.zero		1


	//----- nvinfo : EIATTR_EXIT_INSTR_OFFSETS
	.align		4
        /*0048*/ 	.byte	0x04, 0x1c
        /*004a*/ 	.short	(.L_1657 - .L_1656)


	//   ....[0]....
.L_1656:
        /*004c*/ 	.word	0x000001a0


	//   ....[1]....
        /*0050*/ 	.word	0x00000a30


	//   ....[2]....
        /*0054*/ 	.word	0x00000d10


	//   ....[3]....
        /*0058*/ 	.word	0x00000d50


	//   ....[4]....
        /*005c*/ 	.word	0x00000da0


	//   ....[5]....
        /*0060*/ 	.word	0x00000f70


	//----- nvinfo : EIATTR_MAX_THREADS
	.align		4
.L_1657:
        /*0064*/ 	.byte	0x04, 0x05
        /*0066*/ 	.short	(.L_1659 - .L_1658)
.L_1658:
        /*0068*/ 	.word	0x00000200
        /*006c*/ 	.word	0x00000001
        /*0070*/ 	.word	0x00000001


	//----- nvinfo : EIATTR_CRS_STACK_SIZE
	.align		4
.L_1659:
        /*0074*/ 	.byte	0x04, 0x1e
        /*0076*/ 	.short	(.L_1661 - .L_1660)
.L_1660:
        /*0078*/ 	.word	0x00000000


	//----- nvinfo : EIATTR_CBANK_PARAM_SIZE
	.align		4
.L_1661:
        /*007c*/ 	.byte	0x03, 0x19
        /*007e*/ 	.short	0x0cc2


	//----- nvinfo : EIATTR_PARAM_CBANK
	.align		4
        /*0080*/ 	.byte	0x04, 0x0a
        /*0082*/ 	.short	(.L_1663 - .L_1662)
	.align		4
.L_1662:
        /*0084*/ 	.word	index@(.nv.constant0._ZN2at6native61_GLOBAL__N__44eb8e94_28_ForeachBinaryOpScalarList_cu_dda10a6925multi_tensor_apply_kernelINS1_28TensorListScalarListMetadataIsLi2EEENS1_25BinaryOpScalarListFunctorIsLi2ELi1ELi1EEEJNS0_7minimumIsEEEEEvT_T0_DpT1_)
        /*0088*/ 	.short	0x0380
        /*008a*/ 	.short	0x0cc2


	//----- nvinfo : EIATTR_SW_WAR
	.align		4
.L_1663:
        /*008c*/ 	.byte	0x04, 0x36
        /*008e*/ 	.short	(.L_1665 - .L_1664)
.L_1664:
        /*0090*/ 	.word	0x00000008
.L_1665:


//--------------------- .nv.info._ZN2at6native61_GLOBAL__N__44eb8e94_28_ForeachBinaryOpScalarList_cu_dda10a6925multi_tensor_apply_kernelINS1_28TensorListScalarListMetadataIlLi2EEENS1_25BinaryOpScalarListFunctorIlLi2ELi1ELi1EEEJNS0_7minimumIlEEEEEvT_T0_DpT1_ --------------------------
	.section	.nv.info._ZN2at6native61_GLOBAL__N__44eb8e94_28_ForeachBinaryOpScalarList_cu_dda10a6925multi_tensor_apply_kernelINS1_28TensorListScalarListMetadataIlLi2EEENS1_25BinaryOpScalarListFunctorIlLi2ELi1ELi1EEEJNS0_7minimumIlEEEEEvT_T0_DpT1_,"",@"SHT_CUDA_INFO"
	.sectionflags	@""
	.align	4


	//----- nvinfo : EIATTR_CUDA_API_VERSION
	.align		4
        /*0000*/ 	.byte	0x04, 0x37
        /*0002*/ 	.short	(.L_1667 - .L_1666)
.L_1666:
        /*0004*/ 	.word	0x00000082


	//----- nvinfo : EIATTR_KPARAM_INFO
	.align		4
.L_1667:
        /*0008*/ 	.byte	0x04, 0x17
        /*000a*/ 	.short	(.L_1669 - .L_1668)
.L_1668:
        /*000c*/ 	.word	0x00000000
        /*0010*/ 	.short	0x0002
        /*0012*/ 	.short	0x0e41
        /*0014*/ 	.byte	0x00, 0xf0, 0x05, 0x00


	//----- nvinfo : EIATTR_KPARAM_INFO
	.align		4
.L_1669:
        /*0018*/ 	.byte	0x04, 0x17
        /*001a*/ 	.short	(.L_1671 - .L_1670)
.L_1670:
        /*001c*/ 	.word	0x00000000
        /*0020*/ 	.short	0x0001
        /*0022*/ 	.short	0x0e40
        /*0024*/ 	.byte	0x00, 0xf0, 0x05, 0x00


	//----- nvinfo : EIATTR_KPARAM_INFO
	.align		4
.L_1671:
        /*0028*/ 	.byte	0x04, 0x17
        /*002a*/ 	.short	(.L_1673 - .L_1672)
.L_1672:
        /*002c*/ 	.word	0x00000000
        /*0030*/ 	.short	0x0000
        /*0032*/ 	.short	0x0000
        /*0034*/ 	.byte	0x00, 0xf0, 0x01, 0x39


	//----- nvinfo : EIATTR_SPARSE_MMA_MASK
	.align		4
.L_1673:
        /*0038*/ 	.byte	0x03, 0x50
        /*003a*/ 	.short	0x0000


	//----- nvinfo : EIATTR_MAXREG_COUNT
	.align		4
        /*003c*/ 	.byte	0x03, 0x1b
        /*003e*/ 	.short	0x0080


	//----- nvinfo : EIATTR_MERCURY_ISA_VERSION
	.align		4
        /*0040*/ 	.byte	0x03, 0x5f
        /*0042*/ 	.short	0x0101


	//----- nvinfo : EIATTR_VRC_CTA_INIT_COUNT
	.align		4
        /*0044*/ 	.byte	0x02, 0x4a
	.zero		1
	.zero		1


	//----- nvinfo : EIATTR_EXIT_INSTR_OFFSETS
	.align		4
        /*0048*/ 	.byte	0x04, 0x1c
        /*004a*/ 	.short	(.L_1675 - .L_1674)


	//   ....[0]....
.L_1674:
        /*004c*/ 	.word	0x00000180


	//   ....[1]....
        /*0050*/ 	.word	0x00000d00


	//   ....[2]....
        /*0054*/ 	.word	0x000010a0


	//   ....[3]....
        /*0058*/ 	.word	0x000010e0


	//   ....[4]....
        /*005c*/ 	.word	0x00001130


	//   ....[5]....
        /*0060*/ 	.word	0x000013b0


	//----- nvinfo : EIATTR_MAX_THREADS
	.align		4
.L_1675:
        /*0064*/ 	.byte	0x04, 0x05
        /*0066*/ 	.short	(.L_1677 - .L_1676)
.L_1676:
        /*0068*/ 	.word	0x00000200
        /*006c*/ 	.word	0x00000001
        /*0070*/ 	.word	0x00000001


	//----- nvinfo : EIATTR_CRS_STACK_SIZE
	.align		4
.L_1677:
        /*0074*/ 	.byte	0x04, 0x1e
        /*0076*/ 	.short	(.L_1679 - .L_1678)
.L_1678:
        /*0078*/ 	.word	0x00000000


	//----- nvinfo : EIATTR_CBANK_PARAM_SIZE
	.align		4
.L_1679:
        /*007c*/ 	.byte	0x03, 0x19
        /*007e*/ 	.short	0x0e42


	//----- nvinfo : EIATTR_PARAM_CBANK
	.align		4
        /*0080*/ 	.byte	0x04, 0x0a
        /*0082*/ 	.short	(.L_1681 - .L_1680)
	.align		4
.L_1680:
        /*0084*/ 	.word	index@(.nv.constant0._ZN2at6native61_GLOBAL__N__44eb8e94_28_ForeachBinaryOpScalarList_cu_dda10a6925multi_tensor_apply_kernelINS1_28TensorListScalarListMetadataIlLi2EEENS1_25BinaryOpScalarListFunctorIlLi2ELi1ELi1EEEJNS0_7minimumIlEEEEEvT_T0_DpT1_)
        /*0088*/ 	.short	0x0380
        /*008a*/ 	.short	0x0e42


	//----- nvinfo : EIATTR_SW_WAR
	.align		4
.L_1681:
        /*008c*/ 	.byte	0x04, 0x36
        /*008e*/ 	.short	(.L_1683 - .L_1682)
.L_1682:
        /*0090*/ 	.word	0x00000008
.L_1683:


//--------------------- .nv.info._ZN2at6native61_GLOBAL__N__44eb8e94_28_ForeachBinaryOpScalarList_cu_dda10a6925multi_tensor_apply_kernelINS1_28TensorListScalarListMetadataIiLi2EEENS1_25BinaryOpScalarListFunctorIiLi2ELi1ELi1EEEJNS0_7minimumIiEEEEEvT_T0_DpT1_ --------------------------
	.section	.nv.info._ZN2at6native61_GLOBAL__N__44eb8e94_28_ForeachBinaryOpScalarList_cu_dda10a6925multi_tensor_apply_kernelINS1_28TensorListScalarListMetadataIiLi2EEENS1_25BinaryOpScalarListFunctorIiLi2ELi1ELi1EEEJNS0_7minimumIiEEEEEvT_T0_DpT1_,"",@"SHT_CUDA_INFO"
	.sectionflags	@""
	.align	4


	//----- nvinfo : EIATTR_CUDA_API_VERSION
	.align		4
        /*0000*/ 	.byte	0x04, 0x37
        /*0002*/ 	.short	(.L_1685 - .L_1684)
.L_1684:
        /*0004*/ 	.word	0x00000082


	//----- nvinfo : EIATTR_KPARAM_INFO
	.align		4
.L_1685:
        /*0008*/ 	.byte	0x04, 0x17
        /*000a*/ 	.short	(.L_1687 - .L_1686)
.L_1686:
        /*000c*/ 	.word	0x00000000
        /*0010*/ 	.short	0x0002
        /*0012*/ 	.short	0x0d41
        /*0014*/ 	.byte	0x00, 0xf0, 0x05, 0x00


	//----- nvinfo : EIATTR_KPARAM_INFO
	.align		4
.L_1687:
        /*0018*/ 	.byte	0x04, 0x17
        /*001a*/ 	.short	(.L_1689 - .L_1688)
.L_1688:
        /*001c*/ 	.word	0x00000000
        /*0020*/ 	.short	0x0001
        /*0022*/ 	.short	0x0d40
        /*0024*/ 	.byte	0x00, 0xf0, 0x05, 0x00


	//----- nvinfo : EIATTR_KPARAM_INFO
	.align		4
.L_1689:
        /*0028*/ 	.byte	0x04, 0x17
        /*002a*/ 	.short	(.L_1691 - .L_1690)
.L_1690:
        /*002c*/ 	.word	0x00000000
        /*0030*/ 	.short	0x0000
        /*0032*/ 	.short	0x0000
        /*0034*/ 	.byte	0x00, 0xf0, 0x01, 0x35


	//----- nvinfo : EIATTR_SPARSE_MMA_MASK
	.align		4
.L_1691:
        /*0038*/ 	.byte	0x03, 0x50
        /*003a*/ 	.short	0x0000


	//----- nvinfo : EIATTR_MAXREG_COUNT
	.align		4
        /*003c*/ 	.byte	0x03, 0x1b
        /*003e*/ 	.short	0x0080


	//----- nvinfo : EIATTR_MERCURY_ISA_VERSION
	.align		4
        /*0040*/ 	.byte	0x03, 0x5f
        /*0042*/ 	.short	0x0101


	//----- nvinfo : EIATTR_VRC_CTA_INIT_COUNT
	.align		4
        /*0044*/ 	.byte	0x02, 0x4a
	.zero		1
	.zero		1


	//----- nvinfo : EIATTR_EXIT_INSTR_OFFSETS
	.align		4
        /*0048*/ 	.byte	0x04, 0x1c
        /*004a*/ 	.short	(.L_1693 - .L_1692)


	//   ....[0]....
.L_1692:
        /*004c*/ 	.word	0x00000190


	//   ....[1]....
        /*0050*/ 	.word	0x00000a00


	//   ....[2]....
        /*0054*/ 	.word	0x00000cd0


	//   ....[3]....
        /*0058*/ 	.word	0x00000d10


	//   ....[4]....
        /*005c*/ 	.word	0x00000d60


	//   ....[5]....
        /*0060*/ 	.word	0x00000ee0


	//----- nvinfo : EIATTR_MAX_THREADS
	.align		4
.L_1693:
        /*0064*/ 	.byte	0x04, 0x05
        /*0066*/ 	.short	(.L_1695 - .L_1694)
.L_1694:
        /*0068*/ 	.word	0x00000200
        /*006c*/ 	.word	0x00000001
        /*0070*/ 	.word	0x00000001


	//----- nvinfo : EIATTR_CRS_STACK_SIZE
	.align		4
.L_1695:
        /*0074*/ 	.byte	0x04, 0x1e
        /*0076*/ 	.short	(.L_1697 - .L_1696)
.L_1696:
        /*0078*/ 	.word	0x00000000


	//----- nvinfo : EIATTR_CBANK_PARAM_SIZE
	.align		4
.L_1697:
        /*007c*/ 	.byte	0x03, 0x19
        /*007e*/ 	.short	0x0d42


	//----- nvinfo : EIATTR_PARAM_CBANK
	.align		4
        /*0080*/ 	.byte	0x04, 0x0a
        /*0082*/ 	.short	(.L_1699 - .L_1698)
	.align		4
.L_1698:
        /*0084*/ 	.word	index@(.nv.constant0._ZN2at6native61_GLOBAL__N__44eb8e94_28_ForeachBinaryOpScalarList_cu_dda10a6925multi_tensor_apply_kernelINS1_28TensorListScalarListMetadataIiLi2EEENS1_25BinaryOpScalarListFunctorIiLi2ELi1ELi1EEEJNS0_7minimumIiEEEEEvT_T0_DpT1_)
        /*0088*/ 	.short	0x0380
        /*008a*/ 	.short	0x0d42


	//----- nvinfo : EIATTR_SW_WAR
	.align		4
.L_1699:
        /*008c*/ 	.byte	0x04, 0x36
        /*008e*/ 	.short	(.L_1701 - .L_1700)
.L_1700:
        /*0090*/ 	.word	0x00000008
.L_1701:


//--------------------- .nv.info._ZN2at6native61_GLOBAL__N__44eb8e94_28_ForeachBinaryOpScalarList_cu_dda10a6925multi_tensor_apply_kernelINS1_28TensorListScalarListMetadataIaLi2EEENS1_25BinaryOpScalarListFunctorIaLi2ELi1ELi1EEEJNS0_7minimumIaEEEEEvT_T0_DpT1_ --------------------------
	.section	.nv.info._ZN2at6native61_GLOBAL__N__44eb8e94_28_ForeachBinaryOpScalarList_cu_dda10a6925multi_tensor_apply_kernelINS1_28TensorListScalarListMetadataIaLi2EEENS1_25BinaryOpScalarListFunctorIaLi2ELi1ELi1EEEJNS0_7minimumIaEEEEEvT_T0_DpT1_,"",@"SHT_CUDA_INFO"
	.sectionflags	@""
	.align	4


	//----- nvinfo : EIATTR_CUDA_API_VERSION
	.align		4
        /*0000*/ 	.byte	0x04, 0x37
        /*0002*/ 	.short	(.L_1703 - .L_1702)
.L_1702:
        /*0004*/ 	.word	0x00000082


	//----- nvinfo : EIATTR_KPARAM_INFO
	.align		4
.L_1703:
        /*0008*/ 	.byte	0x04, 0x17
        /*000a*/ 	.short	(.L_1705 - .L_1704)
.L_1704:
        /*000c*/ 	.word	0x00000000
        /*0010*/ 	.short	0x0002
        /*0012*/ 	.short	0x0c81
        /*0014*/ 	.byte	0x00, 0xf0, 0x05, 0x00


	//----- nvinfo : EIATTR_KPARAM_INFO
	.align		4
.L_1705:
        /*0018*/ 	.byte	0x04, 0x17
        /*001a*/ 	.short	(.L_1707 - .L_1706)
.L_1706:
        /*001c*/ 	.word	0x00000000
        /*0020*/ 	.short	0x0001
        /*0022*/ 	.short	0x0c80
        /*0024*/ 	.byte	0x00, 0xf0, 0x05, 0x00


	//----- nvinfo : EIATTR_KPARAM_INFO
	.align		4
.L_1707:
        /*0028*/ 	.byte	0x04, 0x17
        /*002a*/ 	.short	(.L_1709 - .L_1708)
.L_1708:
        /*002c*/ 	.word	0x00000000
        /*0030*/ 	.short	0x0000
        /*0032*/ 	.short	0x0000
        /*0034*/ 	.byte	0x00, 0xf0, 0x01, 0x32


	//----- nvinfo : EIATTR_SPARSE_MMA_MASK
	.align		4
.L_1709:
        /*0038*/ 	.byte	0x03, 0x50
        /*003a*/ 	.short	0x0000


	//----- nvinfo : EIATTR_MAXREG_COUNT
	.align		4
        /*003c*/ 	.byte	0x03, 0x1b
        /*003e*/ 	.short	0x0080


	//----- nvinfo : EIATTR_MERCURY_ISA_VERSION
	.align		4
        /*0040*/ 	.byte	0x03, 0x5f
        /*0042*/ 	.short	0x0101


	//----- nvinfo : EIATTR_VRC_CTA_INIT_COUNT
	.align		4
        /*0044*/ 	.byte	0x02, 0x4a
	.zero		1
	.zero		1


	//----- nvinfo : EIATTR_EXIT_INSTR_OFFSETS
	.align		4
        /*0048*/ 	.byte	0x04, 0x1c
        /*004a*/ 	.short	(.L_1711 - .L_1710)


	//   ....[0]....
.L_1710:
        /*004c*/ 	.word	0x000001a0


	//   ....[1]....
        /*0050*/ 	.word	0x00001210


	//   ....[2]....
        /*0054*/ 	.word	0x00001610


	//   ....[3]....
        /*0058*/ 	.word	0x00001650


	//   ....[4]....
        /*005c*/ 	.word	0x000016a0


	//   ....[5]....
        /*0060*/ 	.word	0x00001940


	//----- nvinfo : EIATTR_MAX_THREADS
	.align		4
.L_1711:
        /*0064*/ 	.byte	0x04, 0x05
        /*0066*/ 	.short	(.L_1713 - .L_1712)
.L_1712:
        /*0068*/ 	.word	0x00000200
        /*006c*/ 	.word	0x00000001
        /*0070*/ 	.word	0x00000001


	//----- nvinfo : EIATTR_CRS_STACK_SIZE
	.align		4
.L_1713:
        /*0074*/ 	.byte	0x04, 0x1e
        /*0076*/ 	.short	(.L_1715 - .L_1714)
.L_1714:
        /*0078*/ 	.word	0x00000000


	//----- nvinfo : EIATTR_CBANK_PARAM_SIZE
	.align		4
.L_1715:
        /*007c*/ 	.byte	0x03, 0x19
        /*007e*/ 	.short	0x0c82


	//----- nvinfo : EIATTR_PARAM_CBANK
	.align		4
        /*0080*/ 	.byte	0x04, 0x0a
        /*0082*/ 	.short	(.L_1717 - .L_1716)
	.align		4
.L_1716:
        /*0084*/ 	.word	index@(.nv.constant0._ZN2at6native61_GLOBAL__N__44eb8e94_28_ForeachBinaryOpScalarList_cu_dda10a6925multi_tensor_apply_kernelINS1_28TensorListScalarListMetadataIaLi2EEENS1_25BinaryOpScalarListFunctorIaLi2ELi1ELi1EEEJNS0_7minimumIaEEEEEvT_T0_DpT1_)
        /*0088*/ 	.short	0x0380
        /*008a*/ 	.short	0x0c82


	//----- nvinfo : EIATTR_SW_WAR
	.align		4
.L_1717:
        /*008c*/ 	.byte	0x04, 0x36
        /*008e*/ 	.short	(.L_1719 - .L_1718)
.L_1718:
        /*0090*/ 	.word	0x00000008
.L_1719:


//--------------------- .nv.info._ZN2at6native61_GLOBAL__N__44eb8e94_28_ForeachBinaryOpScalarList_cu_dda10a6925multi_tensor_apply_kernelINS1_28TensorListScalarListMetadataIhLi2EEENS1_25BinaryOpScalarListFunctorIhLi2ELi1ELi1EEEJNS0_7minimumIhEEEEEvT_T0_DpT1_ --------------------------
	.section	.nv.info._ZN2at6native61_GLOBAL__N__44eb8e94_28_ForeachBinaryOpScalarList_cu_dda10a6925multi_tensor_apply_kernelINS1_28TensorListScalarListMetadataIhLi2EEENS1_25BinaryOpScalarListFunctorIhLi2ELi1ELi1EEEJNS0_7minimumIhEEEEEvT_T0_DpT1_,"",@"SHT_CUDA_INFO"
	.sectionflags	@""
	.align	4


	//----- nvinfo : EIATTR_CUDA_API_VERSION
	.align		4
        /*0000*/ 	.byte	0x04, 0x37
        /*0002*/ 	.short	(.L_1721 - .L_1720)
.L_1720:
        /*0004*/ 	.word	0x00000082


	//----- nvinfo : EIATTR_KPARAM_INFO
	.align		4
.L_1721:
        /*0008*/ 	.byte	0x04, 0x17
        /*000a*/ 	.short	(.L_1723 - .L_1722)
.L_1722:
        /*000c*/ 	.word	0x00000000
        /*0010*/ 	.short	0x0002
        /*0012*/ 	.short	0x0c81
        /*0014*/ 	.byte	0x00, 0xf0, 0x05, 0x00


	//----- nvinfo : EIATTR_KPARAM_INFO
	.align		4
.L_1723:
        /*0018*/ 	.byte	0x04, 0x17
        /*001a*/ 	.short	(.L_1725 - .L_1724)
.L_1724:
        /*001c*/ 	.word	0x00000000
        /*0020*/ 	.short	0x0001
        /*0022*/ 	.short	0x0c80
        /*0024*/ 	.byte	0x00, 0xf0, 0x05, 0x00


	//----- nvinfo : EIATTR_KPARAM_INFO
	.align		4
.L_1725:
        /*0028*/ 	.byte	0x04, 0x17
        /*002a*/ 	.short	(.L_1727 - .L_1726)
.L_1726:
        /*002c*/ 	.word	0x00000000
        /*0030*/ 	.short	0x0000
        /*0032*/ 	.short	0x0000
        /*0034*/ 	.byte	0x00, 0xf0, 0x01, 0x32


	//----- nvinfo : EIATTR_SPARSE_MMA_MASK
	.align		4
.L_1727:
        /*0038*/ 	.byte	0x03, 0x50
        /*003a*/ 	.short	0x0000


	//----- nvinfo : EIATTR_MAXREG_COUNT
	.align		4
        /*003c*/ 	.byte	0x03, 0x1b
        /*003e*/ 	.short	0x0080


	//----- nvinfo : EIATTR_MERCURY_ISA_VERSION
	.align		4
        /*0040*/ 	.byte	0x03, 0x5f
        /*0042*/ 	.short	0x0101


	//----- nvinfo : EIATTR_VRC_CTA_INIT_COUNT
	.align		4
        /*0044*/ 	.byte	0x02, 0x4a
	.zero		1
	.zero		1


	//----- nvinfo : EIATTR_EXIT_INSTR_OFFSETS
	.align		4
        /*0048*/ 	.byte	0x04, 0x1c
        /*004a*/ 	.short	(.L_1729 - .L_1728)


	//   ....[0]....
.L_1728:
        /*004c*/ 	.word	0x000001a0


	//   ....[1]....
        /*0050*/ 	.word	0x00001190


	//   ....[2]....
        /*0054*/ 	.word	0x00001540


	//   ....[3]....
        /*0058*/ 	.word	0x00001580


	//   ....[4]....
        /*005c*/ 	.word	0x000015d0


	//   ....[5]....
        /*0060*/ 	.word	0x00001810


	//----- nvinfo : EIATTR_MAX_THREADS
	.align		4
.L_1729:
        /*0064*/ 	.byte	0x04, 0x05
        /*0066*/ 	.short	(.L_1731 - .L_1730)
.L_1730:
        /*0068*/ 	.word	0x00000200
        /*006c*/ 	.word	0x00000001
        /*0070*/ 	.word	0x00000001


	//----- nvinfo : EIATTR_CRS_STACK_SIZE
	.align		4
.L_1731:
        /*0074*/ 	.byte	0x04, 0x1e
        /*0076*/ 	.short	(.L_1733 - .L_1732)
.L_1732:
        /*0078*/ 	.word	0x00000000


	//----- nvinfo : EIATTR_CBANK_PARAM_SIZE
	.align		4
.L_1733:
        /*007c*/ 	.byte	0x03, 0x19
        /*007e*/ 	.short	0x0c82


	//----- nvinfo : EIATTR_PARAM_CBANK
	.align		4
        /*0080*/ 	.byte	0x04, 0x0a
        /*0082*/ 	.short	(.L_1735 - .L_1734)
	.align		4
.L_1734:
        /*0084*/ 	.word	index@(.nv.constant0._ZN2at6native61_GLOBAL__N__44eb8e94_28_ForeachBinaryOpScalarList_cu_dda10a6925multi_tensor_apply_kernelINS1_28TensorListScalarListMetadataIhLi2EEENS1_25BinaryOpScalarListFunctorIhLi2ELi1ELi1EEEJNS0_7minimumIhEEEEEvT_T0_DpT1_)
        /*0088*/ 	.short	0x0380
        /*008a*/ 	.short	0x0c82


	//----- nvinfo : EIATTR_SW_WAR
	.align		4
.L_1735:
        /*008c*/ 	.byte	0x04, 0x36
        /*008e*/ 	.short	(.L_1737 - .L_1736)
.L_1736:
        /*0090*/ 	.word	0x00000008
.L_1737:


//--------------------- .nv.info._ZN2at6native61_GLOBAL__N__44eb8e94_28_ForeachBinaryOpScalarList_cu_dda10a6925multi_tensor_apply_kernelINS1_28TensorListScalarListMetadataIfLi1EEENS1_25BinaryOpScalarListFunctorIN3c108BFloat16ELi1ELi1ELi0EEEJNS0_7minimumIfEEEEEvT_T0_DpT1_ --------------------------
	.section	.nv.info._ZN2at6native61_GLOBAL__N__44eb8e94_28_ForeachBinaryOpScalarList_cu_dda10a6925multi_tensor_apply_kernelINS1_28TensorListScalarListMetadataIfLi1EEENS1_25BinaryOpScalarListFunctorIN3c108BFloat16ELi1ELi1ELi0EEEJNS0_7minimumIfEEEEEvT_T0_DpT1_,"",@"SHT_CUDA_INFO"
	.sectionflags	@""
	.align	4


	//----- nvinfo : EIATTR_CUDA_API_VERSION
	.align		4
        /*0000*/ 	.byte	0x04, 0x37
        /*0002*/ 	.short	(.L_1739 - .L_1738)
.L_1738:
        /*0004*/ 	.word	0x00000082


	//----- nvinfo : EIATTR_KPARAM_INFO
	.align		4
.L_1739:
        /*0008*/ 	.byte	0x04, 0x17
        /*000a*/ 	.short	(.L_1741 - .L_1740)
.L_1740:
        /*000c*/ 	.word	0x00000000
        /*0010*/ 	.short	0x0002
        /*0012*/ 	.short	0x0dc1
        /*0014*/ 	.byte	0x00, 0xf0, 0x05, 0x00


	//----- nvinfo : EIATTR_KPARAM_INFO
	.align		4
.L_1741:
        /*0018*/ 	.byte	0x04, 0x17
        /*001a*/ 	.short	(.L_1743 - .L_1742)
.L_1742:
        /*001c*/ 	.word	0x00000000
        /*0020*/ 	.short	0x0001
        /*0022*/ 	.short	0x0dc0
        /*0024*/ 	.byte	0x00, 0xf0, 0x05, 0x00


	//----- nvinfo : EIATTR_KPARAM_INFO
	.align		4
.L_1743:
        /*0028*/ 	.byte	0x04, 0x17
        /*002a*/ 	.short	(.L_1745 - .L_1744)
.L_1744:
        /*002c*/ 	.word	0x00000000
        /*0030*/ 	.short	0x0000
        /*0032*/ 	.short	0x0000
        /*0034*/ 	.byte	0x00, 0xf0, 0x01, 0x37


	//----- nvinfo : EIATTR_SPARSE_MMA_MASK
	.align		4
.L_1745:
        /*0038*/ 	.byte	0x03, 0x50
        /*003a*/ 	.short	0x0000


	//----- nvinfo : EIATTR_MAXREG_COUNT
	.align		4
        /*003c*/ 	.byte	0x03, 0x1b
        /*003e*/ 	.short	0x0080


	//----- nvinfo : EIATTR_MERCURY_ISA_VERSION
	.align		4
        /*0040*/ 	.byte	0x03, 0x5f
        /*0042*/ 	.short	0x0101


	//----- nvinfo : EIATTR_VRC_CTA_INIT_COUNT
	.align		4
        /*0044*/ 	.byte	0x02, 0x4a
	.zero		1
	.zero		1


	//----- nvinfo : EIATTR_EXIT_INSTR_OFFSETS
	.align		4
        /*0048*/ 	.byte	0x04, 0x1c
        /*004a*/ 	.short	(.L_1747 - .L_1746)


	//   ....[0]....
.L_1746:
        /*004c*/ 	.word	0x00000160


	//   ....[1]....
        /*0050*/ 	.word	0x00000b80


	//   ....[2]....
        /*0054*/ 	.word	0x00000f00


	//   ....[3]....
        /*0058*/ 	.word	0x00000f30


	//   ....[4]....
        /*005c*/ 	.word	0x00000f80


	//   ....[5]....
        /*0060*/ 	.word	0x000011c0


	//----- nvinfo : EIATTR_MAX_THREADS
	.align		4
.L_1747:
        /*0064*/ 	.byte	0x04, 0x05
        /*0066*/ 	.short	(.L_1749 - .L_1748)
.L_1748:
        /*0068*/ 	.word	0x00000200
        /*006c*/ 	.word	0x00000001
        /*0070*/ 	.word	0x00000001


	//----- nvinfo : EIATTR_CRS_STACK_SIZE
	.align		4
.L_1749:
        /*0074*/ 	.byte	0x04, 0x1e
        /*0076*/ 	.short	(.L_1751 - .L_1750)
.L_1750:
        /*0078*/ 	.word	0x00000000


	//----- nvinfo : EIATTR_CBANK_PARAM_SIZE
	.align		4
.L_1751:
        /*007c*/ 	.byte	0x03, 0x19
        /*007e*/ 	.short	0x0dc2


	//----- nvinfo : EIATTR_PARAM_CBANK
	.align		4
        /*0080*/ 	.byte	0x04, 0x0a
        /*0082*/ 	.short	(.L_1753 - .L_1752)
	.align		4
.L_1752:
        /*0084*/ 	.word	index@(.nv.constant0._ZN2at6native61_GLOBAL__N__44eb8e94_28_ForeachBinaryOpScalarList_cu_dda10a6925multi_tensor_apply_kernelINS1_28TensorListScalarListMetadataIfLi1EEENS1_25BinaryOpScalarListFunctorIN3c108BFloat16ELi1ELi1ELi0EEEJNS0_7minimumIfEEEEEvT_T0_DpT1_)
        /*0088*/ 	.short	0x0380
        /*008a*/ 	.short	0x0dc2


	//----- nvinfo : EIATTR_SW_WAR
	.align		4
.L_1753:
        /*008c*/ 	.byte	0x04, 0x36
        /*008e*/ 	.short	(.L_1755 - .L_1754)
.L_1754:
        /*0090*/ 	.word	0x00000008
.L_1755:


//--------------------- .nv.info._ZN2at6native61_GLOBAL__N__44eb8e94_28_ForeachBinaryOpScalarList_cu_dda10a6925multi_tensor_apply_kernelINS1_28TensorListScalarListMetadataIfLi1EEENS1_25BinaryOpScalarListFunctorIN3c104HalfELi1ELi1ELi0EEEJNS0_7minimumIfEEEEEvT_T0_DpT1_ --------------------------
	.section	.nv.info._ZN2at6native61_GLOBAL__N__44eb8e94_28_ForeachBinaryOpScalarList_cu_dda10a6925multi_tensor_apply_kernelINS1_28TensorListScalarListMetadataIfLi1EEENS1_25BinaryOpScalarListFunctorIN3c104HalfELi1ELi1ELi0EEEJNS0_7minimumIfEEEEEvT_T0_DpT1_,"",@"SHT_CUDA_INFO"
	.sectionflags	@""
	.align	4


	//----- nvinfo : EIATTR_CUDA_API_VERSION
	.align		4
        /*0000*/ 	.byte	0x04, 0x37
        /*0002*/ 	.short	(.L_1757 - .L_1756)
.L_1756:
        /*0004*/ 	.word	0x00000082


	//----- nvinfo : EIATTR_KPARAM_INFO
	.align		4
.L_1757:
        /*0008*/ 	.byte	0x04, 0x17
        /*000a*/ 	.short	(.L_1759 - .L_1758)
.L_1758:
        /*000c*/ 	.word	0x00000000
        /*0010*/ 	.short	0x0002
        /*0012*/ 	.short	0x0dc1
        /*0014*/ 	.byte	0x00, 0xf0, 0x05, 0x00


	//----- nvinfo : EIATTR_KPARAM_INFO
	.align		4
.L_1759:
        /*0018*/ 	.byte	0x04, 0x17
        /*001a*/ 	.short	(.L_1761 - .L_1760)
.L_1760:
        /*001c*/ 	.word	0x00000000
        /*0020*/ 	.short	0x0001
        /*0022*/ 	.short	0x0dc0
        /*0024*/ 	.byte	0x00, 0xf0, 0x05, 0x00


	//----- nvinfo : EIATTR_KPARAM_INFO
	.align		4
.L_1761:
        /*0028*/ 	.byte	0x04, 0x17
        /*002a*/ 	.short	(.L_1763 - .L_1762)
.L_1762:
        /*002c*/ 	.word	0x00000000
        /*0030*/ 	.short	0x0000
        /*0032*/ 	.short	0x0000
        /*0034*/ 	.byte	0x00, 0xf0, 0x01, 0x37


	//----- nvinfo : EIATTR_SPARSE_MMA_MASK
	.align		4
.L_1763:
        /*0038*/ 	.byte	0x03, 0x50
        /*003a*/ 	.short	0x0000


	//----- nvinfo : EIATTR_MAXREG_COUNT
	.align		4
        /*003c*/ 	.byte	0x03, 0x1b
        /*003e*/ 	.short	0x0080


	//----- nvinfo : EIATTR_MERCURY_ISA_VERSION
	.align		4
        /*0040*/ 	.byte	0x03, 0x5f
        /*0042*/ 	.short	0x0101


	//----- nvinfo : EIATTR_VRC_CTA_INIT_COUNT
	.align		4
        /*0044*/ 	.byte	0x02, 0x4a
	.zero		1
	.zero		1


	//----- nvinfo : EIATTR_EXIT_INSTR_OFFSETS
	.align		4
        /*0048*/ 	.byte	0x04, 0x1c
        /*004a*/ 	.short	(.L_1765 - .L_1764)


	//   ....[0]....
.L_1764:
        /*004c*/ 	.word	0x00000160


	//   ....[1]....
        /*0050*/ 	.word	0x00000b80


	//   ....[2]....
        /*0054*/ 	.word	0x00000f00


	//   ....[3]....
        /*0058*/ 	.word	0x00000f30


	//   ....[4]....
        /*005c*/ 	.word	0x00000f80


	//   ....[5]....
        /*0060*/ 	.word	0x000011a0


	//----- nvinfo : EIATTR_MAX_THREADS
	.align		4
.L_1765:
        /*0064*/ 	.byte	0x04, 0x05
        /*0066*/ 	.short	(.L_1767 - .L_1766)
.L_1766:
        /*0068*/ 	.word	0x00000200
        /*006c*/ 	.word	0x00000001
        /*0070*/ 	.word	0x00000001


	//----- nvinfo : EIATTR_CRS_STACK_SIZE
	.align		4
.L_1767:
        /*0074*/ 	.byte	0x04, 0x1e
        /*0076*/ 	.short	(.L_1769 - .L_1768)
.L_1768:
        /*0078*/ 	.word	0x00000000


	//----- nvinfo : EIATTR_CBANK_PARAM_SIZE
	.align		4
.L_1769:
        /*007c*/ 	.byte	0x03, 0x19
        /*007e*/ 	.short	0x0dc2


	//----- nvinfo : EIATTR_PARAM_CBANK
	.align		4
        /*0080*/ 	.byte	0x04, 0x0a
        /*0082*/ 	.short	(.L_1771 - .L_1770)
	.align		4
.L_1770:
        /*0084*/ 	.word	index@(.nv.constant0._ZN2at6native61_GLOBAL__N__44eb8e94_28_ForeachBinaryOpScalarList_cu_dda10a6925multi_tensor_apply_kernelINS1_28TensorListScalarListMetadataIfLi1EEENS1_25BinaryOpScalarListFunctorIN3c104HalfELi1ELi1ELi0EEEJNS0_7minimumIfEEEEEvT_T0_DpT1_)
        /*0088*/ 	.short	0x0380
        /*008a*/ 	.short	0x0dc2


	//----- nvinfo : EIATTR_SW_WAR
	.align		4
.L_1771:
        /*008c*/ 	.byte	0x04, 0x36
        /*008e*/ 	.short	(.L_1773 - .L_1772)
.L_1772:
        /*0090*/ 	.word	0x00000008
.L_1773:


//--------------------- .nv.info._ZN2at6native61_GLOBAL__N__44eb8e94_28_ForeachBinaryOpScalarList_cu_dda10a6925multi_tensor_apply_kernelINS1_28TensorListScalarListMetadataIfLi1EEENS1_25BinaryOpScalarListFunctorIfLi1ELi1ELi0EEEJNS0_7minimumIfEEEEEvT_T0_DpT1_ --------------------------
	.section	.nv.info._ZN2at6native61_GLOBAL__N__44eb8e94_28_ForeachBinaryOpScalarList_cu_dda10a6925multi_tensor_apply_kernelINS1_28TensorListScalarListMetadataIfLi1EEENS1_25BinaryOpScalarListFunctorIfLi1ELi1ELi0EEEJNS0_7minimumIfEEEEEvT_T0_DpT1_,"",@"SHT_CUDA_INFO"
	.sectionflags	@""
	.align	4


	//----- nvinfo : EIATTR_CUDA_API_VERSION
	.align		4
        /*0000*/ 	.byte	0x04, 0x37
        /*0002*/ 	.short	(.L_1775 - .L_1774)
.L_1774:
        /*0004*/ 	.word	0x00000082


	//----- nvinfo : EIATTR_KPARAM_INFO
	.align		4
.L_1775:
        /*0008*/ 	.byte	0x04, 0x17
        /*000a*/ 	.short	(.L_1777 - .L_1776)
.L_1776:
        /*000c*/ 	.word	0x00000000
        /*0010*/ 	.short	0x0002
        /*0012*/ 	.short	0x0dc1
        /*0014*/ 	.byte	0x00, 0xf0, 0x05, 0x00


	//----- nvinfo : EIATTR_KPARAM_INFO
	.align		4
.L_1777:
        /*0018*/ 	.byte	0x04, 0x17
        /*001a*/ 	.short	(.L_1779 - .L_1778)
.L_1778:
        /*001c*/ 	.word	0x00000000
        /*0020*/ 	.short	0x0001
        /*0022*/ 	.short	0x0dc0
        /*0024*/ 	.byte	0x00, 0xf0, 0x05, 0x00


	//----- nvinfo : EIATTR_KPARAM_INFO
	.align		4
.L_1779:
        /*0028*/ 	.byte	0x04, 0x17
        /*002a*/ 	.short	(.L_1781 - .L_1780)
.L_1780:
        /*002c*/ 	.word	0x00000000
        /*0030*/ 	.short	0x0000
        /*0032*/ 	.short	0x0000
        /*0034*/ 	.byte	0x00, 0xf0, 0x01, 0x37


	//----- nvinfo : EIATTR_SPARSE_MMA_MASK
	.align		4
.L_1781:
        /*0038*/ 	.byte	0x03, 0x50
        /*003a*/ 	.short	0x0000


	//----- nvinfo : EIATTR_MAXREG_COUNT
	.align		4
        /*003c*/ 	.byte	0x03, 0x1b
        /*003e*/ 	.short	0x0080


	//----- nvinfo : EIATTR_MERCURY_ISA_VERSION
	.align		4
        /*0040*/ 	.byte	0x03, 0x5f
        /*0042*/ 	.short	0x0101


	//----- nvinfo : EIATTR_VRC_CTA_INIT_COUNT
	.align		4
        /*0044*/ 	.byte	0x02, 0x4a
	.zero		1
	.zero		1


	//----- nvinfo : EIATTR_EXIT_INSTR_OFFSETS
	.align		4
        /*0048*/ 	.byte	0x04, 0x1c
        /*004a*/ 	.short	(.L_1783 - .L_1782)


	//   ....[0]....
.L_1782:
        /*004c*/ 	.word	0x00000160


	//   ....[1]....
        /*0050*/ 	.word	0x00000b90


	//   ....[2]....
        /*0054*/ 	.word	0x00000eb0


	//   ....[3]....
        /*0058*/ 	.word	0x00000ed0


	//   ....[4]....
        /*005c*/ 	.word	0x00000f20


	//   ....[5]....
        /*0060*/ 	.word	0x000010e0


	//----- nvinfo : EIATTR_MAX_THREADS
	.align		4
.L_1783:
        /*0064*/ 	.byte	0x04, 0x05
        /*0066*/ 	.short	(.L_1785 - .L_1784)
.L_1784:
        /*0068*/ 	.word	0x00000200
        /*006c*/ 	.word	0x00000001
        /*0070*/ 	.word	0x00000001


	//----- nvinfo : EIATTR_CRS_STACK_SIZE
	.align		4
.L_1785:
        /*0074*/ 	.byte	0x04, 0x1e
        /*0076*/ 	.short	(.L_1787 - .L_1786)
.L_1786:
        /*0078*/ 	.word	0x00000000


	//----- nvinfo : EIATTR_CBANK_PARAM_SIZE
	.align		4
.L_1787:
        /*007c*/ 	.byte	0x03, 0x19
        /*007e*/ 	.short	0x0dc2


	//----- nvinfo : EIATTR_PARAM_CBANK
	.align		4
        /*0080*/ 	.byte	0x04, 0x0a
        /*0082*/ 	.short	(.L_1789 - .L_1788)
	.align		4
.L_1788:
        /*0084*/ 	.word	index@(.nv.constant0._ZN2at6native61_GLOBAL__N__44eb8e94_28_ForeachBinaryOpScalarList_cu_dda10a6925multi_tensor_apply_kernelINS1_28TensorListScalarListMetadataIfLi1EEENS1_25BinaryOpScalarListFunctorIfLi1ELi1ELi0EEEJNS0_7minimumIfEEEEEvT_T0_DpT1_)
        /*0088*/ 	.short	0x0380
        /*008a*/ 	.short	0x0dc2


	//----- nvinfo : EIATTR_SW_WAR
	.align		4
.L_1789:
        /*008c*/ 	.byte	0x04, 0x36
        /*008e*/ 	.short	(.L_1791 - .L_1790)
.L_1790:
        /*0090*/ 	.word	0x00000008
.L_1791:


//--------------------- .nv.info._ZN2at6native61_GLOBAL__N__44eb8e94_28_ForeachBinaryOpScalarList_cu_dda10a6925multi_tensor_apply_kernelINS1_28TensorListScalarListMetadataIdLi1EEENS1_25BinaryOpScalarListFunctorIdLi1ELi1ELi0EEEJNS0_7minimumIdEEEEEvT_T0_DpT1_ --------------------------
	.section	.nv.info._ZN2at6native61_GLOBAL__N__44eb8e94_28_ForeachBinaryOpScalarList_cu_dda10a6925multi_tensor_apply_kernelINS1_28TensorListScalarListMetadataIdLi1EEENS1_25BinaryOpScalarListFunctorIdLi1ELi1ELi0EEEJNS0_7minimumIdEEEEEvT_T0_DpT1_,"",@"SHT_CUDA_INFO"
	.sectionflags	@""
	.align	4


	//----- nvinfo : EIATTR_CUDA_API_VERSION
	.align		4
        /*0000*/ 	.byte	0x04, 0x37
        /*0002*/ 	.short	(.L_1793 - .L_1792)
.L_1792:
        /*0004*/ 	.word	0x00000082


	//----- nvinfo : EIATTR_KPARAM_INFO
	.align		4
.L_1793:
        /*0008*/ 	.byte	0x04, 0x17
        /*000a*/ 	.short	(.L_1795 - .L_1794)
.L_1794:
        /*000c*/ 	.word	0x00000000
        /*0010*/ 	.short	0x0002
        /*0012*/ 	.short	0x0f41
        /*0014*/ 	.byte	0x00, 0xf0, 0x05, 0x00


	//----- nvinfo : EIATTR_KPARAM_INFO
	.align		4
.L_1795:
        /*0018*/ 	.byte	0x04, 0x17
        /*001a*/ 	.short	(.L_1797 - .L_1796)
.L_1796:
        /*001c*/ 	.word	0x00000000
        /*0020*/ 	.short	0x0001
        /*0022*/ 	.short	0x0f40
        /*0024*/ 	.byte	0x00, 0xf0, 0x05, 0x00


	//----- nvinfo : EIATTR_KPARAM_INFO
	.align		4
.L_1797:
        /*0028*/ 	.byte	0x04, 0x17
        /*002a*/ 	.short	(.L_1799 - .L_1798)
.L_1798:
        /*002c*/ 	.word	0x00000000
        /*0030*/ 	.short	0x0000
        /*0032*/ 	.short	0x0000
        /*0034*/ 	.byte	0x00, 0xf0, 0x01, 0x3d


	//----- nvinfo : EIATTR_SPARSE_MMA_MASK
	.align		4
.L_1799:
        /*0038*/ 	.byte	0x03, 0x50
        /*003a*/ 	.short	0x0000


	//----- nvinfo : EIATTR_MAXREG_COUNT
	.align		4
        /*003c*/ 	.byte	0x03, 0x1b
        /*003e*/ 	.short	0x0080


	//----- nvinfo : EIATTR_MERCURY_ISA_VERSION
	.align		4
        /*0040*/ 	.byte	0x03, 0x5f
        /*0042*/ 	.short	0x0101


	//----- nvinfo : EIATTR_VRC_CTA_INIT_COUNT
	.align		4
        /*0044*/ 	.byte	0x02, 0x4a
	.zero		1
	.zero		1


	//----- nvinfo : EIATTR_EXIT_INSTR_OFFSETS
	.align		4
        /*0048*/ 	.byte	0x04, 0x1c
        /*004a*/ 	.short	(.L_1801 - .L_1800)


	//   ....[0]....
.L_1800:
        /*004c*/ 	.word	0x00000140


	//   ....[1]....
        /*0050*/ 	.word	0x00000fc0


	//   ....[2]....
        /*0054*/ 	.word	0x00001500


	//   ....[3]....
        /*0058*/ 	.word	0x00001520


	//   ....[4]....
        /*005c*/ 	.word	0x00001570


	//   ....[5]....
        /*0060*/ 	.word	0x00001950


	//----- nvinfo : EIATTR_MAX_THREADS
	.align		4
.L_1801:
        /*0064*/ 	.byte	0x04, 0x05
        /*0066*/ 	.short	(.L_1803 - .L_1802)
.L_1802:
        /*0068*/ 	.word	0x00000200
        /*006c*/ 	.word	0x00000001
        /*0070*/ 	.word	0x00000001


	//----- nvinfo : EIATTR_CRS_STACK_SIZE
	.align		4
.L_1803:
        /*0074*/ 	.byte	0x04, 0x1e
        /*0076*/ 	.short	(.L_1805 - .L_1804)
.L_1804:
        /*0078*/ 	.word	0x00000000


	//----- nvinfo : EIATTR_CBANK_PARAM_SIZE
	.align		4
.L_1805:
        /*007c*/ 	.byte	0x03, 0x19
        /*007e*/ 	.short	0x0f42


	//----- nvinfo : EIATTR_PARAM_CBANK
	.align		4
        /*0080*/ 	.byte	0x04, 0x0a
        /*0082*/ 	.short	(.L_1807 - .L_1806)
	.align		4
.L_1806:
        /*0084*/ 	.word	index@(.nv.constant0._ZN2at6native61_GLOBAL__N__44eb8e94_28_ForeachBinaryOpScalarList_cu_dda10a6925multi_tensor_apply_kernelINS1_28TensorListScalarListMetadataIdLi1EEENS1_25BinaryOpScalarListFunctorIdLi1ELi1ELi0EEEJNS0_7minimumIdEEEEEvT_T0_DpT1_)
        /*0088*/ 	.short	0x0380
        /*008a*/ 	.short	0x0f42


	//----- nvinfo : EIATTR_SW_WAR
	.align		4
.L_1807:
        /*008c*/ 	.byte	0x04, 0x36
        /*008e*/ 	.short	(.L_1809 - .L_1808)
.L_1808:
        /*0090*/ 	.word	0x00000008
.L_1809:


//--------------------- .nv.info._ZN2at6native61_GLOBAL__N__44eb8e94_28_ForeachBinaryOpScalarList_cu_dda10a6925multi_tensor_apply_kernelINS1_28TensorListScalarListMetadataIsLi1EEENS1_25BinaryOpScalarListFunctorIsLi1ELi1ELi0EEEJNS0_7minimumIsEEEEEvT_T0_DpT1_ --------------------------
	.section	.nv.info._ZN2at6native61_GLOBAL__N__44eb8e94_28_ForeachBinaryOpScalarList_cu_dda10a6925multi_tensor_apply_kernelINS1_28TensorListScalarListMetadataIsLi1EEENS1_25BinaryOpScalarListFunctorIsLi1ELi1ELi0EEEJNS0_7minimumIsEEEEEvT_T0_DpT1_,"",@"SHT_CUDA_INFO"
	.sectionflags	@""
	.align	4


	//----- nvinfo : EIATTR_CUDA_API_VERSION
	.align		4
        /*0000*/ 	.byte	0x04, 0x37
        /*0002*/ 	.short	(.L_1811 - .L_1810)
.L_1810:
        /*0004*/ 	.word	0x00000082


	//----- nvinfo : EIATTR_KPARAM_INFO
	.align		4
.L_1811:
        /*0008*/ 	.byte	0x04, 0x17
        /*000a*/ 	.short	(.L_1813 - .L_1812)
.L_1812:
        /*000c*/ 	.word	0x00000000
        /*0010*/ 	.short	0x0002
        /*0012*/ 	.short	0x0d01
        /*0014*/ 	.byte	0x00, 0xf0, 0x05, 0x00


	//----- nvinfo : EIATTR_KPARAM_INFO
	.align		4
.L_1813:
        /*0018*/ 	.byte	0x04, 0x17
        /*001a*/ 	.short	(.L_1815 - .L_1814)
.L_1814:
        /*001c*/ 	.word	0x00000000
        /*0020*/ 	.short	0x0001
        /*0022*/ 	.short	0x0d00
        /*0024*/ 	.byte	0x00, 0xf0, 0x05, 0x00


	//----- nvinfo : EIATTR_KPARAM_INFO
	.align		4
.L_1815:
        /*0028*/ 	.byte	0x04, 0x17
        /*002a*/ 	.short	(.L_1817 - .L_1816)
.L_1816:
        /*002c*/ 	.word	0x00000000
        /*0030*/ 	.short	0x0000
        /*0032*/ 	.short	0x0000
        /*0034*/ 	.byte	0x00, 0xf0, 0x01, 0x34


	//----- nvinfo : EIATTR_SPARSE_MMA_MASK
	.align		4
.L_1817:
        /*0038*/ 	.byte	0x03, 0x50
        /*003a*/ 	.short	0x0000


	//----- nvinfo : EIATTR_MAXREG_COUNT
	.align		4
        /*003c*/ 	.byte	0x03, 0x1b
        /*003e*/ 	.short	0x0080


	//----- nvinfo : EIATTR_MERCURY_ISA_VERSION
	.align		4
        /*0040*/ 	.byte	0x03, 0x5f
        /*0042*/ 	.short	0x0101


	//----- nvinfo : EIATTR_VRC_CTA_INIT_COUNT
	.align		4
        /*0044*/ 	.byte	0x02, 0x4a
	.zero		1
	.zero		1


	//----- nvinfo : EIATTR_EXIT_INSTR_OFFSETS
	.align		4
        /*0048*/ 	.byte	0x04, 0x1c
        /*004a*/ 	.short	(.L_1819 - .L_1818)


	//   ....[0]....
.L_1818:
        /*004c*/ 	.word	0x00000170


	//   ....[1]....
        /*0050*/ 	.word	0x00000990


	//   ....[2]....
        /*0054*/ 	.word	0x00000c30


	//   ....[3]....
        /*0058*/ 	.word	0x00000c50


	//   ....[4]....
        /*005c*/ 	.word	0x00000ca0


	//   ....[5]....
        /*0060*/ 	.word	0x00000e30


	//----- nvinfo : EIATTR_MAX_THREADS
	.align		4
.L_1819:
        /*0064*/ 	.byte	0x04, 0x05
        /*0066*/ 	.short	(.L_1821 - .L_1820)
.L_1820:
        /*0068*/ 	.word	0x00000200
        /*006c*/ 	.word	0x00000001
        /*0070*/ 	.word	0x00000001


	//----- nvinfo : EIATTR_CRS_STACK_SIZE
	.align		4
.L_1821:
        /*0074*/ 	.byte	0x04, 0x1e
        /*0076*/ 	.short	(.L_1823 - .L_1822)
.L_1822:
        /*0078*/ 	.word	0x00000000


	//----- nvinfo : EIATTR_CBANK_PARAM_SIZE
	.align		4
.L_1823:
        /*007c*/ 	.byte	0x03, 0x19
        /*007e*/ 	.short	0x0d02


	//----- nvinfo : EIATTR_PARAM_CBANK
	.align		4
        /*0080*/ 	.byte	0x04, 0x0a
        /*0082*/ 	.short	(.L_1825 - .L_1824)
	.align		4
.L_1824:
        /*0084*/ 	.word	index@(.nv.constant0._ZN2at6native61_GLOBAL__N__44eb8e94_28_ForeachBinaryOpScalarList_cu_dda10a6925multi_tensor_apply_kernelINS1_28TensorListScalarListMetadataIsLi1EEENS1_25BinaryOpScalarListFunctorIsLi1ELi1ELi0EEEJNS0_7minimumIsEEEEEvT_T0_DpT1_)
        /*0088*/ 	.short	0x0380
        /*008a*/ 	.short	0x0d02


	//----- nvinfo : EIATTR_SW_WAR
	.align		4
.L_1825:
        /*008c*/ 	.byte	0x04, 0x36
        /*008e*/ 	.short	(.L_1827 - .L_1826)
.L_1826:
        /*0090*/ 	.word	0x00000008
.L_1827:


//--------------------- .nv.info._ZN2at6native61_GLOBAL__N__44eb8e94_28_ForeachBinaryOpScalarList_cu_dda10a6925multi_tensor_apply_kernelINS1_28TensorListScalarListMetadataIlLi1EEENS1_25BinaryOpScalarListFunctorIlLi1ELi1ELi0EEEJNS0_7minimumIlEEEEEvT_T0_DpT1_ --------------------------
	.section	.nv.info._ZN2at6native61_GLOBAL__N__44eb8e94_28_ForeachBinaryOpScalarList_cu_dda10a6925multi_tensor_apply_kernelINS1_28TensorListScalarListMetadataIlLi1EEENS1_25BinaryOpScalarListFunctorIlLi1ELi1ELi0EEEJNS0_7minimumIlEEEEEvT_T0_DpT1_,"",@"SHT_CUDA_INFO"
	.sectionflags	@""
	.align	4


	//----- nvinfo : EIATTR_CUDA_API_VERSION
	.align		4
        /*0000*/ 	.byte	0x04, 0x37
        /*0002*/ 	.short	(.L_1829 - .L_1828)
.L_1828:
        /*0004*/ 	.word	0x00000082


	//----- nvinfo : EIATTR_KPARAM_INFO
	.align		4
.L_1829:
        /*0008*/ 	.byte	0x04, 0x17
        /*000a*/ 	.short	(.L_1831 - .L_1830)
.L_1830:
        /*000c*/ 	.word	0x00000000
        /*0010*/ 	.short	0x0002
        /*0012*/ 	.short	0x0f41
        /*0014*/ 	.byte	0x00, 0xf0, 0x05, 0x00


	//----- nvinfo : EIATTR_KPARAM_INFO
	.align		4
.L_1831:
        /*0018*/ 	.byte	0x04, 0x17
        /*001a*/ 	.short	(.L_1833 - .L_1832)
.L_1832:
        /*001c*/ 	.word	0x00000000
        /*0020*/ 	.short	0x0001
        /*0022*/ 	.short	0x0f40
        /*0024*/ 	.byte	0x00, 0xf0, 0x05, 0x00


	//----- nvinfo : EIATTR_KPARAM_INFO
	.align		4
.L_1833:
        /*0028*/ 	.byte	0x04, 0x17
        /*002a*/ 	.short	(.L_1835 - .L_1834)
.L_1834:
        /*002c*/ 	.word	0x00000000
        /*0030*/ 	.short	0x0000
        /*0032*/ 	.short	0x0000
        /*0034*/ 	.byte	0x00, 0xf0, 0x01, 0x3d


	//----- nvinfo : EIATTR_SPARSE_MMA_MASK
	.align		4
.L_1835:
        /*0038*/ 	.byte	0x03, 0x50
        /*003a*/ 	.short	0x0000


	//----- nvinfo : EIATTR_MAXREG_COUNT
	.align		4
        /*003c*/ 	.byte	0x03, 0x1b
        /*003e*/ 	.short	0x0080


	//----- nvinfo : EIATTR_MERCURY_ISA_VERSION
	.align		4
        /*0040*/ 	.byte	0x03, 0x5f
        /*0042*/ 	.short	0x0101


	//----- nvinfo : EIATTR_VRC_CTA_INIT_COUNT
	.align		4
        /*0044*/ 	.byte	0x02, 0x4a
	.zero		1
	.zero		1


	//----- nvinfo : EIATTR_EXIT_INSTR_OFFSETS
	.align		4
        /*0048*/ 	.byte	0x04, 0x1c
        /*004a*/ 	.short	(.L_1837 - .L_1836)


	//   ....[0]....
.L_1836:
        /*004c*/ 	.word	0x00000140


	//   ....[1]....
        /*0050*/ 	.word	0x00000ca0


	//   ....[2]....
        /*0054*/ 	.word	0x00001000


	//   ....[3]....
        /*0058*/ 	.word	0x00001020


	//   ....[4]....
        /*005c*/ 	.word	0x00001070


	//   ....[5]....
        /*0060*/ 	.word	0x00001270


	//----- nvinfo : EIATTR_MAX_THREADS
	.align		4
.L_1837:
        /*0064*/ 	.byte	0x04, 0x05
        /*0066*/ 	.short	(.L_1839 - .L_1838)
.L_1838:
        /*0068*/ 	.word	0x00000200
        /*006c*/ 	.word	0x00000001
        /*0070*/ 	.word	0x00000001


	//----- nvinfo : EIATTR_CRS_STACK_SIZE
	.align		4
.L_1839:
        /*0074*/ 	.byte	0x04, 0x1e
        /*0076*/ 	.short	(.L_1841 - .L_1840)
.L_1840:
        /*0078*/ 	.word	0x00000000


	//----- nvinfo : EIATTR_CBANK_PARAM_SIZE
	.align		4
.L_1841:
        /*007c*/ 	.byte	0x03, 0x19
        /*007e*/ 	.short	0x0f42


	//----- nvinfo : EIATTR_PARAM_CBANK
	.align		4
        /*0080*/ 	.byte	0x04, 0x0a
        /*0082*/ 	.short	(.L_1843 - .L_1842)
	.align		4
.L_1842:
        /*0084*/ 	.word	index@(.nv.constant0._ZN2at6native61_GLOBAL__N__44eb8e94_28_ForeachBinaryOpScalarList_cu_dda10a6925multi_tensor_apply_kernelINS1_28TensorListScalarListMetadataIlLi1EEENS1_25BinaryOpScalarListFunctorIlLi1ELi1ELi0EEEJNS0_7minimumIlEEEEEvT_T0_DpT1_)
        /*0088*/ 	.short	0x0380
        /*008a*/ 	.short	0x0f42


	//----- nvinfo : EIATTR_SW_WAR
	.align		4
.L_1843:
        /*008c*/ 	.byte	0x04, 0x36
        /*008e*/ 	.short	(.L_1845 - .L_1844)
.L_1844:
        /*0090*/ 	.word	0x00000008
.L_1845:


//--------------------- .nv.info._ZN2at6native61_GLOBAL__N__44eb8e94_28_ForeachBinaryOpScalarList_cu_dda10a6925multi_tensor_apply_kernelINS1_28TensorListScalarListMetadataIiLi1EEENS1_25BinaryOpScalarListFunctorIiLi1ELi1ELi0EEEJNS0_7minimumIiEEEEEvT_T0_DpT1_ --------------------------
	.section	.nv.info._ZN2at6native61_GLOBAL__N__44eb8e94_28_ForeachBinaryOpScalarList_cu_dda10a6925multi_tensor_apply_kernelINS1_28TensorListScalarListMetadataIiLi1EEENS1_25BinaryOpScalarListFunctorIiLi1ELi1ELi0EEEJNS0_7minimumIiEEEEEvT_T0_DpT1_,"",@"SHT_CUDA_INFO"
	.sectionflags	@""
	.align	4


	//----- nvinfo : EIATTR_CUDA_API_VERSION
	.align		4
        /*0000*/ 	.byte	0x04, 0x37
        /*0002*/ 	.short	(.L_1847 - .L_1846)
.L_1846:
        /*0004*/ 	.word	0x00000082


	//----- nvinfo : EIATTR_KPARAM_INFO
	.align		4
.L_1847:
        /*0008*/ 	.byte	0x04, 0x17
        /*000a*/ 	.short	(.L_1849 - .L_1848)
.L_1848:
        /*000c*/ 	.word	0x00000000
        /*0010*/ 	.short	0x0002
        /*0012*/ 	.short	0x0dc1
        /*0014*/ 	.byte	0x00, 0xf0, 0x05, 0x00


	//----- nvinfo : EIATTR_KPARAM_INFO
	.align		4
.L_1849:
        /*0018*/ 	.byte	0x04, 0x17
        /*001a*/ 	.short	(.L_1851 - .L_1850)
.L_1850:
        /*001c*/ 	.word	0x00000000
        /*0020*/ 	.short	0x0001
        /*0022*/ 	.short	0x0dc0
        /*0024*/ 	.byte	0x00, 0xf0, 0x05, 0x00


	//----- nvinfo : EIATTR_KPARAM_INFO
	.align		4
.L_1851:
        /*0028*/ 	.byte	0x04, 0x17
        /*002a*/ 	.short	(.L_1853 - .L_1852)
.L_1852:
        /*002c*/ 	.word	0x00000000
        /*0030*/ 	.short	0x0000
        /*0032*/ 	.short	0x0000
        /*0034*/ 	.byte	0x00, 0xf0, 0x01, 0x37


	//----- nvinfo : EIATTR_SPARSE_MMA_MASK
	.align		4
.L_1853:
        /*0038*/ 	.byte	0x03, 0x50
        /*003a*/ 	.short	0x0000


	//----- nvinfo : EIATTR_MAXREG_COUNT
	.align		4
        /*003c*/ 	.byte	0x03, 0x1b
        /*003e*/ 	.short	0x0080


	//----- nvinfo : EIATTR_MERCURY_ISA_VERSION
	.align		4
        /*0040*/ 	.byte	0x03, 0x5f
        /*0042*/ 	.short	0x0101


	//----- nvinfo : EIATTR_VRC_CTA_INIT_COUNT
	.align		4
        /*0044*/ 	.byte	0x02, 0x4a
	.zero		1
	.zero		1


	//----- nvinfo : EIATTR_EXIT_INSTR_OFFSETS
	.align		4
        /*0048*/ 	.byte	0x04, 0x1c
        /*004a*/ 	.short	(.L_1855 - .L_1854)


	//   ....[0]....
.L_1854:
        /*004c*/ 	.word	0x00000160


	//   ....[1]....
        /*0050*/ 	.word	0x00000940


	//   ....[2]....
        /*0054*/ 	.word	0x00000bd0


	//   ....[3]....
        /*0058*/ 	.word	0x00000bf0


	//   ....[4]....
        /*005c*/ 	.word	0x00000c40


	//   ....[5]....
        /*0060*/ 	.word	0x00000d80


	//----- nvinfo : EIATTR_MAX_THREADS
	.align		4
.L_1855:
        /*0064*/ 	.byte	0x04, 0x05
        /*0066*/ 	.short	(.L_1857 - .L_1856)
.L_1856:
        /*0068*/ 	.word	0x00000200
        /*006c*/ 	.word	0x00000001
        /*0070*/ 	.word	0x00000001


	//----- nvinfo : EIATTR_CRS_STACK_SIZE
	.align		4
.L_1857:
        /*0074*/ 	.byte	0x04, 0x1e
        /*0076*/ 	.short	(.L_1859 - .L_1858)
.L_1858:
        /*0078*/ 	.word	0x00000000


	//----- nvinfo : EIATTR_CBANK_PARAM_SIZE
	.align		4
.L_1859:
        /*007c*/ 	.byte	0x03, 0x19
        /*007e*/ 	.short	0x0dc2


	//----- nvinfo : EIATTR_PARAM_CBANK
	.align		4
        /*0080*/ 	.byte	0x04, 0x0a
        /*0082*/ 	.short	(.L_1861 - .L_1860)
	.align		4
.L_1860:
        /*0084*/ 	.word	index@(.nv.constant0._ZN2at6native61_GLOBAL__N__44eb8e94_28_ForeachBinaryOpScalarList_cu_dda10a6925multi_tensor_apply_kernelINS1_28TensorListScalarListMetadataIiLi1EEENS1_25BinaryOpScalarListFunctorIiLi1ELi1ELi0EEEJNS0_7minimumIiEEEEEvT_T0_DpT1_)
        /*0088*/ 	.short	0x0380
        /*008a*/ 	.short	0x0dc2


	//----- nvinfo : EIATTR_SW_WAR
	.align		4
.L_1861:
        /*008c*/ 	.byte	0x04, 0x36
        /*008e*/ 	.short	(.L_1863 - .L_1862)
.L_1862:
        /*0090*/ 	.word	0x00000008
.L_1863:


//--------------------- .nv.info._ZN2at6native61_GLOBAL__N__44eb8e94_28_ForeachBinaryOpScalarList_cu_dda10a6925multi_tensor_apply_kernelINS1_28TensorListScalarListMetadataIaLi1EEENS1_25BinaryOpScalarListFunctorIaLi1ELi1ELi0EEEJNS0_7minimumIaEEEEEvT_T0_DpT1_ --------------------------
	.section	.nv.info._ZN2at6native61_GLOBAL__N__44eb8e94_28_ForeachBinaryOpScalarList_cu_dda10a6925multi_tensor_apply_kernelINS1_28TensorListScalarListMetadataIaLi1EEENS1_25BinaryOpScalarListFunctorIaLi1ELi1ELi0EEEJNS0_7minimumIaEEEEEvT_T0_DpT1_,"",@"SHT_CUDA_INFO"
	.sectionflags	@""
	.align	4


	//----- nvinfo : EIATTR_CUDA_API_VERSION
	.align		4
        /*0000*/ 	.byte	0x04, 0x37
        /*0002*/ 	.short	(.L_1865 - .L_1864)
.L_1864:
        /*0004*/ 	.word	0x00000082


	//----- nvinfo : EIATTR_KPARAM_INFO
	.align		4
.L_1865:
        /*0008*/ 	.byte	0x04, 0x17
        /*000a*/ 	.short	(.L_1867 - .L_1866)
.L_1866:
        /*000c*/ 	.word	0x00000000
        /*0010*/ 	.short	0x0002
        /*0012*/ 	.short	0x0ca1
        /*0014*/ 	.byte	0x00, 0xf0, 0x05, 0x00


	//----- nvinfo : EIATTR_KPARAM_INFO
	.align		4
.L_1867:
        /*0018*/ 	.byte	0x04, 0x17
        /*001a*/ 	.short	(.L_1869 - .L_1868)
.L_1868:
        /*001c*/ 	.word	0x00000000
        /*0020*/ 	.short	0x0001
        /*0022*/ 	.short	0x0ca0
        /*0024*/ 	.byte	0x00, 0xf0, 0x05, 0x00


	//----- nvinfo : EIATTR_KPARAM_INFO
	.align		4
.L_1869:
        /*0028*/ 	.byte	0x04, 0x17
        /*002a*/ 	.short	(.L_1871 - .L_1870)
.L_1870:
        /*002c*/ 	.word	0x00000000
        /*0030*/ 	.short	0x0000
        /*0032*/ 	.short	0x0000
        /*0034*/ 	.byte	0x00, 0xf0, 0x81, 0x32


	//----- nvinfo : EIATTR_SPARSE_MMA_MASK
	.align		4
.L_1871:
        /*0038*/ 	.byte	0x03, 0x50
        /*003a*/ 	.short	0x0000


	//----- nvinfo : EIATTR_MAXREG_COUNT
	.align		4
        /*003c*/ 	.byte	0x03, 0x1b
        /*003e*/ 	.short	0x0080


	//----- nvinfo : EIATTR_MERCURY_ISA_VERSION
	.align		4
        /*0040*/ 	.byte	0x03, 0x5f
        /*0042*/ 	.short	0x0101


	//----- nvinfo : EIATTR_INT_WARP_WIDE_INSTR_OFFSETS
	.align		4
        /*0044*/ 	.byte	0x04, 0x31
        /*0046*/ 	.short	(.L_1873 - .L_1872)


	//   ....[0]....
.L_1872:
        /*0048*/ 	.word	0x00000670


	//   ....[1]....
        /*004c*/ 	.word	0x00000680


	//   ....[2]....
        /*0050*/ 	.word	0x00000710


	//   ....[3]....
        /*0054*/ 	.word	0x00000720


	//   ....[4]....
        /*0058*/ 	.word	0x00000b80


	//   ....[5]....
        /*005c*/ 	.word	0x00000bb0


	//   ....[6]....
        /*0060*/ 	.word	0x00000bc0


	//   ....[7]....
        /*0064*/ 	.word	0x00000bd0


	//----- nvinfo : EIATTR_VRC_CTA_INIT_COUNT
	.align		4
.L_1873:
        /*0068*/ 	.byte	0x02, 0x4a
	.zero		1
	.zero		1


	//----- nvinfo : EIATTR_EXIT_INSTR_OFFSETS
	.align		4
        /*006c*/ 	.byte	0x04, 0x1c
        /*006e*/ 	.short	(.L_1875 - .L_1874)


	//   ....[0]....
.L_1874:
        /*0070*/ 	.word	0x00000160


	//   ....[1]....
        /*0074*/ 	.word	0x00000e70


	//   ....[2]....
        /*0078*/ 	.word	0x000011b0


	//   ....[3]....
        /*007c*/ 	.word	0x000011d0


	//   ....[4]....
        /*0080*/ 	.word	0x00001220


	//   ....[5]....
        /*0084*/ 	.word	0x00001470


	//----- nvinfo : EIATTR_MAX_THREADS
	.align		4
.L_1875:
        /*0088*/ 	.byte	0x04, 0x05
        /*008a*/ 	.short	(.L_1877 - .L_1876)
.L_1876:
        /*008c*/ 	.word	0x00000200
        /*0090*/ 	.word	0x00000001
        /*0094*/ 	.word	0x00000001


	//----- nvinfo : EIATTR_CRS_STACK_SIZE
	.align		4
.L_1877:
        /*0098*/ 	.byte	0x04, 0x1e
        /*009a*/ 	.short	(.L_1879 - .L_1878)
.L_1878:
        /*009c*/ 	.word	0x00000000


	//----- nvinfo : EIATTR_CBANK_PARAM_SIZE
	.align		4
.L_1879:
        /*00a0*/ 	.byte	0x03, 0x19
        /*00a2*/ 	.short	0x0ca2


	//----- nvinfo : EIATTR_PARAM_CBANK
	.align		4
        /*00a4*/ 	.byte	0x04, 0x0a
        /*00a6*/ 	.short	(.L_1881 - .L_1880)
	.align		4
.L_1880:
        /*00a8*/ 	.word	index@(.nv.constant0._ZN2at6native61_GLOBAL__N__44eb8e94_28_ForeachBinaryOpScalarList_cu_dda10a6925multi_tensor_apply_kernelINS1_28TensorListScalarListMetadataIaLi1EEENS1_25BinaryOpScalarListFunctorIaLi1ELi1ELi0EEEJNS0_7minimumIaEEEEEvT_T0_DpT1_)
        /*00ac*/ 	.short	0x0380
        /*00ae*/ 	.short	0x0ca2


	//----- nvinfo : EIATTR_SW_WAR
	.align		4
.L_1881:
        /*00b0*/ 	.byte	0x04, 0x36
        /*00b2*/ 	.short	(.L_1883 - .L_1882)
.L_1882:
        /*00b4*/ 	.word	0x00000008
.L_1883:


//--------------------- .nv.info._ZN2at6native61_GLOBAL__N__44eb8e94_28_ForeachBinaryOpScalarList_cu_dda10a6925multi_tensor_apply_kernelINS1_28TensorListScalarListMetadataIhLi1EEENS1_25BinaryOpScalarListFunctorIhLi1ELi1ELi0EEEJNS0_7minimumIhEEEEEvT_T0_DpT1_ --------------------------
	.section	.nv.info._ZN2at6native61_GLOBAL__N__44eb8e94_28_ForeachBinaryOpScalarList_cu_dda10a6925multi_tensor_apply_kernelINS1_28TensorListScalarListMetadataIhLi1EEENS1_25BinaryOpScalarListFunctorIhLi1ELi1ELi0EEEJNS0_7minimumIhEEEEEvT_T0_DpT1_,"",@"SHT_CUDA_INFO"
	.sectionflags	@""
	.align	4


	//----- nvinfo : EIATTR_CUDA_API_VERSION
	.align		4
        /*0000*/ 	.byte	0x04, 0x37
        /*0002*/ 	.short	(.L_1885 - .L_1884)
.L_1884:
        /*0004*/ 	.word	0x00000082


	//----- nvinfo : EIATTR_KPARAM_INFO
	.align		4
.L_1885:
        /*0008*/ 	.byte	0x04, 0x17
        /*000a*/ 	.short	(.L_1887 - .L_1886)
.L_1886:
        /*000c*/ 	.word	0x00000000
        /*0010*/ 	.short	0x0002
        /*0012*/ 	.short	0x0ca1
        /*0014*/ 	.byte	0x00, 0xf0, 0x05, 0x00


	//----- nvinfo : EIATTR_KPARAM_INFO
	.align		4
.L_1887:
        /*0018*/ 	.byte	0x04, 0x17
        /*001a*/ 	.short	(.L_1889 - .L_1888)
.L_1888:
        /*001c*/ 	.word	0x00000000
        /*0020*/ 	.short	0x0001
        /*0022*/ 	.short	0x0ca0
        /*0024*/ 	.byte	0x00, 0xf0, 0x05, 0x00


	//----- nvinfo : EIATTR_KPARAM_INFO
	.align		4
.L_1889:
        /*0028*/ 	.byte	0x04, 0x17
        /*002a*/ 	.short	(.L_1891 - .L_1890)
.L_1890:
        /*002c*/ 	.word	0x00000000
        /*0030*/ 	.short	0x0000
        /*0032*/ 	.short	0x0000
        /*0034*/ 	.byte	0x00, 0xf0, 0x81, 0x32


	//----- nvinfo : EIATTR_SPARSE_MMA_MASK
	.align		4
.L_1891:
        /*0038*/ 	.byte	0x03, 0x50
        /*003a*/ 	.short	0x0000


	//----- nvinfo : EIATTR_MAXREG_COUNT
	.align		4
        /*003c*/ 	.byte	0x03, 0x1b
        /*003e*/ 	.short	0x0080


	//----- nvinfo : EIATTR_MERCURY_ISA_VERSION
	.align		4
        /*0040*/ 	.byte	0x03, 0x5f
        /*0042*/ 	.short	0x0101


	//----- nvinfo : EIATTR_VRC_CTA_INIT_COUNT
	.align		4
        /*0044*/ 	.byte	0x02, 0x4a
	.zero		1
	.zero		1


	//----- nvinfo : EIATTR_EXIT_INSTR_OFFSETS
	.align		4
        /*0048*/ 	.byte	0x04, 0x1c
        /*004a*/ 	.short	(.L_1893 - .L_1892)


	//   ....[0]....
.L_1892:
        /*004c*/ 	.word	0x00000160


	//   ....[1]....
        /*0050*/ 	.word	0x00000c70


	//   ....[2]....
        /*0054*/ 	.word	0x00000f40


	//   ....[3]....
        /*0058*/ 	.word	0x00000f60


	//   ....[4]....
        /*005c*/ 	.word	0x00000fb0


	//   ....[5]....
        /*0060*/ 	.word	0x000011d0


	//----- nvinfo : EIATTR_MAX_THREADS
	.align		4
.L_1893:
        /*0064*/ 	.byte	0x04, 0x05
        /*0066*/ 	.short	(.L_1895 - .L_1894)
.L_1894:
        /*0068*/ 	.word	0x00000200
        /*006c*/ 	.word	0x00000001
        /*0070*/ 	.word	0x00000001


	//----- nvinfo : EIATTR_CRS_STACK_SIZE
	.align		4
.L_1895:
        /*0074*/ 	.byte	0x04, 0x1e
        /*0076*/ 	.short	(.L_1897 - .L_1896)
.L_1896:
        /*0078*/ 	.word	0x00000000


	//----- nvinfo : EIATTR_CBANK_PARAM_SIZE
	.align		4
.L_1897:
        /*007c*/ 	.byte	0x03, 0x19
        /*007e*/ 	.short	0x0ca2


	//----- nvinfo : EIATTR_PARAM_CBANK
	.align		4
        /*0080*/ 	.byte	0x04, 0x0a
        /*0082*/ 	.short	(.L_1899 - .L_1898)
	.align		4
.L_1898:
        /*0084*/ 	.word	index@(.nv.constant0._ZN2at6native61_GLOBAL__N__44eb8e94_28_ForeachBinaryOpScalarList_cu_dda10a6925multi_tensor_apply_kernelINS1_28TensorListScalarListMetadataIhLi1EEENS1_25BinaryOpScalarListFunctorIhLi1ELi1ELi0EEEJNS0_7minimumIhEEEEEvT_T0_DpT1_)
        /*0088*/ 	.short	0x0380
        /*008a*/ 	.short	0x0ca2


	//----- nvinfo : EIATTR_SW_WAR
	.align		4
.L_1899:
        /*008c*/ 	.byte	0x04, 0x36
        /*008e*/ 	.short	(.L_1901 - .L_1900)
.L_1900:
        /*0090*/ 	.word	0x00000008
.L_1901:


//--------------------- .nv.info._ZN2at6native61_GLOBAL__N__44eb8e94_28_ForeachBinaryOpScalarList_cu_dda10a6925multi_tensor_apply_kernelINS1_28TensorListScalarListMetadataIfLi2EEENS1_25BinaryOpScalarListFunctorIN3c108BFloat16ELi2ELi1ELi1EEEJSt5minusIfEEEEvT_T0_DpT1_ --------------------------
	.section	.nv.info._ZN2at6native61_GLOBAL__N__44eb8e94_28_ForeachBinaryOpScalarList_cu_dda10a6925multi_tensor_apply_kernelINS1_28TensorListScalarListMetadataIfLi2EEENS1_25BinaryOpScalarListFunctorIN3c108BFloat16ELi2ELi1ELi1EEEJSt5minusIfEEEEvT_T0_DpT1_,"",@"SHT_CUDA_INFO"
	.sectionflags	@""
	.align	4


	//----- nvinfo : EIATTR_CUDA_API_VERSION
	.align		4
        /*0000*/ 	.byte	0x04, 0x37
        /*0002*/ 	.short	(.L_1903 - .L_1902)
.L_1902:
        /*0004*/ 	.word	0x00000082


	//----- nvinfo : EIATTR_KPARAM_INFO
	.align		4
.L_1903:
        /*0008*/ 	.byte	0x04, 0x17
        /*000a*/ 	.short	(.L_1905 - .L_1904)
.L_1904:
        /*000c*/ 	.word	0x00000000
        /*0010*/ 	.short	0x0002
        /*0012*/ 	.short	0x0d41
        /*0014*/ 	.byte	0x00, 0xf0, 0x05, 0x00


	//----- nvinfo : EIATTR_KPARAM_INFO
	.align		4
.L_1905:
        /*0018*/ 	.byte	0x04, 0x17
        /*001a*/ 	.short	(.L_1907 - .L_1906)
.L_1906:
        /*001c*/ 	.word	0x00000000
        /*0020*/ 	.short	0x0001
        /*0022*/ 	.short	0x0d40
        /*0024*/ 	.byte	0x00, 0xf0, 0x05, 0x00


	//----- nvinfo : EIATTR_KPARAM_INFO
	.align		4
.L_1907:
        /*0028*/ 	.byte	0x04, 0x17
        /*002a*/ 	.short	(.L_1909 - .L_1908)
.L_1908:
        /*002c*/ 	.word	0x00000000
        /*0030*/ 	.short	0x0000
        /*0032*/ 	.short	0x0000
        /*0034*/ 	.byte	0x00, 0xf0, 0x01, 0x35


	//----- nvinfo : EIATTR_SPARSE_MMA_MASK
	.align		4
.L_1909:
        /*0038*/ 	.byte	0x03, 0x50
        /*003a*/ 	.short	0x0000


	//----- nvinfo : EIATTR_MAXREG_COUNT
	.align		4
        /*003c*/ 	.byte	0x03, 0x1b
        /*003e*/ 	.short	0x0080


	//----- nvinfo : EIATTR_MERCURY_ISA_VERSION
	.align		4
        /*0040*/ 	.byte	0x03, 0x5f
        /*0042*/ 	.short	0x0101


	//----- nvinfo : EIATTR_VRC_CTA_INIT_COUNT
	.align		4
        /*0044*/ 	.byte	0x02, 0x4a
	.zero		1
	.zero		1


	//----- nvinfo : EIATTR_EXIT_INSTR_OFFSETS
	.align		4
        /*0048*/ 	.byte	0x04, 0x1c
        /*004a*/ 	.short	(.L_1911 - .L_1910)


	//   ....[0]....
.L_1910:
        /*004c*/ 	.word	0x00000190


	//   ....[1]....
        /*0050*/ 	.word	0x00000b50


	//   ....[2]....
        /*0054*/ 	.word	0x00000e90


	//   ....[3]....
        /*0058*/ 	.word	0x00000ee0


	//   ....[4]....
        /*005c*/ 	.word	0x00000f30


	//   ....[5]....
        /*0060*/ 	.word	0x00001130


	//----- nvinfo : EIATTR_MAX_THREADS
	.align		4
.L_1911:
        /*0064*/ 	.byte	0x04, 0x05
        /*0066*/ 	.short	(.L_1913 - .L_1912)
.L_1912:
        /*0068*/ 	.word	0x00000200
        /*006c*/ 	.word	0x00000001
        /*0070*/ 	.word	0x00000001


	//----- nvinfo : EIATTR_CRS_STACK_SIZE
	.align		4
.L_1913:
        /*0074*/ 	.byte	0x04, 0x1e
        /*0076*/ 	.short	(.L_1915 - .L_1914)
.L_1914:
        /*0078*/ 	.word	0x00000000


	//----- nvinfo : EIATTR_CBANK_PARAM_SIZE
	.align		4
.L_1915:
        /*007c*/ 	.byte	0x03, 0x19
        /*007e*/ 	.short	0x0d42


	//----- nvinfo : EIATTR_PARAM_CBANK
	.align		4
        /*0080*/ 	.byte	0x04, 0x0a
        /*0082*/ 	.short	(.L_1917 - .L_1916)
	.align		4
.L_1916:
        /*0084*/ 	.word	index@(.nv.constant0._ZN2at6native61_GLOBAL__N__44eb8e94_28_ForeachBinaryOpScalarList_cu_dda10a6925multi_tensor_apply_kernelINS1_28TensorListScalarListMetadataIfLi2EEENS1_25BinaryOpScalarListFunctorIN3c108BFloat16ELi2ELi1ELi1EEEJSt5minusIfEEEEvT_T0_DpT1_)
        /*0088*/ 	.short	0x0380
        /*008a*/ 	.short	0x0d42


	//----- nvinfo : EIATTR_SW_WAR
	.align		4
.L_1917:
        /*008c*/ 	.byte	0x04, 0x36
        /*008e*/ 	.short	(.L_1919 - .L_1918)
.L_1918:
        /*0090*/ 	.word	0x00000008
.L_1919:


//--------------------- .nv.info._ZN2at6native61_GLOBAL__N__44eb8e94_28_ForeachBinaryOpScalarList_cu_dda10a6925multi_tensor_apply_kernelINS1_28TensorListScalarListMetadataIfLi2EEENS1_25BinaryOpScalarListFunctorIN3c104HalfELi2ELi1ELi1EEEJSt5minusIfEEEEvT_T0_DpT1_ --------------------------
	.section	.nv.info._ZN2at6native61_GLOBAL__N__44eb8e94_28_ForeachBinaryOpScalarList_cu_dda10a6925multi_tensor_apply_kernelINS1_28TensorListScalarListMetadataIfLi2EEENS1_25BinaryOpScalarListFunctorIN3c104HalfELi2ELi1ELi1EEEJSt5minusIfEEEEvT_T0_DpT1_,"",@"SHT_CUDA_INFO"
	.sectionflags	@""
	.align	4


	//----- nvinfo : EIATTR_CUDA_API_VERSION
	.align		4
        /*0000*/ 	.byte	0x04, 0x37
        /*0002*/ 	.short	(.L_1921 - .L_1920)
.L_1920:
        /*0004*/ 	.word	0x00000082


	//----- nvinfo : EIATTR_KPARAM_INFO
	.align		4
.L_1921:
        /*0008*/ 	.byte	0x04, 0x17
        /*000a*/ 	.short	(.L_1923 - .L_1922)
.L_1922:
        /*000c*/ 	.word	0x00000000
        /*0010*/ 	.short	0x0002
        /*0012*/ 	.short	0x0d41
        /*0014*/ 	.byte	0x00, 0xf0, 0x05, 0x00


	//----- nvinfo : EIATTR_KPARAM_INFO
	.align		4
.L_1923:
        /*0018*/ 	.byte	0x04, 0x17
        /*001a*/ 	.short	(.L_1925 - .L_1924)
.L_1924:
        /*001c*/ 	.word	0x00000000
        /*0020*/ 	.short	0x0001
        /*0022*/ 	.short	0x0d40
        /*0024*/ 	.byte	0x00, 0xf0, 0x05, 0x00


	//----- nvinfo : EIATTR_KPARAM_INFO
	.align		4
.L_1925:
        /*0028*/ 	.byte	0x04, 0x17
        /*002a*/ 	.short	(.L_1927 - .L_1926)
.L_1926:
        /*002c*/ 	.word	0x00000000
        /*0030*/ 	.short	0x0000
        /*0032*/ 	.short	0x0000
        /*0034*/ 	.byte	0x00, 0xf0, 0x01, 0x35


	//----- nvinfo : EIATTR_SPARSE_MMA_MASK
	.align		4
.L_1927:
        /*0038*/ 	.byte	0x03, 0x50
        /*003a*/ 	.short	0x0000


	//----- nvinfo : EIATTR_MAXREG_COUNT
	.align		4
        /*003c*/ 	.byte	0x03, 0x1b
        /*003e*/ 	.short	0x0080


	//----- nvinfo : EIATTR_MERCURY_ISA_VERSION
	.align		4
        /*0040*/ 	.byte	0x03, 0x5f
        /*0042*/ 	.short	0x0101


	//----- nvinfo : EIATTR_VRC_CTA_INIT_COUNT
	.align		4
        /*0044*/ 	.byte	0x02, 0x4a
	.zero		1
	.zero		1


	//----- nvinfo : EIATTR_EXIT_INSTR_OFFSETS
	.align		4
        /*0048*/ 	.byte	0x04, 0x1c
        /*004a*/ 	.short	(.L_1929 - .L_1928)


	//   ....[0]....
.L_1928:
        /*004c*/ 	.word	0x00000190


	//   ....[1]....
        /*0050*/ 	.word	0x00000b50


	//   ....[2]....
        /*0054*/ 	.word	0x00000e90


	//   ....[3]....
        /*0058*/ 	.word	0x00000ee0


	//   ....[4]....
        /*005c*/ 	.word	0x00000f30


	//   ....[5]....
        /*0060*/ 	.word	0x00001110


	//----- nvinfo : EIATTR_MAX_THREADS
	.align		4
.L_1929:
        /*0064*/ 	.byte	0x04, 0x05
        /*0066*/ 	.short	(.L_1931 - .L_1930)
.L_1930:
        /*0068*/ 	.word	0x00000200
        /*006c*/ 	.word	0x00000001
        /*0070*/ 	.word	0x00000001


	//----- nvinfo : EIATTR_CRS_STACK_SIZE
	.align		4
.L_1931:
        /*0074*/ 	.byte	0x04, 0x1e
        /*0076*/ 	.short	(.L_1933 - .L_1932)
.L_1932:
        /*0078*/ 	.word	0x00000000


	//----- nvinfo : EIATTR_CBANK_PARAM_SIZE
	.align		4
.L_1933:
        /*007c*/ 	.byte	0x03, 0x19
        /*007e*/ 	.short	0x0d42


	//----- nvinfo : EIATTR_PARAM_CBANK
	.align		4
        /*0080*/ 	.byte	0x04, 0x0a
        /*0082*/ 	.short	(.L_1935 - .L_1934)
	.align		4
.L_1934:
        /*0084*/ 	.word	index@(.nv.constant0._ZN2at6native61_GLOBAL__N__44eb8e94_28_ForeachBinaryOpScalarList_cu_dda10a6925multi_tensor_apply_kernelINS1_28TensorListScalarListMetadataIfLi2EEENS1_25BinaryOpScalarListFunctorIN3c104HalfELi2ELi1ELi1EEEJSt5minusIfEEEEvT_T0_DpT1_)
        /*0088*/ 	.short	0x0380
        /*008a*/ 	.short	0x0d42


	//----- nvinfo : EIATTR_SW_WAR
	.align		4
.L_1935:
        /*008c*/ 	.byte	0x04, 0x36
        /*008e*/ 	.short	(.L_1937 - .L_1936)
.L_1936:
        /*0090*/ 	.word	0x00000008
.L_1937:


//--------------------- .nv.info._ZN2at6native61_GLOBAL__N__44eb8e94_28_ForeachBinaryOpScalarList_cu_dda10a6925multi_tensor_apply_kernelINS1_28TensorListScalarListMetadataIbLi2EEENS1_25BinaryOpScalarListFunctorIbLi2ELi1ELi1EEEJSt5minusIbEEEEvT_T0_DpT1_ --------------------------
	.section	.nv.info._ZN2at6native61_GLOBAL__N__44eb8e94_28_ForeachBinaryOpScalarList_cu_dda10a6925multi_tensor_apply_kernelINS1_28TensorListScalarListMetadataIbLi2EEENS1_25BinaryOpScalarListFunctorIbLi2ELi1ELi1EEEJSt5minusIbEEEEvT_T0_DpT1_,"",@"SHT_CUDA_INFO"
	.sectionflags	@""
	.align	4


	//----- nvinfo : EIATTR_CUDA_API_VERSION
	.align		4
        /*0000*/ 	.byte	0x04, 0x37
        /*0002*/ 	.short	(.L_1939 - .L_1938)
.L_1938:
        /*0004*/ 	.word	0x00000082


	//----- nvinfo : EIATTR_KPARAM_INFO
	.align		4
.L_1939:
        /*0008*/ 	.byte	0x04, 0x17
        /*000a*/ 	.short	(.L_1941 - .L_1940)
.L_1940:
        /*000c*/ 	.word	0x00000000
        /*0010*/ 	.short	0x0002
        /*0012*/ 	.short	0x0c81
        /*0014*/ 	.byte	0x00, 0xf0, 0x05, 0x00


	//----- nvinfo : EIATTR_KPARAM_INFO
	.align		4
.L_1941:
        /*0018*/ 	.byte	0x04, 0x17
        /*001a*/ 	.short	(.L_1943 - .L_1942)
.L_1942:
        /*001c*/ 	.word	0x00000000
        /*0020*/ 	.short	0x0001
        /*0022*/ 	.short	0x0c80
        /*0024*/ 	.byte	0x00, 0xf0, 0x05, 0x00


	//----- nvinfo : EIATTR_KPARAM_INFO
	.align		4
.L_1943:
        /*0028*/ 	.byte	0x04, 0x17
        /*002a*/ 	.short	(.L_1945 - .L_1944)
.L_1944:
        /*002c*/ 	.word	0x00000000
        /*0030*/ 	.short	0x0000
        /*0032*/ 	.short	0x0000
        /*0034*/ 	.byte	0x00, 0xf0, 0x01, 0x32


	//----- nvinfo : EIATTR_SPARSE_MMA_MASK
	.align		4
.L_1945:
        /*0038*/ 	.byte	0x03, 0x50
        /*003a*/ 	.short	0x0000


	//----- nvinfo : EIATTR_MAXREG_COUNT
	.align		4
        /*003c*/ 	.byte	0x03, 0x1b
        /*003e*/ 	.short	0x0080


	//----- nvinfo : EIATTR_MERCURY_ISA_VERSION
	.align		4
        /*0040*/ 	.byte	0x03, 0x5f
        /*0042*/ 	.short	0x0101


	//----- nvinfo : EIATTR_VRC_CTA_INIT_COUNT
	.align		4
        /*0044*/ 	.byte	0x02, 0x4a
	.zero		1
	.zero		1


	//----- nvinfo : EIATTR_EXIT_INSTR_OFFSETS
	.align		4
        /*0048*/ 	.byte	0x04, 0x1c
        /*004a*/ 	.short	(.L_1947 - .L_1946)


	//   ....[0]....
.L_1946:
        /*004c*/ 	.word	0x000001a0


	//   ....[1]....
        /*0050*/ 	.word	0x00000de0


	//   ....[2]....
        /*0054*/ 	.word	0x00001170


	//   ....[3]....
        /*0058*/ 	.word	0x000011c0


	//   ....[4]....
        /*005c*/ 	.word	0x00001210


	//   ....[5]....
        /*0060*/ 	.word	0x00001450


	//----- nvinfo : EIATTR_MAX_THREADS
	.align		4
.L_1947:
        /*0064*/ 	.byte	0x04, 0x05
        /*0066*/ 	.short	(.L_1949 - .L_1948)
.L_1948:
        /*0068*/ 	.word	0x00000200
        /*006c*/ 	.word	0x00000001
        /*0070*/ 	.word	0x00000001


	//----- nvinfo : EIATTR_CRS_STACK_SIZE
	.align		4
.L_1949:
        /*0074*/ 	.byte	0x04, 0x1e
        /*0076*/ 	.short	(.L_1951 - .L_1950)
.L_1950:
        /*0078*/ 	.word	0x00000000


	//----- nvinfo : EIATTR_CBANK_PARAM_SIZE
	.align		4
.L_1951:
        /*007c*/ 	.byte	0x03, 0x19
        /*007e*/ 	.short	0x0c82


	//----- nvinfo : EIATTR_PARAM_CBANK
	.align		4
        /*0080*/ 	.byte	0x04, 0x0a
        /*0082*/ 	.short	(.L_1953 - .L_1952)
	.align		4
.L_1952:
        /*0084*/ 	.word	index@(.nv.constant0._ZN2at6native61_GLOBAL__N__44eb8e94_28_ForeachBinaryOpScalarList_cu_dda10a6925multi_tensor_apply_kernelINS1_28TensorListScalarListMetadataIbLi2EEENS1_25BinaryOpScalarListFunctorIbLi2ELi1ELi1EEEJSt5minusIbEEEEvT_T0_DpT1_)
        /*0088*/ 	.short	0x0380
        /*008a*/ 	.short	0x0c82


	//----- nvinfo : EIATTR_SW_WAR
	.align		4
.L_1953:
        /*008c*/ 	.byte	0x04, 0x36
        /*008e*/ 	.short	(.L_1955 - .L_1954)
.L_1954:
        /*0090*/ 	.word	0x00000008
.L_1955:


//--------------------- .nv.info._ZN2at6native61_GLOBAL__N__44eb8e94_28_ForeachBinaryOpScalarList_cu_dda10a6925multi_tensor_apply_kernelINS1_28TensorListScalarListMetadataIN3c107complexIfEELi2EEENS1_25BinaryOpScalarListFunctorIS6_Li2ELi1ELi1EEEJSt5minusIS6_EEEEvT_T0_DpT1_ --------------------------
	.section	.nv.info._ZN2at6native61_GLOBAL__N__44eb8e94_28_ForeachBinaryOpScalarList_cu_dda10a6925multi_tensor_apply_kernelINS1_28TensorListScalarListMetadataIN3c107complexIfEELi2EEENS1_25BinaryOpScalarListFunctorIS6_Li2ELi1ELi1EEEJSt5minusIS6_EEEEvT_T0_DpT1_,"",@"SHT_CUDA_INFO"
	.sectionflags	@""
	.align	4


	//----- nvinfo : EIATTR_CUDA_API_VERSION
	.align		4
        /*0000*/ 	.byte	0x04, 0x37
        /*0002*/ 	.short	(.L_1957 - .L_1956)
.L_1956:
        /*0004*/ 	.word	0x00000082


	//----- nvinfo : EIATTR_KPARAM_INFO
	.align		4
.L_1957:
        /*0008*/ 	.byte	0x04, 0x17
        /*000a*/ 	.short	(.L_1959 - .L_1958)
.L_1958:
        /*000c*/ 	.word	0x00000000
        /*0010*/ 	.short	0x0002
        /*0012*/ 	.short	0x0e41
        /*0014*/ 	.byte	0x00, 0xf0, 0x05, 0x00


	//----- nvinfo : EIATTR_KPARAM_INFO
	.align		4
.L_1959:
        /*0018*/ 	.byte	0x04, 0x17
        /*001a*/ 	.short	(.L_1961 - .L_1960)
.L_1960:
        /*001c*/ 	.word	0x00000000
        /*0020*/ 	.short	0x0001
        /*0022*/ 	.short	0x0e40
        /*0024*/ 	.byte	0x00, 0xf0, 0x05, 0x00


	//----- nvinfo : EIATTR_KPARAM_INFO
	.align		4
.L_1961:
        /*0028*/ 	.byte	0x04, 0x17
        /*002a*/ 	.short	(.L_1963 - .L_1962)
.L_1962:
        /*002c*/ 	.word	0x00000000
        /*0030*/ 	.short	0x0000
        /*0032*/ 	.short	0x0000
        /*0034*/ 	.byte	0x00, 0xf0, 0x01, 0x39


	//----- nvinfo : EIATTR_SPARSE_MMA_MASK
	.align		4
.L_1963:
        /*0038*/ 	.byte	0x03, 0x50
        /*003a*/ 	.short	0x0000


	//----- nvinfo : EIATTR_MAXREG_COUNT
	.align		4
        /*003c*/ 	.byte	0x03, 0x1b
        /*003e*/ 	.short	0x0080


	//----- nvinfo : EIATTR_MERCURY_ISA_VERSION
	.align		4
        /*0040*/ 	.byte	0x03, 0x5f
        /*0042*/ 	.short	0x0101


	//----- nvinfo : EIATTR_VRC_CTA_INIT_COUNT
	.align		4
        /*0044*/ 	.byte	0x02, 0x4a
	.zero		1
	.zero		1


	//----- nvinfo : EIATTR_EXIT_INSTR_OFFSETS
	.align		4
        /*0048*/ 	.byte	0x04, 0x1c
        /*004a*/ 	.short	(.L_1965 - .L_1964)


	//   ....[0]....
.L_1964:
        /*004c*/ 	.word	0x00000180


	//   ....[1]....
        /*0050*/ 	.word	0x00000a80


	//   ....[2]....
        /*0054*/ 	.word	0x00000da0


	//   ....[3]....
        /*0058*/ 	.word	0x00000de0


	//   ....[4]....
        /*005c*/ 	.word	0x00000e30


	//   ....[5]....
        /*0060*/ 	.word	0x00000ff0


	//----- nvinfo : EIATTR_MAX_THREADS
	.align		4
.L_1965:
        /*0064*/ 	.byte	0x04, 0x05
        /*0066*/ 	.short	(.L_1967 - .L_1966)
.L_1966:
        /*0068*/ 	.word	0x00000200
        /*006c*/ 	.word	0x00000001
        /*0070*/ 	.word	0x00000001


	//----- nvinfo : EIATTR_CRS_STACK_SIZE
	.align		4
.L_1967:
        /*0074*/ 	.byte	0x04, 0x1e
        /*0076*/ 	.short	(.L_1969 - .L_1968)
.L_1968:
        /*0078*/ 	.word	0x00000000


	//----- nvinfo : EIATTR_CBANK_PARAM_SIZE
	.align		4
.L_1969:
        /*007c*/ 	.byte	0x03, 0x19
        /*007e*/ 	.short	0x0e42


	//----- nvinfo : EIATTR_PARAM_CBANK
	.align		4
        /*0080*/ 	.byte	0x04, 0x0a
        /*0082*/ 	.short	(.L_1971 - .L_1970)
	.align		4
.L_1970:
        /*0084*/ 	.word	index@(.nv.constant0._ZN2at6native61_GLOBAL__N__44eb8e94_28_ForeachBinaryOpScalarList_cu_dda10a6925multi_tensor_apply_kernelINS1_28TensorListScalarListMetadataIN3c107complexIfEELi2EEENS1_25BinaryOpScalarListFunctorIS6_Li2ELi1ELi1EEEJSt5minusIS6_EEEEvT_T0_DpT1_)
        /*0088*/ 	.short	0x0380
        /*008a*/ 	.short	0x0e42


	//----- nvinfo : EIATTR_SW_WAR
	.align		4
.L_1971:
        /*008c*/ 	.byte	0x04, 0x36
        /*008e*/ 	.short	(.L_1973 - .L_1972)
.L_1972:
        /*0090*/ 	.word	0x00000008
.L_1973:


//--------------------- .nv.info._ZN2at6native61_GLOBAL__N__44eb8e94_28_ForeachBinaryOpScalarList_cu_dda10a6925multi_tensor_apply_kernelINS1_28TensorListScalarListMetadataIN3c107complexIdEELi2EEENS1_25BinaryOpScalarListFunctorIS6_Li2ELi1ELi1EEEJSt5minusIS6_EEEEvT_T0_DpT1_ --------------------------
	.section	.nv.info._ZN2at6native61_GLOBAL__N__44eb8e94_28_ForeachBinaryOpScalarList_cu_dda10a6925multi_tensor_apply_kernelINS1_28TensorListScalarListMetadataIN3c107complexIdEELi2EEENS1_25BinaryOpScalarListFunctorIS6_Li2ELi1ELi1EEEJSt5minusIS6_EEEEvT_T0_DpT1_,"",@"SHT_CUDA_INFO"
	.sectionflags	@""
	.align	4


	//----- nvinfo : EIATTR_CUDA_API_VERSION
	.align		4
        /*0000*/ 	.byte	0x04, 0x37
        /*0002*/ 	.short	(.L_1975 - .L_1974)
.L_1974:
        /*0004*/ 	.word	0x00000082


	//----- nvinfo : EIATTR_KPARAM_INFO
	.align		4
.L_1975:
        /*0008*/ 	.byte	0x04, 0x17
        /*000a*/ 	.short	(.L_1977 - .L_1976)
.L_1976:
        /*000c*/ 	.word	0x00000000
        /*0010*/ 	.short	0x0002
        /*0012*/ 	.short	0x0fa1
        /*0014*/ 	.byte	0x00, 0xf0, 0x05, 0x00


	//----- nvinfo : EIATTR_KPARAM_INFO
	.align		4
.L_1977:
        /*0018*/ 	.byte	0x04, 0x17
        /*001a*/ 	.short	(.L_1979 - .L_1978)
.L_1978:
        /*001c*/ 	.word	0x00000000
        /*0020*/ 	.short	0x0001
        /*0022*/ 	.short	0x0fa0
        /*0024*/ 	.byte	0x00, 0xf0, 0x05, 0x00


	//----- nvinfo : EIATTR_KPARAM_INFO
	.align		4
.L_1979:
        /*0028*/ 	.byte	0x04, 0x17
        /*002a*/ 	.short	(.L_1981 - .L_1980)
.L_1980:
        /*002c*/ 	.word	0x00000000
        /*0030*/ 	.short	0x0000
        /*0032*/ 	.short	0x0000
        /*0034*/ 	.byte	0x00, 0xf0, 0x81, 0x3e


	//----- nvinfo : EIATTR_SPARSE_MMA_MASK
	.align		4
.L_1981:
        /*0038*/ 	.byte	0x03, 0x50
        /*003a*/ 	.short	0x0000


	//----- nvinfo : EIATTR_MAXREG_COUNT
	.align		4
        /*003c*/ 	.byte	0x03, 0x1b
        /*003e*/ 	.short	0x0080


	//----- nvinfo : EIATTR_MERCURY_ISA_VERSION
	.align		4
        /*0040*/ 	.byte	0x03, 0x5f
        /*0042*/ 	.short	0x0101


	//----- nvinfo : EIATTR_VRC_CTA_INIT_COUNT
	.align		4
        /*0044*/ 	.byte	0x02, 0x4a
	.zero		1
	.zero		1


	//----- nvinfo : EIATTR_EXIT_INSTR_OFFSETS
	.align		4
        /*0048*/ 	.byte	0x04, 0x1c
        /*004a*/ 	.short	(.L_1983 - .L_1982)


	//   ....[0]....
.L_1982:
        /*004c*/ 	.word	0x000001a0


	//   ....[1]....
        /*0050*/ 	.word	0x00000ef0


	//   ....[2]....
        /*0054*/ 	.word	0x00001420


	//   ....[3]....
        /*0058*/ 	.word	0x00001460


	//   ....[4]....
        /*005c*/ 	.word	0x000014b0


	//   ....[5]....
        /*0060*/ 	.word	0x00001850


	//----- nvinfo : EIATTR_MAX_THREADS
	.align		4
.L_1983:
        /*0064*/ 	.byte	0x04, 0x05
        /*0066*/ 	.short	(.L_1985 - .L_1984)
.L_1984:
        /*0068*/ 	.word	0x00000200
        /*006c*/ 	.word	0x00000001
        /*0070*/ 	.word	0x00000001


	//----- nvinfo : EIATTR_CRS_STACK_SIZE
	.align		4
.L_1985:
        /*0074*/ 	.byte	0x04, 0x1e
        /*0076*/ 	.short	(.L_1987 - .L_1986)
.L_1986:
        /*0078*/ 	.word	0x00000000


	//----- nvinfo : EIATTR_CBANK_PARAM_SIZE
	.align		4
.L_1987:
        /*007c*/ 	.byte	0x03, 0x19
        /*007e*/ 	.short	0x0fa2


	//----- nvinfo : EIATTR_PARAM_CBANK
	.align		4
        /*0080*/ 	.byte	0x04, 0x0a
        /*0082*/ 	.short	(.L_1989 - .L_1988)
	.align		4
.L_1988:
        /*0084*/ 	.word	index@(.nv.constant0._ZN2at6native61_GLOBAL__N__44eb8e94_28_ForeachBinaryOpScalarList_cu_dda10a6925multi_tensor_apply_kernelINS1_28TensorListScalarListMetadataIN3c107complexIdEELi2EEENS1_25BinaryOpScalarListFunctorIS6_Li2ELi1ELi1EEEJSt5minusIS6_EEEEvT_T0_DpT1_)
        /*0088*/ 	.short	0x0380
        /*008a*/ 	.short	0x0fa2


	//----- nvinfo : EIATTR_SW_WAR
	.align		4
.L_1989:
        /*008c*/ 	.byte	0x04, 0x36
        /*008e*/ 	.short	(.L_1991 - .L_1990)
.L_1990:
        /*0090*/ 	.word	0x00000008
.L_1991:


//--------------------- .nv.info._ZN2at6native61_GLOBAL__N__44eb8e94_28_ForeachBinaryOpScalarList_cu_dda10a6925multi_tensor_apply_kernelINS1_28TensorListScalarListMetadataIfLi2EEENS1_25BinaryOpScalarListFunctorIfLi2ELi1ELi1EEEJSt5minusIfEEEEvT_T0_DpT1_ --------------------------
	.section	.nv.info._ZN2at6native61_GLOBAL__N__44eb8e94_28_ForeachBinaryOpScalarList_cu_dda10a6925multi_tensor_apply_kernelINS1_28TensorListScalarListMetadataIfLi2EEENS1_25BinaryOpScalarListFunctorIfLi2ELi1ELi1EEEJSt5minusIfEEEEvT_T0_DpT1_,"",@"SHT_CUDA_INFO"
	.sectionflags	@""
	.align	4


	//----- nvinfo : EIATTR_CUDA_API_VERSION
	.align		4
        /*0000*/ 	.byte	0x04, 0x37
        /*0002*/ 	.short	(.L_1993 - .L_1992)
.L_1992:
        /*0004*/ 	.word	0x00000082


	//----- nvinfo : EIATTR_KPARAM_INFO
	.align		4
.L_1993:
        /*0008*/ 	.byte	0x04, 0x17
        /*000a*/ 	.short	(.L_1995 - .L_1994)
.L_1994:
        /*000c*/ 	.word	0x00000000
        /*0010*/ 	.short	0x0002
        /*0012*/ 	.short	0x0d41
        /*0014*/ 	.byte	0x00, 0xf0, 0x05, 0x00


	//----- nvinfo : EIATTR_KPARAM_INFO
	.align		4
.L_1995:
        /*0018*/ 	.byte	0x04, 0x17
        /*001a*/ 	.short	(.L_1997 - .L_1996)
.L_1996:
        /*001c*/ 	.word	0x00000000
        /*0020*/ 	.short	0x0001
        /*0022*/ 	.short	0x0d40
        /*0024*/ 	.byte	0x00, 0xf0, 0x05, 0x00


	//----- nvinfo : EIATTR_KPARAM_INFO
	.align		4
.L_1997:
        /*0028*/ 	.byte	0x04, 0x17
        /*002a*/ 	.short	(.L_1999 - .L_1998)
.L_1998:
        /*002c*/ 	.word	0x00000000
        /*0030*/ 	.short	0x0000
        /*0032*/ 	.short	0x0000
        /*0034*/ 	.byte	0x00, 0xf0, 0x01, 0x35


	//----- nvinfo : EIATTR_SPARSE_MMA_MASK
	.align		4
.L_1999:
        /*0038*/ 	.byte	0x03, 0x50
        /*003a*/ 	.short	0x0000


	//----- nvinfo : EIATTR_MAXREG_COUNT
	.align		4
        /*003c*/ 	.byte	0x03, 0x1b
        /*003e*/ 	.short	0x0080


	//----- nvinfo : EIATTR_MERCURY_ISA_VERSION
	.align		4
        /*0040*/ 	.byte	0x03, 0x5f
        /*0042*/ 	.short	0x0101


	//----- nvinfo : EIATTR_VRC_CTA_INIT_COUNT
	.align		4
        /*0044*/ 	.byte	0x02, 0x4a
	.zero		1
	.zero		1


	//----- nvinfo : EIATTR_EXIT_INSTR_OFFSETS
	.align		4
        /*0048*/ 	.byte	0x04, 0x1c
        /*004a*/ 	.short	(.L_2001 - .L_2000)


	//   ....[0]....
.L_2000:
        /*004c*/ 	.word	0x00000190


	//   ....[1]....
        /*0050*/ 	.word	0x00000a00


	//   ....[2]....
        /*0054*/ 	.word	0x00000cd0


	//   ....[3]....
        /*0058*/ 	.word	0x00000d10


	//   ....[4]....
        /*005c*/ 	.word	0x00000d60


	//   ....[5]....
        /*0060*/ 	.word	0x00000ee0


	//----- nvinfo : EIATTR_MAX_THREADS
	.align		4
.L_2001:
        /*0064*/ 	.byte	0x04, 0x05
        /*0066*/ 	.short	(.L_2003 - .L_2002)
.L_2002:
        /*0068*/ 	.word	0x00000200
        /*006c*/ 	.word	0x00000001
        /*0070*/ 	.word	0x00000001


	//----- nvinfo : EIATTR_CRS_STACK_SIZE
	.align		4
.L_2003:
        /*0074*/ 	.byte	0x04, 0x1e
        /*0076*/ 	.short	(.L_2005 - .L_2004)
.L_2004:
        /*0078*/ 	.word	0x00000000


	//----- nvinfo : EIATTR_CBANK_PARAM_SIZE
	.align		4
.L_2005:
        /*007c*/ 	.byte	0x03, 0x19
        /*007e*/ 	.short	0x0d42


	//----- nvinfo : EIATTR_PARAM_CBANK
	.align		4
        /*0080*/ 	.byte	0x04, 0x0a
        /*0082*/ 	.short	(.L_2007 - .L_2006)
	.align		4
.L_2006:
        /*0084*/ 	.word	index@(.nv.constant0._ZN2at6native61_GLOBAL__N__44eb8e94_28_ForeachBinaryOpScalarList_cu_dda10a6925multi_tensor_apply_kernelINS1_28TensorListScalarListMetadataIfLi2EEENS1_25BinaryOpScalarListFunctorIfLi2ELi1ELi1EEEJSt5minusIfEEEEvT_T0_DpT1_)
        /*0088*/ 	.short	0x0380
        /*008a*/ 	.short	0x0d42


	//----- nvinfo : EIATTR_SW_WAR
	.align		4
.L_2007:
        /*008c*/ 	.byte	0x04, 0x36
        /*008e*/ 	.short	(.L_2009 - .L_2008)
.L_2008:
        /*0090*/ 	.word	0x00000008
.L_2009:


//--------------------- .nv.info._ZN2at6native61_GLOBAL__N__44eb8e94_28_ForeachBinaryOpScalarList_cu_dda10a6925multi_tensor_apply_kernelINS1_28TensorListScalarListMetadataIdLi2EEENS1_25BinaryOpScalarListFunctorIdLi2ELi1ELi1EEEJSt5minusIdEEEEvT_T0_DpT1_ --------------------------
	.section	.nv.info._ZN2at6native61_GLOBAL__N__44eb8e94_28_ForeachBinaryOpScalarList_cu_dda10a6925multi_tensor_apply_kernelINS1_28TensorListScalarListMetadataIdLi2EEENS1_25BinaryOpScalarListFunctorIdLi2ELi1ELi1EEEJSt5minusIdEEEEvT_T0_DpT1_,"",@"SHT_CUDA_INFO"
	.sectionflags	@""
	.align	4


	//----- nvinfo : EIATTR_CUDA_API_VERSION
	.align		4
        /*0000*/ 	.byte	0x04, 0x37
        /*0002*/ 	.short	(.L_2011 - .L_2010)
.L_2010:
        /*0004*/ 	.word	0x00000082


	//----- nvinfo : EIATTR_KPARAM_INFO
	.align		4
.L_2011:
        /*0008*/ 	.byte	0x04, 0x17
        /*000a*/ 	.short	(.L_2013 - .L_2012)
.L_2012:
        /*000c*/ 	.word	0x00000000
        /*0010*/ 	.short	0x0002
        /*0012*/ 	.short	0x0e41
        /*0014*/ 	.byte	0x00, 0xf0, 0x05, 0x00


	//----- nvinfo : EIATTR_KPARAM_INFO
	.align		4
.L_2013:
        /*0018*/ 	.byte	0x04, 0x17
        /*001a*/ 	.short	(.L_2015 - .L_2014)
.L_2014:
        /*001c*/ 	.word	0x00000000
        /*0020*/ 	.short	0x0001
        /*0022*/ 	.short	0x0e40
        /*0024*/ 	.byte	0x00, 0xf0, 0x05, 0x00


	//----- nvinfo : EIATTR_KPARAM_INFO
	.align		4
.L_2015:
        /*0028*/ 	.byte	0x04, 0x17
        /*002a*/ 	.short	(.L_2017 - .L_2016)
.L_2016:
        /*002c*/ 	.word	0x00000000
        /*0030*/ 	.short	0x0000
        /*0032*/ 	.short	0x0000
        /*0034*/ 	.byte	0x00, 0xf0, 0x01, 0x39


	//----- nvinfo : EIATTR_SPARSE_MMA_MASK
	.align		4
.L_2017:
        /*0038*/ 	.byte	0x03, 0x50
        /*003a*/ 	.short	0x0000


	//----- nvinfo : EIATTR_MAXREG_COUNT
	.align		4
        /*003c*/ 	.byte	0x03, 0x1b
        /*003e*/ 	.short	0x0080


	//----- nvinfo : EIATTR_MERCURY_ISA_VERSION
	.align		4
        /*0040*/ 	.byte	0x03, 0x5f
        /*0042*/ 	.short	0x0101


	//----- nvinfo : EIATTR_VRC_CTA_INIT_COUNT
	.align		4
        /*0044*/ 	.byte	0x02, 0x4a
	.zero		1
	.zero		1


	//----- nvinfo : EIATTR_EXIT_INSTR_OFFSETS
	.align		4
        /*0048*/ 	.byte	0x04, 0x1c
        /*004a*/ 	.short	(.L_2019 - .L_2018)


	//   ....[0]....
.L_2018:
        /*004c*/ 	.word	0x00000180


	//   ....[1]....
        /*0050*/ 	.word	0x00000b50


	//   ....[2]....
        /*0054*/ 	.word	0x00000ef0


	//   ....[3]....
        /*0058*/ 	.word	0x00000f30


	//   ....[4]....
        /*005c*/ 	.word	0x00000f80


	//   ....[5]....
        /*0060*/ 	.word	0x000011c0


	//----- nvinfo : EIATTR_MAX_THREADS
	.align		4
.L_2019:
        /*0064*/ 	.byte	0x04, 0x05
        /*0066*/ 	.short	(.L_2021 - .L_2020)
.L_2020:
        /*0068*/ 	.word	0x00000200
        /*006c*/ 	.word	0x00000001
        /*0070*/ 	.word	0x00000001


	//----- nvinfo : EIATTR_CRS_STACK_SIZE
	.align		4
.L_2021:
        /*0074*/ 	.byte	0x04, 0x1e
        /*0076*/ 	.short	(.L_2023 - .L_2022)
.L_2022:
        /*0078*/ 	.word	0x00000000


	//----- nvinfo : EIATTR_CBANK_PARAM_SIZE
	.align		4
.L_2023:
        /*007c*/ 	.byte	0x03, 0x19
        /*007e*/ 	.short	0x0e42


	//----- nvinfo : EIATTR_PARAM_CBANK
	.align		4
        /*0080*/ 	.byte	0x04, 0x0a
        /*0082*/ 	.short	(.L_2025 - .L_2024)
	.align		4
.L_2024:
        /*0084*/ 	.word	index@(.nv.constant0._ZN2at6native61_GLOBAL__N__44eb8e94_28_ForeachBinaryOpScalarList_cu_dda10a6925multi_tensor_apply_kernelINS1_28TensorListScalarListMetadataIdLi2EEENS1_25BinaryOpScalarListFunctorIdLi2ELi1ELi1EEEJSt5minusIdEEEEvT_T0_DpT1_)
        /*0088*/ 	.short	0x0380
        /*008a*/ 	.short	0x0e42


	//----- nvinfo : EIATTR_SW_WAR
	.align		4
.L_2025:
        /*008c*/ 	.byte	0x04, 0x36
        /*008e*/ 	.short	(.L_2027 - .L_2026)
.L_2026:
        /*0090*/ 	.word	0x00000008
.L_2027:


//--------------------- .nv.info._ZN2at6native61_GLOBAL__N__44eb8e94_28_ForeachBinaryOpScalarList_cu_dda10a6925multi_tensor_apply_kernelINS1_28TensorListScalarListMetadataIsLi2EEENS1_25BinaryOpScalarListFunctorIsLi2ELi1ELi1EEEJSt5minusIsEEEEvT_T0_DpT1_ --------------------------
	.section	.nv.info._ZN2at6native61_GLOBAL__N__44eb8e94_28_ForeachBinaryOpScalarList_cu_dda10a6925multi_tensor_apply_kernelINS1_28TensorListScalarListMetadataIsLi2EEENS1_25BinaryOpScalarListFunctorIsLi2ELi1ELi1EEEJSt5minusIsEEEEvT_T0_DpT1_,"",@"SHT_CUDA_INFO"
	.sectionflags	@""
	.align	4


	//----- nvinfo : EIATTR_CUDA_API_VERSION
	.align		4
        /*0000*/ 	.byte	0x04, 0x37
        /*0002*/ 	.short	(.L_2029 - .L_2028)
.L_2028:
        /*0004*/ 	.word	0x00000082


	//----- nvinfo : EIATTR_KPARAM_INFO
	.align		4
.L_2029:
        /*0008*/ 	.byte	0x04, 0x17
        /*000a*/ 	.short	(.L_2031 - .L_2030)
.L_2030:
        /*000c*/ 	.word	0x00000000
        /*0010*/ 	.short	0x0002
        /*0012*/ 	.short	0x0cc1
        /*0014*/ 	.byte	0x00, 0xf0, 0x05, 0x00


	//----- nvinfo : EIATTR_KPARAM_INFO
	.align		4
.L_2031:
        /*0018*/ 	.byte	0x04, 0x17
        /*001a*/ 	.short	(.L_2033 - .L_2032)
.L_2032:
        /*001c*/ 	.word	0x00000000
        /*0020*/ 	.short	0x0001
        /*0022*/ 	.short	0x0cc0
        /*0024*/ 	.byte	0x00, 0xf0, 0x05, 0x00


	//----- nvinfo : EIATTR_KPARAM_INFO
	.align		4
.L_2033:
        /*0028*/ 	.byte	0x04, 0x17
        /*002a*/ 	.short	(.L_2035 - .L_2034)
.L_2034:
        /*002c*/ 	.word	0x00000000
        /*0030*/ 	.short	0x0000
        /*0032*/ 	.short	0x0000
        /*0034*/ 	.byte	0x00, 0xf0, 0x01, 0x33


	//----- nvinfo : EIATTR_SPARSE_MMA_MASK
	.align		4
.L_2035:
        /*0038*/ 	.byte	0x03, 0x50
        /*003a*/ 	.short	0x0000


	//----- nvinfo : EIATTR_MAXREG_COUNT
	.align		4
        /*003c*/ 	.byte	0x03, 0x1b
        /*003e*/ 	.short	0x0080


	//----- nvinfo : EIATTR_MERCURY_ISA_VERSION
	.align		4
        /*0040*/ 	.byte	0x03, 0x5f
        /*0042*/ 	.short	0x0101


	//----- nvinfo : EIATTR_INT_WARP_WIDE_INSTR_OFFSETS
	.align		4
        /*0044*/ 	.byte	0x04, 0x31
        /*0046*/ 	.short	(.L_2037 - .L_2036)


	//   ....[0]....
.L_2036:
        /*0048*/ 	.word	0x000005b0


	//   ....[1]....
        /*004c*/ 	.word	0x000005e0


	//   ....[2]....
        /*0050*/ 	.word	0x00000600


	//   ....[3]....
        /*0054*/ 	.word	0x000007a0


	//   ....[4]....
        /*0058*/ 	.word	0x00000970


	//   ....[5]....
        /*005c*/ 	.word	0x000009a0


	//   ....[6]....
        /*0060*/ 	.word	0x000009c0


	//   ....[7]....
        /*0064*/ 	.word	0x000009d0


	//----- nvinfo : EIATTR_VRC_CTA_INIT_COUNT
	.align		4
.L_2037:
        /*0068*/ 	.byte	0x02, 0x4a
	.zero		1
	.zero		1


	//----- nvinfo : EIATTR_EXIT_INSTR_OFFSETS
	.align		4
        /*006c*/ 	.byte	0x04, 0x1c
        /*006e*/ 	.short	(.L_2039 - .L_2038)


	//   ....[0]....
.L_2038:
        /*0070*/ 	.word	0x000001a0


	//   ....[1]....
        /*0074*/ 	.word	0x00000ba0


	//   ....[2]....
        /*0078*/ 	.word	0x00000ea0


	//   ....[3]....
        /*007c*/ 	.word	0x00000ee0


	//   ....[4]....
        /*0080*/ 	.word	0x00000f30


	//   ....[5]....
        /*0084*/ 	.word	0x00001110


	//----- nvinfo : EIATTR_MAX_THREADS
	.align		4
.L_2039:
        /*0088*/ 	.byte	0x04, 0x05
        /*008a*/ 	.short	(.L_2041 - .L_2040)
.L_2040:
        /*008c*/ 	.word	0x00000200
        /*0090*/ 	.word	0x00000001
        /*0094*/ 	.word	0x00000001


	//----- nvinfo : EIATTR_CRS_STACK_SIZE
	.align		4
.L_2041:
        /*0098*/ 	.byte	0x04, 0x1e
        /*009a*/ 	.short	(.L_2043 - .L_2042)
.L_2042:
        /*009c*/ 	.word	0x00000000


	//----- nvinfo : EIATTR_CBANK_PARAM_SIZE
	.align		4
.L_2043:
        /*00a0*/ 	.byte	0x03, 0x19
        /*00a2*/ 	.short	0x0cc2


	//----- nvinfo : EIATTR_PARAM_CBANK
	.align		4
        /*00a4*/ 	.byte	0x04, 0x0a
        /*00a6*/ 	.short	(.L_2045 - .L_2044)
	.align		4
.L_2044:
        /*00a8*/ 	.word	index@(.nv.constant0._ZN2at6native61_GLOBAL__N__44eb8e94_28_ForeachBinaryOpScalarList_cu_dda10a6925multi_tensor_apply_kernelINS1_28TensorListScalarListMetadataIsLi2EEENS1_25BinaryOpScalarListFunctorIsLi2ELi1ELi1EEEJSt5minusIsEEEEvT_T0_DpT1_)
        /*00ac*/ 	.short	0x0380
        /*00ae*/ 	.short	0x0cc2


	//----- nvinfo : EIATTR_SW_WAR
	.align		4
.L_2045:
        /*00b0*/ 	.byte	0x04, 0x36
        /*00b2*/ 	.short	(.L_2047 - .L_2046)
.L_2046:
        /*00b4*/ 	.word	0x00000008
.L_2047:


//--------------------- .nv.info._ZN2at6native61_GLOBAL__N__44eb8e94_28_ForeachBinaryOpScalarList_cu_dda10a6925multi_tensor_apply_kernelINS1_28TensorListScalarListMetadataIlLi2EEENS1_25BinaryOpScalarListFunctorIlLi2ELi1ELi1EEEJSt5minusIlEEEEvT_T0_DpT1_ --------------------------
	.section	.nv.info._ZN2at6native61_GLOBAL__N__44eb8e94_28_ForeachBinaryOpScalarList_cu_dda10a6925multi_tensor_apply_kernelINS1_28TensorListScalarListMetadataIlLi2EEENS1_25BinaryOpScalarListFunctorIlLi2ELi1ELi1EEEJSt5minusIlEEEEvT_T0_DpT1_,"",@"SHT_CUDA_INFO"
	.sectionflags	@""
	.align	4


	//----- nvinfo : EIATTR_CUDA_API_VERSION
	.align		4
        /*0000*/ 	.byte	0x04, 0x37
        /*0002*/ 	.short	(.L_2049 - .L_2048)
.L_2048:
        /*0004*/ 	.word	0x00000082


	//----- nvinfo : EIATTR_KPARAM_INFO
	.align		4
.L_2049:
        /*0008*/ 	.byte	0x04, 0x17
        /*000a*/ 	.short	(.L_2051 - .L_2050)
.L_2050:
        /*000c*/ 	.word	0x00000000
        /*0010*/ 	.short	0x0002
        /*0012*/ 	.short	0x0e41
        /*0014*/ 	.byte	0x00, 0xf0, 0x05, 0x00


	//----- nvinfo : EIATTR_KPARAM_INFO
	.align		4
.L_2051:
        /*0018*/ 	.byte	0x04, 0x17
        /*001a*/ 	.short	(.L_2053 - .L_2052)
.L_2052:
        /*001c*/ 	.word	0x00000000
        /*0020*/ 	.short	0x0001
        /*0022*/ 	.short	0x0e40
        /*0024*/ 	.byte	0x00, 0xf0, 0x05, 0x00


	//----- nvinfo : EIATTR_KPARAM_INFO
	.align		4
.L_2053:
        /*0028*/ 	.byte	0x04, 0x17
        /*002a*/ 	.short	(.L_2055 - .L_2054)
.L_2054:
        /*002c*/ 	.word	0x00000000
        /*0030*/ 	.short	0x0000
        /*0032*/ 	.short	0x0000
        /*0034*/ 	.byte	0x00, 0xf0, 0x01, 0x39


	//----- nvinfo : EIATTR_SPARSE_MMA_MASK
	.align		4
.L_2055:
        /*0038*/ 	.byte	0x03, 0x50
        /*003a*/ 	.short	0x0000


	//----- nvinfo : EIATTR_MAXREG_COUNT
	.align		4
        /*003c*/ 	.byte	0x03, 0x1b
        /*003e*/ 	.short	0x0080


	//----- nvinfo : EIATTR_MERCURY_ISA_VERSION
	.align		4
        /*0040*/ 	.byte	0x03, 0x5f
        /*0042*/ 	.short	0x0101


	//----- nvinfo : EIATTR_VRC_CTA_INIT_COUNT
	.align		4
        /*0044*/ 	.byte	0x02, 0x4a
	.zero		1
	.zero		1


	//----- nvinfo : EIATTR_EXIT_INSTR_OFFSETS
	.align		4
        /*0048*/ 	.byte	0x04, 0x1c
        /*004a*/ 	.short	(.L_2057 - .L_2056)


	//   ....[0]....
.L_2056:
        /*004c*/ 	.word	0x00000180


	//   ....[1]....
        /*0050*/ 	.word	0x00000a80


	//   ....[2]....
        /*0054*/ 	.word	0x00000da0


	//   ....[3]....
        /*0058*/ 	.word	0x00000de0


	//   ....[4]....
        /*005c*/ 	.word	0x00000e30


	//   ....[5]....
        /*0060*/ 	.word	0x00001030


	//----- nvinfo : EIATTR_MAX_THREADS
	.align		4
.L_2057:
        /*0064*/ 	.byte	0x04, 0x05
        /*0066*/ 	.short	(.L_2059 - .L_2058)
.L_2058:
        /*0068*/ 	.word	0x00000200
        /*006c*/ 	.word	0x00000001
        /*0070*/ 	.word	0x00000001


	//----- nvinfo : EIATTR_CRS_STACK_SIZE
	.align		4
.L_2059:
        /*0074*/ 	.byte	0x04, 0x1e
        /*0076*/ 	.short	(.L_2061 - .L_2060)
.L_2060:
        /*0078*/ 	.word	0x00000000


	//----- nvinfo : EIATTR_CBANK_PARAM_SIZE
	.align		4
.L_2061:
        /*007c*/ 	.byte	0x03, 0x19
        /*007e*/ 	.short	0x0e42


	//----- nvinfo : EIATTR_PARAM_CBANK
	.align		4
        /*0080*/ 	.byte	0x04, 0x0a
        /*0082*/ 	.short	(.L_2063 - .L_2062)
	.align		4
.L_2062:
        /*0084*/ 	.word	index@(.nv.constant0._ZN2at6native61_GLOBAL__N__44eb8e94_28_ForeachBinaryOpScalarList_cu_dda10a6925multi_tensor_apply_kernelINS1_28TensorListScalarListMetadataIlLi2EEENS1_25BinaryOpScalarListFunctorIlLi2ELi1ELi1EEEJSt5minusIlEEEEvT_T0_DpT1_)
        /*0088*/ 	.short	0x0380
        /*008a*/ 	.short	0x0e42


	//----- nvinfo : EIATTR_SW_WAR
	.align		4
.L_2063:
        /*008c*/ 	.byte	0x04, 0x36
        /*008e*/ 	.short	(.L_2065 - .L_2064)
.L_2064:
        /*0090*/ 	.word	0x00000008
.L_2065:


//--------------------- .nv.info._ZN2at6native61_GLOBAL__N__44eb8e94_28_ForeachBinaryOpScalarList_cu_dda10a6925multi_tensor_apply_kernelINS1_28TensorListScalarListMetadataIiLi2EEENS1_25BinaryOpScalarListFunctorIiLi2ELi1ELi1EEEJSt5minusIiEEEEvT_T0_DpT1_ --------------------------
	.section	.nv.info._ZN2at6native61_GLOBAL__N__44eb8e94_28_ForeachBinaryOpScalarList_cu_dda10a6925multi_tensor_apply_kernelINS1_28TensorListScalarListMetadataIiLi2EEENS1_25BinaryOpScalarListFunctorIiLi2ELi1ELi1EEEJSt5minusIiEEEEvT_T0_DpT1_,"",@"SHT_CUDA_INFO"
	.sectionflags	@""
	.align	4


	//----- nvinfo : EIATTR_CUDA_API_VERSION
	.align		4
        /*0000*/ 	.byte	0x04, 0x37
        /*0002*/ 	.short	(.L_2067 - .L_2066)
.L_2066:
        /*0004*/ 	.word	0x00000082


	//----- nvinfo : EIATTR_KPARAM_INFO
	.align		4
.L_2067:
        /*0008*/ 	.byte	0x04, 0x17
        /*000a*/ 	.short	(.L_2069 - .L_2068)
.L_2068:
        /*000c*/ 	.word	0x00000000
        /*0010*/ 	.short	0x0002
        /*0012*/ 	.short	0x0d41
        /*0014*/ 	.byte	0x00, 0xf0, 0x05, 0x00


	//----- nvinfo : EIATTR_KPARAM_INFO
	.align		4
.L_2069:
        /*0018*/ 	.byte	0x04, 0x17
        /*001a*/ 	.short	(.L_2071 - .L_2070)
.L_2070:
        /*001c*/ 	.word	0x00000000
        /*0020*/ 	.short	0x0001
        /*0022*/ 	.short	0x0d40
        /*0024*/ 	.byte	0x00, 0xf0, 0x05, 0x00


	//----- nvinfo : EIATTR_KPARAM_INFO
	.align		4
.L_2071:
        /*0028*/ 	.byte	0x04, 0x17
        /*002a*/ 	.short	(.L_2073 - .L_2072)
.L_2072:
        /*002c*/ 	.word	0x00000000
        /*0030*/ 	.short	0x0000
        /*0032*/ 	.short	0x0000
        /*0034*/ 	.byte	0x00, 0xf0, 0x01, 0x35


	//----- nvinfo : EIATTR_SPARSE_MMA_MASK
	.align		4
.L_2073:
        /*0038*/ 	.byte	0x03, 0x50
        /*003a*/ 	.short	0x0000


	//----- nvinfo : EIATTR_MAXREG_COUNT
	.align		4
        /*003c*/ 	.byte	0x03, 0x1b
        /*003e*/ 	.short	0x0080


	//----- nvinfo : EIATTR_MERCURY_ISA_VERSION
	.align		4
        /*0040*/ 	.byte	0x03, 0x5f
        /*0042*/ 	.short	0x0101


	//----- nvinfo : EIATTR_VRC_CTA_INIT_COUNT
	.align		4
        /*0044*/ 	.byte	0x02, 0x4a
	.zero		1
	.zero		1


	//----- nvinfo : EIATTR_EXIT_INSTR_OFFSETS
	.align		4
        /*0048*/ 	.byte	0x04, 0x1c
        /*004a*/ 	.short	(.L_2075 - .L_2074)


	//   ....[0]....
.L_2074:
        /*004c*/ 	.word	0x00000190


	//   ....[1]....
        /*0050*/ 	.word	0x00000a00


	//   ....[2]....
        /*0054*/ 	.word	0x00000cd0


	//   ....[3]....
        /*0058*/ 	.word	0x00000d10


	//   ....[4]....
        /*005c*/ 	.word	0x00000d60


	//   ....[5]....
        /*0060*/ 	.word	0x00000ee0


	//----- nvinfo : EIATTR_MAX_THREADS
	.align		4
.L_2075:
        /*0064*/ 	.byte	0x04, 0x05
        /*0066*/ 	.short	(.L_2077 - .L_2076)
.L_2076:
        /*0068*/ 	.word	0x00000200
        /*006c*/ 	.word	0x00000001
        /*0070*/ 	.word	0x00000001


	//----- nvinfo : EIATTR_CRS_STACK_SIZE
	.align		4
.L_2077:
        /*0074*/ 	.byte	0x04, 0x1e
        /*0076*/ 	.short	(.L_2079 - .L_2078)
.L_2078:
        /*0078*/ 	.word	0x00000000


	//----- nvinfo : EIATTR_CBANK_PARAM_SIZE
	.align		4
.L_2079:
        /*007c*/ 	.byte	0x03, 0x19
        /*007e*/ 	.short	0x0d42


	//----- nvinfo : EIATTR_PARAM_CBANK
	.align		4
        /*0080*/ 	.byte	0x04, 0x0a
        /*0082*/ 	.short	(.L_2081 - .L_2080)
	.align		4
.L_2080:
        /*0084*/ 	.word	index@(.nv.constant0._ZN2at6native61_GLOBAL__N__44eb8e94_28_ForeachBinaryOpScalarList_cu_dda10a6925multi_tensor_apply_kernelINS1_28TensorListScalarListMetadataIiLi2EEENS1_25BinaryOpScalarListFunctorIiLi2ELi1ELi1EEEJSt5minusIiEEEEvT_T0_DpT1_)
        /*0088*/ 	.short	0x0380
        /*008a*/ 	.short	0x0d42


	//----- nvinfo : EIATTR_SW_WAR
	.align		4
.L_2081:
        /*008c*/ 	.byte	0x04, 0x36
        /*008e*/ 	.short	(.L_2083 - .L_2082)
.L_2082:
        /*0090*/ 	.word	0x00000008
.L_2083:


//--------------------- .nv.info._ZN2at6native61_GLOBAL__N__44eb8e94_28_ForeachBinaryOpScalarList_cu_dda10a6925multi_tensor_apply_kernelINS1_28TensorListScalarListMetadataIaLi2EEENS1_25BinaryOpScalarListFunctorIaLi2ELi1ELi1EEEJSt5minusIaEEEEvT_T0_DpT1_ --------------------------
	.section	.nv.info._ZN2at6native61_GLOBAL__N__44eb8e94_28_ForeachBinaryOpScalarList_cu_dda10a6925multi_tensor_apply_kernelINS1_28TensorListScalarListMetadataIaLi2EEENS1_25BinaryOpScalarListFunctorIaLi2ELi1ELi1EEEJSt5minusIaEEEEvT_T0_DpT1_,"",@"SHT_CUDA_INFO"
	.sectionflags	@""
	.align	4


	//----- nvinfo : EIATTR_CUDA_API_VERSION
	.align		4
        /*0000*/ 	.byte	0x04, 0x37
        /*0002*/ 	.short	(.L_2085 - .L_2084)
.L_2084:
        /*0004*/ 	.word	0x00000082


	//----- nvinfo : EIATTR_KPARAM_INFO
	.align		4
.L_2085:
        /*0008*/ 	.byte	0x04, 0x17
        /*000a*/ 	.short	(.L_2087 - .L_2086)
.L_2086:
        /*000c*/ 	.word	0x00000000
        /*0010*/ 	.short	0x0002
        /*0012*/ 	.short	0x0c81
        /*0014*/ 	.byte	0x00, 0xf0, 0x05, 0x00


	//----- nvinfo : EIATTR_KPARAM_INFO
	.align		4
.L_2087:
        /*0018*/ 	.byte	0x04, 0x17
        /*001a*/ 	.short	(.L_2089 - .L_2088)
.L_2088:
        /*001c*/ 	.word	0x00000000
        /*0020*/ 	.short	0x0001
        /*0022*/ 	.short	0x0c80
        /*0024*/ 	.byte	0x00, 0xf0, 0x05, 0x00


	//----- nvinfo : EIATTR_KPARAM_INFO
	.align		4
.L_2089:
        /*0028*/ 	.byte	0x04, 0x17
        /*002a*/ 	.short	(.L_2091 - .L_2090)
.L_2090:
        /*002c*/ 	.word	0x00000000
        /*0030*/ 	.short	0x0000
        /*0032*/ 	.short	0x0000
        /*0034*/ 	.byte	0x00, 0xf0, 0x01, 0x32


	//----- nvinfo : EIATTR_SPARSE_MMA_MASK
	.align		4
.L_2091:
        /*0038*/ 	.byte	0x03, 0x50
        /*003a*/ 	.short	0x0000


	//----- nvinfo : EIATTR_MAXREG_COUNT
	.align		4
        /*003c*/ 	.byte	0x03, 0x1b
        /*003e*/ 	.short	0x0080


	//----- nvinfo : EIATTR_MERCURY_ISA_VERSION
	.align		4
        /*0040*/ 	.byte	0x03, 0x5f
        /*0042*/ 	.short	0x0101


	//----- nvinfo : EIATTR_VRC_CTA_INIT_COUNT
	.align		4
        /*0044*/ 	.byte	0x02, 0x4a
	.zero		1
	.zero		1


	//----- nvinfo : EIATTR_EXIT_INSTR_OFFSETS
	.align		4
        /*0048*/ 	.byte	0x04, 0x1c
        /*004a*/ 	.short	(.L_2093 - .L_2092)


	//   ....[0]....
.L_2092:
        /*004c*/ 	.word	0x000001a0


	//   ....[1]....
        /*0050*/ 	.word	0x00001210


	//   ....[2]....
        /*0054*/ 	.word	0x00001590


	//   ....[3]....
        /*0058*/ 	.word	0x000015d0


	//   ....[4]....
        /*005c*/ 	.word	0x00001620


	//   ....[5]....
        /*0060*/ 	.word	0x00001870


	//----- nvinfo : EIATTR_MAX_THREADS
	.align		4
.L_2093:
        /*0064*/ 	.byte	0x04, 0x05
        /*0066*/ 	.short	(.L_2095 - .L_2094)
.L_2094:
        /*0068*/ 	.word	0x00000200
        /*006c*/ 	.word	0x00000001
        /*0070*/ 	.word	0x00000001


	//----- nvinfo : EIATTR_CRS_STACK_SIZE
	.align		4
.L_2095:
        /*0074*/ 	.byte	0x04, 0x1e
        /*0076*/ 	.short	(.L_2097 - .L_2096)
.L_2096:
        /*0078*/ 	.word	0x00000000


	//----- nvinfo : EIATTR_CBANK_PARAM_SIZE
	.align		4
.L_2097:
        /*007c*/ 	.byte	0x03, 0x19
        /*007e*/ 	.short	0x0c82


	//----- nvinfo : EIATTR_PARAM_CBANK
	.align		4
        /*0080*/ 	.byte	0x04, 0x0a
        /*0082*/ 	.short	(.L_2099 - .L_2098)
	.align		4
.L_2098:
        /*0084*/ 	.word	index@(.nv.constant0._ZN2at6native61_GLOBAL__N__44eb8e94_28_ForeachBinaryOpScalarList_cu_dda10a6925multi_tensor_apply_kernelINS1_28TensorListScalarListMetadataIaLi2EEENS1_25BinaryOpScalarListFunctorIaLi2ELi1ELi1EEEJSt5minusIaEEEEvT_T0_DpT1_)
        /*0088*/ 	.short	0x0380
        /*008a*/ 	.short	0x0c82


	//----- nvinfo : EIATTR_SW_WAR
	.align		4
.L_2099:
        /*008c*/ 	.byte	0x04, 0x36
        /*008e*/ 	.short	(.L_2101 - .L_2100)
.L_2100:
        /*0090*/ 	.word	0x00000008
.L_2101:


//--------------------- .nv.info._ZN2at6native61_GLOBAL__N__44eb8e94_28_ForeachBinaryOpScalarList_cu_dda10a6925multi_tensor_apply_kernelINS1_28TensorListScalarListMetadataIhLi2EEENS1_25BinaryOpScalarListFunctorIhLi2ELi1ELi1EEEJSt5minusIhEEEEvT_T0_DpT1_ --------------------------
	.section	.nv.info._ZN2at6native61_GLOBAL__N__44eb8e94_28_ForeachBinaryOpScalarList_cu_dda10a6925multi_tensor_apply_kernelINS1_28TensorListScalarListMetadataIhLi2EEENS1_25BinaryOpScalarListFunctorIhLi2ELi1ELi1EEEJSt5minusIhEEEEvT_T0_DpT1_,"",@"SHT_CUDA_INFO"
	.sectionflags	@""
	.align	4


	//----- nvinfo : EIATTR_CUDA_API_VERSION
	.align		4
        /*0000*/ 	.byte	0x04, 0x37
        /*0002*/ 	.short	(.L_2103 - .L_2102)
.L_2102:
        /*0004*/ 	.word	0x00000082


	//----- nvinfo : EIATTR_KPARAM_INFO
	.align		4
.L_2103:
        /*0008*/ 	.byte	0x04, 0x17
        /*000a*/ 	.short	(.L_2105 - .L_2104)
.L_2104:
        /*000c*/ 	.word	0x00000000
        /*0010*/ 	.short	0x0002
        /*0012*/ 	.short	0x0c81
        /*0014*/ 	.byte	0x00, 0xf0, 0x05, 0x00


	//----- nvinfo : EIATTR_KPARAM_INFO
	.align		4
.L_2105:
        /*0018*/ 	.byte	0x04, 0x17
        /*001a*/ 	.short	(.L_2107 - .L_2106)
.L_2106:
        /*001c*/ 	.word	0x00000000
        /*0020*/ 	.short	0x0001
        /*0022*/ 	.short	0x0c80
        /*0024*/ 	.byte	0x00, 0xf0, 0x05, 0x00


	//----- nvinfo : EIATTR_KPARAM_INFO
	.align		4
.L_2107:
        /*0028*/ 	.byte	0x04, 0x17
        /*002a*/ 	.short	(.L_2109 - .L_2108)
.L_2108:
        /*002c*/ 	.word	0x00000000
        /*0030*/ 	.short	0x0000
        /*0032*/ 	.short	0x0000
        /*0034*/ 	.byte	0x00, 0xf0, 0x01, 0x32


	//----- nvinfo : EIATTR_SPARSE_MMA_MASK
	.align		4
.L_2109:
        /*0038*/ 	.byte	0x03, 0x50
        /*003a*/ 	.short	0x0000


	//----- nvinfo : EIATTR_MAXREG_COUNT
	.align		4
        /*003c*/ 	.byte	0x03, 0x1b
        /*003e*/ 	.short	0x0080


	//----- nvinfo : EIATTR_MERCURY_ISA_VERSION
	.align		4
        /*0040*/ 	.byte	0x03, 0x5f
        /*0042*/ 	.short	0x0101


	//----- nvinfo : EIATTR_VRC_CTA_INIT_COUNT
	.align		4
        /*0044*/ 	.byte	0x02, 0x4a
	.zero		1
	.zero		1


	//----- nvinfo : EIATTR_EXIT_INSTR_OFFSETS
	.align		4
        /*0048*/ 	.byte	0x04, 0x1c
        /*004a*/ 	.short	(.L_2111 - .L_2110)


	//   ....[0]....
.L_2110:
        /*004c*/ 	.word	0x000001a0


	//   ....[1]....
        /*0050*/ 	.word	0x00001210


	//   ....[2]....
        /*0054*/ 	.word	0x00001590


	//   ....[3]....
        /*0058*/ 	.word	0x000015d0


	//   ....[4]....
        /*005c*/ 	.word	0x00001620


	//   ....[5]....
        /*0060*/ 	.word	0x00001870


	//----- nvinfo : EIATTR_MAX_THREADS
	.align		4
.L_2111:
        /*0064*/ 	.byte	0x04, 0x05
        /*0066*/ 	.short	(.L_2113 - .L_2112)
.L_2112:
        /*0068*/ 	.word	0x00000200
        /*006c*/ 	.word	0x00000001
        /*0070*/ 	.word	0x00000001


	//----- nvinfo : EIATTR_CRS_STACK_SIZE
	.align		4
.L_2113:
        /*0074*/ 	.byte	0x04, 0x1e
        /*0076*/ 	.short	(.L_2115 - .L_2114)
.L_2114:
        /*0078*/ 	.word	0x00000000


	//----- nvinfo : EIATTR_CBANK_PARAM_SIZE
	.align		4
.L_2115:
        /*007c*/ 	.byte	0x03, 0x19
        /*007e*/ 	.short	0x0c82


	//----- nvinfo : EIATTR_PARAM_CBANK
	.align		4
        /*0080*/ 	.byte	0x04, 0x0a
        /*0082*/ 	.short	(.L_2117 - .L_2116)
	.align		4
.L_2116:
        /*0084*/ 	.word	index@(.nv.constant0._ZN2at6native61_GLOBAL__N__44eb8e94_28_ForeachBinaryOpScalarList_cu_dda10a6925multi_tensor_apply_kernelINS1_28TensorListScalarListMetadataIhLi2EEENS1_25BinaryOpScalarListFunctorIhLi2ELi1ELi1EEEJSt5minusIhEEEEvT_T0_DpT1_)
        /*0088*/ 	.short	0x0380
        /*008a*/ 	.short	0x0c82


	//----- nvinfo : EIATTR_SW_WAR
	.align		4
.L_2117:
        /*008c*/ 	.byte	0x04, 0x36
        /*008e*/ 	.short	(.L_2119 - .L_2118)
.L_2118:
        /*0090*/ 	.word	0x00000008
.L_2119:


//--------------------- .nv.info._ZN2at6native61_GLOBAL__N__44eb8e94_28_ForeachBinaryOpScalarList_cu_dda10a6925multi_tensor_apply_kernelINS1_28TensorListScalarListMetadataIfLi1EEENS1_25BinaryOpScalarListFunctorIN3c108BFloat16ELi1ELi1ELi0EEEJSt5minusIfEEEEvT_T0_DpT1_ --------------------------
	.section	.nv.info._ZN2at6native61_GLOBAL__N__44eb8e94_28_ForeachBinaryOpScalarList_cu_dda10a6925multi_tensor_apply_kernelINS1_28TensorListScalarListMetadataIfLi1EEENS1_25BinaryOpScalarListFunctorIN3c108BFloat16ELi1ELi1ELi0EEEJSt5minusIfEEEEvT_T0_DpT1_,"",@"SHT_CUDA_INFO"
	.sectionflags	@""
	.align	4


	//----- nvinfo : EIATTR_CUDA_API_VERSION
	.align		4
        /*0000*/ 	.byte	0x04, 0x37
        /*0002*/ 	.short	(.L_2121 - .L_2120)
.L_2120:
        /*0004*/ 	.word	0x00000082


	//----- nvinfo : EIATTR_KPARAM_INFO
	.align		4
.L_2121:
        /*0008*/ 	.byte	0x04, 0x17
        /*000a*/ 	.short	(.L_2123 - .L_2122)
.L_2122:
        /*000c*/ 	.word	0x00000000
        /*0010*/ 	.short	0x0002
        /*0012*/ 	.short	0x0dc1
        /*0014*/ 	.byte	0x00, 0xf0, 0x05, 0x00


	//----- nvinfo : EIATTR_KPARAM_INFO
	.align		4
.L_2123:
        /*0018*/ 	.byte	0x04, 0x17
        /*001a*/ 	.short	(.L_2125 - .L_2124)
.L_2124:
        /*001c*/ 	.word	0x00000000
        /*0020*/ 	.short	0x0001
        /*0022*/ 	.short	0x0dc0
        /*0024*/ 	.byte	0x00, 0xf0, 0x05, 0x00


	//----- nvinfo : EIATTR_KPARAM_INFO
	.align		4
.L_2125:
        /*0028*/ 	.byte	0x04, 0x17
        /*002a*/ 	.short	(.L_2127 - .L_2126)
.L_2126:
        /*002c*/ 	.word	0x00000000
        /*0030*/ 	.short	0x0000
        /*0032*/ 	.short	0x0000
        /*0034*/ 	.byte	0x00, 0xf0, 0x01, 0x37


	//----- nvinfo : EIATTR_SPARSE_MMA_MASK
	.align		4
.L_2127:
        /*0038*/ 	.byte	0x03, 0x50
        /*003a*/ 	.short	0x0000


	//----- nvinfo : EIATTR_MAXREG_COUNT
	.align		4
        /*003c*/ 	.byte	0x03, 0x1b
        /*003e*/ 	.short	0x0080


	//----- nvinfo : EIATTR_MERCURY_ISA_VERSION
	.align		4
        /*0040*/ 	.byte	0x03, 0x5f
        /*0042*/ 	.short	0x0101


	//----- nvinfo : EIATTR_VRC_CTA_INIT_COUNT
	.align		4
        /*0044*/ 	.byte	0x02, 0x4a
	.zero		1
	.zero		1


	//----- nvinfo : EIATTR_EXIT_INSTR_OFFSETS
	.align		4
        /*0048*/ 	.byte	0x04, 0x1c
        /*004a*/ 	.short	(.L_2129 - .L_2128)


	//   ....[0]....
.L_2128:
        /*004c*/ 	.word	0x00000160


	//   ....[1]....
        /*0050*/ 	.word	0x00000ac0


	//   ....[2]....
        /*0054*/ 	.word	0x00000dc0


	//   ....[3]....
        /*0058*/ 	.word	0x00000df0


	//   ....[4]....
        /*005c*/ 	.word	0x00000e40


	//   ....[5]....
        /*0060*/ 	.word	0x00001000


	//----- nvinfo : EIATTR_MAX_THREADS
	.align		4
.L_2129:
        /*0064*/ 	.byte	0x04, 0x05
        /*0066*/ 	.short	(.L_2131 - .L_2130)
.L_2130:
        /*0068*/ 	.word	0x00000200
        /*006c*/ 	.word	0x00000001
        /*0070*/ 	.word	0x00000001


	//----- nvinfo : EIATTR_CRS_STACK_SIZE
	.align		4
.L_2131:
        /*0074*/ 	.byte	0x04, 0x1e
        /*0076*/ 	.short	(.L_2133 - .L_2132)
.L_2132:
        /*0078*/ 	.word	0x00000000


	//----- nvinfo : EIATTR_CBANK_PARAM_SIZE
	.align		4
.L_2133:
        /*007c*/ 	.byte	0x03, 0x19
        /*007e*/ 	.short	0x0dc2


	//----- nvinfo : EIATTR_PARAM_CBANK
	.align		4
        /*0080*/ 	.byte	0x04, 0x0a
        /*0082*/ 	.short	(.L_2135 - .L_2134)
	.align		4
.L_2134:
        /*0084*/ 	.word	index@(.nv.constant0._ZN2at6native61_GLOBAL__N__44eb8e94_28_ForeachBinaryOpScalarList_cu_dda10a6925multi_tensor_apply_kernelINS1_28TensorListScalarListMetadataIfLi1EEENS1_25BinaryOpScalarListFunctorIN3c108BFloat16ELi1ELi1ELi0EEEJSt5minusIfEEEEvT_T0_DpT1_)
        /*0088*/ 	.short	0x0380
        /*008a*/ 	.short	0x0dc2


	//----- nvinfo : EIATTR_SW_WAR
	.align		4
.L_2135:
        /*008c*/ 	.byte	0x04, 0x36
        /*008e*/ 	.short	(.L_2137 - .L_2136)
.L_2136:
        /*0090*/ 	.word	0x00000008
.L_2137:


//--------------------- .nv.info._ZN2at6native61_GLOBAL__N__44eb8e94_28_ForeachBinaryOpScalarList_cu_dda10a6925multi_tensor_apply_kernelINS1_28TensorListScalarListMetadataIfLi1EEENS1_25BinaryOpScalarListFunctorIN3c104HalfELi1ELi1ELi0EEEJSt5minusIfEEEEvT_T0_DpT1_ --------------------------
	.section	.nv.info._ZN2at6native61_GLOBAL__N__44eb8e94_28_ForeachBinaryOpScalarList_cu_dda10a6925multi_tensor_apply_kernelINS1_28TensorListScalarListMetadataIfLi1EEENS1_25BinaryOpScalarListFunctorIN3c104HalfELi1ELi1ELi0EEEJSt5minusIfEEEEvT_T0_DpT1_,"",@"SHT_CUDA_INFO"
	.sectionflags	@""
	.align	4


	//----- nvinfo : EIATTR_CUDA_API_VERSION
	.align		4
        /*0000*/ 	.byte	0x04, 0x37
        /*0002*/ 	.short	(.L_2139 - .L_2138)
.L_2138:
        /*0004*/ 	.word	0x00000082


	//----- nvinfo : EIATTR_KPARAM_INFO
	.align		4
.L_2139:
        /*0008*/ 	.byte	0x04, 0x17
        /*000a*/ 	.short	(.L_2141 - .L_2140)
.L_2140:
        /*000c*/ 	.word	0x00000000
        /*0010*/ 	.short	0x0002
        /*0012*/ 	.short	0x0dc1
        /*0014*/ 	.byte	0x00, 0xf0, 0x05, 0x00


	//----- nvinfo : EIATTR_KPARAM_INFO
	.align		4
.L_2141:
        /*0018*/ 	.byte	0x04, 0x17
        /*001a*/ 	.short	(.L_2143 - .L_2142)
.L_2142:
        /*001c*/ 	.word	0x00000000
        /*0020*/ 	.short	0x0001
        /*0022*/ 	.short	0x0dc0
        /*0024*/ 	.byte	0x00, 0xf0, 0x05, 0x00


	//----- nvinfo : EIATTR_KPARAM_INFO
	.align		4
.L_2143:
        /*0028*/ 	.byte	0x04, 0x17
        /*002a*/ 	.short	(.L_2145 - .L_2144)
.L_2144:
        /*002c*/ 	.word	0x00000000
        /*0030*/ 	.short	0x0000
        /*0032*/ 	.short	0x0000
        /*0034*/ 	.byte	0x00, 0xf0, 0x01, 0x37


	//----- nvinfo : EIATTR_SPARSE_MMA_MASK
	.align		4
.L_2145:
        /*0038*/ 	.byte	0x03, 0x50
        /*003a*/ 	.short	0x0000


	//----- nvinfo : EIATTR_MAXREG_COUNT
	.align		4
        /*003c*/ 	.byte	0x03, 0x1b
        /*003e*/ 	.short	0x0080


	//----- nvinfo : EIATTR_MERCURY_ISA_VERSION
	.align		4
        /*0040*/ 	.byte	0x03, 0x5f
        /*0042*/ 	.short	0x0101


	//----- nvinfo : EIATTR_VRC_CTA_INIT_COUNT
	.align		4
        /*0044*/ 	.byte	0x02, 0x4a
	.zero		1
	.zero		1


	//----- nvinfo : EIATTR_EXIT_INSTR_OFFSETS
	.align		4
        /*0048*/ 	.byte	0x04, 0x1c
        /*004a*/ 	.short	(.L_2147 - .L_2146)


	//   ....[0]....
.L_2146:
        /*004c*/ 	.word	0x00000160


	//   ....[1]....
        /*0050*/ 	.word	0x00000ac0


	//   ....[2]....
        /*0054*/ 	.word	0x00000dc0


	//   ....[3]....
        /*0058*/ 	.word	0x00000df0


	//   ....[4]....
        /*005c*/ 	.word	0x00000e40


	//   ....[5]....
        /*0060*/ 	.word	0x00000fe0


	//----- nvinfo : EIATTR_MAX_THREADS
	.align		4
.L_2147:
        /*0064*/ 	.byte	0x04, 0x05
        /*0066*/ 	.short	(.L_2149 - .L_2148)
.L_2148:
        /*0068*/ 	.word	0x00000200
        /*006c*/ 	.word	0x00000001
        /*0070*/ 	.word	0x00000001


	//----- nvinfo : EIATTR_CRS_STACK_SIZE
	.align		4
.L_2149:
        /*0074*/ 	.byte	0x04, 0x1e
        /*0076*/ 	.short	(.L_2151 - .L_2150)
.L_2150:
        /*0078*/ 	.word	0x00000000


	//----- nvinfo : EIATTR_CBANK_PARAM_SIZE
	.align		4
.L_2151:
        /*007c*/ 	.byte	0x03, 0x19
        /*007e*/ 	.short	0x0dc2


	//----- nvinfo : EIATTR_PARAM_CBANK
	.align		4
        /*0080*/ 	.byte	0x04, 0x0a
        /*0082*/ 	.short	(.L_2153 - .L_2152)
	.align		4
.L_2152:
        /*0084*/ 	.word	index@(.nv.constant0._ZN2at6native61_GLOBAL__N__44eb8e94_28_ForeachBinaryOpScalarList_cu_dda10a6925multi_tensor_apply_kernelINS1_28TensorListScalarListMetadataIfLi1EEENS1_25BinaryOpScalarListFunctorIN3c104HalfELi1ELi1ELi0EEEJSt5minusIfEEEEvT_T0_DpT1_)
        /*0088*/ 	.short	0x0380
        /*008a*/ 	.short	0x0dc2


	//----- nvinfo : EIATTR_SW_WAR
	.align		4
.L_2153:
        /*008c*/ 	.byte	0x04, 0x36
        /*008e*/ 	.short	(.L_2155 - .L_2154)
.L_2154:
        /*0090*/ 	.word	0x00000008
.L_2155:


//--------------------- .nv.info._ZN2at6native61_GLOBAL__N__44eb8e94_28_ForeachBinaryOpScalarList_cu_dda10a6925multi_tensor_apply_kernelINS1_28TensorListScalarListMetadataIbLi1EEENS1_25BinaryOpScalarListFunctorIbLi1ELi1ELi0EEEJSt5minusIbEEEEvT_T0_DpT1_ --------------------------
	.section	.nv.info._ZN2at6native61_GLOBAL__N__44eb8e94_28_ForeachBinaryOpScalarList_cu_dda10a6925multi_tensor_apply_kernelINS1_28TensorListScalarListMetadataIbLi1EEENS1_25BinaryOpScalarListFunctorIbLi1ELi1ELi0EEEJSt5minusIbEEEEvT_T0_DpT1_,"",@"SHT_CUDA_INFO"
	.sectionflags	@""
	.align	4


	//----- nvinfo : EIATTR_CUDA_API_VERSION
	.align		4
        /*0000*/ 	.byte	0x04, 0x37
        /*0002*/ 	.short	(.L_2157 - .L_2156)
.L_2156:
        /*0004*/ 	.word	0x00000082


	//----- nvinfo : EIATTR_KPARAM_INFO
	.align		4
.L_2157:
        /*0008*/ 	.byte	0x04, 0x17
        /*000a*/ 	.short	(.L_2159 - .L_2158)
.L_2158:
        /*000c*/ 	.word	0x00000000
        /*0010*/ 	.short	0x0002
        /*0012*/ 	.short	0x0ca1
        /*0014*/ 	.byte	0x00, 0xf0, 0x05, 0x00


	//----- nvinfo : EIATTR_KPARAM_INFO
	.align		4
.L_2159:
        /*0018*/ 	.byte	0x04, 0x17
        /*001a*/ 	.short	(.L_2161 - .L_2160)
.L_2160:
        /*001c*/ 	.word	0x00000000
        /*0020*/ 	.short	0x0001
        /*0022*/ 	.short	0x0ca0
        /*0024*/ 	.byte	0x00, 0xf0, 0x05, 0x00


	//----- nvinfo : EIATTR_KPARAM_INFO
	.align		4
.L_2161:
        /*0028*/ 	.byte	0x04, 0x17
        /*002a*/ 	.short	(.L_2163 - .L_2162)
.L_2162:
        /*002c*/ 	.word	0x00000000
        /*0030*/ 	.short	0x0000
        /*0032*/ 	.short	0x0000
        /*0034*/ 	.byte	0x00, 0xf0, 0x81, 0x32


	//----- nvinfo : EIATTR_SPARSE_MMA_MASK
	.align		4
.L_2163:
        /*0038*/ 	.byte	0x03, 0x50
        /*003a*/ 	.short	0x0000


	//----- nvinfo : EIATTR_MAXREG_COUNT
	.align		4
        /*003c*/ 	.byte	0x03, 0x1b
        /*003e*/ 	.short	0x0080


	//----- nvinfo : EIATTR_MERCURY_ISA_VERSION
	.align		4
        /*0040*/ 	.byte	0x03, 0x5f
        /*0042*/ 	.short	0x0101


	//----- nvinfo : EIATTR_VRC_CTA_INIT_COUNT
	.align		4
        /*0044*/ 	.byte	0x02, 0x4a
	.zero		1
	.zero		1


	//----- nvinfo : EIATTR_EXIT_INSTR_OFFSETS
	.align		4
        /*0048*/ 	.byte	0x04, 0x1c
        /*004a*/ 	.short	(.L_2165 - .L_2164)


	//   ....[0]....
.L_2164:
        /*004c*/ 	.word	0x00000160


	//   ....[1]....
        /*0050*/ 	.word	0x00000b70


	//   ....[2]....
        /*0054*/ 	.word	0x00000e40


	//   ....[3]....
        /*0058*/ 	.word	0x00000e60


	//   ....[4]....
        /*005c*/ 	.word	0x00000eb0


	//   ....[5]....
        /*0060*/ 	.word	0x000010b0


	//----- nvinfo : EIATTR_MAX_THREADS
	.align		4
.L_2165:
        /*0064*/ 	.byte	0x04, 0x05
        /*0066*/ 	.short	(.L_2167 - .L_2166)
.L_2166:
        /*0068*/ 	.word	0x00000200
        /*006c*/ 	.word	0x00000001
        /*0070*/ 	.word	0x00000001


	//----- nvinfo : EIATTR_CRS_STACK_SIZE
	.align		4
.L_2167:
        /*0074*/ 	.byte	0x04, 0x1e
        /*0076*/ 	.short	(.L_2169 - .L_2168)
.L_2168:
        /*0078*/ 	.word	0x00000000


	//----- nvinfo : EIATTR_CBANK_PARAM_SIZE
	.align		4
.L_2169:
        /*007c*/ 	.byte	0x03, 0x19
        /*007e*/ 	.short	0x0ca2


	//----- nvinfo : EIATTR_PARAM_CBANK
	.align		4
        /*0080*/ 	.byte	0x04, 0x0a
        /*0082*/ 	.short	(.L_2171 - .L_2170)
	.align		4
.L_2170:
        /*0084*/ 	.word	index@(.nv.constant0._ZN2at6native61_GLOBAL__N__44eb8e94_28_ForeachBinaryOpScalarList_cu_dda10a6925multi_tensor_apply_kernelINS1_28TensorListScalarListMetadataIbLi1EEENS1_25BinaryOpScalarListFunctorIbLi1ELi1ELi0EEEJSt5minusIbEEEEvT_T0_DpT1_)
        /*0088*/ 	.short	0x0380
        /*008a*/ 	.short	0x0ca2


	//----- nvinfo : EIATTR_SW_WAR
	.align		4
.L_2171:
        /*008c*/ 	.byte	0x04, 0x36
        /*008e*/ 	.short	(.L_2173 - .L_2172)
.L_2172:
        /*0090*/ 	.word	0x00000008
.L_2173:


//--------------------- .nv.info._ZN2at6native61_GLOBAL__N__44eb8e94_28_ForeachBinaryOpScalarList_cu_dda10a6925multi_tensor_apply_kernelINS1_28TensorListScalarListMetadataIN3c107complexIfEELi1EEENS1_25BinaryOpScalarListFunctorIS6_Li1ELi1ELi0EEEJSt5minusIS6_EEEEvT_T0_DpT1_ --------------------------
	.section	.nv.info._ZN2at6native61_GLOBAL__N__44eb8e94_28_ForeachBinaryOpScalarList_cu_dda10a6925multi_tensor_apply_kernelINS1_28TensorListScalarListMetadataIN3c107complexIfEELi1EEENS1_25BinaryOpScalarListFunctorIS6_Li1ELi1ELi0EEEJSt5minusIS6_EEEEvT_T0_DpT1_,"",@"SHT_CUDA_INFO"
	.sectionflags	@""
	.align	4


	//----- nvinfo : EIATTR_CUDA_API_VERSION
	.align		4
        /*0000*/ 	.byte	0x04, 0x37
        /*0002*/ 	.short	(.L_2175 - .L_2174)
.L_2174:
        /*0004*/ 	.word	0x00000082


	//----- nvinfo : EIATTR_KPARAM_INFO
	.align		4
.L_2175:
        /*0008*/ 	.byte	0x04, 0x17
        /*000a*/ 	.short	(.L_2177 - .L_2176)
.L_2176:
        /*000c*/ 	.word	0x00000000
        /*0010*/ 	.short	0x0002
        /*0012*/ 	.short	0x0f41
        /*0014*/ 	.byte	0x00, 0xf0, 0x05, 0x00


	//----- nvinfo : EIATTR_KPARAM_INFO
	.align		4
.L_2177:
        /*0018*/ 	.byte	0x04, 0x17
        /*001a*/ 	.short	(.L_2179 - .L_2178)
.L_2178:
        /*001c*/ 	.word	0x00000000
        /*0020*/ 	.short	0x0001
        /*0022*/ 	.short	0x0f40
        /*0024*/ 	.byte	0x00, 0xf0, 0x05, 0x00


	//----- nvinfo : EIATTR_KPARAM_INFO
	.align		4
.L_2179:
        /*0028*/ 	.byte	0x04, 0x17
        /*002a*/ 	.short	(.L_2181 - .L_2180)
.L_2180:
        /*002c*/ 	.word	0x00000000
        /*0030*/ 	.short	0x0000
        /*0032*/ 	.short	0x0000
        /*0034*/ 	.byte	0x00, 0xf0, 0x01, 0x3d


	//----- nvinfo : EIATTR_SPARSE_MMA_MASK
	.align		4
.L_2181:
        /*0038*/ 	.byte	0x03, 0x50
        /*003a*/ 	.short	0x0000


	//----- nvinfo : EIATTR_MAXREG_COUNT
	.align		4
        /*003c*/ 	.byte	0x03, 0x1b
        /*003e*/ 	.short	0x0080


	//----- nvinfo : EIATTR_MERCURY_ISA_VERSION
	.align		4
        /*0040*/ 	.byte	0x03, 0x5f
        /*0042*/ 	.short	0x0101


	//----- nvinfo : EIATTR_VRC_CTA_INIT_COUNT
	.align		4
        /*0044*/ 	.byte	0x02, 0x4a
	.zero		1
	.zero		1


	//----- nvinfo : EIATTR_EXIT_INSTR_OFFSETS
	.align		4
        /*0048*/ 	.byte	0x04, 0x1c
        /*004a*/ 	.short	(.L_2183 - .L_2182)


	//   ....[0]....
.L_2182:
        /*004c*/ 	.word	0x00000140


	//   ....[1]....
        /*0050*/ 	.word	0x00000ab0


	//   ....[2]....
        /*0054*/ 	.word	0x00000d90


	//   ....[3]....
        /*0058*/ 	.word	0x00000db0


	//   ....[4]....
        /*005c*/ 	.word	0x00000e00


	//   ....[5]....
        /*0060*/ 	.word	0x00000f80


	//----- nvinfo : EIATTR_MAX_THREADS
	.align		4
.L_2183:
        /*0064*/ 	.byte	0x04, 0x05
        /*0066*/ 	.short	(.L_2185 - .L_2184)
.L_2184:
        /*0068*/ 	.word	0x00000200
        /*006c*/ 	.word	0x00000001
        /*0070*/ 	.word	0x00000001


	//----- nvinfo : EIATTR_CRS_STACK_SIZE
	.align		4
.L_2185:
        /*0074*/ 	.byte	0x04, 0x1e
        /*0076*/ 	.short	(.L_2187 - .L_2186)
.L_2186:
        /*0078*/ 	.word	0x00000000


	//----- nvinfo : EIATTR_CBANK_PARAM_SIZE
	.align		4
.L_2187:
        /*007c*/ 	.byte	0x03, 0x19
        /*007e*/ 	.short	0x0f42


	//----- nvinfo : EIATTR_PARAM_CBANK
	.align		4
        /*0080*/ 	.byte	0x04, 0x0a
        /*0082*/ 	.short	(.L_2189 - .L_2188)
	.align		4
.L_2188:
        /*0084*/ 	.word	index@(.nv.constant0._ZN2at6native61_GLOBAL__N__44eb8e94_28_ForeachBinaryOpScalarList_cu_dda10a6925multi_tensor_apply_kernelINS1_28TensorListScalarListMetadataIN3c107complexIfEELi1EEENS1_25BinaryOpScalarListFunctorIS6_Li1ELi1ELi0EEEJSt5minusIS6_EEEEvT_T0_DpT1_)
        /*0088*/ 	.short	0x0380
        /*008a*/ 	.short	0x0f42


	//----- nvinfo : EIATTR_SW_WAR
	.align		4
.L_2189:
        /*008c*/ 	.byte	0x04, 0x36
        /*008e*/ 	.short	(.L_2191 - .L_2190)
.L_2190:
        /*0090*/ 	.word	0x00000008
.L_2191:


//--------------------- .nv.info._ZN2at6native61_GLOBAL__N__44eb8e94_28_ForeachBinaryOpScalarList_cu_dda10a6925multi_tensor_apply_kernelINS1_28TensorListScalarListMetadataIN3c107complexIdEELi1EEENS1_25BinaryOpScalarListFunctorIS6_Li1ELi1ELi0EEEJSt5minusIS6_EEEEvT_T0_DpT1_ --------------------------
	.section	.nv.info._ZN2at6native61_GLOBAL__N__44eb8e94_28_ForeachBinaryOpScalarList_cu_dda10a6925multi_tensor_apply_kernelINS1_28TensorListScalarListMetadataIN3c107complexIdEELi1EEENS1_25BinaryOpScalarListFunctorIS6_Li1ELi1ELi0EEEJSt5minusIS6_EEEEvT_T0_DpT1_,"",@"SHT_CUDA_INFO"
	.sectionflags	@""
	.align	4


	//----- nvinfo : EIATTR_CUDA_API_VERSION
	.align		4
        /*0000*/ 	.byte	0x04, 0x37
        /*0002*/ 	.short	(.L_2193 - .L_2192)
.L_2192:
        /*0004*/ 	.word	0x00000082


	//----- nvinfo : EIATTR_KPARAM_INFO
	.align		4
.L_2193:
        /*0008*/ 	.byte	0x04, 0x17
        /*000a*/ 	.short	(.L_2195 - .L_2194)
.L_2194:
        /*000c*/ 	.word	0x00000000
        /*0010*/ 	.short	0x0002
        /*0012*/ 	.short	0x0f41
        /*0014*/ 	.byte	0x00, 0xf0, 0x05, 0x00


	//----- nvinfo : EIATTR_KPARAM_INFO
	.align		4
.L_2195:
        /*0018*/ 	.byte	0x04, 0x17
        /*001a*/ 	.short	(.L_2197 - .L_2196)
.L_2196:
        /*001c*/ 	.word	0x00000000
        /*0020*/ 	.short	0x0001
        /*0022*/ 	.short	0x0f40
        /*0024*/ 	.byte	0x00, 0xf0, 0x05, 0x00


	//----- nvinfo : EIATTR_KPARAM_INFO
	.align		4
.L_2197:
        /*0028*/ 	.byte	0x04, 0x17
        /*002a*/ 	.short	(.L_2199 - .L_2198)
.L_2198:
        /*002c*/ 	.word	0x00000000
        /*0030*/ 	.short	0x0000
        /*0032*/ 	.short	0x0000
        /*0034*/ 	.byte	0x00, 0xf0, 0x01, 0x3d


	//----- nvinfo : EIATTR_SPARSE_MMA_MASK
	.align		4
.L_2199:
        /*0038*/ 	.byte	0x03, 0x50
        /*003a*/ 	.short	0x0000


	//----- nvinfo : EIATTR_MAXREG_COUNT
	.align		4
        /*003c*/ 	.byte	0x03, 0x1b
        /*003e*/ 	.short	0x0080


	//----- nvinfo : EIATTR_MERCURY_ISA_VERSION
	.align		4
        /*0040*/ 	.byte	0x03, 0x5f
        /*0042*/ 	.short	0x0101


	//----- nvinfo : EIATTR_VRC_CTA_INIT_COUNT
	.align		4
        /*0044*/ 	.byte	0x02, 0x4a
	.zero		1
	.zero		1


	//----- nvinfo : EIATTR_EXIT_INSTR_OFFSETS
	.align		4
        /*0048*/ 	.byte	0x04, 0x1c
        /*004a*/ 	.short	(.L_2201 - .L_2200)


	//   ....[0]....
.L_2200:
        /*004c*/ 	.word	0x00000170


	//   ....[1]....
        /*0050*/ 	.word	0x00000f60


	//   ....[2]....
        /*0054*/ 	.word	0x00001450


	//   ....[3]....
        /*0058*/ 	.word	0x00001470


	//   ....[4]....
        /*005c*/ 	.word	0x000014c0


	//   ....[5]....
        /*0060*/ 	.word	0x00001820


	//----- nvinfo : EIATTR_MAX_THREADS
	.align		4
.L_2201:
        /*0064*/ 	.byte	0x04, 0x05
        /*0066*/ 	.short	(.L_2203 - .L_2202)
.L_2202:
        /*0068*/ 	.word	0x00000200
        /*006c*/ 	.word	0x00000001
        /*0070*/ 	.word	0x00000001


	//----- nvinfo : EIATTR_CRS_STACK_SIZE
	.align		4
.L_2203:
        /*0074*/ 	.byte	0x04, 0x1e
        /*0076*/ 	.short	(.L_2205 - .L_2204)
.L_2204:
        /*0078*/ 	.word	0x00000000


	//----- nvinfo : EIATTR_CBANK_PARAM_SIZE
	.align		4
.L_2205:
        /*007c*/ 	.byte	0x03, 0x19
        /*007e*/ 	.short	0x0f42


	//----- nvinfo : EIATTR_PARAM_CBANK
	.align		4
        /*0080*/ 	.byte	0x04, 0x0a
        /*0082*/ 	.short	(.L_2207 - .L_2206)
	.align		4
.L_2206:
        /*0084*/ 	.word	index@(.nv.constant0._ZN2at6native61_GLOBAL__N__44eb8e94_28_ForeachBinaryOpScalarList_cu_dda10a6925multi_tensor_apply_kernelINS1_28TensorListScalarListMetadataIN3c107complexIdEELi1EEENS1_25BinaryOpScalarListFunctorIS6_Li1ELi1ELi0EEEJSt5minusIS6_EEEEvT_T0_DpT1_)
        /*0088*/ 	.short	0x0380
        /*008a*/ 	.short	0x0f42


	//----- nvinfo : EIATTR_SW_WAR
	.align		4
.L_2207:
        /*008c*/ 	.byte	0x04, 0x36
        /*008e*/ 	.short	(.L_2209 - .L_2208)
.L_2208:
        /*0090*/ 	.word	0x00000008
.L_2209:


//--------------------- .nv.info._ZN2at6native61_GLOBAL__N__44eb8e94_28_ForeachBinaryOpScalarList_cu_dda10a6925multi_tensor_apply_kernelINS1_28TensorListScalarListMetadataIfLi1EEENS1_25BinaryOpScalarListFunctorIfLi1ELi1ELi0EEEJSt5minusIfEEEEvT_T0_DpT1_ --------------------------
	.section	.nv.info._ZN2at6native61_GLOBAL__N__44eb8e94_28_ForeachBinaryOpScalarList_cu_dda10a6925multi_tensor_apply_kernelINS1_28TensorListScalarListMetadataIfLi1EEENS1_25BinaryOpScalarListFunctorIfLi1ELi1ELi0EEEJSt5minusIfEEEEvT_T0_DpT1_,"",@"SHT_CUDA_INFO"
	.sectionflags	@""
	.align	4


	//----- nvinfo : EIATTR_CUDA_API_VERSION
	.align		4
        /*0000*/ 	.byte	0x04, 0x37
        /*0002*/ 	.short	(.L_2211 - .L_2210)
.L_2210:
        /*0004*/ 	.word	0x00000082


	//----- nvinfo : EIATTR_KPARAM_INFO
	.align		4
.L_2211:
        /*0008*/ 	.byte	0x04, 0x17
        /*000a*/ 	.short	(.L_2213 - .L_2212)
.L_2212:
        /*000c*/ 	.word	0x00000000
        /*0010*/ 	.short	0x0002
        /*0012*/ 	.short	0x0dc1
        /*0014*/ 	.byte	0x00, 0xf0, 0x05, 0x00


	//----- nvinfo : EIATTR_KPARAM_INFO
	.align		4
.L_2213:
        /*0018*/ 	.byte	0x04, 0x17
        /*001a*/ 	.short	(.L_2215 - .L_2214)
.L_2214:
        /*001c*/ 	.word	0x00000000
        /*0020*/ 	.short	0x0001
        /*0022*/ 	.short	0x0dc0
        /*0024*/ 	.byte	0x00, 0xf0, 0x05, 0x00


	//----- nvinfo : EIATTR_KPARAM_INFO
	.align		4
.L_2215:
        /*0028*/ 	.byte	0x04, 0x17
        /*002a*/ 	.short	(.L_2217 - .L_2216)
.L_2216:
        /*002c*/ 	.word	0x00000000
        /*0030*/ 	.short	0x0000
        /*0032*/ 	.short	0x0000
        /*0034*/ 	.byte	0x00, 0xf0, 0x01, 0x37


	//----- nvinfo : EIATTR_SPARSE_MMA_MASK
	.align		4
.L_2217:
        /*0038*/ 	.byte	0x03, 0x50
        /*003a*/ 	.short	0x0000


	//----- nvinfo : EIATTR_MAXREG_COUNT
	.align		4
        /*003c*/ 	.byte	0x03, 0x1b
        /*003e*/ 	.short	0x0080


	//----- nvinfo : EIATTR_MERCURY_ISA_VERSION
	.align		4
        /*0040*/ 	.byte	0x03, 0x5f
        /*0042*/ 	.short	0x0101


	//----- nvinfo : EIATTR_VRC_CTA_INIT_COUNT
	.align		4
        /*0044*/ 	.byte	0x02, 0x4a
	.zero		1
	.zero		1


	//----- nvinfo : EIATTR_EXIT_INSTR_OFFSETS
	.align		4
        /*0048*/ 	.byte	0x04, 0x1c
        /*004a*/ 	.short	(.L_2219 - .L_2218)


	//   ....[0]....
.L_2218:
        /*004c*/ 	.word	0x00000160


	//   ....[1]....
        /*0050*/ 	.word	0x00000940


	//   ....[2]....
        /*0054*/ 	.word	0x00000bd0


	//   ....[3]....
        /*0058*/ 	.word	0x00000bf0


	//   ....[4]....
        /*005c*/ 	.word	0x00000c40


	//   ....[5]....
        /*0060*/ 	.word	0x00000d80


	//----- nvinfo : EIATTR_MAX_THREADS
	.align		4
.L_2219:
        /*0064*/ 	.byte	0x04, 0x05
        /*0066*/ 	.short	(.L_2221 - .L_2220)
.L_2220:
        /*0068*/ 	.word	0x00000200
        /*006c*/ 	.word	0x00000001
        /*0070*/ 	.word	0x00000001


	//----- nvinfo : EIATTR_CRS_STACK_SIZE
	.align		4
.L_2221:
        /*0074*/ 	.byte	0x04, 0x1e
        /*0076*/ 	.short	(.L_2223 - .L_2222)
.L_2222:
        /*0078*/ 	.word	0x00000000


	//----- nvinfo : EIATTR_CBANK_PARAM_SIZE
	.align		4
.L_2223:
        /*007c*/ 	.byte	0x03, 0x19
        /*007e*/ 	.short	0x0dc2


	//----- nvinfo : EIATTR_PARAM_CBANK
	.align		4
        /*0080*/ 	.byte	0x04, 0x0a
        /*0082*/ 	.short	(.L_2225 - .L_2224)
	.align		4
.L_2224:
        /*0084*/ 	.word	index@(.nv.constant0._ZN2at6native61_GLOBAL__N__44eb8e94_28_ForeachBinaryOpScalarList_cu_dda10a6925multi_tensor_apply_kernelINS1_28TensorListScalarListMetadataIfLi1EEENS1_25BinaryOpScalarListFunctorIfLi1ELi1ELi0EEEJSt5minusIfEEEEvT_T0_DpT1_)
        /*0088*/ 	.short	0x0380
        /*008a*/ 	.short	0x0dc2


	//----- nvinfo : EIATTR_SW_WAR
	.align		4
.L_2225:
        /*008c*/ 	.byte	0x04, 0x36
        /*008e*/ 	.short	(.L_2227 - .L_2226)
.L_2226:
        /*0090*/ 	.word	0x00000008
.L_2227:


//--------------------- .nv.info._ZN2at6native61_GLOBAL__N__44eb8e94_28_ForeachBinaryOpScalarList_cu_dda10a6925multi_tensor_apply_kernelINS1_28TensorListScalarListMetadataIdLi1EEENS1_25BinaryOpScalarListFunctorIdLi1ELi1ELi0EEEJSt5minusIdEEEEvT_T0_DpT1_ --------------------------
	.section	.nv.info._ZN2at6native61_GLOBAL__N__44eb8e94_28_ForeachBinaryOpScalarList_cu_dda10a6925multi_tensor_apply_kernelINS1_28TensorListScalarListMetadataIdLi1EEENS1_25BinaryOpScalarListFunctorIdLi1ELi1ELi0EEEJSt5minusIdEEEEvT_T0_DpT1_,"",@"SHT_CUDA_INFO"
	.sectionflags	@""
	.align	4


	//----- nvinfo : EIATTR_CUDA_API_VERSION
	.align		4
        /*0000*/ 	.byte	0x04, 0x37
        /*0002*/ 	.short	(.L_2229 - .L_2228)
.L_2228:
        /*0004*/ 	.word	0x00000082


	//----- nvinfo : EIATTR_KPARAM_INFO
	.align		4
.L_2229:
        /*0008*/ 	.byte	0x04, 0x17
        /*000a*/ 	.short	(.L_2231 - .L_2230)
.L_2230:
        /*000c*/ 	.word	0x00000000
        /*0010*/ 	.short	0x0002
        /*0012*/ 	.short	0x0f41
        /*0014*/ 	.byte	0x00, 0xf0, 0x05, 0x00


	//----- nvinfo : EIATTR_KPARAM_INFO
	.align		4
.L_2231:
        /*0018*/ 	.byte	0x04, 0x17
        /*001a*/ 	.short	(.L_2233 - .L_2232)
.L_2232:
        /*001c*/ 	.word	0x00000000
        /*0020*/ 	.short	0x0001
        /*0022*/ 	.short	0x0f40
        /*0024*/ 	.byte	0x00, 0xf0, 0x05, 0x00


	//----- nvinfo : EIATTR_KPARAM_INFO
	.align		4
.L_2233:
        /*0028*/ 	.byte	0x04, 0x17
        /*002a*/ 	.short	(.L_2235 - .L_2234)
.L_2234:
        /*002c*/ 	.word	0x00000000
        /*0030*/ 	.short	0x0000
        /*0032*/ 	.short	0x0000
        /*0034*/ 	.byte	0x00, 0xf0, 0x01, 0x3d


	//----- nvinfo : EIATTR_SPARSE_MMA_MASK
	.align		4
.L_2235:
        /*0038*/ 	.byte	0x03, 0x50
        /*003a*/ 	.short	0x0000


	//----- nvinfo : EIATTR_MAXREG_COUNT
	.align		4
        /*003c*/ 	.byte	0x03, 0x1b
        /*003e*/ 	.short	0x0080


	//----- nvinfo : EIATTR_MERCURY_ISA_VERSION
	.align		4
        /*0040*/ 	.byte	0x03, 0x5f
        /*0042*/ 	.short	0x0101


	//----- nvinfo : EIATTR_VRC_CTA_INIT_COUNT
	.align		4
        /*0044*/ 	.byte	0x02, 0x4a
	.zero		1
	.zero		1


	//----- nvinfo : EIATTR_EXIT_INSTR_OFFSETS
	.align		4
        /*0048*/ 	.byte	0x04, 0x1c
        /*004a*/ 	.short	(.L_2237 - .L_2236)


	//   ....[0]....
.L_2236:
        /*004c*/ 	.word	0x00000140


	//   ....[1]....
        /*0050*/ 	.word	0x00000b50


	//   ....[2]....
        /*0054*/ 	.word	0x00000ea0


	//   ....[3]....
        /*0058*/ 	.word	0x00000ec0


	//   ....[4]....
        /*005c*/ 	.word	0x00000f10


	//   ....[5]....
        /*0060*/ 	.word	0x00001110


	//----- nvinfo : EIATTR_MAX_THREADS
	.align		4
.L_2237:
        /*0064*/ 	.byte	0x04, 0x05
        /*0066*/ 	.short	(.L_2239 - .L_2238)
.L_2238:
        /*0068*/ 	.word	0x00000200
        /*006c*/ 	.word	0x00000001
        /*0070*/ 	.word	0x00000001


	//----- nvinfo : EIATTR_CRS_STACK_SIZE
	.align		4
.L_2239:
        /*0074*/ 	.byte	0x04, 0x1e
        /*0076*/ 	.short	(.L_2241 - .L_2240)
.L_2240:
        /*0078*/ 	.word	0x00000000


	//----- nvinfo : EIATTR_CBANK_PARAM_SIZE
	.align		4
.L_2241:
        /*007c*/ 	.byte	0x03, 0x19
        /*007e*/ 	.short	0x0f42


	//----- nvinfo : EIATTR_PARAM_CBANK
	.align		4
        /*0080*/ 	.byte	0x04, 0x0a
        /*0082*/ 	.short	(.L_2243 - .L_2242)
	.align		4
.L_2242:
        /*0084*/ 	.word	index@(.nv.constant0._ZN2at6native61_GLOBAL__N__44eb8e94_28_ForeachBinaryOpScalarList_cu_dda10a6925multi_tensor_apply_kernelINS1_28TensorListScalarListMetadataIdLi1EEENS1_25BinaryOpScalarListFunctorIdLi1ELi1ELi0EEEJSt5minusIdEEEEvT_T0_DpT1_)
        /*0088*/ 	.short	0x0380
        /*008a*/ 	.short	0x0f42


	//----- nvinfo : EIATTR_SW_WAR
	.align		4
.L_2243:
        /*008c*/ 	.byte	0x04, 0x36
        /*008e*/ 	.short	(.L_2245 - .L_2244)
.L_2244:
        /*0090*/ 	.word	0x00000008
.L_2245:


//--------------------- .nv.info._ZN2at6native61_GLOBAL__N__44eb8e94_28_ForeachBinaryOpScalarList_cu_dda10a6925multi_tensor_apply_kernelINS1_28TensorListScalarListMetadataIsLi1EEENS1_25BinaryOpScalarListFunctorIsLi1ELi1ELi0EEEJSt5minusIsEEEEvT_T0_DpT1_ --------------------------
	.section	.nv.info._ZN2at6native61_GLOBAL__N__44eb8e94_28_ForeachBinaryOpScalarList_cu_dda10a6925multi_tensor_apply_kernelINS1_28TensorListScalarListMetadataIsLi1EEENS1_25BinaryOpScalarListFunctorIsLi1ELi1ELi0EEEJSt5minusIsEEEEvT_T0_DpT1_,"",@"SHT_CUDA_INFO"
	.sectionflags	@""
	.align	4


	//----- nvinfo : EIATTR_CUDA_API_VERSION
	.align		4
        /*0000*/ 	.byte	0x04, 0x37
        /*0002*/ 	.short	(.L_2247 - .L_2246)
.L_2246:
        /*0004*/ 	.word	0x00000082


	//----- nvinfo : EIATTR_KPARAM_INFO
	.align		4
.L_2247:
        /*0008*/ 	.byte	0x04, 0x17
        /*000a*/ 	.short	(.L_2249 - .L_2248)
.L_2248:
        /*000c*/ 	.word	0x00000000
        /*0010*/ 	.short	0x0002
        /*0012*/ 	.short	0x0d01
        /*0014*/ 	.byte	0x00, 0xf0, 0x05, 0x00


	//----- nvinfo : EIATTR_KPARAM_INFO
	.align		4
.L_2249:
        /*0018*/ 	.byte	0x04, 0x17
        /*001a*/ 	.short	(.L_2251 - .L_2250)
.L_2250:
        /*001c*/ 	.word	0x00000000
        /*0020*/ 	.short	0x0001
        /*0022*/ 	.short	0x0d00
        /*0024*/ 	.byte	0x00, 0xf0, 0x05, 0x00


	//----- nvinfo : EIATTR_KPARAM_INFO
	.align		4
.L_2251:
        /*0028*/ 	.byte	0x04, 0x17
        /*002a*/ 	.short	(.L_2253 - .L_2252)
.L_2252:
        /*002c*/ 	.word	0x00000000
        /*0030*/ 	.short	0x0000
        /*0032*/ 	.short	0x0000
        /*0034*/ 	.byte	0x00, 0xf0, 0x01, 0x34


	//----- nvinfo : EIATTR_SPARSE_MMA_MASK
	.align		4
.L_2253:
        /*0038*/ 	.byte	0x03, 0x50
        /*003a*/ 	.short	0x0000


	//----- nvinfo : EIATTR_MAXREG_COUNT
	.align		4
        /*003c*/ 	.byte	0x03, 0x1b
        /*003e*/ 	.short	0x0080


	//----- nvinfo : EIATTR_MERCURY_ISA_VERSION
	.align		4
        /*0040*/ 	.byte	0x03, 0x5f
        /*0042*/ 	.short	0x0101


	//----- nvinfo : EIATTR_INT_WARP_WIDE_INSTR_OFFSETS
	.align		4
        /*0044*/ 	.byte	0x04, 0x31
        /*0046*/ 	.short	(.L_2255 - .L_2254)


	//   ....[0]....
.L_2254:
        /*0048*/ 	.word	0x000005a0


	//   ....[1]....
        /*004c*/ 	.word	0x000005b0


	//   ....[2]....
        /*0050*/ 	.word	0x000005f0


	//   ....[3]....
        /*0054*/ 	.word	0x000006b0


	//   ....[4]....
        /*0058*/ 	.word	0x00000940


	//   ....[5]....
        /*005c*/ 	.word	0x00000950


	//   ....[6]....
        /*0060*/ 	.word	0x00000970


	//   ....[7]....
        /*0064*/ 	.word	0x00000990


	//----- nvinfo : EIATTR_VRC_CTA_INIT_COUNT
	.align		4
.L_2255:
        /*0068*/ 	.byte	0x02, 0x4a
	.zero		1
	.zero		1


	//----- nvinfo : EIATTR_EXIT_INSTR_OFFSETS
	.align		4
        /*006c*/ 	.byte	0x04, 0x1c
        /*006e*/ 	.short	(.L_2257 - .L_2256)


	//   ....[0]....
.L_2256:
        /*0070*/ 	.word	0x00000170


	//   ....[1]....
        /*0074*/ 	.word	0x00000af0


	//   ....[2]....
        /*0078*/ 	.word	0x00000db0


	//   ....[3]....
        /*007c*/ 	.word	0x00000dd0


	//   ....[4]....
        /*0080*/ 	.word	0x00000e20


	//   ....[5]....
        /*0084*/ 	.word	0x00000fc0


	//----- nvinfo : EIATTR_MAX_THREADS
	.align		4
.L_2257:
        /*0088*/ 	.byte	0x04, 0x05
        /*008a*/ 	.short	(.L_2259 - .L_2258)
.L_2258:
        /*008c*/ 	.word	0x00000200
        /*0090*/ 	.word	0x00000001
        /*0094*/ 	.word	0x00000001


	//----- nvinfo : EIATTR_CRS_STACK_SIZE
	.align		4
.L_2259:
        /*0098*/ 	.byte	0x04, 0x1e
        /*009a*/ 	.short	(.L_2261 - .L_2260)
.L_2260:
        /*009c*/ 	.word	0x00000000


	//----- nvinfo : EIATTR_CBANK_PARAM_SIZE
	.align		4
.L_2261:
        /*00a0*/ 	.byte	0x03, 0x19
        /*00a2*/ 	.short	0x0d02


	//----- nvinfo : EIATTR_PARAM_CBANK
	.align		4
        /*00a4*/ 	.byte	0x04, 0x0a
        /*00a6*/ 	.short	(.L_2263 - .L_2262)
	.align		4
.L_2262:
        /*00a8*/ 	.word	index@(.nv.constant0._ZN2at6native61_GLOBAL__N__44eb8e94_28_ForeachBinaryOpScalarList_cu_dda10a6925multi_tensor_apply_kernelINS1_28TensorListScalarListMetadataIsLi1EEENS1_25BinaryOpScalarListFunctorIsLi1ELi1ELi0EEEJSt5minusIsEEEEvT_T0_DpT1_)
        /*00ac*/ 	.short	0x0380
        /*00ae*/ 	.short	0x0d02


	//----- nvinfo : EIATTR_SW_WAR
	.align		4
.L_2263:
        /*00b0*/ 	.byte	0x04, 0x36
        /*00b2*/ 	.short	(.L_2265 - .L_2264)
.L_2264:
        /*00b4*/ 	.word	0x00000008
.L_2265:


//--------------------- .nv.info._ZN2at6native61_GLOBAL__N__44eb8e94_28_ForeachBinaryOpScalarList_cu_dda10a6925multi_tensor_apply_kernelINS1_28TensorListScalarListMetadataIlLi1EEENS1_25BinaryOpScalarListFunctorIlLi1ELi1ELi0EEEJSt5minusIlEEEEvT_T0_DpT1_ --------------------------
	.section	.nv.info._ZN2at6native61_GLOBAL__N__44eb8e94_28_ForeachBinaryOpScalarList_cu_dda10a6925multi_tensor_apply_kernelINS1_28TensorListScalarListMetadataIlLi1EEENS1_25BinaryOpScalarListFunctorIlLi1ELi1ELi0EEEJSt5minusIlEEEEvT_T0_DpT1_,"",@"SHT_CUDA_INFO"
	.sectionflags	@""
	.align	4


	//----- nvinfo : EIATTR_CUDA_API_VERSION
	.align		4
        /*0000*/ 	.byte	0x04, 0x37
        /*0002*/ 	.short	(.L_2267 - .L_2266)
.L_2266:
        /*0004*/ 	.word	0x00000082


	//----- nvinfo : EIATTR_KPARAM_INFO
	.align		4
.L_2267:
        /*0008*/ 	.byte	0x04, 0x17
        /*000a*/ 	.short	(.L_2269 - .L_2268)
.L_2268:
        /*000c*/ 	.word	0x00000000
        /*0010*/ 	.short	0x0002
        /*0012*/ 	.short	0x0f41
        /*0014*/ 	.byte	0x00, 0xf0, 0x05, 0x00


	//----- nvinfo : EIATTR_KPARAM_INFO
	.align		4
.L_2269:
        /*0018*/ 	.byte	0x04, 0x17
        /*001a*/ 	.short	(.L_2271 - .L_2270)
.L_2270:
        /*001c*/ 	.word	0x00000000
        /*0020*/ 	.short	0x0001
        /*0022*/ 	.short	0x0f40
        /*0024*/ 	.byte	0x00, 0xf0, 0x05, 0x00


	//----- nvinfo : EIATTR_KPARAM_INFO
	.align		4
.L_2271:
        /*0028*/ 	.byte	0x04, 0x17
        /*002a*/ 	.short	(.L_2273 - .L_2272)
.L_2272:
        /*002c*/ 	.word	0x00000000
        /*0030*/ 	.short	0x0000
        /*0032*/ 	.short	0x0000
        /*0034*/ 	.byte	0x00, 0xf0, 0x01, 0x3d


	//----- nvinfo : EIATTR_SPARSE_MMA_MASK
	.align		4
.L_2273:
        /*0038*/ 	.byte	0x03, 0x50
        /*003a*/ 	.short	0x0000


	//----- nvinfo : EIATTR_MAXREG_COUNT
	.align		4
        /*003c*/ 	.byte	0x03, 0x1b
        /*003e*/ 	.short	0x0080


	//----- nvinfo : EIATTR_MERCURY_ISA_VERSION
	.align		4
        /*0040*/ 	.byte	0x03, 0x5f
        /*0042*/ 	.short	0x0101


	//----- nvinfo : EIATTR_VRC_CTA_INIT_COUNT
	.align		4
        /*0044*/ 	.byte	0x02, 0x4a
	.zero		1
	.zero		1


	//----- nvinfo : EIATTR_EXIT_INSTR_OFFSETS
	.align		4
        /*0048*/ 	.byte	0x04, 0x1c
        /*004a*/ 	.short	(.L_2275 - .L_2274)


	//   ....[0]....
.L_2274:
        /*004c*/ 	.word	0x00000140


	//   ....[1]....
        /*0050*/ 	.word	0x00000b70


	//   ....[2]....
        /*0054*/ 	.word	0x00000e50


	//   ....[3]....
        /*0058*/ 	.word	0x00000e70


	//   ....[4]....
        /*005c*/ 	.word	0x00000ec0


	//   ....[5]....
        /*0060*/ 	.word	0x00001040


	//----- nvinfo : EIATTR_MAX_THREADS
	.align		4
.L_2275:
        /*0064*/ 	.byte	0x04, 0x05
        /*0066*/ 	.short	(.L_2277 - .L_2276)
.L_2276:
        /*0068*/ 	.word	0x00000200
        /*006c*/ 	.word	0x00000001
        /*0070*/ 	.word	0x00000001


	//----- nvinfo : EIATTR_CRS_STACK_SIZE
	.align		4
.L_2277:
        /*0074*/ 	.byte	0x04, 0x1e
        /*0076*/ 	.short	(.L_2279 - .L_2278)
.L_2278:
        /*0078*/ 	.word	0x00000000


	//----- nvinfo : EIATTR_CBANK_PARAM_SIZE
	.align		4
.L_2279:
        /*007c*/ 	.byte	0x03, 0x19
        /*007e*/ 	.short	0x0f42


	//----- nvinfo : EIATTR_PARAM_CBANK
	.align		4
        /*0080*/ 	.byte	0x04, 0x0a
        /*0082*/ 	.short	(.L_2281 - .L_2280)
	.align		4
.L_2280:
        /*0084*/ 	.word	index@(.nv.constant0._ZN2at6native61_GLOBAL__N__44eb8e94_28_ForeachBinaryOpScalarList_cu_dda10a6925multi_tensor_apply_kernelINS1_28TensorListScalarListMetadataIlLi1EEENS1_25BinaryOpScalarListFunctorIlLi1ELi1ELi0EEEJSt5minusIlEEEEvT_T0_DpT1_)
        /*0088*/ 	.short	0x0380
        /*008a*/ 	.short	0x0f42


	//----- nvinfo : EIATTR_SW_WAR
	.align		4
.L_2281:
        /*008c*/ 	.byte	0x04, 0x36
        /*008e*/ 	.short	(.L_2283 - .L_2282)
.L_2282:
        /*0090*/ 	.word	0x00000008
.L_2283:


//--------------------- .nv.info._ZN2at6native61_GLOBAL__N__44eb8e94_28_ForeachBinaryOpScalarList_cu_dda10a6925multi_tensor_apply_kernelINS1_28TensorListScalarListMetadataIiLi1EEENS1_25BinaryOpScalarListFunctorIiLi1ELi1ELi0EEEJSt5minusIiEEEEvT_T0_DpT1_ --------------------------
	.section	.nv.info._ZN2at6native61_GLOBAL__N__44eb8e94_28_ForeachBinaryOpScalarList_cu_dda10a6925multi_tensor_apply_kernelINS1_28TensorListScalarListMetadataIiLi1EEENS1_25BinaryOpScalarListFunctorIiLi1ELi1ELi0EEEJSt5minusIiEEEEvT_T0_DpT1_,"",@"SHT_CUDA_INFO"
	.sectionflags	@""
	.align	4


	//----- nvinfo : EIATTR_CUDA_API_VERSION
	.align		4
        /*0000*/ 	.byte	0x04, 0x37
        /*0002*/ 	.short	(.L_2285 - .L_2284)
.L_2284:
        /*0004*/ 	.word	0x00000082


	//----- nvinfo : EIATTR_KPARAM_INFO
	.align		4
.L_2285:
        /*0008*/ 	.byte	0x04, 0x17
        /*000a*/ 	.short	(.L_2287 - .L_2286)
.L_2286:
        /*000c*/ 	.word	0x00000000
        /*0010*/ 	.short	0x0002
        /*0012*/ 	.short	0x0dc1
        /*0014*/ 	.byte	0x00, 0xf0, 0x05, 0x00


	//----- nvinfo : EIATTR_KPARAM_INFO
	.align		4
.L_2287:
        /*0018*/ 	.byte	0x04, 0x17
        /*001a*/ 	.short	(.L_2289 - .L_2288)
.L_2288:
        /*001c*/ 	.word	0x00000000
        /*0020*/ 	.short	0x0001
        /*0022*/ 	.short	0x0dc0
        /*0024*/ 	.byte	0x00, 0xf0, 0x05, 0x00


	//----- nvinfo : EIATTR_KPARAM_INFO
	.align		4
.L_2289:
        /*0028*/ 	.byte	0x04, 0x17
        /*002a*/ 	.short	(.L_2291 - .L_2290)
.L_2290:
        /*002c*/ 	.word	0x00000000
        /*0030*/ 	.short	0x0000
        /*0032*/ 	.short	0x0000
        /*0034*/ 	.byte	0x00, 0xf0, 0x01, 0x37


	//----- nvinfo : EIATTR_SPARSE_MMA_MASK
	.align		4
.L_2291:
        /*0038*/ 	.byte	0x03, 0x50
        /*003a*/ 	.short	0x0000


	//----- nvinfo : EIATTR_MAXREG_COUNT
	.align		4
        /*003c*/ 	.byte	0x03, 0x1b
        /*003e*/ 	.short	0x0080


	//----- nvinfo : EIATTR_MERCURY_ISA_VERSION
	.align		4
        /*0040*/ 	.byte	0x03, 0x5f
        /*0042*/ 	.short	0x0101


	//----- nvinfo : EIATTR_VRC_CTA_INIT_COUNT
	.align		4
        /*0044*/ 	.byte	0x02, 0x4a
	.zero		1
	.zero		1


	//----- nvinfo : EIATTR_EXIT_INSTR_OFFSETS
	.align		4
        /*0048*/ 	.byte	0x04, 0x1c
        /*004a*/ 	.short	(.L_2293 - .L_2292)


	//   ....[0]....
.L_2292:
        /*004c*/ 	.word	0x00000160


	//   ....[1]....
        /*0050*/ 	.word	0x00000940


	//   ....[2]....
        /*0054*/ 	.word	0x00000bd0


	//   ....[3]....
        /*0058*/ 	.word	0x00000bf0


	//   ....[4]....
        /*005c*/ 	.word	0x00000c40


	//   ....[5]....
        /*0060*/ 	.word	0x00000d80


	//----- nvinfo : EIATTR_MAX_THREADS
	.align		4
.L_2293:
        /*0064*/ 	.byte	0x04, 0x05
        /*0066*/ 	.short	(.L_2295 - .L_2294)
.L_2294:
        /*0068*/ 	.word	0x00000200
        /*006c*/ 	.word	0x00000001
        /*0070*/ 	.word	0x00000001


	//----- nvinfo : EIATTR_CRS_STACK_SIZE
	.align		4
.L_2295:
        /*0074*/ 	.byte	0x04, 0x1e
        /*0076*/ 	.short	(.L_2297 - .L_2296)
.L_2296:
        /*0078*/ 	.word	0x00000000


	//----- nvinfo : EIATTR_CBANK_PARAM_SIZE
	.align		4
.L_2297:
        /*007c*/ 	.byte	0x03, 0x19
        /*007e*/ 	.short	0x0dc2


	//----- nvinfo : EIATTR_PARAM_CBANK
	.align		4
        /*0080*/ 	.byte	0x04, 0x0a
        /*0082*/ 	.short	(.L_2299 - .L_2298)
	.align		4
.L_2298:
        /*0084*/ 	.word	index@(.nv.constant0._ZN2at6native61_GLOBAL__N__44eb8e94_28_ForeachBinaryOpScalarList_cu_dda10a6925multi_tensor_apply_kernelINS1_28TensorListScalarListMetadataIiLi1EEENS1_25BinaryOpScalarListFunctorIiLi1ELi1ELi0EEEJSt5minusIiEEEEvT_T0_DpT1_)
        /*0088*/ 	.short	0x0380
        /*008a*/ 	.short	0x0dc2


	//----- nvinfo : EIATTR_SW_WAR
	.align		4
.L_2299:
        /*008c*/ 	.byte	0x04, 0x36
        /*008e*/ 	.short	(.L_2301 - .L_2300)
.L_2300:
        /*0090*/ 	.word	0x00000008
.L_2301:


//--------------------- .nv.info._ZN2at6native61_GLOBAL__N__44eb8e94_28_ForeachBinaryOpScalarList_cu_dda10a6925multi_tensor_apply_kernelINS1_28TensorListScalarListMetadataIaLi1EEENS1_25BinaryOpScalarListFunctorIaLi1ELi1ELi0EEEJSt5minusIaEEEEvT_T0_DpT1_ --------------------------
	.section	.nv.info._ZN2at6native61_GLOBAL__N__44eb8e94_28_ForeachBinaryOpScalarList_cu_dda10a6925multi_tensor_apply_kernelINS1_28TensorListScalarListMetadataIaLi1EEENS1_25BinaryOpScalarListFunctorIaLi1ELi1ELi0EEEJSt5minusIaEEEEvT_T0_DpT1_,"",@"SHT_CUDA_INFO"
	.sectionflags	@""
	.align	4


	//----- nvinfo : EIATTR_CUDA_API_VERSION
	.align		4
        /*0000*/ 	.byte	0x04, 0x37
        /*0002*/ 	.short	(.L_2303 - .L_2302)
.L_2302:
        /*0004*/ 	.word	0x00000082


	//----- nvinfo : EIATTR_KPARAM_INFO
	.align		4
.L_2303:
        /*0008*/ 	.byte	0x04, 0x17
        /*000a*/ 	.short	(.L_2305 - .L_2304)
.L_2304:
        /*000c*/ 	.word	0x00000000
        /*0010*/ 	.short	0x0002
        /*0012*/ 	.short	0x0ca1
        /*0014*/ 	.byte	0x00, 0xf0, 0x05, 0x00


	//----- nvinfo : EIATTR_KPARAM_INFO
	.align		4
.L_2305:
        /*0018*/ 	.byte	0x04, 0x17
        /*001a*/ 	.short	(.L_2307 - .L_2306)
.L_2306:
        /*001c*/ 	.word	0x00000000
        /*0020*/ 	.short	0x0001
        /*0022*/ 	.short	0x0ca0
        /*0024*/ 	.byte	0x00, 0xf0, 0x05, 0x00


	//----- nvinfo : EIATTR_KPARAM_INFO
	.align		4
.L_2307:
        /*0028*/ 	.byte	0x04, 0x17
        /*002a*/ 	.short	(.L_2309 - .L_2308)
.L_2308:
        /*002c*/ 	.word	0x00000000
        /*0030*/ 	.short	0x0000
        /*0032*/ 	.short	0x0000
        /*0034*/ 	.byte	0x00, 0xf0, 0x81, 0x32


	//----- nvinfo : EIATTR_SPARSE_MMA_MASK
	.align		4
.L_2309:
        /*0038*/ 	.byte	0x03, 0x50
        /*003a*/ 	.short	0x0000


	//----- nvinfo : EIATTR_MAXREG_COUNT
	.align		4
        /*003c*/ 	.byte	0x03, 0x1b
        /*003e*/ 	.short	0x0080


	//----- nvinfo : EIATTR_MERCURY_ISA_VERSION
	.align		4
        /*0040*/ 	.byte	0x03, 0x5f
        /*0042*/ 	.short	0x0101


	//----- nvinfo : EIATTR_INT_WARP_WIDE_INSTR_OFFSETS
	.align		4
        /*0044*/ 	.byte	0x04, 0x31
        /*0046*/ 	.short	(.L_2311 - .L_2310)


	//   ....[0]....
.L_2310:
        /*0048*/ 	.word	0x00000670


	//   ....[1]....
        /*004c*/ 	.word	0x00000680


	//   ....[2]....
        /*0050*/ 	.word	0x00000730


	//   ....[3]....
        /*0054*/ 	.word	0x00000750


	//   ....[4]....
        /*0058*/ 	.word	0x00000ae0


	//   ....[5]....
        /*005c*/ 	.word	0x00000b10


	//   ....[6]....
        /*0060*/ 	.word	0x00000b30


	//   ....[7]....
        /*0064*/ 	.word	0x00000b50


	//----- nvinfo : EIATTR_VRC_CTA_INIT_COUNT
	.align		4
.L_2311:
        /*0068*/ 	.byte	0x02, 0x4a
	.zero		1
	.zero		1


	//----- nvinfo : EIATTR_EXIT_INSTR_OFFSETS
	.align		4
        /*006c*/ 	.byte	0x04, 0x1c
        /*006e*/ 	.short	(.L_2313 - .L_2312)


	//   ....[0]....
.L_2312:
        /*0070*/ 	.word	0x00000160


	//   ....[1]....
        /*0074*/ 	.word	0x00000d50


	//   ....[2]....
        /*0078*/ 	.word	0x00001000


	//   ....[3]....
        /*007c*/ 	.word	0x00001020


	//   ....[4]....
        /*0080*/ 	.word	0x00001070


	//   ....[5]....
        /*0084*/ 	.word	0x00001280


	//----- nvinfo : EIATTR_MAX_THREADS
	.align		4
.L_2313:
        /*0088*/ 	.byte	0x04, 0x05
        /*008a*/ 	.short	(.L_2315 - .L_2314)
.L_2314:
        /*008c*/ 	.word	0x00000200
        /*0090*/ 	.word	0x00000001
        /*0094*/ 	.word	0x00000001


	//----- nvinfo : EIATTR_CRS_STACK_SIZE
	.align		4
.L_2315:
        /*0098*/ 	.byte	0x04, 0x1e
        /*009a*/ 	.short	(.L_2317 - .L_2316)
.L_2316:
        /*009c*/ 	.word	0x00000000


	//----- nvinfo : EIATTR_CBANK_PARAM_SIZE
	.align		4
.L_2317:
        /*00a0*/ 	.byte	0x03, 0x19
        /*00a2*/ 	.short	0x0ca2


	//----- nvinfo : EIATTR_PARAM_CBANK
	.align		4
        /*00a4*/ 	.byte	0x04, 0x0a
        /*00a6*/ 	.short	(.L_2319 - .L_2318)
	.align		4
.L_2318:
        /*00a8*/ 	.word	index@(.nv.constant0._ZN2at6native61_GLOBAL__N__44eb8e94_28_ForeachBinaryOpScalarList_cu_dda10a6925multi_tensor_apply_kernelINS1_28TensorListScalarListMetadataIaLi1EEENS1_25BinaryOpScalarListFunctorIaLi1ELi1ELi0EEEJSt5minusIaEEEEvT_T0_DpT1_)
        /*00ac*/ 	.short	0x0380
        /*00ae*/ 	.short	0x0ca2


	//----- nvinfo : EIATTR_SW_WAR
	.align		4
.L_2319:
        /*00b0*/ 	.byte	0x04, 0x36
        /*00b2*/ 	.short	(.L_2321 - .L_2320)
.L_2320:
        /*00b4*/ 	.word	0x00000008
.L_2321:


//--------------------- .nv.info._ZN2at6native61_GLOBAL__N__44eb8e94_28_ForeachBinaryOpScalarList_cu_dda10a6925multi_tensor_apply_kernelINS1_28TensorListScalarListMetadataIhLi1EEENS1_25BinaryOpScalarListFunctorIhLi1ELi1ELi0EEEJSt5minusIhEEEEvT_T0_DpT1_ --------------------------
	.section	.nv.info._ZN2at6native61_GLOBAL__N__44eb8e94_28_ForeachBinaryOpScalarList_cu_dda10a6925multi_tensor_apply_kernelINS1_28TensorListScalarListMetadataIhLi1EEENS1_25BinaryOpScalarListFunctorIhLi1ELi1ELi0EEEJSt5minusIhEEEEvT_T0_DpT1_,"",@"SHT_CUDA_INFO"
	.sectionflags	@""
	.align	4


	//----- nvinfo : EIATTR_CUDA_API_VERSION
	.align		4
        /*0000*/ 	.byte	0x04, 0x37
        /*0002*/ 	.short	(.L_2323 - .L_2322)
.L_2322:
        /*0004*/ 	.word	0x00000082


	//----- nvinfo : EIATTR_KPARAM_INFO
	.align		4
.L_2323:
        /*0008*/ 	.byte	0x04, 0x17
        /*000a*/ 	.short	(.L_2325 - .L_2324)
.L_2324:
        /*000c*/ 	.word	0x00000000
        /*0010*/ 	.short	0x0002
        /*0012*/ 	.short	0x0ca1
        /*0014*/ 	.byte	0x00, 0xf0, 0x05, 0x00


	//----- nvinfo : EIATTR_KPARAM_INFO
	.align		4
.L_2325:
        /*0018*/ 	.byte	0x04, 0x17
        /*001a*/ 	.short	(.L_2327 - .L_2326)
.L_2326:
        /*001c*/ 	.word	0x00000000
        /*0020*/ 	.short	0x0001
        /*0022*/ 	.short	0x0ca0
        /*0024*/ 	.byte	0x00, 0xf0, 0x05, 0x00


	//----- nvinfo : EIATTR_KPARAM_INFO
	.align		4
.L_2327:
        /*0028*/ 	.byte	0x04, 0x17
        /*002a*/ 	.short	(.L_2329 - .L_2328)
.L_2328:
        /*002c*/ 	.word	0x00000000
        /*0030*/ 	.short	0x0000
        /*0032*/ 	.short	0x0000
        /*0034*/ 	.byte	0x00, 0xf0, 0x81, 0x32


	//----- nvinfo : EIATTR_SPARSE_MMA_MASK
	.align		4
.L_2329:
        /*0038*/ 	.byte	0x03, 0x50
        /*003a*/ 	.short	0x0000


	//----- nvinfo : EIATTR_MAXREG_COUNT
	.align		4
        /*003c*/ 	.byte	0x03, 0x1b
        /*003e*/ 	.short	0x0080


	//----- nvinfo : EIATTR_MERCURY_ISA_VERSION
	.align		4
        /*0040*/ 	.byte	0x03, 0x5f
        /*0042*/ 	.short	0x0101


	//----- nvinfo : EIATTR_INT_WARP_WIDE_INSTR_OFFSETS
	.align		4
        /*0044*/ 	.byte	0x04, 0x31
        /*0046*/ 	.short	(.L_2331 - .L_2330)


	//   ....[0]....
.L_2330:
        /*0048*/ 	.word	0x00000670


	//   ....[1]....
        /*004c*/ 	.word	0x00000680


	//   ....[2]....
        /*0050*/ 	.word	0x00000730


	//   ....[3]....
        /*0054*/ 	.word	0x00000750


	//   ....[4]....
        /*0058*/ 	.word	0x00000ae0


	//   ....[5]....
        /*005c*/ 	.word	0x00000b10


	//   ....[6]....
        /*0060*/ 	.word	0x00000b30


	//   ....[7]....
        /*0064*/ 	.word	0x00000b50


	//----- nvinfo : EIATTR_VRC_CTA_INIT_COUNT
	.align		4
.L_2331:
        /*0068*/ 	.byte	0x02, 0x4a
	.zero		1
	.zero		1


	//----- nvinfo : EIATTR_EXIT_INSTR_OFFSETS
	.align		4
        /*006c*/ 	.byte	0x04, 0x1c
        /*006e*/ 	.short	(.L_2333 - .L_2332)


	//   ....[0]....
.L_2332:
        /*0070*/ 	.word	0x00000160


	//   ....[1]....
        /*0074*/ 	.word	0x00000d50


	//   ....[2]....
        /*0078*/ 	.word	0x00001000


	//   ....[3]....
        /*007c*/ 	.word	0x00001020


	//   ....[4]....
        /*0080*/ 	.word	0x00001070


	//   ....[5]....
        /*0084*/ 	.word	0x00001280


	//----- nvinfo : EIATTR_MAX_THREADS
	.align		4
.L_2333:
        /*0088*/ 	.byte	0x04, 0x05
        /*008a*/ 	.short	(.L_2335 - .L_2334)
.L_2334:
        /*008c*/ 	.word	0x00000200
        /*0090*/ 	.word	0x00000001
        /*0094*/ 	.word	0x00000001


	//----- nvinfo : EIATTR_CRS_STACK_SIZE
	.align		4
.L_2335:
        /*0098*/ 	.byte	0x04, 0x1e
        /*009a*/ 	.short	(.L_2337 - .L_2336)
.L_2336:
        /*009c*/ 	.word	0x00000000


	//----- nvinfo : EIATTR_CBANK_PARAM_SIZE
	.align		4
.L_2337:
        /*00a0*/ 	.byte	0x03, 0x19
        /*00a2*/ 	.short	0x0ca2


	//----- nvinfo : EIATTR_PARAM_CBANK
	.align		4
        /*00a4*/ 	.byte	0x04, 0x0a
        /*00a6*/ 	.short	(.L_2339 - .L_2338)
	.align		4
.L_2338:
        /*00a8*/ 	.word	index@(.nv.constant0._ZN2at6native61_GLOBAL__N__44eb8e94_28_ForeachBinaryOpScalarList_cu_dda10a6925multi_tensor_apply_kernelINS1_28TensorListScalarListMetadataIhLi1EEENS1_25BinaryOpScalarListFunctorIhLi1ELi1ELi0EEEJSt5minusIhEEEEvT_T0_DpT1_)
        /*00ac*/ 	.short	0x0380
        /*00ae*/ 	.short	0x0ca2


	//----- nvinfo : EIATTR_SW_WAR
	.align		4
.L_2339:
        /*00b0*/ 	.byte	0x04, 0x36
        /*00b2*/ 	.short	(.L_2341 - .L_2340)
.L_2340:
        /*00b4*/ 	.word	0x00000008
.L_2341:


//--------------------- .nv.info._ZN2at6native61_GLOBAL__N__44eb8e94_28_ForeachBinaryOpScalarList_cu_dda10a6925multi_tensor_apply_kernelINS1_28TensorListScalarListMetadataIfLi2EEENS1_25BinaryOpScalarListFunctorIN3c108BFloat16ELi2ELi1ELi1EEEJNS1_13power_functorIfEEEEEvT_T0_DpT1_ --------------------------
	.section	.nv.info._ZN2at6native61_GLOBAL__N__44eb8e94_28_ForeachBinaryOpScalarList_cu_dda10a6925multi_tensor_apply_kernelINS1_28TensorListScalarListMetadataIfLi2EEENS1_25BinaryOpScalarListFunctorIN3c108BFloat16ELi2ELi1ELi1EEEJNS1_13power_functorIfEEEEEvT_T0_DpT1_,"",@"SHT_CUDA_INFO"
	.sectionflags	@""
	.align	4


	//----- nvinfo : EIATTR_CUDA_API_VERSION
	.align		4
        /*0000*/ 	.byte	0x04, 0x37
        /*0002*/ 	.short	(.L_2343 - .L_2342)
.L_2342:
        /*0004*/ 	.word	0x00000082


	//----- nvinfo : EIATTR_KPARAM_INFO
	.align		4
.L_2343:
        /*0008*/ 	.byte	0x04, 0x17
        /*000a*/ 	.short	(.L_2345 - .L_2344)
.L_2344:
        /*000c*/ 	.word	0x00000000
        /*0010*/ 	.short	0x0002
        /*0012*/ 	.short	0x0d41
        /*0014*/ 	.byte	0x00, 0xf0, 0x05, 0x00


	//----- nvinfo : EIATTR_KPARAM_INFO
	.align		4
.L_2345:
        /*0018*/ 	.byte	0x04, 0x17
        /*001a*/ 	.short	(.L_2347 - .L_2346)
.L_2346:
        /*001c*/ 	.word	0x00000000
        /*0020*/ 	.short	0x0001
        /*0022*/ 	.short	0x0d40
        /*0024*/ 	.byte	0x00, 0xf0, 0x05, 0x00


	//----- nvinfo : EIATTR_KPARAM_INFO
	.align		4
.L_2347:
        /*0028*/ 	.byte	0x04, 0x17
        /*002a*/ 	.short	(.L_2349 - .L_2348)
.L_2348:
        /*002c*/ 	.word	0x00000000
        /*0030*/ 	.short	0x0000
        /*0032*/ 	.short	0x0000
        /*0034*/ 	.byte	0x00, 0xf0, 0x01, 0x35


	//----- nvinfo : EIATTR_SPARSE_MMA_MASK
	.align		4
.L_2349:
        /*0038*/ 	.byte	0x03, 0x50
        /*003a*/ 	.short	0x0000


	//----- nvinfo : EIATTR_MAXREG_COUNT
	.align		4
        /*003c*/ 	.byte	0x03, 0x1b
        /*003e*/ 	.short	0x0080


	//----- nvinfo : EIATTR_MERCURY_ISA_VERSION
	.align		4
        /*0040*/ 	.byte	0x03, 0x5f
        /*0042*/ 	.short	0x0101


	//----- nvinfo : EIATTR_VRC_CTA_INIT_COUNT
	.align		4
        /*0044*/ 	.byte	0x02, 0x4a
	.zero		1
	.zero		1


	//----- nvinfo : EIATTR_EXIT_INSTR_OFFSETS
	.align		4
        /*0048*/ 	.byte	0x04, 0x1c
        /*004a*/ 	.short	(.L_2351 - .L_2350)


	//   ....[0]....
.L_2350:
        /*004c*/ 	.word	0x00000190


	//   ....[1]....
        /*0050*/ 	.word	0x00000c30


	//   ....[2]....
        /*0054*/ 	.word	0x00000ff0


	//   ....[3]....
        /*0058*/ 	.word	0x00001050


	//   ....[4]....
        /*005c*/ 	.word	0x000010a0


	//   ....[5]....
        /*0060*/ 	.word	0x00001320


	//----- nvinfo : EIATTR_MAX_THREADS
	.align		4
.L_2351:
        /*0064*/ 	.byte	0x04, 0x05
        /*0066*/ 	.short	(.L_2353 - .L_2352)
.L_2352:
        /*0068*/ 	.word	0x00000200
        /*006c*/ 	.word	0x00000001
        /*0070*/ 	.word	0x00000001


	//----- nvinfo : EIATTR_CRS_STACK_SIZE
	.align		4
.L_2353:
        /*0074*/ 	.byte	0x04, 0x1e
        /*0076*/ 	.short	(.L_2355 - .L_2354)
.L_2354:
        /*0078*/ 	.word	0x00000000


	//----- nvinfo : EIATTR_CBANK_PARAM_SIZE
	.align		4
.L_2355:
        /*007c*/ 	.byte	0x03, 0x19
        /*007e*/ 	.short	0x0d42


	//----- nvinfo : EIATTR_PARAM_CBANK
	.align		4
        /*0080*/ 	.byte	0x04, 0x0a
        /*0082*/ 	.short	(.L_2357 - .L_2356)
	.align		4
.L_2356:
        /*0084*/ 	.word	index@(.nv.constant0._ZN2at6native61_GLOBAL__N__44eb8e94_28_ForeachBinaryOpScalarList_cu_dda10a6925multi_tensor_apply_kernelINS1_28TensorListScalarListMetadataIfLi2EEENS1_25BinaryOpScalarListFunctorIN3c108BFloat16ELi2ELi1ELi1EEEJNS1_13power_functorIfEEEEEvT_T0_DpT1_)
        /*0088*/ 	.short	0x0380
        /*008a*/ 	.short	0x0d42


	//----- nvinfo : EIATTR_SW_WAR
	.align		4
.L_2357:
        /*008c*/ 	.byte	0x04, 0x36
        /*008e*/ 	.short	(.L_2359 - .L_2358)
.L_2358:
        /*0090*/ 	.word	0x00000008
.L_2359:


//--------------------- .nv.info._ZN2at6native61_GLOBAL__N__44eb8e94_28_ForeachBinaryOpScalarList_cu_dda10a6925multi_tensor_apply_kernelINS1_28TensorListScalarListMetadataIfLi2EEENS1_25BinaryOpScalarListFunctorIN3c104HalfELi2ELi1ELi1EEEJNS1_13power_functorIfEEEEEvT_T0_DpT1_ --------------------------
	.section	.nv.info._ZN2at6native61_GLOBAL__N__44eb8e94_28_ForeachBinaryOpScalarList_cu_dda10a6925multi_tensor_apply_kernelINS1_28TensorListScalarListMetadataIfLi2EEENS1_25BinaryOpScalarListFunctorIN3c104HalfELi2ELi1ELi1EEEJNS1_13power_functorIfEEEEEvT_T0_DpT1_,"",@"SHT_CUDA_INFO"
	.sectionflags	@""
	.align	4


	//----- nvinfo : EIATTR_CUDA_API_VERSION
	.align		4
        /*0000*/ 	.byte	0x04, 0x37
        /*0002*/ 	.short	(.L_2361 - .L_2360)
.L_2360:
        /*0004*/ 	.word	0x00000082


	//----- nvinfo : EIATTR_KPARAM_INFO
	.align		4
.L_2361:
        /*0008*/ 	.byte	0x04, 0x17
        /*000a*/ 	.short	(.L_2363 - .L_2362)
.L_2362:
        /*000c*/ 	.word	0x00000000
        /*0010*/ 	.short	0x0002
        /*0012*/ 	.short	0x0d41
        /*0014*/ 	.byte	0x00, 0xf0, 0x05, 0x00


	//----- nvinfo : EIATTR_KPARAM_INFO
	.align		4
.L_2363:
        /*0018*/ 	.byte	0x04, 0x17
        /*001a*/ 	.short	(.L_2365 - .L_2364)
.L_2364:
        /*001c*/ 	.word	0x00000000
        /*0020*/ 	.short	0x0001
        /*0022*/ 	.short	0x0d40
        /*0024*/ 	.byte	0x00, 0xf0, 0x05, 0x00


	//----- nvinfo : EIATTR_KPARAM_INFO
	.align		4
.L_2365:
        /*0028*/ 	.byte	0x04, 0x17
        /*002a*/ 	.short	(.L_2367 - .L_2366)
.L_2366:
        /*002c*/ 	.word	0x00000000
        /*0030*/ 	.short	0x0000
        /*0032*/ 	.short	0x0000
        /*0034*/ 	.byte	0x00, 0xf0, 0x01, 0x35


	//----- nvinfo : EIATTR_SPARSE_MMA_MASK
	.align		4
.L_2367:
        /*0038*/ 	.byte	0x03, 0x50
        /*003a*/ 	.short	0x0000


	//----- nvinfo : EIATTR_MAXREG_COUNT
	.align		4
        /*003c*/ 	.byte	0x03, 0x1b
        /*003e*/ 	.short	0x0080


	//----- nvinfo : EIATTR_MERCURY_ISA_VERSION
	.align		4
        /*0040*/ 	.byte	0x03, 0x5f
        /*0042*/ 	.short	0x0101


	//----- nvinfo : EIATTR_VRC_CTA_INIT_COUNT
	.align		4
        /*0044*/ 	.byte	0x02, 0x4a
	.zero		1
	.zero		1


	//----- nvinfo : EIATTR_EXIT_INSTR_OFFSETS
	.align		4
        /*0048*/ 	.byte	0x04, 0x1c
        /*004a*/ 	.short	(.L_2369 - .L_2368)


	//   ....[0]....
.L_2368:
        /*004c*/ 	.word	0x00000190


	//   ....[1]....
        /*0050*/ 	.word	0x00000c30


	//   ....[2]....
        /*0054*/ 	.word	0x00000ff0


	//   ....[3]....
        /*0058*/ 	.word	0x00001050


	//   ....[4]....
        /*005c*/ 	.word	0x000010a0


	//   ....[5]....
        /*0060*/ 	.word	0x00001300


	//----- nvinfo : EIATTR_MAX_THREADS
	.align		4
.L_2369:
        /*0064*/ 	.byte	0x04, 0x05
        /*0066*/ 	.short	(.L_2371 - .L_2370)
.L_2370:
        /*0068*/ 	.word	0x00000200
        /*006c*/ 	.word	0x00000001
        /*0070*/ 	.word	0x00000001


	//----- nvinfo : EIATTR_CRS_STACK_SIZE
	.align		4
.L_2371:
        /*0074*/ 	.byte	0x04, 0x1e
        /*0076*/ 	.short	(.L_2373 - .L_2372)
.L_2372:
        /*0078*/ 	.word	0x00000000


	//----- nvinfo : EIATTR_CBANK_PARAM_SIZE
	.align		4
.L_2373:
        /*007c*/ 	.byte	0x03, 0x19
        /*007e*/ 	.short	0x0d42


	//----- nvinfo : EIATTR_PARAM_CBANK
	.align		4
        /*0080*/ 	.byte	0x04, 0x0a
        /*0082*/ 	.short	(.L_2375 - .L_2374)
	.align		4
.L_2374:
        /*0084*/ 	.word	index@(.nv.constant0._ZN2at6native61_GLOBAL__N__44eb8e94_28_ForeachBinaryOpScalarList_cu_dda10a6925multi_tensor_apply_kernelINS1_28TensorListScalarListMetadataIfLi2EEENS1_25BinaryOpScalarListFunctorIN3c104HalfELi2ELi1ELi1EEEJNS1_13power_functorIfEEEEEvT_T0_DpT1_)
        /*0088*/ 	.short	0x0380
        /*008a*/ 	.short	0x0d42


	//----- nvinfo : EIATTR_SW_WAR
	.align		4
.L_2375:
        /*008c*/ 	.byte	0x04, 0x36
        /*008e*/ 	.short	(.L_2377 - .L_2376)
.L_2376:
        /*0090*/ 	.word	0x00000008
.L_2377:


//--------------------- .nv.info._ZN2at6native61_GLOBAL__N__44eb8e94_28_ForeachBinaryOpScalarList_cu_dda10a6925multi_tensor_apply_kernelINS1_28TensorListScalarListMetadataIN3c107complexIfEELi2EEENS1_25BinaryOpScalarListFunctorIS6_Li2ELi1ELi1EEEJNS1_13power_functorIS6_EEEEEvT_T0_DpT1_ --------------------------
	.section	.nv.info._ZN2at6native61_GLOBAL__N__44eb8e94_28_ForeachBinaryOpScalarList_cu_dda10a6925multi_tensor_apply_kernelINS1_28TensorListScalarListMetadataIN3c107complexIfEELi2EEENS1_25BinaryOpScalarListFunctorIS6_Li2ELi1ELi1EEEJNS1_13power_functorIS6_EEEEEvT_T0_DpT1_,"",@"SHT_CUDA_INFO"
	.sectionflags	@""
	.align	4


	//----- nvinfo : EIATTR_CUDA_API_VERSION
	.align		4
        /*0000*/ 	.byte	0x04, 0x37
        /*0002*/ 	.short	(.L_2379 - .L_2378)
.L_2378:
        /*0004*/ 	.word	0x00000082


	//----- nvinfo : EIATTR_KPARAM_INFO
	.align		4
.L_2379:
        /*0008*/ 	.byte	0x04, 0x17
        /*000a*/ 	.short	(.L_2381 - .L_2380)
.L_2380:
        /*000c*/ 	.word	0x00000000
        /*0010*/ 	.short	0x0002
        /*0012*/ 	.short	0x0e41
        /*0014*/ 	.byte	0x00, 0xf0, 0x05, 0x00


	//----- nvinfo : EIATTR_KPARAM_INFO
	.align		4
.L_2381:
        /*0018*/ 	.byte	0x04, 0x17
        /*001a*/ 	.short	(.L_2383 - .L_2382)
.L_2382:
        /*001c*/ 	.word	0x00000000
        /*0020*/ 	.short	0x0001
        /*0022*/ 	.short	0x0e40
        /*0024*/ 	.byte	0x00, 0xf0, 0x05, 0x00


	//----- nvinfo : EIATTR_KPARAM_INFO
	.align		4
.L_2383:
        /*0028*/ 	.byte	0x04, 0x17
        /*002a*/ 	.short	(.L_2385 - .L_2384)
.L_2384:
        /*002c*/ 	.word	0x00000000
        /*0030*/ 	.short	0x0000
        /*0032*/ 	.short	0x0000
        /*0034*/ 	.byte	0x00, 0xf0, 0x01, 0x39


	//----- nvinfo : EIATTR_SPARSE_MMA_MASK
	.align		4
.L_2385:
        /*0038*/ 	.byte	0x03, 0x50
        /*003a*/ 	.short	0x0000


	//----- nvinfo : EIATTR_MAXREG_COUNT
	.align		4
        /*003c*/ 	.byte	0x03, 0x1b
        /*003e*/ 	.short	0x0080


	//----- nvinfo : EIATTR_MERCURY_ISA_VERSION
	.align		4
        /*0040*/ 	.byte	0x03, 0x5f
        /*0042*/ 	.short	0x0101


	//----- nvinfo : EIATTR_VRC_CTA_INIT_COUNT
	.align		4
        /*0044*/ 	.byte	0x02, 0x4a
	.zero		1
	.zero		1


	//----- nvinfo : EIATTR_EXIT_INSTR_OFFSETS
	.align		4
        /*0048*/ 	.byte	0x04, 0x1c
        /*004a*/ 	.short	(.L_2387 - .L_2386)


	//   ....[0]....
.L_2386:
        /*004c*/ 	.word	0x00000180


	//   ....[1]....
        /*0050*/ 	.word	0x0000a760


	//   ....[2]....
        /*0054*/ 	.word	0x0000a7b0


	//   ....[3]....
        /*0058*/ 	.word	0x00014930


	//----- nvinfo : EIATTR_MAX_THREADS
	.align		4
.L_2387:
        /*005c*/ 	.byte	0x04, 0x05
        /*005e*/ 	.short	(.L_2389 - .L_2388)
.L_2388:
        /*0060*/ 	.word	0x00000200
        /*0064*/ 	.word	0x00000001
        /*0068*/ 	.word	0x00000001


	//----- nvinfo : EIATTR_CRS_STACK_SIZE
	.align		4
.L_2389:
        /*006c*/ 	.byte	0x04, 0x1e
        /*006e*/ 	.short	(.L_2391 - .L_2390)
.L_2390:
        /*0070*/ 	.word	0x00000000


	//----- nvinfo : EIATTR_CBANK_PARAM_SIZE
	.align		4
.L_2391:
        /*0074*/ 	.byte	0x03, 0x19
        /*0076*/ 	.short	0x0e42


	//----- nvinfo : EIATTR_PARAM_CBANK
	.align		4
        /*0078*/ 	.byte	0x04, 0x0a
        /*007a*/ 	.short	(.L_2393 - .L_2392)
	.align		4
.L_2392:
        /*007c*/ 	.word	index@(.nv.constant0._ZN2at6native61_GLOBAL__N__44eb8e94_28_ForeachBinaryOpScalarList_cu_dda10a6925multi_tensor_apply_kernelINS1_28TensorListScalarListMetadataIN3c107complexIfEELi2EEENS1_25BinaryOpScalarListFunctorIS6_Li2ELi1ELi1EEEJNS1_13power_functorIS6_EEEEEvT_T0_DpT1_)
        /*0080*/ 	.short	0x0380
        /*0082*/ 	.short	0x0e42


	//----- nvinfo : EIATTR_SW_WAR
	.align		4
.L_2393:
        /*0084*/ 	.byte	0x04, 0x36
        /*0086*/ 	.short	(.L_2395 - .L_2394)
.L_2394:
        /*0088*/ 	.word	0x00000008
.L_2395:


//--------------------- .nv.info._ZN2at6native61_GLOBAL__N__44eb8e94_28_ForeachBinaryOpScalarList_cu_dda10a6925multi_tensor_apply_kernelINS1_28TensorListScalarListMetadataIN3c107complexIdEELi2EEENS1_25BinaryOpScalarListFunctorIS6_Li2ELi1ELi1EEEJNS1_13power_functorIS6_EEEEEvT_T0_DpT1_ --------------------------
	.section	.nv.info._ZN2at6native61_GLOBAL__N__44eb8e94_28_ForeachBinaryOpScalarList_cu_dda10a6925multi_tensor_apply_kernelINS1_28TensorListScalarListMetadataIN3c107complexIdEELi2EEENS1_25BinaryOpScalarListFunctorIS6_Li2ELi1ELi1EEEJNS1_13power_functorIS6_EEEEEvT_T0_DpT1_,"",@"SHT_CUDA_INFO"
	.sectionflags	@""
	.align	4


	//----- nvinfo : EIATTR_CUDA_API_VERSION
	.align		4
        /*0000*/ 	.byte	0x04, 0x37
        /*0002*/ 	.short	(.L_2397 - .L_2396)
.L_2396:
        /*0004*/ 	.word	0x00000082


	//----- nvinfo : EIATTR_KPARAM_INFO
	.align		4
.L_2397:
        /*0008*/ 	.byte	0x04, 0x17
        /*000a*/ 	.short	(.L_2399 - .L_2398)
.L_2398:
        /*000c*/ 	.word	0x00000000
        /*0010*/ 	.short	0x0002
        /*0012*/ 	.short	0x0fa1
        /*0014*/ 	.byte	0x00, 0xf0, 0x05, 0x00


	//----- nvinfo : EIATTR_KPARAM_INFO
	.align		4
.L_2399:
        /*0018*/ 	.byte	0x04, 0x17
        /*001a*/ 	.short	(.L_2401 - .L_2400)
.L_2400:
        /*001c*/ 	.word	0x00000000
        /*0020*/ 	.short	0x0001
        /*0022*/ 	.short	0x0fa0
        /*0024*/ 	.byte	0x00, 0xf0, 0x05, 0x00


	//----- nvinfo : EIATTR_KPARAM_INFO
	.align		4
.L_2401:
        /*0028*/ 	.byte	0x04, 0x17
        /*002a*/ 	.short	(.L_2403 - .L_2402)
.L_2402:
        /*002c*/ 	.word	0x00000000
        /*0030*/ 	.short	0x0000
        /*0032*/ 	.short	0x0000
        /*0034*/ 	.byte	0x00, 0xf0, 0x81, 0x3e


	//----- nvinfo : EIATTR_SPARSE_MMA_MASK
	.align		4
.L_2403:
        /*0038*/ 	.byte	0x03, 0x50
        /*003a*/ 	.short	0x0000


	//----- nvinfo : EIATTR_MAXREG_COUNT
	.align		4
        /*003c*/ 	.byte	0x03, 0x1b
        /*003e*/ 	.short	0x0080


	//----- nvinfo : EIATTR_MERCURY_ISA_VERSION
	.align		4
        /*0040*/ 	.byte	0x03, 0x5f
        /*0042*/ 	.short	0x0101


	//----- nvinfo : EIATTR_VRC_CTA_INIT_COUNT
	.align		4
        /*0044*/ 	.byte	0x02, 0x4a
	.zero		1
	.zero		1


	//----- nvinfo : EIATTR_EXIT_INSTR_OFFSETS
	.align		4
        /*0048*/ 	.byte	0x04, 0x1c
        /*004a*/ 	.short	(.L_2405 - .L_2404)


	//   ....[0]....
.L_2404:
        /*004c*/ 	.word	0x000001a0


	//   ....[1]....
        /*0050*/ 	.word	0x00057820


	//   ....[2]....
        /*0054*/ 	.word	0x00057870


	//   ....[3]....
        /*0058*/ 	.word	0x000aea60


	//----- nvinfo : EIATTR_MAX_THREADS
	.align		4
.L_2405:
        /*005c*/ 	.byte	0x04, 0x05
        /*005e*/ 	.short	(.L_2407 - .L_2406)
.L_2406:
        /*0060*/ 	.word	0x00000200
        /*0064*/ 	.word	0x00000001
        /*0068*/ 	.word	0x00000001


	//----- nvinfo : EIATTR_CRS_STACK_SIZE
	.align		4
.L_2407:
        /*006c*/ 	.byte	0x04, 0x1e
        /*006e*/ 	.short	(.L_2409 - .L_2408)
.L_2408:
        /*0070*/ 	.word	0x00000000


	//----- nvinfo : EIATTR_CBANK_PARAM_SIZE
	.align		4
.L_2409:
        /*0074*/ 	.byte	0x03, 0x19
        /*0076*/ 	.short	0x0fa2


	//----- nvinfo : EIATTR_PARAM_CBANK
	.align		4
        /*0078*/ 	.byte	0x04, 0x0a
        /*007a*/ 	.short	(.L_2411 - .L_2410)
	.align		4
.L_2410:
        /*007c*/ 	.word	index@(.nv.constant0._ZN2at6native61_GLOBAL__N__44eb8e94_28_ForeachBinaryOpScalarList_cu_dda10a6925multi_tensor_apply_kernelINS1_28TensorListScalarListMetadataIN3c107complexIdEELi2EEENS1_25BinaryOpScalarListFunctorIS6_Li2ELi1ELi1EEEJNS1_13power_functorIS6_EEEEEvT_T0_DpT1_)
        /*0080*/ 	.short	0x0380
        /*0082*/ 	.short	0x0fa2


	//----- nvinfo : EIATTR_SW_WAR
	.align		4
.L_2411:
        /*0084*/ 	.byte	0x04, 0x36
        /*0086*/ 	.short	(.L_2413 - .L_2412)
.L_2412:
        /*0088*/ 	.word	0x00000008
.L_2413:


//--------------------- .nv.info._ZN2at6native61_GLOBAL__N__44eb8e94_28_ForeachBinaryOpScalarList_cu_dda10a6925multi_tensor_apply_kernelINS1_28TensorListScalarListMetadataIfLi2EEENS1_25BinaryOpScalarListFunctorIfLi2ELi1ELi1EEEJNS1_13power_functorIfEEEEEvT_T0_DpT1_ --------------------------
	.section	.nv.info._ZN2at6native61_GLOBAL__N__44eb8e94_28_ForeachBinaryOpScalarList_cu_dda10a6925multi_tensor_apply_kernelINS1_28TensorListScalarListMetadataIfLi2EEENS1_25BinaryOpScalarListFunctorIfLi2ELi1ELi1EEEJNS1_13power_functorIfEEEEEvT_T0_DpT1_,"",@"SHT_CUDA_INFO"
	.sectionflags	@""
	.align	4


	//----- nvinfo : EIATTR_CUDA_API_VERSION
	.align		4
        /*0000*/ 	.byte	0x04, 0x37
        /*0002*/ 	.short	(.L_2415 - .L_2414)
.L_2414:
        /*0004*/ 	.word	0x00000082


	//----- nvinfo : EIATTR_KPARAM_INFO
	.align		4
.L_2415:
        /*0008*/ 	.byte	0x04, 0x17
        /*000a*/ 	.short	(.L_2417 - .L_2416)
.L_2416:
        /*000c*/ 	.word	0x00000000
        /*0010*/ 	.short	0x0002
        /*0012*/ 	.short	0x0d41
        /*0014*/ 	.byte	0x00, 0xf0, 0x05, 0x00


	//----- nvinfo : EIATTR_KPARAM_INFO
	.align		4
.L_2417:
        /*0018*/ 	.byte	0x04, 0x17
        /*001a*/ 	.short	(.L_2419 - .L_2418)
.L_2418:
        /*001c*/ 	.word	0x00000000
        /*0020*/ 	.short	0x0001
        /*0022*/ 	.short	0x0d40
        /*0024*/ 	.byte	0x00, 0xf0, 0x05, 0x00


	//----- nvinfo : EIATTR_KPARAM_INFO
	.align		4
.L_2419:
        /*0028*/ 	.byte	0x04, 0x17
        /*002a*/ 	.short	(.L_2421 - .L_2420)
.L_2420:
        /*002c*/ 	.word	0x00000000
        /*0030*/ 	.short	0x0000
        /*0032*/ 	.short	0x0000
        /*0034*/ 	.byte	0x00, 0xf0, 0x01, 0x35


	//----- nvinfo : EIATTR_SPARSE_MMA_MASK
	.align		4
.L_2421:
        /*0038*/ 	.byte	0x03, 0x50
        /*003a*/ 	.short	0x0000


	//----- nvinfo : EIATTR_MAXREG_COUNT
	.align		4
        /*003c*/ 	.byte	0x03, 0x1b
        /*003e*/ 	.short	0x0080


	//----- nvinfo : EIATTR_MERCURY_ISA_VERSION
	.align		4
        /*0040*/ 	.byte	0x03, 0x5f
        /*0042*/ 	.short	0x0101


	//----- nvinfo : EIATTR_VRC_CTA_INIT_COUNT
	.align		4
        /*0044*/ 	.byte	0x02, 0x4a
	.zero		1
	.zero		1


	//----- nvinfo : EIATTR_EXIT_INSTR_OFFSETS
	.align		4
        /*0048*/ 	.byte	0x04, 0x1c
        /*004a*/ 	.short	(.L_2423 - .L_2422)


	//   ....[0]....
.L_2422:
        /*004c*/ 	.word	0x00000190


	//   ....[1]....
        /*0050*/ 	.word	0x00000af0


	//   ....[2]....
        /*0054*/ 	.word	0x00000e20


	//   ....[3]....
        /*0058*/ 	.word	0x00000e70


	//   ....[4]....
        /*005c*/ 	.word	0x00000ec0


	//   ....[5]....
        /*0060*/ 	.word	0x000010c0


	//----- nvinfo : EIATTR_MAX_THREADS
	.align		4
.L_2423:
        /*0064*/ 	.byte	0x04, 0x05
        /*0066*/ 	.short	(.L_2425 - .L_2424)
.L_2424:
        /*0068*/ 	.word	0x00000200
        /*006c*/ 	.word	0x00000001
        /*0070*/ 	.word	0x00000001


	//----- nvinfo : EIATTR_CRS_STACK_SIZE
	.align		4
.L_2425:
        /*0074*/ 	.byte	0x04, 0x1e
        /*0076*/ 	.short	(.L_2427 - .L_2426)
.L_2426:
        /*0078*/ 	.word	0x00000000


	//----- nvinfo : EIATTR_CBANK_PARAM_SIZE
	.align		4
.L_2427:
        /*007c*/ 	.byte	0x03, 0x19
        /*007e*/ 	.short	0x0d42


	//----- nvinfo : EIATTR_PARAM_CBANK
	.align		4
        /*0080*/ 	.byte	0x04, 0x0a
        /*0082*/ 	.short	(.L_2429 - .L_2428)
	.align		4
.L_2428:
        /*0084*/ 	.word	index@(.nv.constant0._ZN2at6native61_GLOBAL__N__44eb8e94_28_ForeachBinaryOpScalarList_cu_dda10a6925multi_tensor_apply_kernelINS1_28TensorListScalarListMetadataIfLi2EEENS1_25BinaryOpScalarListFunctorIfLi2ELi1ELi1EEEJNS1_13power_functorIfEEEEEvT_T0_DpT1_)
        /*0088*/ 	.short	0x0380
        /*008a*/ 	.short	0x0d42


	//----- nvinfo : EIATTR_SW_WAR
	.align		4
.L_2429:
        /*008c*/ 	.byte	0x04, 0x36
        /*008e*/ 	.short	(.L_2431 - .L_2430)
.L_2430:
        /*0090*/ 	.word	0x00000008
.L_2431:


//--------------------- .nv.info._ZN2at6native61_GLOBAL__N__44eb8e94_28_ForeachBinaryOpScalarList_cu_dda10a6925multi_tensor_apply_kernelINS1_28TensorListScalarListMetadataIdLi2EEENS1_25BinaryOpScalarListFunctorIdLi2ELi1ELi1EEEJNS1_13power_functorIdEEEEEvT_T0_DpT1_ --------------------------
	.section	.nv.info._ZN2at6native61_GLOBAL__N__44eb8e94_28_ForeachBinaryOpScalarList_cu_dda10a6925multi_tensor_apply_kernelINS1_28TensorListScalarListMetadataIdLi2EEENS1_25BinaryOpScalarListFunctorIdLi2ELi1ELi1EEEJNS1_13power_functorIdEEEEEvT_T0_DpT1_,"",@"SHT_CUDA_INFO"
	.sectionflags	@""
	.align	4


	//----- nvinfo : EIATTR_CUDA_API_VERSION
	.align		4
        /*0000*/ 	.byte	0x04, 0x37
        /*0002*/ 	.short	(.L_2433 - .L_2432)
.L_2432:
        /*0004*/ 	.word	0x00000082


	//----- nvinfo : EIATTR_KPARAM_INFO
	.align		4
.L_2433:
        /*0008*/ 	.byte	0x04, 0x17
        /*000a*/ 	.short	(.L_2435 - .L_2434)
.L_2434:
        /*000c*/ 	.word	0x00000000
        /*0010*/ 	.short	0x0002
        /*0012*/ 	.short	0x0e41
        /*0014*/ 	.byte	0x00, 0xf0, 0x05, 0x00


	//----- nvinfo : EIATTR_KPARAM_INFO
	.align		4
.L_2435:
        /*0018*/ 	.byte	0x04, 0x17
        /*001a*/ 	.short	(.L_2437 - .L_2436)
.L_2436:
        /*001c*/ 	.word	0x00000000
        /*0020*/ 	.short	0x0001
        /*0022*/ 	.short	0x0e40
        /*0024*/ 	.byte	0x00, 0xf0, 0x05, 0x00


	//----- nvinfo : EIATTR_KPARAM_INFO
	.align		4
.L_2437:
        /*0028*/ 	.byte	0x04, 0x17
        /*002a*/ 	.short	(.L_2439 - .L_2438)
.L_2438:
        /*002c*/ 	.word	0x00000000
        /*0030*/ 	.short	0x0000
        /*0032*/ 	.short	0x0000
        /*0034*/ 	.byte	0x00, 0xf0, 0x01, 0x39


	//----- nvinfo : EIATTR_SPARSE_MMA_MASK
	.align		4
.L_2439:
        /*0038*/ 	.byte	0x03, 0x50
        /*003a*/ 	.short	0x0000


	//----- nvinfo : EIATTR_MAXREG_COUNT
	.align		4
        /*003c*/ 	.byte	0x03, 0x1b
        /*003e*/ 	.short	0x0080


	//----- nvinfo : EIATTR_MERCURY_ISA_VERSION
	.align		4
        /*0040*/ 	.byte	0x03, 0x5f
        /*0042*/ 	.short	0x0101


	//----- nvinfo : EIATTR_VRC_CTA_INIT_COUNT
	.align		4
        /*0044*/ 	.byte	0x02, 0x4a
	.zero		1
	.zero		1


	//----- nvinfo : EIATTR_EXIT_INSTR_OFFSETS
	.align		4
        /*0048*/ 	.byte	0x04, 0x1c
        /*004a*/ 	.short	(.L_2441 - .L_2440)


	//   ....[0]....
.L_2440:
        /*004c*/ 	.word	0x00000180


	//   ....[1]....
        /*0050*/ 	.word	0x00001e50


	//   ....[2]....
        /*0054*/ 	.word	0x00001ea0


	//   ....[3]....
        /*0058*/ 	.word	0x000036d0


	//----- nvinfo : EIATTR_MAX_THREADS
	.align		4
.L_2441:
        /*005c*/ 	.byte	0x04, 0x05
        /*005e*/ 	.short	(.L_2443 - .L_2442)
.L_2442:
        /*0060*/ 	.word	0x00000200
        /*0064*/ 	.word	0x00000001
        /*0068*/ 	.word	0x00000001


	//----- nvinfo : EIATTR_CRS_STACK_SIZE
	.align		4
.L_2443:
        /*006c*/ 	.byte	0x04, 0x1e
        /*006e*/ 	.short	(.L_2445 - .L_2444)
.L_2444:
        /*0070*/ 	.word	0x00000000


	//----- nvinfo : EIATTR_CBANK_PARAM_SIZE
	.align		4
.L_2445:
        /*0074*/ 	.byte	0x03, 0x19
        /*0076*/ 	.short	0x0e42


	//----- nvinfo : EIATTR_PARAM_CBANK
	.align		4
        /*0078*/ 	.byte	0x04, 0x0a
        /*007a*/ 	.short	(.L_2447 - .L_2446)
	.align		4
.L_2446:
        /*007c*/ 	.word	index@(.nv.constant0._ZN2at6native61_GLOBAL__N__44eb8e94_28_ForeachBinaryOpScalarList_cu_dda10a6925multi_tensor_apply_kernelINS1_28TensorListScalarListMetadataIdLi2EEENS1_25BinaryOpScalarListFunctorIdLi2ELi1ELi1EEEJNS1_13power_functorIdEEEEEvT_T0_DpT1_)
        /*0080*/ 	.short	0x0380
        /*0082*/ 	.short	0x0e42


	//----- nvinfo : EIATTR_SW_WAR
	.align		4
.L_2447:
        /*0084*/ 	.byte	0x04, 0x36
        /*0086*/ 	.short	(.L_2449 - .L_2448)
.L_2448:
        /*0088*/ 	.word	0x00000008
.L_2449:


//--------------------- .nv.info._ZN2at6native61_GLOBAL__N__44eb8e94_28_ForeachBinaryOpScalarList_cu_dda10a6925multi_tensor_apply_kernelINS1_28TensorListScalarListMetadataIsLi2EEENS1_25BinaryOpScalarListFunctorIsLi2ELi1ELi1EEEJNS1_13power_functorIsEEEEEvT_T0_DpT1_ --------------------------
	.section	.nv.info._ZN2at6native61_GLOBAL__N__44eb8e94_28_ForeachBinaryOpScalarList_cu_dda10a6925multi_tensor_apply_kernelINS1_28TensorListScalarListMetadataIsLi2EEENS1_25BinaryOpScalarListFunctorIsLi2ELi1ELi1EEEJNS1_13power_functorIsEEEEEvT_T0_DpT1_,"",@"SHT_CUDA_INFO"
	.sectionflags	@""
	.align	4


	//----- nvinfo : EIATTR_CUDA_API_VERSION
	.align		4
        /*0000*/ 	.byte	0x04, 0x37
        /*0002*/ 	.short	(.L_2451 - .L_2450)
.L_2450:
        /*0004*/ 	.word	0x00000082


	//----- nvinfo : EIATTR_KPARAM_INFO
	.align		4
.L_2451:
        /*0008*/ 	.byte	0x04, 0x17
        /*000a*/ 	.short	(.L_2453 - .L_2452)
.L_2452:
        /*000c*/ 	.word	0x00000000
        /*0010*/ 	.short	0x0002
        /*0012*/ 	.short	0x0cc1
        /*0014*/ 	.byte	0x00, 0xf0, 0x05, 0x00


	//----- nvinfo : EIATTR_KPARAM_INFO
	.align		4
.L_2453:
        /*0018*/ 	.byte	0x04, 0x17
        /*001a*/ 	.short	(.L_2455 - .L_2454)
.L_2454:
        /*001c*/ 	.word	0x00000000
        /*0020*/ 	.short	0x0001
        /*0022*/ 	.short	0x0cc0
        /*0024*/ 	.byte	0x00, 0xf0, 0x05, 0x00


	//----- nvinfo : EIATTR_KPARAM_INFO
	.align		4
.L_2455:
        /*0028*/ 	.byte	0x04, 0x17
        /*002a*/ 	.short	(.L_2457 - .L_2456)
.L_2456:
        /*002c*/ 	.word	0x00000000
        /*0030*/ 	.short	0x0000
        /*0032*/ 	.short	0x0000
        /*0034*/ 	.byte	0x00, 0xf0, 0x01, 0x33


	//----- nvinfo : EIATTR_SPARSE_MMA_MASK
	.align		4
.L_2457:
        /*0038*/ 	.byte	0x03, 0x50
        /*003a*/ 	.short	0x0000


	//----- nvinfo : EIATTR_MAXREG_COUNT
	.align		4
        /*003c*/ 	.byte	0x03, 0x1b
        /*003e*/ 	.short	0x0080


	//----- nvinfo : EIATTR_MERCURY_ISA_VERSION
	.align		4
        /*0040*/ 	.byte	0x03, 0x5f
        /*0042*/ 	.short	0x0101


	//----- nvinfo : EIATTR_VRC_CTA_INIT_COUNT
	.align		4
        /*0044*/ 	.byte	0x02, 0x4a
	.zero		1
	.zero		1


	//----- nvinfo : EIATTR_EXIT_INSTR_OFFSETS
	.align		4
        /*0048*/ 	.byte	0x04, 0x1c
        /*004a*/ 	.short	(.L_2459 - .L_2458)


	//   ....[0]....
.L_2458:
        /*004c*/ 	.word	0x00000190


	//   ....[1]....
        /*0050*/ 	.word	0x00001040


	//   ....[2]....
        /*0054*/ 	.word	0x00001090


	//   ....[3]....
        /*0058*/ 	.word	0x00001c90


	//----- nvinfo : EIATTR_MAX_THREADS
	.align		4
.L_2459:
        /*005c*/ 	.byte	0x04, 0x05
        /*005e*/ 	.short	(.L_2461 - .L_2460)
.L_2460:
        /*0060*/ 	.word	0x00000200
        /*0064*/ 	.word	0x00000001
        /*0068*/ 	.word	0x00000001


	//----- nvinfo : EIATTR_CRS_STACK_SIZE
	.align		4
.L_2461:
        /*006c*/ 	.byte	0x04, 0x1e
        /*006e*/ 	.short	(.L_2463 - .L_2462)
.L_2462:
        /*0070*/ 	.word	0x00000000


	//----- nvinfo : EIATTR_CBANK_PARAM_SIZE
	.align		4
.L_2463:
        /*0074*/ 	.byte	0x03, 0x19
        /*0076*/ 	.short	0x0cc2


	//----- nvinfo : EIATTR_PARAM_CBANK
	.align		4
        /*0078*/ 	.byte	0x04, 0x0a
        /*007a*/ 	.short	(.L_2465 - .L_2464)
	.align		4
.L_2464:
        /*007c*/ 	.word	index@(.nv.constant0._ZN2at6native61_GLOBAL__N__44eb8e94_28_ForeachBinaryOpScalarList_cu_dda10a6925multi_tensor_apply_kernelINS1_28TensorListScalarListMetadataIsLi2EEENS1_25BinaryOpScalarListFunctorIsLi2ELi1ELi1EEEJNS1_13power_functorIsEEEEEvT_T0_DpT1_)
        /*0080*/ 	.short	0x0380
        /*0082*/ 	.short	0x0cc2


	//----- nvinfo : EIATTR_SW_WAR
	.align		4
.L_2465:
        /*0084*/ 	.byte	0x04, 0x36
        /*0086*/ 	.short	(.L_2467 - .L_2466)
.L_2466:
        /*0088*/ 	.word	0x00000008
.L_2467:


//--------------------- .nv.info._ZN2at6native61_GLOBAL__N__44eb8e94_28_ForeachBinaryOpScalarList_cu_dda10a6925multi_tensor_apply_kernelINS1_28TensorListScalarListMetadataIlLi2EEENS1_25BinaryOpScalarListFunctorIlLi2ELi1ELi1EEEJNS1_13power_functorIlEEEEEvT_T0_DpT1_ --------------------------
	.section	.nv.info._ZN2at6native61_GLOBAL__N__44eb8e94_28_ForeachBinaryOpScalarList_cu_dda10a6925multi_tensor_apply_kernelINS1_28TensorListScalarListMetadataIlLi2EEENS1_25BinaryOpScalarListFunctorIlLi2ELi1ELi1EEEJNS1_13power_functorIlEEEEEvT_T0_DpT1_,"",@"SHT_CUDA_INFO"
	.sectionflags	@""
	.align	4


	//----- nvinfo : EIATTR_CUDA_API_VERSION
	.align		4
        /*0000*/ 	.byte	0x04, 0x37
        /*0002*/ 	.short	(.L_2469 - .L_2468)
.L_2468:
        /*0004*/ 	.word	0x00000082


	//----- nvinfo : EIATTR_KPARAM_INFO
	.align		4
.L_2469:
        /*0008*/ 	.byte	0x04, 0x17
        /*000a*/ 	.short	(.L_2471 - .L_2470)
.L_2470:
        /*000c*/ 	.word	0x00000000
        /*0010*/ 	.short	0x0002
        /*0012*/ 	.short	0x0e41
        /*0014*/ 	.byte	0x00, 0xf0, 0x05, 0x00


	//----- nvinfo : EIATTR_KPARAM_INFO
	.align		4
.L_2471:
        /*0018*/ 	.byte	0x04, 0x17
        /*001a*/ 	.short	(.L_2473 - .L_2472)
.L_2472:
        /*001c*/ 	.word	0x00000000
        /*0020*/ 	.short	0x0001
        /*0022*/ 	.short	0x0e40
        /*0024*/ 	.byte	0x00, 0xf0, 0x05, 0x00


	//----- nvinfo : EIATTR_KPARAM_INFO
	.align		4
.L_2473:
        /*0028*/ 	.byte	0x04, 0x17
        /*002a*/ 	.short	(.L_2475 - .L_2474)
.L_2474:
        /*002c*/ 	.word	0x00000000
        /*0030*/ 	.short	0x0000
        /*0032*/ 	.short	0x0000
        /*0034*/ 	.byte	0x00, 0xf0, 0x01, 0x39


	//----- nvinfo : EIATTR_SPARSE_MMA_MASK
	.align		4
.L_2475:
        /*0038*/ 	.byte	0x03, 0x50
        /*003a*/ 	.short	0x0000


	//----- nvinfo : EIATTR_MAXREG_COUNT
	.align		4
        /*003c*/ 	.byte	0x03, 0x1b
        /*003e*/ 	.short	0x0080


	//----- nvinfo : EIATTR_MERCURY_ISA_VERSION
	.align		4
        /*0040*/ 	.byte	0x03, 0x5f
        /*0042*/ 	.short	0x0101


	//----- nvinfo : EIATTR_VRC_CTA_INIT_COUNT
	.align		4
        /*0044*/ 	.byte	0x02, 0x4a
	.zero		1
	.zero		1


	//----- nvinfo : EIATTR_EXIT_INSTR_OFFSETS
	.align		4
        /*0048*/ 	.byte	0x04, 0x1c
        /*004a*/ 	.short	(.L_2477 - .L_2476)


	//   ....[0]....
.L_2476:
        /*004c*/ 	.word	0x00000180


	//   ....[1]....
        /*0050*/ 	.word	0x00001410


	//   ....[2]....
        /*0054*/ 	.word	0x00001460


	//   ....[3]....
        /*0058*/ 	.word	0x000024e0


	//----- nvinfo : EIATTR_MAX_THREADS
	.align		4
.L_2477:
        /*005c*/ 	.byte	0x04, 0x05
        /*005e*/ 	.short	(.L_2479 - .L_2478)
.L_2478:
        /*0060*/ 	.word	0x00000200
        /*0064*/ 	.word	0x00000001
        /*0068*/ 	.word	0x00000001


	//----- nvinfo : EIATTR_CRS_STACK_SIZE
	.align		4
.L_2479:
        /*006c*/ 	.byte	0x04, 0x1e
        /*006e*/ 	.short	(.L_2481 - .L_2480)
.L_2480:
        /*0070*/ 	.word	0x00000000


	//----- nvinfo : EIATTR_CBANK_PARAM_SIZE
	.align		4
.L_2481:
        /*0074*/ 	.byte	0x03, 0x19
        /*0076*/ 	.short	0x0e42


	//----- nvinfo : EIATTR_PARAM_CBANK
	.align		4
        /*0078*/ 	.byte	0x04, 0x0a
        /*007a*/ 	.short	(.L_2483 - .L_2482)
	.align		4
.L_2482:
        /*007c*/ 	.word	index@(.nv.constant0._ZN2at6native61_GLOBAL__N__44eb8e94_28_ForeachBinaryOpScalarList_cu_dda10a6925multi_tensor_apply_kernelINS1_28TensorListScalarListMetadataIlLi2EEENS1_25BinaryOpScalarListFunctorIlLi2ELi1ELi1EEEJNS1_13power_functorIlEEEEEvT_T0_DpT1_)
        /*0080*/ 	.short	0x0380
        /*0082*/ 	.short	0x0e42


	//----- nvinfo : EIATTR_SW_WAR
	.align		4
.L_2483:
        /*0084*/ 	.byte	0x04, 0x36
        /*0086*/ 	.short	(.L_2485 - .L_2484)
.L_2484:
        /*0088*/ 	.word	0x00000008
.L_2485:


//--------------------- .nv.info._ZN2at6native61_GLOBAL__N__44eb8e94_28_ForeachBinaryOpScalarList_cu_dda10a6925multi_tensor_apply_kernelINS1_28TensorListScalarListMetadataIiLi2EEENS1_25BinaryOpScalarListFunctorIiLi2ELi1ELi1EEEJNS1_13power_functorIiEEEEEvT_T0_DpT1_ --------------------------
	.section	.nv.info._ZN2at6native61_GLOBAL__N__44eb8e94_28_ForeachBinaryOpScalarList_cu_dda10a6925multi_tensor_apply_kernelINS1_28TensorListScalarListMetadataIiLi2EEENS1_25BinaryOpScalarListFunctorIiLi2ELi1ELi1EEEJNS1_13power_functorIiEEEEEvT_T0_DpT1_,"",@"SHT_CUDA_INFO"
	.sectionflags	@""
	.align	4


	//----- nvinfo : EIATTR_CUDA_API_VERSION
	.align		4
        /*0000*/ 	.byte	0x04, 0x37
        /*0002*/ 	.short	(.L_2487 - .L_2486)
.L_2486:
        /*0004*/ 	.word	0x00000082


	//----- nvinfo : EIATTR_KPARAM_INFO
	.align		4
.L_2487:
        /*0008*/ 	.byte	0x04, 0x17
        /*000a*/ 	.short	(.L_2489 - .L_2488)
.L_2488:
        /*000c*/ 	.word	0x00000000
        /*0010*/ 	.short	0x0002
        /*0012*/ 	.short	0x0d41
        /*0014*/ 	.byte	0x00, 0xf0, 0x05, 0x00


	//----- nvinfo : EIATTR_KPARAM_INFO
	.align		4
.L_2489:
        /*0018*/ 	.byte	0x04, 0x17
        /*001a*/ 	.short	(.L_2491 - .L_2490)
.L_2490:
        /*001c*/ 	.word	0x00000000
        /*0020*/ 	.short	0x0001
        /*0022*/ 	.short	0x0d40
        /*0024*/ 	.byte	0x00, 0xf0, 0x05, 0x00


	//----- nvinfo : EIATTR_KPARAM_INFO
	.align		4
.L_2491:
        /*0028*/ 	.byte	0x04, 0x17
        /*002a*/ 	.short	(.L_2493 - .L_2492)
.L_2492:
        /*002c*/ 	.word	0x00000000
        /*0030*/ 	.short	0x0000
        /*0032*/ 	.short	0x0000
        /*0034*/ 	.byte	0x00, 0xf0, 0x01, 0x35


	//----- nvinfo : EIATTR_SPARSE_MMA_MASK
	.align		4
.L_2493:
        /*0038*/ 	.byte	0x03, 0x50
        /*003a*/ 	.short	0x0000


	//----- nvinfo : EIATTR_MAXREG_COUNT
	.align		4
        /*003c*/ 	.byte	0x03, 0x1b
        /*003e*/ 	.short	0x0080


	//----- nvinfo : EIATTR_MERCURY_ISA_VERSION
	.align		4
        /*0040*/ 	.byte	0x03, 0x5f
        /*0042*/ 	.short	0x0101


	//----- nvinfo : EIATTR_VRC_CTA_INIT_COUNT
	.align		4
        /*0044*/ 	.byte	0x02, 0x4a
	.zero		1
	.zero		1


	//----- nvinfo : EIATTR_EXIT_INSTR_OFFSETS
	.align		4
        /*0048*/ 	.byte	0x04, 0x1c
        /*004a*/ 	.short	(.L_2495 - .L_2494)


	//   ....[0]....
.L_2494:
        /*004c*/ 	.word	0x00000180


	//   ....[1]....
        /*0050*/ 	.word	0x00000cd0


	//   ....[2]....
        /*0054*/ 	.word	0x00000d20


	//   ....[3]....
        /*0058*/ 	.word	0x00001590


	//----- nvinfo : EIATTR_MAX_THREADS
	.align		4
.L_2495:
        /*005c*/ 	.byte	0x04, 0x05
        /*005e*/ 	.short	(.L_2497 - .L_2496)
.L_2496:
        /*0060*/ 	.word	0x00000200
        /*0064*/ 	.word	0x00000001
        /*0068*/ 	.word	0x00000001


	//----- nvinfo : EIATTR_CRS_STACK_SIZE
	.align		4
.L_2497:
        /*006c*/ 	.byte	0x04, 0x1e
        /*006e*/ 	.short	(.L_2499 - .L_2498)
.L_2498:
        /*0070*/ 	.word	0x00000000


	//----- nvinfo : EIATTR_CBANK_PARAM_SIZE
	.align		4
.L_2499:
        /*0074*/ 	.byte	0x03, 0x19
        /*0076*/ 	.short	0x0d42


	//----- nvinfo : EIATTR_PARAM_CBANK
	.align		4
        /*0078*/ 	.byte	0x04, 0x0a
        /*007a*/ 	.short	(.L_2501 - .L_2500)
	.align		4
.L_2500:
        /*007c*/ 	.word	index@(.nv.constant0._ZN2at6native61_GLOBAL__N__44eb8e94_28_ForeachBinaryOpScalarList_cu_dda10a6925multi_tensor_apply_kernelINS1_28TensorListScalarListMetadataIiLi2EEENS1_25BinaryOpScalarListFunctorIiLi2ELi1ELi1EEEJNS1_13power_functorIiEEEEEvT_T0_DpT1_)
        /*0080*/ 	.short	0x0380
        /*0082*/ 	.short	0x0d42


	//----- nvinfo : EIATTR_SW_WAR
	.align		4
.L_2501:
        /*0084*/ 	.byte	0x04, 0x36
        /*0086*/ 	.short	(.L_2503 - .L_2502)
.L_2502:
        /*0088*/ 	.word	0x00000008
.L_2503:


//--------------------- .nv.info._ZN2at6native61_GLOBAL__N__44eb8e94_28_ForeachBinaryOpScalarList_cu_dda10a6925multi_tensor_apply_kernelINS1_28TensorListScalarListMetadataIaLi2EEENS1_25BinaryOpScalarListFunctorIaLi2ELi1ELi1EEEJNS1_13power_functorIaEEEEEvT_T0_DpT1_ --------------------------
	.section	.nv.info._ZN2at6native61_GLOBAL__N__44eb8e94_28_ForeachBinaryOpScalarList_cu_dda10a6925multi_tensor_apply_kernelINS1_28TensorListScalarListMetadataIaLi2EEENS1_25BinaryOpScalarListFunctorIaLi2ELi1ELi1EEEJNS1_13power_functorIaEEEEEvT_T0_DpT1_,"",@"SHT_CUDA_INFO"
	.sectionflags	@""
	.align	4


	//----- nvinfo : EIATTR_CUDA_API_VERSION
	.align		4
        /*0000*/ 	.byte	0x04, 0x37
        /*0002*/ 	.short	(.L_2505 - .L_2504)
.L_2504:
        /*0004*/ 	.word	0x00000082


	//----- nvinfo : EIATTR_KPARAM_INFO
	.align		4
.L_2505:
        /*0008*/ 	.byte	0x04, 0x17
        /*000a*/ 	.short	(.L_2507 - .L_2506)
.L_2506:
        /*000c*/ 	.word	0x00000000
        /*0010*/ 	.short	0x0002
        /*0012*/ 	.short	0x0c81
        /*0014*/ 	.byte	0x00, 0xf0, 0x05, 0x00


	//----- nvinfo : EIATTR_KPARAM_INFO
	.align		4
.L_2507:
        /*0018*/ 	.byte	0x04, 0x17
        /*001a*/ 	.short	(.L_2509 - .L_2508)
.L_2508:
        /*001c*/ 	.word	0x00000000
        /*0020*/ 	.short	0x0001
        /*0022*/ 	.short	0x0c80
        /*0024*/ 	.byte	0x00, 0xf0, 0x05, 0x00


	//----- nvinfo : EIATTR_KPARAM_INFO
	.align		4
.L_2509:
        /*0028*/ 	.byte	0x04, 0x17
        /*002a*/ 	.short	(.L_2511 - .L_2510)
.L_2510:
        /*002c*/ 	.word	0x00000000
        /*0030*/ 	.short	0x0000
        /*0032*/ 	.short	0x0000
        /*0034*/ 	.byte	0x00, 0xf0, 0x01, 0x32


	//----- nvinfo : EIATTR_SPARSE_MMA_MASK
	.align		4
.L_2511:
        /*0038*/ 	.byte	0x03, 0x50
        /*003a*/ 	.short	0x0000


	//----- nvinfo : EIATTR_MAXREG_COUNT
	.align		4
        /*003c*/ 	.byte	0x03, 0x1b
        /*003e*/ 	.short	0x0080


	//----- nvinfo : EIATTR_MERCURY_ISA_VERSION
	.align		4
        /*0040*/ 	.byte	0x03, 0x5f
        /*0042*/ 	.short	0x0101


	//----- nvinfo : EIATTR_VRC_CTA_INIT_COUNT
	.align		4
        /*0044*/ 	.byte	0x02, 0x4a
	.zero		1
	.zero		1


	//----- nvinfo : EIATTR_EXIT_INSTR_OFFSETS
	.align		4
        /*0048*/ 	.byte	0x04, 0x1c
        /*004a*/ 	.short	(.L_2513 - .L_2512)


	//   ....[0]....
.L_2512:
        /*004c*/ 	.word	0x00000190


	//   ....[1]....
        /*0050*/ 	.word	0x00001020


	//   ....[2]....
        /*0054*/ 	.word	0x00001070


	//   ....[3]....
        /*0058*/ 	.word	0x00001c70


	//----- nvinfo : EIATTR_MAX_THREADS
	.align		4
.L_2513:
        /*005c*/ 	.byte	0x04, 0x05
        /*005e*/ 	.short	(.L_2515 - .L_2514)
.L_2514:
        /*0060*/ 	.word	0x00000200
        /*0064*/ 	.word	0x00000001
        /*0068*/ 	.word	0x00000001


	//----- nvinfo : EIATTR_CRS_STACK_SIZE
	.align		4
.L_2515:
        /*006c*/ 	.byte	0x04, 0x1e
        /*006e*/ 	.short	(.L_2517 - .L_2516)
.L_2516:
        /*0070*/ 	.word	0x00000000


	//----- nvinfo : EIATTR_CBANK_PARAM_SIZE
	.align		4
.L_2517:
        /*0074*/ 	.byte	0x03, 0x19
        /*0076*/ 	.short	0x0c82


	//----- nvinfo : EIATTR_PARAM_CBANK
	.align		4
        /*0078*/ 	.byte	0x04, 0x0a
        /*007a*/ 	.short	(.L_2519 - .L_2518)
	.align		4
.L_2518:
        /*007c*/ 	.word	index@(.nv.constant0._ZN2at6native61_GLOBAL__N__44eb8e94_28_ForeachBinaryOpScalarList_cu_dda10a6925multi_tensor_apply_kernelINS1_28TensorListScalarListMetadataIaLi2EEENS1_25BinaryOpScalarListFunctorIaLi2ELi1ELi1EEEJNS1_13power_functorIaEEEEEvT_T0_DpT1_)
        /*0080*/ 	.short	0x0380
        /*0082*/ 	.short	0x0c82


	//----- nvinfo : EIATTR_SW_WAR
	.align		4
.L_2519:
        /*0084*/ 	.byte	0x04, 0x36
        /*0086*/ 	.short	(.L_2521 - .L_2520)
.L_2520:
        /*0088*/ 	.word	0x00000008
.L_2521:


//--------------------- .nv.info._ZN2at6native61_GLOBAL__N__44eb8e94_28_ForeachBinaryOpScalarList_cu_dda10a6925multi_tensor_apply_kernelINS1_28TensorListScalarListMetadataIhLi2EEENS1_25BinaryOpScalarListFunctorIhLi2ELi1ELi1EEEJNS1_13power_functorIhEEEEEvT_T0_DpT1_ --------------------------
	.section	.nv.info._ZN2at6native61_GLOBAL__N__44eb8e94_28_ForeachBinaryOpScalarList_cu_dda10a6925multi_tensor_apply_kernelINS1_28TensorListScalarListMetadataIhLi2EEENS1_25BinaryOpScalarListFunctorIhLi2ELi1ELi1EEEJNS1_13power_functorIhEEEEEvT_T0_DpT1_,"",@"SHT_CUDA_INFO"
	.sectionflags	@""
	.align	4


	//----- nvinfo : EIATTR_CUDA_API_VERSION
	.align		4
        /*0000*/ 	.byte	0x04, 0x37
        /*0002*/ 	.short	(.L_2523 - .L_2522)
.L_2522:
        /*0004*/ 	.word	0x00000082


	//----- nvinfo : EIATTR_KPARAM_INFO
	.align		4
.L_2523:
        /*0008*/ 	.byte	0x04, 0x17
        /*000a*/ 	.short	(.L_2525 - .L_2524)
.L_2524:
        /*000c*/ 	.word	0x00000000
        /*0010*/ 	.short	0x0002
        /*0012*/ 	.short	0x0c81
        /*0014*/ 	.byte	0x00, 0xf0, 0x05, 0x00


	//----- nvinfo : EIATTR_KPARAM_INFO
	.align		4
.L_2525:
        /*0018*/ 	.byte	0x04, 0x17
        /*001a*/ 	.short	(.L_2527 - .L_2526)
.L_2526:
        /*001c*/ 	.word	0x00000000
        /*0020*/ 	.short	0x0001
        /*0022*/ 	.short	0x0c80
        /*0024*/ 	.byte	0x00, 0xf0, 0x05, 0x00


	//----- nvinfo : EIATTR_KPARAM_INFO
	.align		4
.L_2527:
        /*0028*/ 	.byte	0x04, 0x17
        /*002a*/ 	.short	(.L_2529 - .L_2528)
.L_2528:
        /*002c*/ 	.word	0x00000000
        /*0030*/ 	.short	0x0000
        /*0032*/ 	.short	0x0000
        /*0034*/ 	.byte	0x00, 0xf0, 0x01, 0x32


	//----- nvinfo : EIATTR_SPARSE_MMA_MASK
	.align		4
.L_2529:
        /*0038*/ 	.byte	0x03, 0x50
        /*003a*/ 	.short	0x0000


	//----- nvinfo : EIATTR_MAXREG_COUNT
	.align		4
        /*003c*/ 	.byte	0x03, 0x1b
        /*003e*/ 	.short	0x0080


	//----- nvinfo : EIATTR_MERCURY_ISA_VERSION
	.align		4
        /*0040*/ 	.byte	0x03, 0x5f
        /*0042*/ 	.short	0x0101


	//----- nvinfo : EIATTR_VRC_CTA_INIT_COUNT
	.align		4
        /*0044*/ 	.byte	0x02, 0x4a
	.zero		1
	.zero		1


	//----- nvinfo : EIATTR_EXIT_INSTR_OFFSETS
	.align		4
        /*0048*/ 	.byte	0x04, 0x1c
        /*004a*/ 	.short	(.L_2531 - .L_2530)


	//   ....[0]....
.L_2530:
        /*004c*/ 	.word	0x00000190


	//   ....[1]....
        /*0050*/ 	.word	0x000009e0


	//   ....[2]....
        /*0054*/ 	.word	0x00000a30


	//   ....[3]....
        /*0058*/ 	.word	0x00001040


	//----- nvinfo : EIATTR_MAX_THREADS
	.align		4
.L_2531:
        /*005c*/ 	.byte	0x04, 0x05
        /*005e*/ 	.short	(.L_2533 - .L_2532)
.L_2532:
        /*0060*/ 	.word	0x00000200
        /*0064*/ 	.word	0x00000001
        /*0068*/ 	.word	0x00000001


	//----- nvinfo : EIATTR_CRS_STACK_SIZE
	.align		4
.L_2533:
        /*006c*/ 	.byte	0x04, 0x1e
        /*006e*/ 	.short	(.L_2535 - .L_2534)
.L_2534:
        /*0070*/ 	.word	0x00000000


	//----- nvinfo : EIATTR_CBANK_PARAM_SIZE
	.align		4
.L_2535:
        /*0074*/ 	.byte	0x03, 0x19
        /*0076*/ 	.short	0x0c82


	//----- nvinfo : EIATTR_PARAM_CBANK
	.align		4
        /*0078*/ 	.byte	0x04, 0x0a
        /*007a*/ 	.short	(.L_2537 - .L_2536)
	.align		4
.L_2536:
        /*007c*/ 	.word	index@(.nv.constant0._ZN2at6native61_GLOBAL__N__44eb8e94_28_ForeachBinaryOpScalarList_cu_dda10a6925multi_tensor_apply_kernelINS1_28TensorListScalarListMetadataIhLi2EEENS1_25BinaryOpScalarListFunctorIhLi2ELi1ELi1EEEJNS1_13power_functorIhEEEEEvT_T0_DpT1_)
        /*0080*/ 	.short	0x0380
        /*0082*/ 	.short	0x0c82


	//----- nvinfo : EIATTR_SW_WAR
	.align		4
.L_2537:
        /*0084*/ 	.byte	0x04, 0x36
        /*0086*/ 	.short	(.L_2539 - .L_2538)
.L_2538:
        /*0088*/ 	.word	0x00000008
.L_2539:


//--------------------- .nv.info._ZN2at6native61_GLOBAL__N__44eb8e94_28_ForeachBinaryOpScalarList_cu_dda10a6925multi_tensor_apply_kernelINS1_28TensorListScalarListMetadataIfLi1EEENS1_25BinaryOpScalarListFunctorIN3c108BFloat16ELi1ELi1ELi0EEEJNS1_13power_functorIfEEEEEvT_T0_DpT1_ --------------------------
	.section	.nv.info._ZN2at6native61_GLOBAL__N__44eb8e94_28_ForeachBinaryOpScalarList_cu_dda10a6925multi_tensor_apply_kernelINS1_28TensorListScalarListMetadataIfLi1EEENS1_25BinaryOpScalarListFunctorIN3c108BFloat16ELi1ELi1ELi0EEEJNS1_13power_functorIfEEEEEvT_T0_DpT1_,"",@"SHT_CUDA_INFO"
	.sectionflags	@""
	.align	4


	//----- nvinfo : EIATTR_CUDA_API_VERSION
	.align		4
        /*0000*/ 	.byte	0x04, 0x37
        /*0002*/ 	.short	(.L_2541 - .L_2540)
.L_2540:
        /*0004*/ 	.word	0x00000082


	//----- nvinfo : EIATTR_KPARAM_INFO
	.align		4
.L_2541:
        /*0008*/ 	.byte	0x04, 0x17
        /*000a*/ 	.short	(.L_2543 - .L_2542)
.L_2542:
        /*000c*/ 	.word	0x00000000
        /*0010*/ 	.short	0x0002
        /*0012*/ 	.short	0x0dc1
        /*0014*/ 	.byte	0x00, 0xf0, 0x05, 0x00


	//----- nvinfo : EIATTR_KPARAM_INFO
	.align		4
.L_2543:
        /*0018*/ 	.byte	0x04, 0x17
        /*001a*/ 	.short	(.L_2545 - .L_2544)
.L_2544:
        /*001c*/ 	.word	0x00000000
        /*0020*/ 	.short	0x0001
        /*0022*/ 	.short	0x0dc0
        /*0024*/ 	.byte	0x00, 0xf0, 0x05, 0x00


	//----- nvinfo : EIATTR_KPARAM_INFO
	.align		4
.L_2545:
        /*0028*/ 	.byte	0x04, 0x17
        /*002a*/ 	.short	(.L_2547 - .L_2546)
.L_2546:
        /*002c*/ 	.word	0x00000000
        /*0030*/ 	.short	0x0000
        /*0032*/ 	.short	0x0000
        /*0034*/ 	.byte	0x00, 0xf0, 0x01, 0x37


	//----- nvinfo : EIATTR_SPARSE_MMA_MASK
	.align		4
.L_2547:
        /*0038*/ 	.byte	0x03, 0x50
        /*003a*/ 	.short	0x0000


	//----- nvinfo : EIATTR_MAXREG_COUNT
	.align		4
        /*003c*/ 	.byte	0x03, 0x1b
        /*003e*/ 	.short	0x0080


	//----- nvinfo : EIATTR_MERCURY_ISA_VERSION
	.align		4
        /*0040*/ 	.byte	0x03, 0x5f
        /*0042*/ 	.short	0x0101


	//----- nvinfo : EIATTR_VRC_CTA_INIT_COUNT
	.align		4
        /*0044*/ 	.byte	0x02, 0x4a
	.zero		1
	.zero		1


	//----- nvinfo : EIATTR_EXIT_INSTR_OFFSETS
	.align		4
        /*0048*/ 	.byte	0x04, 0x1c
        /*004a*/ 	.short	(.L_2549 - .L_2548)


	//   ....[0]....
.L_2548:
        /*004c*/ 	.word	0x00000160


	//   ....[1]....
        /*0050*/ 	.word	0x00000ba0


	//   ....[2]....
        /*0054*/ 	.word	0x00000f10


	//   ....[3]....
        /*0058*/ 	.word	0x00000f50


	//   ....[4]....
        /*005c*/ 	.word	0x00000fa0


	//   ....[5]....
        /*0060*/ 	.word	0x000011e0


	//----- nvinfo : EIATTR_MAX_THREADS
	.align		4
.L_2549:
        /*0064*/ 	.byte	0x04, 0x05
        /*0066*/ 	.short	(.L_2551 - .L_2550)
.L_2550:
        /*0068*/ 	.word	0x00000200
        /*006c*/ 	.word	0x00000001
        /*0070*/ 	.word	0x00000001


	//----- nvinfo : EIATTR_CRS_STACK_SIZE
	.align		4
.L_2551:
        /*0074*/ 	.byte	0x04, 0x1e
        /*0076*/ 	.short	(.L_2553 - .L_2552)
.L_2552:
        /*0078*/ 	.word	0x00000000


	//----- nvinfo : EIATTR_CBANK_PARAM_SIZE
	.align		4
.L_2553:
        /*007c*/ 	.byte	0x03, 0x19
        /*007e*/ 	.short	0x0dc2


	//----- nvinfo : EIATTR_PARAM_CBANK
	.align		4
        /*0080*/ 	.byte	0x04, 0x0a
        /*0082*/ 	.short	(.L_2555 - .L_2554)
	.align		4
.L_2554:
        /*0084*/ 	.word	index@(.nv.constant0._ZN2at6native61_GLOBAL__N__44eb8e94_28_ForeachBinaryOpScalarList_cu_dda10a6925multi_tensor_apply_kernelINS1_28TensorListScalarListMetadataIfLi1EEENS1_25BinaryOpScalarListFunctorIN3c108BFloat16ELi1ELi1ELi0EEEJNS1_13power_functorIfEEEEEvT_T0_DpT1_)
        /*0088*/ 	.short	0x0380
        /*008a*/ 	.short	0x0dc2


	//----- nvinfo : EIATTR_SW_WAR
	.align		4
.L_2555:
        /*008c*/ 	.byte	0x04, 0x36
        /*008e*/ 	.short	(.L_2557 - .L_2556)
.L_2556:
        /*0090*/ 	.word	0x00000008
.L_2557:


//--------------------- .nv.info._ZN2at6native61_GLOBAL__N__44eb8e94_28_ForeachBinaryOpScalarList_cu_dda10a6925multi_tensor_apply_kernelINS1_28TensorListScalarListMetadataIfLi1EEENS1_25BinaryOpScalarListFunctorIN3c104HalfELi1ELi1ELi0EEEJNS1_13power_functorIfEEEEEvT_T0_DpT1_ --------------------------
	.section	.nv.info._ZN2at6native61_GLOBAL__N__44eb8e94_28_ForeachBinaryOpScalarList_cu_dda10a6925multi_tensor_apply_kernelINS1_28TensorListScalarListMetadataIfLi1EEENS1_25BinaryOpScalarListFunctorIN3c104HalfELi1ELi1ELi0EEEJNS1_13power_functorIfEEEEEvT_T0_DpT1_,"",@"SHT_CUDA_INFO"
	.sectionflags	@""
	.align	4


	//----- nvinfo : EIATTR_CUDA_API_VERSION
	.align		4
        /*0000*/ 	.byte	0x04, 0x37
        /*0002*/ 	.short	(.L_2559 - .L_2558)
.L_2558:
        /*0004*/ 	.word	0x00000082


	//----- nvinfo : EIATTR_KPARAM_INFO
	.align		4
.L_2559:
        /*0008*/ 	.byte	0x04, 0x17
        /*000a*/ 	.short	(.L_2561 - .L_2560)
.L_2560:
        /*000c*/ 	.word	0x00000000
        /*0010*/ 	.short	0x0002
        /*0012*/ 	.short	0x0dc1
        /*0014*/ 	.byte	0x00, 0xf0, 0x05, 0x00


	//----- nvinfo : EIATTR_KPARAM_INFO
	.align		4
.L_2561:
        /*0018*/ 	.byte	0x04, 0x17
        /*001a*/ 	.short	(.L_2563 - .L_2562)
.L_2562:
        /*001c*/ 	.word	0x00000000
        /*0020*/ 	.short	0x0001
        /*0022*/ 	.short	0x0dc0
        /*0024*/ 	.byte	0x00, 0xf0, 0x05, 0x00


	//----- nvinfo : EIATTR_KPARAM_INFO
	.align		4
.L_2563:
        /*0028*/ 	.byte	0x04, 0x17
        /*002a*/ 	.short	(.L_2565 - .L_2564)
.L_2564:
        /*002c*/ 	.word	0x00000000
        /*0030*/ 	.short	0x0000
        /*0032*/ 	.short	0x0000
        /*0034*/ 	.byte	0x00, 0xf0, 0x01, 0x37


	//----- nvinfo : EIATTR_SPARSE_MMA_MASK
	.align		4
.L_2565:
        /*0038*/ 	.byte	0x03, 0x50
        /*003a*/ 	.short	0x0000


	//----- nvinfo : EIATTR_MAXREG_COUNT
	.align		4
        /*003c*/ 	.byte	0x03, 0x1b
        /*003e*/ 	.short	0x0080


	//----- nvinfo : EIATTR_MERCURY_ISA_VERSION
	.align		4
        /*0040*/ 	.byte	0x03, 0x5f
        /*0042*/ 	.short	0x0101


	//----- nvinfo : EIATTR_VRC_CTA_INIT_COUNT
	.align		4
        /*0044*/ 	.byte	0x02, 0x4a
	.zero		1
	.zero		1


	//----- nvinfo : EIATTR_EXIT_INSTR_OFFSETS
	.align		4
        /*0048*/ 	.byte	0x04, 0x1c
        /*004a*/ 	.short	(.L_2567 - .L_2566)


	//   ....[0]....
.L_2566:
        /*004c*/ 	.word	0x00000160


	//   ....[1]....
        /*0050*/ 	.word	0x00000ba0


	//   ....[2]....
        /*0054*/ 	.word	0x00000f10


	//   ....[3]....
        /*0058*/ 	.word	0x00000f50


	//   ....[4]....
        /*005c*/ 	.word	0x00000fa0


	//   ....[5]....
        /*0060*/ 	.word	0x000011c0


	//----- nvinfo : EIATTR_MAX_THREADS
	.align		4
.L_2567:
        /*0064*/ 	.byte	0x04, 0x05
        /*0066*/ 	.short	(.L_2569 - .L_2568)
.L_2568:
        /*0068*/ 	.word	0x00000200
        /*006c*/ 	.word	0x00000001
        /*0070*/ 	.word	0x00000001


	//----- nvinfo : EIATTR_CRS_STACK_SIZE
	.align		4
.L_2569:
        /*0074*/ 	.byte	0x04, 0x1e
        /*0076*/ 	.short	(.L_2571 - .L_2570)
.L_2570:
        /*0078*/ 	.word	0x00000000


	//----- nvinfo : EIATTR_CBANK_PARAM_SIZE
	.align		4
.L_2571:
        /*007c*/ 	.byte	0x03, 0x19
        /*007e*/ 	.short	0x0dc2


	//----- nvinfo : EIATTR_PARAM_CBANK
	.align		4
        /*0080*/ 	.byte	0x04, 0x0a
        /*0082*/ 	.short	(.L_2573 - .L_2572)
	.align		4
.L_2572:
        /*0084*/ 	.word	index@(.nv.constant0._ZN2at6native61_GLOBAL__N__44eb8e94_28_ForeachBinaryOpScalarList_cu_dda10a6925multi_tensor_apply_kernelINS1_28TensorListScalarListMetadataIfLi1EEENS1_25BinaryOpScalarListFunctorIN3c104HalfELi1ELi1ELi0EEEJNS1_13power_functorIfEEEEEvT_T0_DpT1_)
        /*0088*/ 	.short	0x0380
        /*008a*/ 	.short	0x0dc2


	//----- nvinfo : EIATTR_SW_WAR
	.align		4
.L_2573:
        /*008c*/ 	.byte	0x04, 0x36
        /*008e*/ 	.short	(.L_2575 - .L_2574)
.L_2574:
        /*0090*/ 	.word	0x00000008
.L_2575:


//--------------------- .nv.info._ZN2at6native61_GLOBAL__N__44eb8e94_28_ForeachBinaryOpScalarList_cu_dda10a6925multi_tensor_apply_kernelINS1_28TensorListScalarListMetadataIN3c107complexIfEELi1EEENS1_25BinaryOpScalarListFunctorIS6_Li1ELi1ELi0EEEJNS1_13power_functorIS6_EEEEEvT_T0_DpT1_ --------------------------
	.section	.nv.info._ZN2at6native61_GLOBAL__N__44eb8e94_28_ForeachBinaryOpScalarList_cu_dda10a6925multi_tensor_apply_kernelINS1_28TensorListScalarListMetadataIN3c107complexIfEELi1EEENS1_25BinaryOpScalarListFunctorIS6_Li1ELi1ELi0EEEJNS1_13power_functorIS6_EEEEEvT_T0_DpT1_,"",@"SHT_CUDA_INFO"
	.sectionflags	@""
	.align	4


	//----- nvinfo : EIATTR_CUDA_API_VERSION
	.align		4
        /*0000*/ 	.byte	0x04, 0x37
        /*0002*/ 	.short	(.L_2577 - .L_2576)
.L_2576:
        /*0004*/ 	.word	0x00000082


	//----- nvinfo : EIATTR_KPARAM_INFO
	.align		4
.L_2577:
        /*0008*/ 	.byte	0x04, 0x17
        /*000a*/ 	.short	(.L_2579 - .L_2578)
.L_2578:
        /*000c*/ 	.word	0x00000000
        /*0010*/ 	.short	0x0002
        /*0012*/ 	.short	0x0f41
        /*0014*/ 	.byte	0x00, 0xf0, 0x05, 0x00


	//----- nvinfo : EIATTR_KPARAM_INFO
	.align		4
.L_2579:
        /*0018*/ 	.byte	0x04, 0x17
        /*001a*/ 	.short	(.L_2581 - .L_2580)
.L_2580:
        /*001c*/ 	.word	0x00000000
        /*0020*/ 	.short	0x0001
        /*0022*/ 	.short	0x0f40
        /*0024*/ 	.byte	0x00, 0xf0, 0x05, 0x00


	//----- nvinfo : EIATTR_KPARAM_INFO
	.align		4
.L_2581:
        /*0028*/ 	.byte	0x04, 0x17
        /*002a*/ 	.short	(.L_2583 - .L_2582)
.L_2582:
        /*002c*/ 	.word	0x00000000
        /*0030*/ 	.short	0x0000
        /*0032*/ 	.short	0x0000
        /*0034*/ 	.byte	0x00, 0xf0, 0x01, 0x3d


	//----- nvinfo : EIATTR_SPARSE_MMA_MASK
	.align		4
.L_2583:
        /*0038*/ 	.byte	0x03, 0x50
        /*003a*/ 	.short	0x0000


	//----- nvinfo : EIATTR_MAXREG_COUNT
	.align		4
        /*003c*/ 	.byte	0x03, 0x1b
        /*003e*/ 	.short	0x0080


	//----- nvinfo : EIATTR_MERCURY_ISA_VERSION
	.align		4
        /*0040*/ 	.byte	0x03, 0x5f
        /*0042*/ 	.short	0x0101


	//----- nvinfo : EIATTR_VRC_CTA_INIT_COUNT
	.align		4
        /*0044*/ 	.byte	0x02, 0x4a
	.zero		1
	.zero		1


	//----- nvinfo : EIATTR_EXIT_INSTR_OFFSETS
	.align		4
        /*0048*/ 	.byte	0x04, 0x1c
        /*004a*/ 	.short	(.L_2585 - .L_2584)


	//   ....[0]....
.L_2584:
        /*004c*/ 	.word	0x00000150


	//   ....[1]....
        /*0050*/ 	.word	0x0000a710


	//   ....[2]....
        /*0054*/ 	.word	0x0000a760


	//   ....[3]....
        /*0058*/ 	.word	0x000148a0


	//----- nvinfo : EIATTR_MAX_THREADS
	.align		4
.L_2585:
        /*005c*/ 	.byte	0x04, 0x05
        /*005e*/ 	.short	(.L_2587 - .L_2586)
.L_2586:
        /*0060*/ 	.word	0x00000200
        /*0064*/ 	.word	0x00000001
        /*0068*/ 	.word	0x00000001


	//----- nvinfo : EIATTR_CRS_STACK_SIZE
	.align		4
.L_2587:
        /*006c*/ 	.byte	0x04, 0x1e
        /*006e*/ 	.short	(.L_2589 - .L_2588)
.L_2588:
        /*0070*/ 	.word	0x00000000


	//----- nvinfo : EIATTR_CBANK_PARAM_SIZE
	.align		4
.L_2589:
        /*0074*/ 	.byte	0x03, 0x19
        /*0076*/ 	.short	0x0f42


	//----- nvinfo : EIATTR_PARAM_CBANK
	.align		4
        /*0078*/ 	.byte	0x04, 0x0a
        /*007a*/ 	.short	(.L_2591 - .L_2590)
	.align		4
.L_2590:
        /*007c*/ 	.word	index@(.nv.constant0._ZN2at6native61_GLOBAL__N__44eb8e94_28_ForeachBinaryOpScalarList_cu_dda10a6925multi_tensor_apply_kernelINS1_28TensorListScalarListMetadataIN3c107complexIfEELi1EEENS1_25BinaryOpScalarListFunctorIS6_Li1ELi1ELi0EEEJNS1_13power_functorIS6_EEEEEvT_T0_DpT1_)
        /*0080*/ 	.short	0x0380
        /*0082*/ 	.short	0x0f42


	//----- nvinfo : EIATTR_SW_WAR
	.align		4
.L_2591:
        /*0084*/ 	.byte	0x04, 0x36
        /*0086*/ 	.short	(.L_2593 - .L_2592)
.L_2592:
        /*0088*/ 	.word	0x00000008
.L_2593:


//--------------------- .nv.info._ZN2at6native61_GLOBAL__N__44eb8e94_28_ForeachBinaryOpScalarList_cu_dda10a6925multi_tensor_apply_kernelINS1_28TensorListScalarListMetadataIN3c107complexIdEELi1EEENS1_25BinaryOpScalarListFunctorIS6_Li1ELi1ELi0EEEJNS1_13power_functorIS6_EEEEEvT_T0_DpT1_ --------------------------
	.section	.nv.info._ZN2at6native61_GLOBAL__N__44eb8e94_28_ForeachBinaryOpScalarList_cu_dda10a6925multi_tensor_apply_kernelINS1_28TensorListScalarListMetadataIN3c107complexIdEELi1EEENS1_25BinaryOpScalarListFunctorIS6_Li1ELi1ELi0EEEJNS1_13power_functorIS6_EEEEEvT_T0_DpT1_,"",@"SHT_CUDA_INFO"
	.sectionflags	@""
	.align	4


	//----- nvinfo : EIATTR_CUDA_API_VERSION
	.align		4
        /*0000*/ 	.byte	0x04, 0x37
        /*0002*/ 	.short	(.L_2595 - .L_2594)
.L_2594:
        /*0004*/ 	.word	0x00000082


	//----- nvinfo : EIATTR_KPARAM_INFO
	.align		4
.L_2595:
        /*0008*/ 	.byte	0x04, 0x17
        /*000a*/ 	.short	(.L_2597 - .L_2596)
.L_2596:
        /*000c*/ 	.word	0x00000000
        /*0010*/ 	.short	0x0002
        /*0012*/ 	.short	0x0f41
        /*0014*/ 	.byte	0x00, 0xf0, 0x05, 0x00


	//----- nvinfo : EIATTR_KPARAM_INFO
	.align		4
.L_2597:
        /*0018*/ 	.byte	0x04, 0x17
        /*001a*/ 	.short	(.L_2599 - .L_2598)
.L_2598:
        /*001c*/ 	.word	0x00000000
        /*0020*/ 	.short	0x0001
        /*0022*/ 	.short	0x0f40
        /*0024*/ 	.byte	0x00, 0xf0, 0x05, 0x00


	//----- nvinfo : EIATTR_KPARAM_INFO
	.align		4
.L_2599:
        /*0028*/ 	.byte	0x04, 0x17
        /*002a*/ 	.short	(.L_2601 - .L_2600)
.L_2600:
        /*002c*/ 	.word	0x00000000
        /*0030*/ 	.short	0x0000
        /*0032*/ 	.short	0x0000
        /*0034*/ 	.byte	0x00, 0xf0, 0x01, 0x3d


	//----- nvinfo : EIATTR_SPARSE_MMA_MASK
	.align		4
.L_2601:
        /*0038*/ 	.byte	0x03, 0x50
        /*003a*/ 	.short	0x0000


	//----- nvinfo : EIATTR_MAXREG_COUNT
	.align		4
        /*003c*/ 	.byte	0x03, 0x1b
        /*003e*/ 	.short	0x0080


	//----- nvinfo : EIATTR_MERCURY_ISA_VERSION
	.align		4
        /*0040*/ 	.byte	0x03, 0x5f
        /*0042*/ 	.short	0x0101


	//----- nvinfo : EIATTR_VRC_CTA_INIT_COUNT
	.align		4
        /*0044*/ 	.byte	0x02, 0x4a
	.zero		1
	.zero		1


	//----- nvinfo : EIATTR_EXIT_INSTR_OFFSETS
	.align		4
        /*0048*/ 	.byte	0x04, 0x1c
        /*004a*/ 	.short	(.L_2603 - .L_2602)


	//   ....[0]....
.L_2602:
        /*004c*/ 	.word	0x00000180


	//   ....[1]....
        /*0050*/ 	.word	0x000578c0


	//   ....[2]....
        /*0054*/ 	.word	0x00057910


	//   ....[3]....
        /*0058*/ 	.word	0x000aea40


	//----- nvinfo : EIATTR_MAX_THREADS
	.align		4
.L_2603:
        /*005c*/ 	.byte	0x04, 0x05
        /*005e*/ 	.short	(.L_2605 - .L_2604)
.L_2604:
        /*0060*/ 	.word	0x00000200
        /*0064*/ 	.word	0x00000001
        /*0068*/ 	.word	0x00000001


	//----- nvinfo : EIATTR_CRS_STACK_SIZE
	.align		4
.L_2605:
        /*006c*/ 	.byte	0x04, 0x1e
        /*006e*/ 	.short	(.L_2607 - .L_2606)
.L_2606:
        /*0070*/ 	.word	0x00000000


	//----- nvinfo : EIATTR_CBANK_PARAM_SIZE
	.align		4
.L_2607:
        /*0074*/ 	.byte	0x03, 0x19
        /*0076*/ 	.short	0x0f42


	//----- nvinfo : EIATTR_PARAM_CBANK
	.align		4
        /*0078*/ 	.byte	0x04, 0x0a
        /*007a*/ 	.short	(.L_2609 - .L_2608)
	.align		4
.L_2608:
        /*007c*/ 	.word	index@(.nv.constant0._ZN2at6native61_GLOBAL__N__44eb8e94_28_ForeachBinaryOpScalarList_cu_dda10a6925multi_tensor_apply_kernelINS1_28TensorListScalarListMetadataIN3c107complexIdEELi1EEENS1_25BinaryOpScalarListFunctorIS6_Li1ELi1ELi0EEEJNS1_13power_functorIS6_EEEEEvT_T0_DpT1_)
        /*0080*/ 	.short	0x0380
        /*0082*/ 	.short	0x0f42


	//----- nvinfo : EIATTR_SW_WAR
	.align		4
.L_2609:
        /*0084*/ 	.byte	0x04, 0x36
        /*0086*/ 	.short	(.L_2611 - .L_2610)
.L_2610:
        /*0088*/ 	.word	0x00000008
.L_2611:


//--------------------- .nv.info._ZN2at6native61_GLOBAL__N__44eb8e94_28_ForeachBinaryOpScalarList_cu_dda10a6925multi_tensor_apply_kernelINS1_28TensorListScalarListMetadataIfLi1EEENS1_25BinaryOpScalarListFunctorIfLi1ELi1ELi0EEEJNS1_13power_functorIfEEEEEvT_T0_DpT1_ --------------------------
	.section	.nv.info._ZN2at6native61_GLOBAL__N__44eb8e94_28_ForeachBinaryOpScalarList_cu_dda10a6925multi_tensor_apply_kernelINS1_28TensorListScalarListMetadataIfLi1EEENS1_25BinaryOpScalarListFunctorIfLi1ELi1ELi0EEEJNS1_13power_functorIfEEEEEvT_T0_DpT1_,"",@"SHT_CUDA_INFO"
	.sectionflags	@""
	.align	4


	//----- nvinfo : EIATTR_CUDA_API_VERSION
	.align		4
        /*0000*/ 	.byte	0x04, 0x37
        /*0002*/ 	.short	(.L_2613 - .L_2612)
.L_2612:
        /*0004*/ 	.word	0x00000082


	//----- nvinfo : EIATTR_KPARAM_INFO
	.align		4
.L_2613:
        /*0008*/ 	.byte	0x04, 0x17
        /*000a*/ 	.short	(.L_2615 - .L_2614)
.L_2614:
        /*000c*/ 	.word	0x00000000
        /*0010*/ 	.short	0x0002
        /*0012*/ 	.short	0x0dc1
        /*0014*/ 	.byte	0x00, 0xf0, 0x05, 0x00


	//----- nvinfo : EIATTR_KPARAM_INFO
	.align		4
.L_2615:
        /*0018*/ 	.byte	0x04, 0x17
        /*001a*/ 	.short	(.L_2617 - .L_2616)
.L_2616:
        /*001c*/ 	.word	0x00000000
        /*0020*/ 	.short	0x0001
        /*0022*/ 	.short	0x0dc0
        /*0024*/ 	.byte	0x00, 0xf0, 0x05, 0x00


	//----- nvinfo : EIATTR_KPARAM_INFO
	.align		4
.L_2617:
        /*0028*/ 	.byte	0x04, 0x17
        /*002a*/ 	.short	(.L_2619 - .L_2618)
.L_2618:
        /*002c*/ 	.word	0x00000000
        /*0030*/ 	.short	0x0000
        /*0032*/ 	.short	0x0000
        /*0034*/ 	.byte	0x00, 0xf0, 0x01, 0x37


	//----- nvinfo : EIATTR_SPARSE_MMA_MASK
	.align		4
.L_2619:
        /*0038*/ 	.byte	0x03, 0x50
        /*003a*/ 	.short	0x0000


	//----- nvinfo : EIATTR_MAXREG_COUNT
	.align		4
        /*003c*/ 	.byte	0x03, 0x1b
        /*003e*/ 	.short	0x0080


	//----- nvinfo : EIATTR_MERCURY_ISA_VERSION
	.align		4
        /*0040*/ 	.byte	0x03, 0x5f
        /*0042*/ 	.short	0x0101


	//----- nvinfo : EIATTR_VRC_CTA_INIT_COUNT
	.align		4
        /*0044*/ 	.byte	0x02, 0x4a
	.zero		1
	.zero		1


	//----- nvinfo : EIATTR_EXIT_INSTR_OFFSETS
	.align		4
        /*0048*/ 	.byte	0x04, 0x1c
        /*004a*/ 	.short	(.L_2621 - .L_2620)


	//   ....[0]....
.L_2620:
        /*004c*/ 	.word	0x00000160


	//   ....[1]....
        /*0050*/ 	.word	0x00000a50


	//   ....[2]....
        /*0054*/ 	.word	0x00000d50


	//   ....[3]....
        /*0058*/ 	.word	0x00000d80


	//   ....[4]....
        /*005c*/ 	.word	0x00000dd0


	//   ....[5]....
        /*0060*/ 	.word	0x00000f90


	//----- nvinfo : EIATTR_MAX_THREADS
	.align		4
.L_2621:
        /*0064*/ 	.byte	0x04, 0x05
        /*0066*/ 	.short	(.L_2623 - .L_2622)
.L_2622:
        /*0068*/ 	.word	0x00000200
        /*006c*/ 	.word	0x00000001
        /*0070*/ 	.word	0x00000001


	//----- nvinfo : EIATTR_CRS_STACK_SIZE
	.align		4
.L_2623:
        /*0074*/ 	.byte	0x04, 0x1e
        /*0076*/ 	.short	(.L_2625 - .L_2624)
.L_2624:
        /*0078*/ 	.word	0x00000000


	//----- nvinfo : EIATTR_CBANK_PARAM_SIZE
	.align		4
.L_2625:
        /*007c*/ 	.byte	0x03, 0x19
        /*007e*/ 	.short	0x0dc2


	//----- nvinfo : EIATTR_PARAM_CBANK
	.align		4
        /*0080*/ 	.byte	0x04, 0x0a
        /*0082*/ 	.short	(.L_2627 - .L_2626)
	.align		4
.L_2626:
        /*0084*/ 	.word	index@(.nv.constant0._ZN2at6native61_GLOBAL__N__44eb8e94_28_ForeachBinaryOpScalarList_cu_dda10a6925multi_tensor_apply_kernelINS1_28TensorListScalarListMetadataIfLi1EEENS1_25BinaryOpScalarListFunctorIfLi1ELi1ELi0EEEJNS1_13power_functorIfEEEEEvT_T0_DpT1_)
        /*0088*/ 	.short	0x0380
        /*008a*/ 	.short	0x0dc2


	//----- nvinfo : EIATTR_SW_WAR
	.align		4
.L_2627:
        /*008c*/ 	.byte	0x04, 0x36
        /*008e*/ 	.short	(.L_2629 - .L_2628)
.L_2628:
        /*0090*/ 	.word	0x00000008
.L_2629:


//--------------------- .nv.info._ZN2at6native61_GLOBAL__N__44eb8e94_28_ForeachBinaryOpScalarList_cu_dda10a6925multi_tensor_apply_kernelINS1_28TensorListScalarListMetadataIdLi1EEENS1_25BinaryOpScalarListFunctorIdLi1ELi1ELi0EEEJNS1_13power_functorIdEEEEEvT_T0_DpT1_ --------------------------
	.section	.nv.info._ZN2at6native61_GLOBAL__N__44eb8e94_28_ForeachBinaryOpScalarList_cu_dda10a6925multi_tensor_apply_kernelINS1_28TensorListScalarListMetadataIdLi1EEENS1_25BinaryOpScalarListFunctorIdLi1ELi1ELi0EEEJNS1_13power_functorIdEEEEEvT_T0_DpT1_,"",@"SHT_CUDA_INFO"
	.sectionflags	@""
	.align	4


	//----- nvinfo : EIATTR_CUDA_API_VERSION
	.align		4
        /*0000*/ 	.byte	0x04, 0x37
        /*0002*/ 	.short	(.L_2631 - .L_2630)
.L_2630:
        /*0004*/ 	.word	0x00000082


	//----- nvinfo : EIATTR_KPARAM_INFO
	.align		4
.L_2631:
        /*0008*/ 	.byte	0x04, 0x17
        /*000a*/ 	.short	(.L_2633 - .L_2632)
.L_2632:
        /*000c*/ 	.word	0x00000000
        /*0010*/ 	.short	0x0002
        /*0012*/ 	.short	0x0f41
        /*0014*/ 	.byte	0x00, 0xf0, 0x05, 0x00


	//----- nvinfo : EIATTR_KPARAM_INFO
	.align		4
.L_2633:
        /*0018*/ 	.byte	0x04, 0x17
        /*001a*/ 	.short	(.L_2635 - .L_2634)
.L_2634:
        /*001c*/ 	.word	0x00000000
        /*0020*/ 	.short	0x0001
        /*0022*/ 	.short	0x0f40
        /*0024*/ 	.byte	0x00, 0xf0, 0x05, 0x00


	//----- nvinfo : EIATTR_KPARAM_INFO
	.align		4
.L_2635:
        /*0028*/ 	.byte	0x04, 0x17
        /*002a*/ 	.short	(.L_2637 - .L_2636)
.L_2636:
        /*002c*/ 	.word	0x00000000
        /*0030*/ 	.short	0x0000
        /*0032*/ 	.short	0x0000
        /*0034*/ 	.byte	0x00, 0xf0, 0x01, 0x3d


	//----- nvinfo : EIATTR_SPARSE_MMA_MASK
	.align		4
.L_2637:
        /*0038*/ 	.byte	0x03, 0x50
        /*003a*/ 	.short	0x0000


	//----- nvinfo : EIATTR_MAXREG_COUNT
	.align		4
        /*003c*/ 	.byte	0x03, 0x1b
        /*003e*/ 	.short	0x0080


	//----- nvinfo : EIATTR_MERCURY_ISA_VERSION
	.align		4
        /*0040*/ 	.byte	0x03, 0x5f
        /*0042*/ 	.short	0x0101


	//----- nvinfo : EIATTR_VRC_CTA_INIT_COUNT
	.align		4
        /*0044*/ 	.byte	0x02, 0x4a
	.zero		1
	.zero		1


	//----- nvinfo : EIATTR_EXIT_INSTR_OFFSETS
	.align		4
        /*0048*/ 	.byte	0x04, 0x1c
        /*004a*/ 	.short	(.L_2639 - .L_2638)


	//   ....[0]....
.L_2638:
        /*004c*/ 	.word	0x00000150


	//   ....[1]....
        /*0050*/ 	.word	0x00001e60


	//   ....[2]....
        /*0054*/ 	.word	0x00001eb0


	//   ....[3]....
        /*0058*/ 	.word	0x000036c0


	//----- nvinfo : EIATTR_MAX_THREADS
	.align		4
.L_2639:
        /*005c*/ 	.byte	0x04, 0x05
        /*005e*/ 	.short	(.L_2641 - .L_2640)
.L_2640:
        /*0060*/ 	.word	0x00000200
        /*0064*/ 	.word	0x00000001
        /*0068*/ 	.word	0x00000001


	//----- nvinfo : EIATTR_CRS_STACK_SIZE
	.align		4
.L_2641:
        /*006c*/ 	.byte	0x04, 0x1e
        /*006e*/ 	.short	(.L_2643 - .L_2642)
.L_2642:
        /*0070*/ 	.word	0x00000000


	//----- nvinfo : EIATTR_CBANK_PARAM_SIZE
	.align		4
.L_2643:
        /*0074*/ 	.byte	0x03, 0x19
        /*0076*/ 	.short	0x0f42


	//----- nvinfo : EIATTR_PARAM_CBANK
	.align		4
        /*0078*/ 	.byte	0x04, 0x0a
        /*007a*/ 	.short	(.L_2645 - .L_2644)
	.align		4
.L_2644:
        /*007c*/ 	.word	index@(.nv.constant0._ZN2at6native61_GLOBAL__N__44eb8e94_28_ForeachBinaryOpScalarList_cu_dda10a6925multi_tensor_apply_kernelINS1_28TensorListScalarListMetadataIdLi1EEENS1_25BinaryOpScalarListFunctorIdLi1ELi1ELi0EEEJNS1_13power_functorIdEEEEEvT_T0_DpT1_)
        /*0080*/ 	.short	0x0380
        /*0082*/ 	.short	0x0f42


	//----- nvinfo : EIATTR_SW_WAR
	.align		4
.L_2645:
        /*0084*/ 	.byte	0x04, 0x36
        /*0086*/ 	.short	(.L_2647 - .L_2646)
.L_2646:
        /*0088*/ 	.word	0x00000008
.L_2647:


//--------------------- .nv.info._ZN2at6native61_GLOBAL__N__44eb8e94_28_ForeachBinaryOpScalarList_cu_dda10a6925multi_tensor_apply_kernelINS1_28TensorListScalarListMetadataIsLi1EEENS1_25BinaryOpScalarListFunctorIsLi1ELi1ELi0EEEJNS1_13power_functorIsEEEEEvT_T0_DpT1_ --------------------------
	.section	.nv.info._ZN2at6native61_GLOBAL__N__44eb8e94_28_ForeachBinaryOpScalarList_cu_dda10a6925multi_tensor_apply_kernelINS1_28TensorListScalarListMetadataIsLi1EEENS1_25BinaryOpScalarListFunctorIsLi1ELi1ELi0EEEJNS1_13power_functorIsEEEEEvT_T0_DpT1_,"",@"SHT_CUDA_INFO"
	.sectionflags	@""
	.align	4


	//----- nvinfo : EIATTR_CUDA_API_VERSION
	.align		4
        /*0000*/ 	.byte	0x04, 0x37
        /*0002*/ 	.short	(.L_2649 - .L_2648)
.L_2648:
        /*0004*/ 	.word	0x00000082


	//----- nvinfo : EIATTR_KPARAM_INFO
	.align		4
.L_2649:
        /*0008*/ 	.byte	0x04, 0x17
        /*000a*/ 	.short	(.L_2651 - .L_2650)
.L_2650:
        /*000c*/ 	.word	0x00000000
        /*0010*/ 	.short	0x0002
        /*0012*/ 	.short	0x0d01
        /*0014*/ 	.byte	0x00, 0xf0, 0x05, 0x00


	//----- nvinfo : EIATTR_KPARAM_INFO
	.align		4
.L_2651:
        /*0018*/ 	.byte	0x04, 0x17
        /*001a*/ 	.short	(.L_2653 - .L_2652)
.L_2652:
        /*001c*/ 	.word	0x00000000
        /*0020*/ 	.short	0x0001
        /*0022*/ 	.short	0x0d00
        /*0024*/ 	.byte	0x00, 0xf0, 0x05, 0x00


	//----- nvinfo : EIATTR_KPARAM_INFO
	.align		4
.L_2653:
        /*0028*/ 	.byte	0x04, 0x17
        /*002a*/ 	.short	(.L_2655 - .L_2654)
.L_2654:
        /*002c*/ 	.word	0x00000000
        /*0030*/ 	.short	0x0000
        /*0032*/ 	.short	0x0000
        /*0034*/ 	.byte	0x00, 0xf0, 0x01, 0x34


	//----- nvinfo : EIATTR_SPARSE_MMA_MASK
	.align		4
.L_2655:
        /*0038*/ 	.byte	0x03, 0x50
        /*003a*/ 	.short	0x0000


	//----- nvinfo : EIATTR_MAXREG_COUNT
	.align		4
        /*003c*/ 	.byte	0x03, 0x1b
        /*003e*/ 	.short	0x0080


	//----- nvinfo : EIATTR_MERCURY_ISA_VERSION
	.align		4
        /*0040*/ 	.byte	0x03, 0x5f
        /*0042*/ 	.short	0x0101


	//----- nvinfo : EIATTR_VRC_CTA_INIT_COUNT
	.align		4
        /*0044*/ 	.byte	0x02, 0x4a
	.zero		1
	.zero		1


	//----- nvinfo : EIATTR_EXIT_INSTR_OFFSETS
	.align		4
        /*0048*/ 	.byte	0x04, 0x1c
        /*004a*/ 	.short	(.L_2657 - .L_2656)


	//   ....[0]....
.L_2656:
        /*004c*/ 	.word	0x00000170


	//   ....[1]....
        /*0050*/ 	.word	0x00000ff0


	//   ....[2]....
        /*0054*/ 	.word	0x00001040


	//   ....[3]....
        /*0058*/ 	.word	0x00001c40


	//----- nvinfo : EIATTR_MAX_THREADS
	.align		4
.L_2657:
        /*005c*/ 	.byte	0x04, 0x05
        /*005e*/ 	.short	(.L_2659 - .L_2658)
.L_2658:
        /*0060*/ 	.word	0x00000200
        /*0064*/ 	.word	0x00000001
        /*0068*/ 	.word	0x00000001


	//----- nvinfo : EIATTR_CRS_STACK_SIZE
	.align		4
.L_2659:
        /*006c*/ 	.byte	0x04, 0x1e
        /*006e*/ 	.short	(.L_2661 - .L_2660)
.L_2660:
        /*0070*/ 	.word	0x00000000


	//----- nvinfo : EIATTR_CBANK_PARAM_SIZE
	.align		4
.L_2661:
        /*0074*/ 	.byte	0x03, 0x19
        /*0076*/ 	.short	0x0d02


	//----- nvinfo : EIATTR_PARAM_CBANK
	.align		4
        /*0078*/ 	.byte	0x04, 0x0a
        /*007a*/ 	.short	(.L_2663 - .L_2662)
	.align		4
.L_2662:
        /*007c*/ 	.word	index@(.nv.constant0._ZN2at6native61_GLOBAL__N__44eb8e94_28_ForeachBinaryOpScalarList_cu_dda10a6925multi_tensor_apply_kernelINS1_28TensorListScalarListMetadataIsLi1EEENS1_25BinaryOpScalarListFunctorIsLi1ELi1ELi0EEEJNS1_13power_functorIsEEEEEvT_T0_DpT1_)
        /*0080*/ 	.short	0x0380
        /*0082*/ 	.short	0x0d02


	//----- nvinfo : EIATTR_SW_WAR
	.align		4
.L_2663:
        /*0084*/ 	.byte	0x04, 0x36
        /*0086*/ 	.short	(.L_2665 - .L_2664)
.L_2664:
        /*0088*/ 	.word	0x00000008
.L_2665:


//--------------------- .nv.info._ZN2at6native61_GLOBAL__N__44eb8e94_28_ForeachBinaryOpScalarList_cu_dda10a6925multi_tensor_apply_kernelINS1_28TensorListScalarListMetadataIlLi1EEENS1_25BinaryOpScalarListFunctorIlLi1ELi1ELi0EEEJNS1_13power_functorIlEEEEEvT_T0_DpT1_ --------------------------
	.section	.nv.info._ZN2at6native61_GLOBAL__N__44eb8e94_28_ForeachBinaryOpScalarList_cu_dda10a6925multi_tensor_apply_kernelINS1_28TensorListScalarListMetadataIlLi1EEENS1_25BinaryOpScalarListFunctorIlLi1ELi1ELi0EEEJNS1_13power_functorIlEEEEEvT_T0_DpT1_,"",@"SHT_CUDA_INFO"
	.sectionflags	@""
	.align	4


	//----- nvinfo : EIATTR_CUDA_API_VERSION
	.align		4
        /*0000*/ 	.byte	0x04, 0x37
        /*0002*/ 	.short	(.L_2667 - .L_2666)
.L_2666:
        /*0004*/ 	.word	0x00000082


	//----- nvinfo : EIATTR_KPARAM_INFO
	.align		4
.L_2667:
        /*0008*/ 	.byte	0x04, 0x17
        /*000a*/ 	.short	(.L_2669 - .L_2668)
.L_2668:
        /*000c*/ 	.word	0x00000000
        /*0010*/ 	.short	0x0002
        /*0012*/ 	.short	0x0f41
        /*0014*/ 	.byte	0x00, 0xf0, 0x05, 0x00


	//----- nvinfo : EIATTR_KPARAM_INFO
	.align		4
.L_2669:
        /*0018*/ 	.byte	0x04, 0x17
        /*001a*/ 	.short	(.L_2671 - .L_2670)
.L_2670:
        /*001c*/ 	.word	0x00000000
        /*0020*/ 	.short	0x0001
        /*0022*/ 	.short	0x0f40
        /*0024*/ 	.byte	0x00, 0xf0, 0x05, 0x00


	//----- nvinfo : EIATTR_KPARAM_INFO
	.align		4
.L_2671:
        /*0028*/ 	.byte	0x04, 0x17
        /*002a*/ 	.short	(.L_2673 - .L_2672)
.L_2672:
        /*002c*/ 	.word	0x00000000
        /*0030*/ 	.short	0x0000
        /*0032*/ 	.short	0x0000
        /*0034*/ 	.byte	0x00, 0xf0, 0x01, 0x3d


	//----- nvinfo : EIATTR_SPARSE_MMA_MASK
	.align		4
.L_2673:
        /*0038*/ 	.byte	0x03, 0x50
        /*003a*/ 	.short	0x0000


	//----- nvinfo : EIATTR_MAXREG_COUNT
	.align		4
        /*003c*/ 	.byte	0x03, 0x1b
        /*003e*/ 	.short	0x0080


	//----- nvinfo : EIATTR_MERCURY_ISA_VERSION
	.align		4
        /*0040*/ 	.byte	0x03, 0x5f
        /*0042*/ 	.short	0x0101


	//----- nvinfo : EIATTR_VRC_CTA_INIT_COUNT
	.align		4
        /*0044*/ 	.byte	0x02, 0x4a
	.zero		1
	.zero		1


	//----- nvinfo : EIATTR_EXIT_INSTR_OFFSETS
	.align		4
        /*0048*/ 	.byte	0x04, 0x1c
        /*004a*/ 	.short	(.L_2675 - .L_2674)


	//   ....[0]....
.L_2674:
        /*004c*/ 	.word	0x00000150


	//   ....[1]....
        /*0050*/ 	.word	0x00001410


	//   ....[2]....
        /*0054*/ 	.word	0x00001460


	//   ....[3]....
        /*0058*/ 	.word	0x000024e0


	//----- nvinfo : EIATTR_MAX_THREADS
	.align		4
.L_2675:
        /*005c*/ 	.byte	0x04, 0x05
        /*005e*/ 	.short	(.L_2677 - .L_2676)
.L_2676:
        /*0060*/ 	.word	0x00000200
        /*0064*/ 	.word	0x00000001
        /*0068*/ 	.word	0x00000001


	//----- nvinfo : EIATTR_CRS_STACK_SIZE
	.align		4
.L_2677:
        /*006c*/ 	.byte	0x04, 0x1e
        /*006e*/ 	.short	(.L_2679 - .L_2678)
.L_2678:
        /*0070*/ 	.word	0x00000000


	//----- nvinfo : EIATTR_CBANK_PARAM_SIZE
	.align		4
.L_2679:
        /*0074*/ 	.byte	0x03, 0x19
        /*0076*/ 	.short	0x0f42


	//----- nvinfo : EIATTR_PARAM_CBANK
	.align		4
        /*0078*/ 	.byte	0x04, 0x0a
        /*007a*/ 	.short	(.L_2681 - .L_2680)
	.align		4
.L_2680:
        /*007c*/ 	.word	index@(.nv.constant0._ZN2at6native61_GLOBAL__N__44eb8e94_28_ForeachBinaryOpScalarList_cu_dda10a6925multi_tensor_apply_kernelINS1_28TensorListScalarListMetadataIlLi1EEENS1_25BinaryOpScalarListFunctorIlLi1ELi1ELi0EEEJNS1_13power_functorIlEEEEEvT_T0_DpT1_)
        /*0080*/ 	.short	0x0380
        /*0082*/ 	.short	0x0f42


	//----- nvinfo : EIATTR_SW_WAR
	.align		4
.L_2681:
        /*0084*/ 	.byte	0x04, 0x36
        /*0086*/ 	.short	(.L_2683 - .L_2682)
.L_2682:
        /*0088*/ 	.word	0x00000008
.L_2683:


//--------------------- .nv.info._ZN2at6native61_GLOBAL__N__44eb8e94_28_ForeachBinaryOpScalarList_cu_dda10a6925multi_tensor_apply_kernelINS1_28TensorListScalarListMetadataIiLi1EEENS1_25BinaryOpScalarListFunctorIiLi1ELi1ELi0EEEJNS1_13power_functorIiEEEEEvT_T0_DpT1_ --------------------------
	.section	.nv.info._ZN2at6native61_GLOBAL__N__44eb8e94_28_ForeachBinaryOpScalarList_cu_dda10a6925multi_tensor_apply_kernelINS1_28TensorListScalarListMetadataIiLi1EEENS1_25BinaryOpScalarListFunctorIiLi1ELi1ELi0EEEJNS1_13power_functorIiEEEEEvT_T0_DpT1_,"",@"SHT_CUDA_INFO"
	.sectionflags	@""
	.align	4


	//----- nvinfo : EIATTR_CUDA_API_VERSION
	.align		4
        /*0000*/ 	.byte	0x04, 0x37
        /*0002*/ 	.short	(.L_2685 - .L_2684)
.L_2684:
        /*0004*/ 	.word	0x00000082


	//----- nvinfo : EIATTR_KPARAM_INFO
	.align		4
.L_2685:
        /*0008*/ 	.byte	0x04, 0x17
        /*000a*/ 	.short	(.L_2687 - .L_2686)
.L_2686:
        /*000c*/ 	.word	0x00000000
        /*0010*/ 	.short	0x0002
        /*0012*/ 	.short	0x0dc1
        /*0014*/ 	.byte	0x00, 0xf0, 0x05, 0x00


	//----- nvinfo : EIATTR_KPARAM_INFO
	.align		4
.L_2687:
        /*0018*/ 	.byte	0x04, 0x17
        /*001a*/ 	.short	(.L_2689 - .L_2688)
.L_2688:
        /*001c*/ 	.word	0x00000000
        /*0020*/ 	.short	0x0001
        /*0022*/ 	.short	0x0dc0
        /*0024*/ 	.byte	0x00, 0xf0, 0x05, 0x00


	//----- nvinfo : EIATTR_KPARAM_INFO
	.align		4
.L_2689:
        /*0028*/ 	.byte	0x04, 0x17
        /*002a*/ 	.short	(.L_2691 - .L_2690)
.L_2690:
        /*002c*/ 	.word	0x00000000
        /*0030*/ 	.short	0x0000
        /*0032*/ 	.short	0x0000
        /*0034*/ 	.byte	0x00, 0xf0, 0x01, 0x37


	//----- nvinfo : EIATTR_SPARSE_MMA_MASK
	.align		4
.L_2691:
        /*0038*/ 	.byte	0x03, 0x50
        /*003a*/ 	.short	0x0000


	//----- nvinfo : EIATTR_MAXREG_COUNT
	.align		4
        /*003c*/ 	.byte	0x03, 0x1b
        /*003e*/ 	.short	0x0080


	//----- nvinfo : EIATTR_MERCURY_ISA_VERSION
	.align		4
        /*0040*/ 	.byte	0x03, 0x5f
        /*0042*/ 	.short	0x0101


	//----- nvinfo : EIATTR_VRC_CTA_INIT_COUNT
	.align		4
        /*0044*/ 	.byte	0x02, 0x4a
	.zero		1
	.zero		1


	//----- nvinfo : EIATTR_EXIT_INSTR_OFFSETS
	.align		4
        /*0048*/ 	.byte	0x04, 0x1c
        /*004a*/ 	.short	(.L_2693 - .L_2692)


	//   ....[0]....
.L_2692:
        /*004c*/ 	.word	0x00000160


	//   ....[1]....
        /*0050*/ 	.word	0x00000c70


	//   ....[2]....
        /*0054*/ 	.word	0x00000cc0


	//   ....[3]....
        /*0058*/ 	.word	0x00001550


	//----- nvinfo : EIATTR_MAX_THREADS
	.align		4
.L_2693:
        /*005c*/ 	.byte	0x04, 0x05
        /*005e*/ 	.short	(.L_2695 - .L_2694)
.L_2694:
        /*0060*/ 	.word	0x00000200
        /*0064*/ 	.word	0x00000001
        /*0068*/ 	.word	0x00000001


	//----- nvinfo : EIATTR_CRS_STACK_SIZE
	.align		4
.L_2695:
        /*006c*/ 	.byte	0x04, 0x1e
        /*006e*/ 	.short	(.L_2697 - .L_2696)
.L_2696:
        /*0070*/ 	.word	0x00000000


	//----- nvinfo : EIATTR_CBANK_PARAM_SIZE
	.align		4
.L_2697:
        /*0074*/ 	.byte	0x03, 0x19
        /*0076*/ 	.short	0x0dc2


	//----- nvinfo : EIATTR_PARAM_CBANK
	.align		4
        /*0078*/ 	.byte	0x04, 0x0a
        /*007a*/ 	.short	(.L_2699 - .L_2698)
	.align		4
.L_2698:
        /*007c*/ 	.word	index@(.nv.constant0._ZN2at6native61_GLOBAL__N__44eb8e94_28_ForeachBinaryOpScalarList_cu_dda10a6925multi_tensor_apply_kernelINS1_28TensorListScalarListMetadataIiLi1EEENS1_25BinaryOpScalarListFunctorIiLi1ELi1ELi0EEEJNS1_13power_functorIiEEEEEvT_T0_DpT1_)
        /*0080*/ 	.short	0x0380
        /*0082*/ 	.short	0x0dc2


	//----- nvinfo : EIATTR_SW_WAR
	.align		4
.L_2699:
        /*0084*/ 	.byte	0x04, 0x36
        /*0086*/ 	.short	(.L_2701 - .L_2700)
.L_2700:
        /*0088*/ 	.word	0x00000008
.L_2701:


//--------------------- .nv.info._ZN2at6native61_GLOBAL__N__44eb8e94_28_ForeachBinaryOpScalarList_cu_dda10a6925multi_tensor_apply_kernelINS1_28TensorListScalarListMetadataIaLi1EEENS1_25BinaryOpScalarListFunctorIaLi1ELi1ELi0EEEJNS1_13power_functorIaEEEEEvT_T0_DpT1_ --------------------------
	.section	.nv.info._ZN2at6native61_GLOBAL__N__44eb8e94_28_ForeachBinaryOpScalarList_cu_dda10a6925multi_tensor_apply_kernelINS1_28TensorListScalarListMetadataIaLi1EEENS1_25BinaryOpScalarListFunctorIaLi1ELi1ELi0EEEJNS1_13power_functorIaEEEEEvT_T0_DpT1_,"",@"SHT_CUDA_INFO"
	.sectionflags	@""
	.align	4


	//----- nvinfo : EIATTR_CUDA_API_VERSION
	.align		4
        /*0000*/ 	.byte	0x04, 0x37
        /*0002*/ 	.short	(.L_2703 - .L_2702)
.L_2702:
        /*0004*/ 	.word	0x00000082


	//----- nvinfo : EIATTR_KPARAM_INFO
	.align		4
.L_2703:
        /*0008*/ 	.byte	0x04, 0x17
        /*000a*/ 	.short	(.L_2705 - .L_2704)
.L_2704:
        /*000c*/ 	.word	0x00000000
        /*0010*/ 	.short	0x0002
        /*0012*/ 	.short	0x0ca1
        /*0014*/ 	.byte	0x00, 0xf0, 0x05, 0x00


	//----- nvinfo : EIATTR_KPARAM_INFO
	.align		4
.L_2705:
        /*0018*/ 	.byte	0x04, 0x17
        /*001a*/ 	.short	(.L_2707 - .L_2706)
.L_2706:
        /*001c*/ 	.word	0x00000000
        /*0020*/ 	.short	0x0001
        /*0022*/ 	.short	0x0ca0
        /*0024*/ 	.byte	0x00, 0xf0, 0x05, 0x00


	//----- nvinfo : EIATTR_KPARAM_INFO
	.align		4
.L_2707:
        /*0028*/ 	.byte	0x04, 0x17
        /*002a*/ 	.short	(.L_2709 - .L_2708)
.L_2708:
        /*002c*/ 	.word	0x00000000
        /*0030*/ 	.short	0x0000
        /*0032*/ 	.short	0x0000
        /*0034*/ 	.byte	0x00, 0xf0, 0x81, 0x32


	//----- nvinfo : EIATTR_SPARSE_MMA_MASK
	.align		4
.L_2709:
        /*0038*/ 	.byte	0x03, 0x50
        /*003a*/ 	.short	0x0000


	//----- nvinfo : EIATTR_MAXREG_COUNT
	.align		4
        /*003c*/ 	.byte	0x03, 0x1b
        /*003e*/ 	.short	0x0080


	//----- nvinfo : EIATTR_MERCURY_ISA_VERSION
	.align		4
        /*0040*/ 	.byte	0x03, 0x5f
        /*0042*/ 	.short	0x0101


	//----- nvinfo : EIATTR_VRC_CTA_INIT_COUNT
	.align		4
        /*0044*/ 	.byte	0x02, 0x4a
	.zero		1
	.zero		1


	//----- nvinfo : EIATTR_EXIT_INSTR_OFFSETS
	.align		4
        /*0048*/ 	.byte	0x04, 0x1c
        /*004a*/ 	.short	(.L_2711 - .L_2710)


	//   ....[0]....
.L_2710:
        /*004c*/ 	.word	0x00000160


	//   ....[1]....
        /*0050*/ 	.word	0x00000f90


	//   ....[2]....
        /*0054*/ 	.word	0x00000fe0


	//   ....[3]....
        /*0058*/ 	.word	0x00001c40


	//----- nvinfo : EIATTR_MAX_THREADS
	.align		4
.L_2711:
        /*005c*/ 	.byte	0x04, 0x05
        /*005e*/ 	.short	(.L_2713 - .L_2712)
.L_2712:
        /*0060*/ 	.word	0x00000200
        /*0064*/ 	.word	0x00000001
        /*0068*/ 	.word	0x00000001


	//----- nvinfo : EIATTR_CRS_STACK_SIZE
	.align		4
.L_2713:
        /*006c*/ 	.byte	0x04, 0x1e
        /*006e*/ 	.short	(.L_2715 - .L_2714)
.L_2714:
        /*0070*/ 	.word	0x00000000


	//----- nvinfo : EIATTR_CBANK_PARAM_SIZE
	.align		4
.L_2715:
        /*0074*/ 	.byte	0x03, 0x19
        /*0076*/ 	.short	0x0ca2


	//----- nvinfo : EIATTR_PARAM_CBANK
	.align		4
        /*0078*/ 	.byte	0x04, 0x0a
        /*007a*/ 	.short	(.L_2717 - .L_2716)
	.align		4
.L_2716:
        /*007c*/ 	.word	index@(.nv.constant0._ZN2at6native61_GLOBAL__N__44eb8e94_28_ForeachBinaryOpScalarList_cu_dda10a6925multi_tensor_apply_kernelINS1_28TensorListScalarListMetadataIaLi1EEENS1_25BinaryOpScalarListFunctorIaLi1ELi1ELi0EEEJNS1_13power_functorIaEEEEEvT_T0_DpT1_)
        /*0080*/ 	.short	0x0380
        /*0082*/ 	.short	0x0ca2


	//----- nvinfo : EIATTR_SW_WAR
	.align		4
.L_2717:
        /*0084*/ 	.byte	0x04, 0x36
        /*0086*/ 	.short	(.L_2719 - .L_2718)
.L_2718:
        /*0088*/ 	.word	0x00000008
.L_2719:


//--------------------- .nv.info._ZN2at6native61_GLOBAL__N__44eb8e94_28_ForeachBinaryOpScalarList_cu_dda10a6925multi_tensor_apply_kernelINS1_28TensorListScalarListMetadataIhLi1EEENS1_25BinaryOpScalarListFunctorIhLi1ELi1ELi0EEEJNS1_13power_functorIhEEEEEvT_T0_DpT1_ --------------------------
	.section	.nv.info._ZN2at6native61_GLOBAL__N__44eb8e94_28_ForeachBinaryOpScalarList_cu_dda10a6925multi_tensor_apply_kernelINS1_28TensorListScalarListMetadataIhLi1EEENS1_25BinaryOpScalarListFunctorIhLi1ELi1ELi0EEEJNS1_13power_functorIhEEEEEvT_T0_DpT1_,"",@"SHT_CUDA_INFO"
	.sectionflags	@""
	.align	4


	//----- nvinfo : EIATTR_CUDA_API_VERSION
	.align		4
        /*0000*/ 	.byte	0x04, 0x37
        /*0002*/ 	.short	(.L_2721 - .L_2720)
.L_2720:
        /*0004*/ 	.word	0x00000082


	//----- nvinfo : EIATTR_KPARAM_INFO
	.align		4
.L_2721:
        /*0008*/ 	.byte	0x04, 0x17
        /*000a*/ 	.short	(.L_2723 - .L_2722)
.L_2722:
        /*000c*/ 	.word	0x00000000
        /*0010*/ 	.short	0x0002
        /*0012*/ 	.short	0x0ca1
        /*0014*/ 	.byte	0x00, 0xf0, 0x05, 0x00


	//----- nvinfo : EIATTR_KPARAM_INFO
	.align		4
.L_2723:
        /*0018*/ 	.byte	0x04, 0x17
        /*001a*/ 	.short	(.L_2725 - .L_2724)
.L_2724:
        /*001c*/ 	.word	0x00000000
        /*0020*/ 	.short	0x0001
        /*0022*/ 	.short	0x0ca0
        /*0024*/ 	.byte	0x00, 0xf0, 0x05, 0x00


	//----- nvinfo : EIATTR_KPARAM_INFO
	.align		4
.L_2725:
        /*0028*/ 	.byte	0x04, 0x17
        /*002a*/ 	.short	(.L_2727 - .L_2726)
.L_2726:
        /*002c*/ 	.word	0x00000000
        /*0030*/ 	.short	0x0000
        /*0032*/ 	.short	0x0000
        /*0034*/ 	.byte	0x00, 0xf0, 0x81, 0x32


	//----- nvinfo : EIATTR_SPARSE_MMA_MASK
	.align		4
.L_2727:
        /*0038*/ 	.byte	0x03, 0x50
        /*003a*/ 	.short	0x0000


	//----- nvinfo : EIATTR_MAXREG_COUNT
	.align		4
        /*003c*/ 	.byte	0x03, 0x1b
        /*003e*/ 	.short	0x0080


	//----- nvinfo : EIATTR_MERCURY_ISA_VERSION
	.align		4
        /*0040*/ 	.byte	0x03, 0x5f
        /*0042*/ 	.short	0x0101


	//----- nvinfo : EIATTR_VRC_CTA_INIT_COUNT
	.align		4
        /*0044*/ 	.byte	0x02, 0x4a
	.zero		1
	.zero		1


	//----- nvinfo : EIATTR_EXIT_INSTR_OFFSETS
	.align		4
        /*0048*/ 	.byte	0x04, 0x1c
        /*004a*/ 	.short	(.L_2729 - .L_2728)


	//   ....[0]....
.L_2728:
        /*004c*/ 	.word	0x00000160


	//   ....[1]....
        /*0050*/ 	.word	0x00000960


	//   ....[2]....
        /*0054*/ 	.word	0x000009b0


	//   ....[3]....
        /*0058*/ 	.word	0x00000f70


	//----- nvinfo : EIATTR_MAX_THREADS
	.align		4
.L_2729:
        /*005c*/ 	.byte	0x04, 0x05
        /*005e*/ 	.short	(.L_2731 - .L_2730)
.L_2730:
        /*0060*/ 	.word	0x00000200
        /*0064*/ 	.word	0x00000001
        /*0068*/ 	.word	0x00000001


	//----- nvinfo : EIATTR_CRS_STACK_SIZE
	.align		4
.L_2731:
        /*006c*/ 	.byte	0x04, 0x1e
        /*006e*/ 	.short	(.L_2733 - .L_2732)
.L_2732:
        /*0070*/ 	.word	0x00000000


	//----- nvinfo : EIATTR_CBANK_PARAM_SIZE
	.align		4
.L_2733:
        /*0074*/ 	.byte	0x03, 0x19
        /*0076*/ 	.short	0x0ca2


	//----- nvinfo : EIATTR_PARAM_CBANK
	.align		4
        /*0078*/ 	.byte	0x04, 0x0a
        /*007a*/ 	.short	(.L_2735 - .L_2734)
	.align		4
.L_2734:
        /*007c*/ 	.word	index@(.nv.constant0._ZN2at6native61_GLOBAL__N__44eb8e94_28_ForeachBinaryOpScalarList_cu_dda10a6925multi_tensor_apply_kernelINS1_28TensorListScalarListMetadataIhLi1EEENS1_25BinaryOpScalarListFunctorIhLi1ELi1ELi0EEEJNS1_13power_functorIhEEEEEvT_T0_DpT1_)
        /*0080*/ 	.short	0x0380
        /*0082*/ 	.short	0x0ca2


	//----- nvinfo : EIATTR_SW_WAR
	.align		4
.L_2735:
        /*0084*/ 	.byte	0x04, 0x36
        /*0086*/ 	.short	(.L_2737 - .L_2736)
.L_2736:
        /*0088*/ 	.word	0x00000008
.L_2737:


//--------------------- .nv.info._ZN2at6native61_GLOBAL__N__44eb8e94_28_ForeachBinaryOpScalarList_cu_dda10a6925multi_tensor_apply_kernelINS1_28TensorListScalarListMetadataIfLi2EEENS1_25BinaryOpScalarListFunctorIN3c108BFloat16ELi2ELi1ELi1EEEJSt7dividesIfEEEEvT_T0_DpT1_ --------------------------
	.section	.nv.info._ZN2at6native61_GLOBAL__N__44eb8e94_28_ForeachBinaryOpScalarList_cu_dda10a6925multi_tensor_apply_kernelINS1_28TensorListScalarListMetadataIfLi2EEENS1_25BinaryOpScalarListFunctorIN3c108BFloat16ELi2ELi1ELi1EEEJSt7dividesIfEEEEvT_T0_DpT1_,"",@"SHT_CUDA_INFO"
	.sectionflags	@""
	.align	4


	//----- nvinfo : EIATTR_CUDA_API_VERSION
	.align		4
        /*0000*/ 	.byte	0x04, 0x37
        /*0002*/ 	.short	(.L_2739 - .L_2738)
.L_2738:
        /*0004*/ 	.word	0x00000082


	//----- nvinfo : EIATTR_KPARAM_INFO
	.align		4
.L_2739:
        /*0008*/ 	.byte	0x04, 0x17
        /*000a*/ 	.short	(.L_2741 - .L_2740)
.L_2740:
        /*000c*/ 	.word	0x00000000
        /*0010*/ 	.short	0x0002
        /*0012*/ 	.short	0x0d41
        /*0014*/ 	.byte	0x00, 0xf0, 0x05, 0x00


	//----- nvinfo : EIATTR_KPARAM_INFO
	.align		4
.L_2741:
        /*0018*/ 	.byte	0x04, 0x17
        /*001a*/ 	.short	(.L_2743 - .L_2742)
.L_2742:
        /*001c*/ 	.word	0x00000000
        /*0020*/ 	.short	0x0001
        /*0022*/ 	.short	0x0d40
        /*0024*/ 	.byte	0x00, 0xf0, 0x05, 0x00


	//----- nvinfo : EIATTR_KPARAM_INFO
	.align		4
.L_2743:
        /*0028*/ 	.byte	0x04, 0x17
        /*002a*/ 	.short	(.L_2745 - .L_2744)
.L_2744:
        /*002c*/ 	.word	0x00000000
        /*0030*/ 	.short	0x0000
        /*0032*/ 	.short	0x0000
        /*0034*/ 	.byte	0x00, 0xf0, 0x01, 0x35


	//----- nvinfo : EIATTR_SPARSE_MMA_MASK
	.align		4
.L_2745:
        /*0038*/ 	.byte	0x03, 0x50
        /*003a*/ 	.short	0x0000


	//----- nvinfo : EIATTR_MAXREG_COUNT
	.align		4
        /*003c*/ 	.byte	0x03, 0x1b
        /*003e*/ 	.short	0x0080


	//----- nvinfo : EIATTR_MERCURY_ISA_VERSION
	.align		4
        /*0040*/ 	.byte	0x03, 0x5f
        /*0042*/ 	.short	0x0101


	//----- nvinfo : EIATTR_VRC_CTA_INIT_COUNT
	.align		4
        /*0044*/ 	.byte	0x02, 0x4a
	.zero		1
	.zero		1


	//----- nvinfo : EIATTR_EXIT_INSTR_OFFSETS
	.align		4
        /*0048*/ 	.byte	0x04, 0x1c
        /*004a*/ 	.short	(.L_2747 - .L_2746)


	//   ....[0]....
.L_2746:
        /*004c*/ 	.word	0x00000190


	//   ....[1]....
        /*0050*/ 	.word	0x00000b40


	//   ....[2]....
        /*0054*/ 	.word	0x00000e90


	//   ....[3]....
        /*0058*/ 	.word	0x00000ee0


	//   ....[4]....
        /*005c*/ 	.word	0x00000f30


	//   ....[5]....
        /*0060*/ 	.word	0x00001140


	//----- nvinfo : EIATTR_MAX_THREADS
	.align		4
.L_2747:
        /*0064*/ 	.byte	0x04, 0x05
        /*0066*/ 	.short	(.L_2749 - .L_2748)
.L_2748:
        /*0068*/ 	.word	0x00000200
        /*006c*/ 	.word	0x00000001
        /*0070*/ 	.word	0x00000001


	//----- nvinfo : EIATTR_CRS_STACK_SIZE
	.align		4
.L_2749:
        /*0074*/ 	.byte	0x04, 0x1e
        /*0076*/ 	.short	(.L_2751 - .L_2750)
.L_2750:
        /*0078*/ 	.word	0x00000000


	//----- nvinfo : EIATTR_CBANK_PARAM_SIZE
	.align		4
.L_2751:
        /*007c*/ 	.byte	0x03, 0x19
        /*007e*/ 	.short	0x0d42


	//----- nvinfo : EIATTR_PARAM_CBANK
	.align		4
        /*0080*/ 	.byte	0x04, 0x0a
        /*0082*/ 	.short	(.L_2753 - .L_2752)
	.align		4
.L_2752:
        /*0084*/ 	.word	index@(.nv.constant0._ZN2at6native61_GLOBAL__N__44eb8e94_28_ForeachBinaryOpScalarList_cu_dda10a6925multi_tensor_apply_kernelINS1_28TensorListScalarListMetadataIfLi2EEENS1_25BinaryOpScalarListFunctorIN3c108BFloat16ELi2ELi1ELi1EEEJSt7dividesIfEEEEvT_T0_DpT1_)
        /*0088*/ 	.short	0x0380
        /*008a*/ 	.short	0x0d42


	//----- nvinfo : EIATTR_SW_WAR
	.align		4
.L_2753:
        /*008c*/ 	.byte	0x04, 0x36
        /*008e*/ 	.short	(.L_2755 - .L_2754)
.L_2754:
        /*0090*/ 	.word	0x00000008
.L_2755:


//--------------------- .nv.info._ZN2at6native61_GLOBAL__N__44eb8e94_28_ForeachBinaryOpScalarList_cu_dda10a6925multi_tensor_apply_kernelINS1_28TensorListScalarListMetadataIfLi2EEENS1_25BinaryOpScalarListFunctorIN3c104HalfELi2ELi1ELi1EEEJSt7dividesIfEEEEvT_T0_DpT1_ --------------------------
	.section	.nv.info._ZN2at6native61_GLOBAL__N__44eb8e94_28_ForeachBinaryOpScalarList_cu_dda10a6925multi_tensor_apply_kernelINS1_28TensorListScalarListMetadataIfLi2EEENS1_25BinaryOpScalarListFunctorIN3c104HalfELi2ELi1ELi1EEEJSt7dividesIfEEEEvT_T0_DpT1_,"",@"SHT_CUDA_INFO"
	.sectionflags	@""
	.align	4


	//----- nvinfo : EIATTR_CUDA_API_VERSION
	.align		4
        /*0000*/ 	.byte	0x04, 0x37
        /*0002*/ 	.short	(.L_2757 - .L_2756)
.L_2756:
        /*0004*/ 	.word	0x00000082


	//----- nvinfo : EIATTR_KPARAM_INFO
	.align		4
.L_2757:
        /*0008*/ 	.byte	0x04, 0x17
        /*000a*/ 	.short	(.L_2759 - .L_2758)
.L_2758:
        /*000c*/ 	.word	0x00000000
        /*0010*/ 	.short	0x0002
        /*0012*/ 	.short	0x0d41
        /*0014*/ 	.byte	0x00, 0xf0, 0x05, 0x00


	//----- nvinfo : EIATTR_KPARAM_INFO
	.align		4
.L_2759:
        /*0018*/ 	.byte	0x04, 0x17
        /*001a*/ 	.short	(.L_2761 - .L_2760)
.L_2760:
        /*001c*/ 	.word	0x00000000
        /*0020*/ 	.short	0x0001
        /*0022*/ 	.short	0x0d40
        /*0024*/ 	.byte	0x00, 0xf0, 0x05, 0x00


	//----- nvinfo : EIATTR_KPARAM_INFO
	.align		4
.L_2761:
        /*0028*/ 	.byte	0x04, 0x17
        /*002a*/ 	.short	(.L_2763 - .L_2762)
.L_2762:
        /*002c*/ 	.word	0x00000000
        /*0030*/ 	.short	0x0000
        /*0032*/ 	.short	0x0000
        /*0034*/ 	.byte	0x00, 0xf0, 0x01, 0x35


	//----- nvinfo : EIATTR_SPARSE_MMA_MASK
	.align		4
.L_2763:
        /*0038*/ 	.byte	0x03, 0x50
        /*003a*/ 	.short	0x0000


	//----- nvinfo : EIATTR_MAXREG_COUNT
	.align		4
        /*003c*/ 	.byte	0x03, 0x1b
        /*003e*/ 	.short	0x0080


	//----- nvinfo : EIATTR_MERCURY_ISA_VERSION
	.align		4
        /*0040*/ 	.byte	0x03, 0x5f
        /*0042*/ 	.short	0x0101


	//----- nvinfo : EIATTR_VRC_CTA_INIT_COUNT
	.align		4
        /*0044*/ 	.byte	0x02, 0x4a
	.zero		1
	.zero		1


	//----- nvinfo : EIATTR_EXIT_INSTR_OFFSETS
	.align		4
        /*0048*/ 	.byte	0x04, 0x1c
        /*004a*/ 	.short	(.L_2765 - .L_2764)


	//   ....[0]....
.L_2764:
        /*004c*/ 	.word	0x00000190


	//   ....[1]....
        /*0050*/ 	.word	0x00000b40


	//   ....[2]....
        /*0054*/ 	.word	0x00000e90


	//   ....[3]....
        /*0058*/ 	.word	0x00000ee0


	//   ....[4]....
        /*005c*/ 	.word	0x00000f30


	//   ....[5]....
        /*0060*/ 	.word	0x00001120


	//----- nvinfo : EIATTR_MAX_THREADS
	.align		4
.L_2765:
        /*0064*/ 	.byte	0x04, 0x05
        /*0066*/ 	.short	(.L_2767 - .L_2766)
.L_2766:
        /*0068*/ 	.word	0x00000200
        /*006c*/ 	.word	0x00000001
        /*0070*/ 	.word	0x00000001


	//----- nvinfo : EIATTR_CRS_STACK_SIZE
	.align		4
.L_2767:
        /*0074*/ 	.byte	0x04, 0x1e
        /*0076*/ 	.short	(.L_2769 - .L_2768)
.L_2768:
        /*0078*/ 	.word	0x00000000


	//----- nvinfo : EIATTR_CBANK_PARAM_SIZE
	.align		4
.L_2769:
        /*007c*/ 	.byte	0x03, 0x19
        /*007e*/ 	.short	0x0d42


	//----- nvinfo : EIATTR_PARAM_CBANK
	.align		4
        /*0080*/ 	.byte	0x04, 0x0a
        /*0082*/ 	.short	(.L_2771 - .L_2770)
	.align		4
.L_2770:
        /*0084*/ 	.word	index@(.nv.constant0._ZN2at6native61_GLOBAL__N__44eb8e94_28_ForeachBinaryOpScalarList_cu_dda10a6925multi_tensor_apply_kernelINS1_28TensorListScalarListMetadataIfLi2EEENS1_25BinaryOpScalarListFunctorIN3c104HalfELi2ELi1ELi1EEEJSt7dividesIfEEEEvT_T0_DpT1_)
        /*0088*/ 	.short	0x0380
        /*008a*/ 	.short	0x0d42


	//----- nvinfo : EIATTR_SW_WAR
	.align		4
.L_2771:
        /*008c*/ 	.byte	0x04, 0x36
        /*008e*/ 	.short	(.L_2773 - .L_2772)
.L_2772:
        /*0090*/ 	.word	0x00000008
.L_2773:


//--------------------- .nv.info._ZN2at6native61_GLOBAL__N__44eb8e94_28_ForeachBinaryOpScalarList_cu_dda10a6925multi_tensor_apply_kernelINS1_28TensorListScalarListMetadataIbLi2EEENS1_25BinaryOpScalarListFunctorIbLi2ELi1ELi1EEEJSt7dividesIbEEEEvT_T0_DpT1_ --------------------------
	.section	.nv.info._ZN2at6native61_GLOBAL__N__44eb8e94_28_ForeachBinaryOpScalarList_cu_dda10a6925multi_tensor_apply_kernelINS1_28TensorListScalarListMetadataIbLi2EEENS1_25BinaryOpScalarListFunctorIbLi2ELi1ELi1EEEJSt7dividesIbEEEEvT_T0_DpT1_,"",@"SHT_CUDA_INFO"
	.sectionflags	@""
	.align	4


	//----- nvinfo : EIATTR_CUDA_API_VERSION
	.align		4
        /*0000*/ 	.byte	0x04, 0x37
        /*0002*/ 	.short	(.L_2775 - .L_2774)
.L_2774:
        /*0004*/ 	.word	0x00000082


	//----- nvinfo : EIATTR_KPARAM_INFO
	.align		4
.L_2775:
        /*0008*/ 	.byte	0x04, 0x17
        /*000a*/ 	.short	(.L_2777 - .L_2776)
.L_2776:
        /*000c*/ 	.word	0x00000000
        /*0010*/ 	.short	0x0002
        /*0012*/ 	.short	0x0c81
        /*0014*/ 	.byte	0x00, 0xf0, 0x05, 0x00


	//----- nvinfo : EIATTR_KPARAM_INFO
	.align		4
.L_2777:
        /*0018*/ 	.byte	0x04, 0x17
        /*001a*/ 	.short	(.L_2779 - .L_2778)
.L_2778:
        /*001c*/ 	.word	0x00000000
        /*0020*/ 	.short	0x0001
        /*0022*/ 	.short	0x0c80
        /*0024*/ 	.byte	0x00, 0xf0, 0x05, 0x00


	//----- nvinfo : EIATTR_KPARAM_INFO
	.align		4
.L_2779:
        /*0028*/ 	.byte	0x04, 0x17
        /*002a*/ 	.short	(.L_2781 - .L_2780)
.L_2780:
        /*002c*/ 	.word	0x00000000
        /*0030*/ 	.short	0x0000
        /*0032*/ 	.short	0x0000
        /*0034*/ 	.byte	0x00, 0xf0, 0x01, 0x32


	//----- nvinfo : EIATTR_SPARSE_MMA_MASK
	.align		4
.L_2781:
        /*0038*/ 	.byte	0x03, 0x50
        /*003a*/ 	.short	0x0000


	//----- nvinfo : EIATTR_MAXREG_COUNT
	.align		4
        /*003c*/ 	.byte	0x03, 0x1b
        /*003e*/ 	.short	0x0080


	//----- nvinfo : EIATTR_MERCURY_ISA_VERSION
	.align		4
        /*0040*/ 	.byte	0x03, 0x5f
        /*0042*/ 	.short	0x0101


	//----- nvinfo : EIATTR_VRC_CTA_INIT_COUNT
	.align		4
        /*0044*/ 	.byte	0x02, 0x4a
	.zero		1
	.zero		1


	//----- nvinfo : EIATTR_EXIT_INSTR_OFFSETS
	.align		4
        /*0048*/ 	.byte	0x04, 0x1c
        /*004a*/ 	.short	(.L_2783 - .L_2782)


	//   ....[0]....
.L_2782:
        /*004c*/ 	.word	0x00000170


	//   ....[1]....
        /*0050*/ 	.word	0x00000cf0


	//   ....[2]....
        /*0054*/ 	.word	0x00000fd0


	//   ....[3]....
        /*0058*/ 	.word	0x00001030


	//   ....[4]....
        /*005c*/ 	.word	0x00001080


	//   ....[5]....
        /*0060*/ 	.word	0x000012b0


	//----- nvinfo : EIATTR_MAX_THREADS
	.align		4
.L_2783:
        /*0064*/ 	.byte	0x04, 0x05
        /*0066*/ 	.short	(.L_2785 - .L_2784)
.L_2784:
        /*0068*/ 	.word	0x00000200
        /*006c*/ 	.word	0x00000001
        /*0070*/ 	.word	0x00000001


	//----- nvinfo : EIATTR_CRS_STACK_SIZE
	.align		4
.L_2785:
        /*0074*/ 	.byte	0x04, 0x1e
        /*0076*/ 	.short	(.L_2787 - .L_2786)
.L_2786:
        /*0078*/ 	.word	0x00000000


	//----- nvinfo : EIATTR_CBANK_PARAM_SIZE
	.align		4
.L_2787:
        /*007c*/ 	.byte	0x03, 0x19
        /*007e*/ 	.short	0x0c82


	//----- nvinfo : EIATTR_PARAM_CBANK
	.align		4
        /*0080*/ 	.byte	0x04, 0x0a
        /*0082*/ 	.short	(.L_2789 - .L_2788)
	.align		4
.L_2788:
        /*0084*/ 	.word	index@(.nv.constant0._ZN2at6native61_GLOBAL__N__44eb8e94_28_ForeachBinaryOpScalarList_cu_dda10a6925multi_tensor_apply_kernelINS1_28TensorListScalarListMetadataIbLi2EEENS1_25BinaryOpScalarListFunctorIbLi2ELi1ELi1EEEJSt7dividesIbEEEEvT_T0_DpT1_)
        /*0088*/ 	.short	0x0380
        /*008a*/ 	.short	0x0c82


	//----- nvinfo : EIATTR_SW_WAR
	.align		4
.L_2789:
        /*008c*/ 	.byte	0x04, 0x36
        /*008e*/ 	.short	(.L_2791 - .L_2790)
.L_2790:
        /*0090*/ 	.word	0x00000008
.L_2791:


//--------------------- .nv.info._ZN2at6native61_GLOBAL__N__44eb8e94_28_ForeachBinaryOpScalarList_cu_dda10a6925multi_tensor_apply_kernelINS1_28TensorListScalarListMetadataIN3c107complexIfEELi2EEENS1_25BinaryOpScalarListFunctorIS6_Li2ELi1ELi1EEEJSt7dividesIS6_EEEEvT_T0_DpT1_ --------------------------
	.section	.nv.info._ZN2at6native61_GLOBAL__N__44eb8e94_28_ForeachBinaryOpScalarList_cu_dda10a6925multi_tensor_apply_kernelINS1_28TensorListScalarListMetadataIN3c107complexIfEELi2EEENS1_25BinaryOpScalarListFunctorIS6_Li2ELi1ELi1EEEJSt7dividesIS6_EEEEvT_T0_DpT1_,"",@"SHT_CUDA_INFO"
	.sectionflags	@""
	.align	4


	//----- nvinfo : EIATTR_CUDA_API_VERSION
	.align		4
        /*0000*/ 	.byte	0x04, 0x37
        /*0002*/ 	.short	(.L_2793 - .L_2792)
.L_2792:
        /*0004*/ 	.word	0x00000082


	//----- nvinfo : EIATTR_KPARAM_INFO
	.align		4
.L_2793:
        /*0008*/ 	.byte	0x04, 0x17
        /*000a*/ 	.short	(.L_2795 - .L_2794)
.L_2794:
        /*000c*/ 	.word	0x00000000
        /*0010*/ 	.short	0x0002
        /*0012*/ 	.short	0x0e41
        /*0014*/ 	.byte	0x00, 0xf0, 0x05, 0x00


	//----- nvinfo : EIATTR_KPARAM_INFO
	.align		4
.L_2795:
        /*0018*/ 	.byte	0x04, 0x17
        /*001a*/ 	.short	(.L_2797 - .L_2796)
.L_2796:
        /*001c*/ 	.word	0x00000000
        /*0020*/ 	.short	0x0001
        /*0022*/ 	.short	0x0e40
        /*0024*/ 	.byte	0x00, 0xf0, 0x05, 0x00


	//----- nvinfo : EIATTR_KPARAM_INFO
	.align		4
.L_2797:
        /*0028*/ 	.byte	0x04, 0x17
        /*002a*/ 	.short	(.L_2799 - .L_2798)
.L_2798:
        /*002c*/ 	.word	0x00000000
        /*0030*/ 	.short	0x0000
        /*0032*/ 	.short	0x0000
        /*0034*/ 	.byte	0x00, 0xf0, 0x01, 0x39


	//----- nvinfo : EIATTR_SPARSE_MMA_MASK
	.align		4
.L_2799:
        /*0038*/ 	.byte	0x03, 0x50
        /*003a*/ 	.short	0x0000


	//----- nvinfo : EIATTR_MAXREG_COUNT
	.align		4
        /*003c*/ 	.byte	0x03, 0x1b
        /*003e*/ 	.short	0x0080


	//----- nvinfo : EIATTR_MERCURY_ISA_VERSION
	.align		4
        /*0040*/ 	.byte	0x03, 0x5f
        /*0042*/ 	.short	0x0101


	//----- nvinfo : EIATTR_VRC_CTA_INIT_COUNT
	.align		4
        /*0044*/ 	.byte	0x02, 0x4a
	.zero		1
	.zero		1


	//----- nvinfo : EIATTR_EXIT_INSTR_OFFSETS
	.align		4
        /*0048*/ 	.byte	0x04, 0x1c
        /*004a*/ 	.short	(.L_2801 - .L_2800)


	//   ....[0]....
.L_2800:
        /*004c*/ 	.word	0x00000190


	//   ....[1]....
        /*0050*/ 	.word	0x00000b80


	//   ....[2]....
        /*0054*/ 	.word	0x00000bd0


	//   ....[3]....
        /*0058*/ 	.word	0x00001390


	//----- nvinfo : EIATTR_MAX_THREADS
	.align		4
.L_2801:
        /*005c*/ 	.byte	0x04, 0x05
        /*005e*/ 	.short	(.L_2803 - .L_2802)
.L_2802:
        /*0060*/ 	.word	0x00000200
        /*0064*/ 	.word	0x00000001
        /*0068*/ 	.word	0x00000001


	//----- nvinfo : EIATTR_CRS_STACK_SIZE
	.align		4
.L_2803:
        /*006c*/ 	.byte	0x04, 0x1e
        /*006e*/ 	.short	(.L_2805 - .L_2804)
.L_2804:
        /*0070*/ 	.word	0x00000000


	//----- nvinfo : EIATTR_CBANK_PARAM_SIZE
	.align		4
.L_2805:
        /*0074*/ 	.byte	0x03, 0x19
        /*0076*/ 	.short	0x0e42


	//----- nvinfo : EIATTR_PARAM_CBANK
	.align		4
        /*0078*/ 	.byte	0x04, 0x0a
        /*007a*/ 	.short	(.L_2807 - .L_2806)
	.align		4
.L_2806:
        /*007c*/ 	.word	index@(.nv.constant0._ZN2at6native61_GLOBAL__N__44eb8e94_28_ForeachBinaryOpScalarList_cu_dda10a6925multi_tensor_apply_kernelINS1_28TensorListScalarListMetadataIN3c107complexIfEELi2EEENS1_25BinaryOpScalarListFunctorIS6_Li2ELi1ELi1EEEJSt7dividesIS6_EEEEvT_T0_DpT1_)
        /*0080*/ 	.short	0x0380
        /*0082*/ 	.short	0x0e42


	//----- nvinfo : EIATTR_SW_WAR
	.align		4
.L_2807:
        /*0084*/ 	.byte	0x04, 0x36
        /*0086*/ 	.short	(.L_2809 - .L_2808)
.L_2808:
        /*0088*/ 	.word	0x00000008
.L_2809:


//--------------------- .nv.info._ZN2at6native61_GLOBAL__N__44eb8e94_28_ForeachBinaryOpScalarList_cu_dda10a6925multi_tensor_apply_kernelINS1_28TensorListScalarListMetadataIN3c107complexIdEELi2EEENS1_25BinaryOpScalarListFunctorIS6_Li2ELi1ELi1EEEJSt7dividesIS6_EEEEvT_T0_DpT1_ --------------------------
	.section	.nv.info._ZN2at6native61_GLOBAL__N__44eb8e94_28_ForeachBinaryOpScalarList_cu_dda10a6925multi_tensor_apply_kernelINS1_28TensorListScalarListMetadataIN3c107complexIdEELi2EEENS1_25BinaryOpScalarListFunctorIS6_Li2ELi1ELi1EEEJSt7dividesIS6_EEEEvT_T0_DpT1_,"",@"SHT_CUDA_INFO"
	.sectionflags	@""
	.align	4


	//----- nvinfo : EIATTR_CUDA_API_VERSION
	.align		4
        /*0000*/ 	.byte	0x04, 0x37
        /*0002*/ 	.short	(.L_2811 - .L_2810)
.L_2810:
        /*0004*/ 	.word	0x00000082


	//----- nvinfo : EIATTR_KPARAM_INFO
	.align		4
.L_2811:
        /*0008*/ 	.byte	0x04, 0x17
        /*000a*/ 	.short	(.L_2813 - .L_2812)
.L_2812:
        /*000c*/ 	.word	0x00000000
        /*0010*/ 	.short	0x0002
        /*0012*/ 	.short	0x0fa1
        /*0014*/ 	.byte	0x00, 0xf0, 0x05, 0x00


	//----- nvinfo : EIATTR_KPARAM_INFO
	.align		4
.L_2813:
        /*0018*/ 	.byte	0x04, 0x17
        /*001a*/ 	.short	(.L_2815 - .L_2814)
.L_2814:
        /*001c*/ 	.word	0x00000000
        /*0020*/ 	.short	0x0001
        /*0022*/ 	.short	0x0fa0
        /*0024*/ 	.byte	0x00, 0xf0, 0x05, 0x00


	//----- nvinfo : EIATTR_KPARAM_INFO
	.align		4
.L_2815:
        /*0028*/ 	.byte	0x04, 0x17
        /*002a*/ 	.short	(.L_2817 - .L_2816)
.L_2816:
        /*002c*/ 	.word	0x00000000
        /*0030*/ 	.short	0x0000
        /*0032*/ 	.short	0x0000
        /*0034*/ 	.byte	0x00, 0xf0, 0x81, 0x3e


	//----- nvinfo : EIATTR_SPARSE_MMA_MASK
	.align		4
.L_2817:
        /*0038*/ 	.byte	0x03, 0x50
        /*003a*/ 	.short	0x0000


	//----- nvinfo : EIATTR_MAXREG_COUNT
	.align		4
        /*003c*/ 	.byte	0x03, 0x1b
        /*003e*/ 	.short	0x0080


	//----- nvinfo : EIATTR_MERCURY_ISA_VERSION
	.align		4
        /*0040*/ 	.byte	0x03, 0x5f
        /*0042*/ 	.short	0x0101


	//----- nvinfo : EIATTR_VRC_CTA_INIT_COUNT
	.align		4
        /*0044*/ 	.byte	0x02, 0x4a
	.zero		1
	.zero		1


	//----- nvinfo : EIATTR_EXIT_INSTR_OFFSETS
	.align		4
        /*0048*/ 	.byte	0x04, 0x1c
        /*004a*/ 	.short	(.L_2819 - .L_2818)


	//   ....[0]....
.L_2818:
        /*004c*/ 	.word	0x000001a0


	//   ....[1]....
        /*0050*/ 	.word	0x00003af0


	//   ....[2]....
        /*0054*/ 	.word	0x00003b40


	//   ....[3]....
        /*0058*/ 	.word	0x00007060


	//----- nvinfo : EIATTR_MAX_THREADS
	.align		4
.L_2819:
        /*005c*/ 	.byte	0x04, 0x05
        /*005e*/ 	.short	(.L_2821 - .L_2820)
.L_2820:
        /*0060*/ 	.word	0x00000200
        /*0064*/ 	.word	0x00000001
        /*0068*/ 	.word	0x00000001


	//----- nvinfo : EIATTR_CRS_STACK_SIZE
	.align		4
.L_2821:
        /*006c*/ 	.byte	0x04, 0x1e
        /*006e*/ 	.short	(.L_2823 - .L_2822)
.L_2822:
        /*0070*/ 	.word	0x00000000


	//----- nvinfo : EIATTR_CBANK_PARAM_SIZE
	.align		4
.L_2823:
        /*0074*/ 	.byte	0x03, 0x19
        /*0076*/ 	.short	0x0fa2


	//----- nvinfo : EIATTR_PARAM_CBANK
	.align		4
        /*0078*/ 	.byte	0x04, 0x0a
        /*007a*/ 	.short	(.L_2825 - .L_2824)
	.align		4
.L_2824:
        /*007c*/ 	.word	index@(.nv.constant0._ZN2at6native61_GLOBAL__N__44eb8e94_28_ForeachBinaryOpScalarList_cu_dda10a6925multi_tensor_apply_kernelINS1_28TensorListScalarListMetadataIN3c107complexIdEELi2EEENS1_25BinaryOpScalarListFunctorIS6_Li2ELi1ELi1EEEJSt7dividesIS6_EEEEvT_T0_DpT1_)
        /*0080*/ 	.short	0x0380
        /*0082*/ 	.short	0x0fa2


	//----- nvinfo : EIATTR_SW_WAR
	.align		4
.L_2825:
        /*0084*/ 	.byte	0x04, 0x36
        /*0086*/ 	.short	(.L_2827 - .L_2826)
.L_2826:
        /*0088*/ 	.word	0x00000008
.L_2827:


//--------------------- .nv.info._ZN2at6native61_GLOBAL__N__44eb8e94_28_ForeachBinaryOpScalarList_cu_dda10a6925multi_tensor_apply_kernelINS1_28TensorListScalarListMetadataIfLi2EEENS1_25BinaryOpScalarListFunctorIfLi2ELi1ELi1EEEJSt7dividesIfEEEEvT_T0_DpT1_ --------------------------
	.section	.nv.info._ZN2at6native61_GLOBAL__N__44eb8e94_28_ForeachBinaryOpScalarList_cu_dda10a6925multi_tensor_apply_kernelINS1_28TensorListScalarListMetadataIfLi2EEENS1_25BinaryOpScalarListFunctorIfLi2ELi1ELi1EEEJSt7dividesIfEEEEvT_T0_DpT1_,"",@"SHT_CUDA_INFO"
	.sectionflags	@""
	.align	4


	//----- nvinfo : EIATTR_CUDA_API_VERSION
	.align		4
        /*0000*/ 	.byte	0x04, 0x37
        /*0002*/ 	.short	(.L_2829 - .L_2828)
.L_2828:
        /*0004*/ 	.word	0x00000082


	//----- nvinfo : EIATTR_KPARAM_INFO
	.align		4
.L_2829:
        /*0008*/ 	.byte	0x04, 0x17
        /*000a*/ 	.short	(.L_2831 - .L_2830)
.L_2830:
        /*000c*/ 	.word	0x00000000
        /*0010*/ 	.short	0x0002
        /*0012*/ 	.short	0x0d41
        /*0014*/ 	.byte	0x00, 0xf0, 0x05, 0x00


	//----- nvinfo : EIATTR_KPARAM_INFO
	.align		4
.L_2831:
        /*0018*/ 	.byte	0x04, 0x17
        /*001a*/ 	.short	(.L_2833 - .L_2832)
.L_2832:
        /*001c*/ 	.word	0x00000000
        /*0020*/ 	.short	0x0001
        /*0022*/ 	.short	0x0d40
        /*0024*/ 	.byte	0x00, 0xf0, 0x05, 0x00


	//----- nvinfo : EIATTR_KPARAM_INFO
	.align		4
.L_2833:
        /*0028*/ 	.byte	0x04, 0x17
        /*002a*/ 	.short	(.L_2835 - .L_2834)
.L_2834:
        /*002c*/ 	.word	0x00000000
        /*0030*/ 	.short	0x0000
        /*0032*/ 	.short	0x0000
        /*0034*/ 	.byte	0x00, 0xf0, 0x01, 0x35


	//----- nvinfo : EIATTR_SPARSE_MMA_MASK
	.align		4
.L_2835:
        /*0038*/ 	.byte	0x03, 0x50
        /*003a*/ 	.short	0x0000


	//----- nvinfo : EIATTR_MAXREG_COUNT
	.align		4
        /*003c*/ 	.byte	0x03, 0x1b
        /*003e*/ 	.short	0x0080


	//----- nvinfo : EIATTR_MERCURY_ISA_VERSION
	.align		4
        /*0040*/ 	.byte	0x03, 0x5f
        /*0042*/ 	.short	0x0101


	//----- nvinfo : EIATTR_VRC_CTA_INIT_COUNT
	.align		4
        /*0044*/ 	.byte	0x02, 0x4a
	.zero		1
	.zero		1


	//----- nvinfo : EIATTR_EXIT_INSTR_OFFSETS
	.align		4
        /*0048*/ 	.byte	0x04, 0x1c
        /*004a*/ 	.short	(.L_2837 - .L_2836)


	//   ....[0]....
.L_2836:
        /*004c*/ 	.word	0x00000190


	//   ....[1]....
        /*0050*/ 	.word	0x00000a60


	//   ....[2]....
        /*0054*/ 	.word	0x00000d30


	//   ....[3]....
        /*0058*/ 	.word	0x00000d80


	//   ....[4]....
        /*005c*/ 	.word	0x00000dd0


	//   ....[5]....
        /*0060*/ 	.word	0x00000f60


	//----- nvinfo : EIATTR_MAX_THREADS
	.align		4
.L_2837:
        /*0064*/ 	.byte	0x04, 0x05
        /*0066*/ 	.short	(.L_2839 - .L_2838)
.L_2838:
        /*0068*/ 	.word	0x00000200
        /*006c*/ 	.word	0x00000001
        /*0070*/ 	.word	0x00000001


	//----- nvinfo : EIATTR_CRS_STACK_SIZE
	.align		4
.L_2839:
        /*0074*/ 	.byte	0x04, 0x1e
        /*0076*/ 	.short	(.L_2841 - .L_2840)
.L_2840:
        /*0078*/ 	.word	0x00000000


	//----- nvinfo : EIATTR_CBANK_PARAM_SIZE
	.align		4
.L_2841:
        /*007c*/ 	.byte	0x03, 0x19
        /*007e*/ 	.short	0x0d42


	//----- nvinfo : EIATTR_PARAM_CBANK
	.align		4
        /*0080*/ 	.byte	0x04, 0x0a
        /*0082*/ 	.short	(.L_2843 - .L_2842)
	.align		4
.L_2842:
        /*0084*/ 	.word	index@(.nv.constant0._ZN2at6native61_GLOBAL__N__44eb8e94_28_ForeachBinaryOpScalarList_cu_dda10a6925multi_tensor_apply_kernelINS1_28TensorListScalarListMetadataIfLi2EEENS1_25BinaryOpScalarListFunctorIfLi2ELi1ELi1EEEJSt7dividesIfEEEEvT_T0_DpT1_)
        /*0088*/ 	.short	0x0380
        /*008a*/ 	.short	0x0d42


	//----- nvinfo : EIATTR_SW_WAR
	.align		4
.L_2843:
        /*008c*/ 	.byte	0x04, 0x36
        /*008e*/ 	.short	(.L_2845 - .L_2844)
.L_2844:
        /*0090*/ 	.word	0x00000008
.L_2845:


//--------------------- .nv.info._ZN2at6native61_GLOBAL__N__44eb8e94_28_ForeachBinaryOpScalarList_cu_dda10a6925multi_tensor_apply_kernelINS1_28TensorListScalarListMetadataIdLi2EEENS1_25BinaryOpScalarListFunctorIdLi2ELi1ELi1EEEJSt7dividesIdEEEEvT_T0_DpT1_ --------------------------
	.section	.nv.info._ZN2at6native61_GLOBAL__N__44eb8e94_28_ForeachBinaryOpScalarList_cu_dda10a6925multi_tensor_apply_kernelINS1_28TensorListScalarListMetadataIdLi2EEENS1_25BinaryOpScalarListFunctorIdLi2ELi1ELi1EEEJSt7dividesIdEEEEvT_T0_DpT1_,"",@"SHT_CUDA_INFO"
	.sectionflags	@""
	.align	4


	//----- nvinfo : EIATTR_CUDA_API_VERSION
	.align		4
        /*0000*/ 	.byte	0x04, 0x37
        /*0002*/ 	.short	(.L_2847 - .L_2846)
.L_2846:
        /*0004*/ 	.word	0x00000082


	//----- nvinfo : EIATTR_KPARAM_INFO
	.align		4
.L_2847:
        /*0008*/ 	.byte	0x04, 0x17
        /*000a*/ 	.short	(.L_2849 - .L_2848)
.L_2848:
        /*000c*/ 	.word	0x00000000
        /*0010*/ 	.short	0x0002
        /*0012*/ 	.short	0x0e41
        /*0014*/ 	.byte	0x00, 0xf0, 0x05, 0x00


	//----- nvinfo : EIATTR_KPARAM_INFO
	.align		4
.L_2849:
        /*0018*/ 	.byte	0x04, 0x17
        /*001a*/ 	.short	(.L_2851 - .L_2850)
.L_2850:
        /*001c*/ 	.word	0x00000000
        /*0020*/ 	.short	0x0001
        /*0022*/ 	.short	0x0e40
        /*0024*/ 	.byte	0x00, 0xf0, 0x05, 0x00


	//----- nvinfo : EIATTR_KPARAM_INFO
	.align		4
.L_2851:
        /*0028*/ 	.byte	0x04, 0x17
        /*002a*/ 	.short	(.L_2853 - .L_2852)
.L_2852:
        /*002c*/ 	.word	0x00000000
        /*0030*/ 	.short	0x0000
        /*0032*/ 	.short	0x0000
        /*0034*/ 	.byte	0x00, 0xf0, 0x01, 0x39


	//----- nvinfo : EIATTR_SPARSE_MMA_MASK
	.align		4
.L_2853:
        /*0038*/ 	.byte	0x03, 0x50
        /*003a*/ 	.short	0x0000


	//----- nvinfo : EIATTR_MAXREG_COUNT
	.align		4
        /*003c*/ 	.byte	0x03, 0x1b
        /*003e*/ 	.short	0x0080


	//----- nvinfo : EIATTR_MERCURY_ISA_VERSION
	.align		4
        /*0040*/ 	.byte	0x03, 0x5f
        /*0042*/ 	.short	0x0101


	//----- nvinfo : EIATTR_VRC_CTA_INIT_COUNT
	.align		4
        /*0044*/ 	.byte	0x02, 0x4a
	.zero		1
	.zero		1


	//----- nvinfo : EIATTR_EXIT_INSTR_OFFSETS
	.align		4
        /*0048*/ 	.byte	0x04, 0x1c
        /*004a*/ 	.short	(.L_2855 - .L_2854)


	//   ....[0]....
.L_2854:
        /*004c*/ 	.word	0x00000180


	//   ....[1]....
        /*0050*/ 	.word	0x00002760


	//   ....[2]....
        /*0054*/ 	.word	0x000038a0


	//   ....[3]....
        /*0058*/ 	.word	0x000038e0


	//   ....[4]....
        /*005c*/ 	.word	0x00003930


	//   ....[5]....
        /*0060*/ 	.word	0x000048e0


	//----- nvinfo : EIATTR_MAX_THREADS
	.align		4
.L_2855:
        /*0064*/ 	.byte	0x04, 0x05
        /*0066*/ 	.short	(.L_2857 - .L_2856)
.L_2856:
        /*0068*/ 	.word	0x00000200
        /*006c*/ 	.word	0x00000001
        /*0070*/ 	.word	0x00000001


	//----- nvinfo : EIATTR_CRS_STACK_SIZE
	.align		4
.L_2857:
        /*0074*/ 	.byte	0x04, 0x1e
        /*0076*/ 	.short	(.L_2859 - .L_2858)
.L_2858:
        /*0078*/ 	.word	0x00000000


	//----- nvinfo : EIATTR_CBANK_PARAM_SIZE
	.align		4
.L_2859:
        /*007c*/ 	.byte	0x03, 0x19
        /*007e*/ 	.short	0x0e42


	//----- nvinfo : EIATTR_PARAM_CBANK
	.align		4
        /*0080*/ 	.byte	0x04, 0x0a
        /*0082*/ 	.short	(.L_2861 - .L_2860)
	.align		4
.L_2860:
        /*0084*/ 	.word	index@(.nv.constant0._ZN2at6native61_GLOBAL__N__44eb8e94_28_ForeachBinaryOpScalarList_cu_dda10a6925multi_tensor_apply_kernelINS1_28TensorListScalarListMetadataIdLi2EEENS1_25BinaryOpScalarListFunctorIdLi2ELi1ELi1EEEJSt7dividesIdEEEEvT_T0_DpT1_)
        /*0088*/ 	.short	0x0380
        /*008a*/ 	.short	0x0e42


	//----- nvinfo : EIATTR_SW_WAR
	.align		4
.L_2861:
        /*008c*/ 	.byte	0x04, 0x36
        /*008e*/ 	.short	(.L_2863 - .L_2862)
.L_2862:
        /*0090*/ 	.word	0x00000008
.L_2863:


//--------------------- .nv.info._ZN2at6native61_GLOBAL__N__44eb8e94_28_ForeachBinaryOpScalarList_cu_dda10a6925multi_tensor_apply_kernelINS1_28TensorListScalarListMetadataIsLi2EEENS1_25BinaryOpScalarListFunctorIsLi2ELi1ELi1EEEJSt7dividesIsEEEEvT_T0_DpT1_ --------------------------
	.section	.nv.info._ZN2at6native61_GLOBAL__N__44eb8e94_28_ForeachBinaryOpScalarList_cu_dda10a6925multi_tensor_apply_kernelINS1_28TensorListScalarListMetadataIsLi2EEENS1_25BinaryOpScalarListFunctorIsLi2ELi1ELi1EEEJSt7dividesIsEEEEvT_T0_DpT1_,"",@"SHT_CUDA_INFO"
	.sectionflags	@""
	.align	4


	//----- nvinfo : EIATTR_CUDA_API_VERSION
	.align		4
        /*0000*/ 	.byte	0x04, 0x37
        /*0002*/ 	.short	(.L_2865 - .L_2864)
.L_2864:
        /*0004*/ 	.word	0x00000082


	//----- nvinfo : EIATTR_KPARAM_INFO
	.align		4
.L_2865:
        /*0008*/ 	.byte	0x04, 0x17
        /*000a*/ 	.short	(.L_2867 - .L_2866)
.L_2866:
        /*000c*/ 	.word	0x00000000
        /*0010*/ 	.short	0x0002
        /*0012*/ 	.short	0x0cc1
        /*0014*/ 	.byte	0x00, 0xf0, 0x05, 0x00


	//----- nvinfo : EIATTR_KPARAM_INFO
	.align		4
.L_2867:
        /*0018*/ 	.byte	0x04, 0x17
        /*001a*/ 	.short	(.L_2869 - .L_2868)
.L_2868:
        /*001c*/ 	.word	0x00000000
        /*0020*/ 	.short	0x0001
        /*0022*/ 	.short	0x0cc0
        /*0024*/ 	.byte	0x00, 0xf0, 0x05, 0x00


	//----- nvinfo : EIATTR_KPARAM_INFO
	.align		4
.L_2869:
        /*0028*/ 	.byte	0x04, 0x17
        /*002a*/ 	.short	(.L_2871 - .L_2870)
.L_2870:
        /*002c*/ 	.word	0x00000000
        /*0030*/ 	.short	0x0000
        /*0032*/ 	.short	0x0000
        /*0034*/ 	.byte	0x00, 0xf0, 0x01, 0x33


	//----- nvinfo : EIATTR_SPARSE_MMA_MASK
	.align		4
.L_2871:
        /*0038*/ 	.byte	0x03, 0x50
        /*003a*/ 	.short	0x0000


	//----- nvinfo : EIATTR_MAXREG_COUNT
	.align		4
        /*003c*/ 	.byte	0x03, 0x1b
        /*003e*/ 	.short	0x0080


	//----- nvinfo : EIATTR_MERCURY_ISA_VERSION
	.align		4
        /*0040*/ 	.byte	0x03, 0x5f
        /*0042*/ 	.short	0x0101


	//----- nvinfo : EIATTR_VRC_CTA_INIT_COUNT
	.align		4
        /*0044*/ 	.byte	0x02, 0x4a
	.zero		1
	.zero		1


	//----- nvinfo : EIATTR_EXIT_INSTR_OFFSETS
	.align		4
        /*0048*/ 	.byte	0x04, 0x1c
        /*004a*/ 	.short	(.L_2873 - .L_2872)


	//   ....[0]....
.L_2872:
        /*004c*/ 	.word	0x000001a0


	//   ....[1]....
        /*0050*/ 	.word	0x000010e0


	//   ....[2]....
        /*0054*/ 	.word	0x00001740


	//   ....[3]....
        /*0058*/ 	.word	0x000017a0


	//   ....[4]....
        /*005c*/ 	.word	0x000017f0


	//   ....[5]....
        /*0060*/ 	.word	0x00001e20


	//----- nvinfo : EIATTR_MAX_THREADS
	.align		4
.L_2873:
        /*0064*/ 	.byte	0x04, 0x05
        /*0066*/ 	.short	(.L_2875 - .L_2874)
.L_2874:
        /*0068*/ 	.word	0x00000200
        /*006c*/ 	.word	0x00000001
        /*0070*/ 	.word	0x00000001


	//----- nvinfo : EIATTR_CRS_STACK_SIZE
	.align		4
.L_2875:
        /*0074*/ 	.byte	0x04, 0x1e
        /*0076*/ 	.short	(.L_2877 - .L_2876)
.L_2876:
        /*0078*/ 	.word	0x00000000


	//----- nvinfo : EIATTR_CBANK_PARAM_SIZE
	.align		4
.L_2877:
        /*007c*/ 	.byte	0x03, 0x19
        /*007e*/ 	.short	0x0cc2


	//----- nvinfo : EIATTR_PARAM_CBANK
	.align		4
        /*0080*/ 	.byte	0x04, 0x0a
        /*0082*/ 	.short	(.L_2879 - .L_2878)
	.align		4
.L_2878:
        /*0084*/ 	.word	index@(.nv.constant0._ZN2at6native61_GLOBAL__N__44eb8e94_28_ForeachBinaryOpScalarList_cu_dda10a6925multi_tensor_apply_kernelINS1_28TensorListScalarListMetadataIsLi2EEENS1_25BinaryOpScalarListFunctorIsLi2ELi1ELi1EEEJSt7dividesIsEEEEvT_T0_DpT1_)
        /*0088*/ 	.short	0x0380
        /*008a*/ 	.short	0x0cc2


	//----- nvinfo : EIATTR_SW_WAR
	.align		4
.L_2879:
        /*008c*/ 	.byte	0x04, 0x36
        /*008e*/ 	.short	(.L_2881 - .L_2880)
.L_2880:
        /*0090*/ 	.word	0x00000008
.L_2881:


//--------------------- .nv.info._ZN2at6native61_GLOBAL__N__44eb8e94_28_ForeachBinaryOpScalarList_cu_dda10a6925multi_tensor_apply_kernelINS1_28TensorListScalarListMetadataIlLi2EEENS1_25BinaryOpScalarListFunctorIlLi2ELi1ELi1EEEJSt7dividesIlEEEEvT_T0_DpT1_ --------------------------
	.section	.nv.info._ZN2at6native61_GLOBAL__N__44eb8e94_28_ForeachBinaryOpScalarList_cu_dda10a6925multi_tensor_apply_kernelINS1_28TensorListScalarListMetadataIlLi2EEENS1_25BinaryOpScalarListFunctorIlLi2ELi1ELi1EEEJSt7dividesIlEEEEvT_T0_DpT1_,"",@"SHT_CUDA_INFO"
	.sectionflags	@""
	.align	4


	//----- nvinfo : EIATTR_CUDA_API_VERSION
	.align		4
        /*0000*/ 	.byte	0x04, 0x37
        /*0002*/ 	.short	(.L_2883 - .L_2882)
.L_2882:
        /*0004*/ 	.word	0x00000082


	//----- nvinfo : EIATTR_KPARAM_INFO
	.align		4
.L_2883:
        /*0008*/ 	.byte	0x04, 0x17
        /*000a*/ 	.short	(.L_2885 - .L_2884)
.L_2884:
        /*000c*/ 	.word	0x00000000
        /*0010*/ 	.short	0x0002
        /*0012*/ 	.short	0x0e41
        /*0014*/ 	.byte	0x00, 0xf0, 0x05, 0x00


	//----- nvinfo : EIATTR_KPARAM_INFO
	.align		4
.L_2885:
        /*0018*/ 	.byte	0x04, 0x17
        /*001a*/ 	.short	(.L_2887 - .L_2886)
.L_2886:
        /*001c*/ 	.word	0x00000000
        /*0020*/ 	.short	0x0001
        /*0022*/ 	.short	0x0e40
        /*0024*/ 	.byte	0x00, 0xf0, 0x05, 0x00


	//----- nvinfo : EIATTR_KPARAM_INFO
	.align		4
.L_2887:
        /*0028*/ 	.byte	0x04, 0x17
        /*002a*/ 	.short	(.L_2889 - .L_2888)
.L_2888:
        /*002c*/ 	.word	0x00000000
        /*0030*/ 	.short	0x0000
        /*0032*/ 	.short	0x0000
        /*0034*/ 	.byte	0x00, 0xf0, 0x01, 0x39


	//----- nvinfo : EIATTR_SPARSE_MMA_MASK
	.align		4
.L_2889:
        /*0038*/ 	.byte	0x03, 0x50
        /*003a*/ 	.short	0x0000


	//----- nvinfo : EIATTR_MAXREG_COUNT
	.align		4
        /*003c*/ 	.byte	0x03, 0x1b
        /*003e*/ 	.short	0x0080


	//----- nvinfo : EIATTR_MERCURY_ISA_VERSION
	.align		4
        /*0040*/ 	.byte	0x03, 0x5f
        /*0042*/ 	.short	0x0101


	//----- nvinfo : EIATTR_VRC_CTA_INIT_COUNT
	.align		4
        /*0044*/ 	.byte	0x02, 0x4a
	.zero		1
	.zero		1


	//----- nvinfo : EIATTR_EXIT_INSTR_OFFSETS
	.align		4
        /*0048*/ 	.byte	0x04, 0x1c
        /*004a*/ 	.short	(.L_2891 - .L_2890)


	//   ....[0]....
.L_2890:
        /*004c*/ 	.word	0x00000180


	//   ....[1]....
        /*0050*/ 	.word	0x00001bd0


	//   ....[2]....
        /*0054*/ 	.word	0x000027a0


	//   ....[3]....
        /*0058*/ 	.word	0x000027e0


	//   ....[4]....
        /*005c*/ 	.word	0x00002830


	//   ....[5]....
        /*0060*/ 	.word	0x00003270


	//----- nvinfo : EIATTR_MAX_THREADS
	.align		4
.L_2891:
        /*0064*/ 	.byte	0x04, 0x05
        /*0066*/ 	.short	(.L_2893 - .L_2892)
.L_2892:
        /*0068*/ 	.word	0x00000200
        /*006c*/ 	.word	0x00000001
        /*0070*/ 	.word	0x00000001


	//----- nvinfo : EIATTR_CRS_STACK_SIZE
	.align		4
.L_2893:
        /*0074*/ 	.byte	0x04, 0x1e
        /*0076*/ 	.short	(.L_2895 - .L_2894)
.L_2894:
        /*0078*/ 	.word	0x00000000


	//----- nvinfo : EIATTR_CBANK_PARAM_SIZE
	.align		4
.L_2895:
        /*007c*/ 	.byte	0x03, 0x19
        /*007e*/ 	.short	0x0e42


	//----- nvinfo : EIATTR_PARAM_CBANK
	.align		4
        /*0080*/ 	.byte	0x04, 0x0a
        /*0082*/ 	.short	(.L_2897 - .L_2896)
	.align		4
.L_2896:
        /*0084*/ 	.word	index@(.nv.constant0._ZN2at6native61_GLOBAL__N__44eb8e94_28_ForeachBinaryOpScalarList_cu_dda10a6925multi_tensor_apply_kernelINS1_28TensorListScalarListMetadataIlLi2EEENS1_25BinaryOpScalarListFunctorIlLi2ELi1ELi1EEEJSt7dividesIlEEEEvT_T0_DpT1_)
        /*0088*/ 	.short	0x0380
        /*008a*/ 	.short	0x0e42


	//----- nvinfo : EIATTR_SW_WAR
	.align		4
.L_2897:
        /*008c*/ 	.byte	0x04, 0x36
        /*008e*/ 	.short	(.L_2899 - .L_2898)
.L_2898:
        /*0090*/ 	.word	0x00000008
.L_2899:


//--------------------- .nv.info._ZN2at6native61_GLOBAL__N__44eb8e94_28_ForeachBinaryOpScalarList_cu_dda10a6925multi_tensor_apply_kernelINS1_28TensorListScalarListMetadataIiLi2EEENS1_25BinaryOpScalarListFunctorIiLi2ELi1ELi1EEEJSt7dividesIiEEEEvT_T0_DpT1_ --------------------------
	.section	.nv.info._ZN2at6native61_GLOBAL__N__44eb8e94_28_ForeachBinaryOpScalarList_cu_dda10a6925multi_tensor_apply_kernelINS1_28TensorListScalarListMetadataIiLi2EEENS1_25BinaryOpScalarListFunctorIiLi2ELi1ELi1EEEJSt7dividesIiEEEEvT_T0_DpT1_,"",@"SHT_CUDA_INFO"
	.sectionflags	@""
	.align	4


	//----- nvinfo : EIATTR_CUDA_API_VERSION
	.align		4
        /*0000*/ 	.byte	0x04, 0x37
        /*0002*/ 	.short	(.L_2901 - .L_2900)
.L_2900:
        /*0004*/ 	.word	0x00000082


	//----- nvinfo : EIATTR_KPARAM_INFO
	.align		4
.L_2901:
        /*0008*/ 	.byte	0x04, 0x17
        /*000a*/ 	.short	(.L_2903 - .L_2902)
.L_2902:
        /*000c*/ 	.word	0x00000000
        /*0010*/ 	.short	0x0002
        /*0012*/ 	.short	0x0d41
        /*0014*/ 	.byte	0x00, 0xf0, 0x05, 0x00


	//----- nvinfo : EIATTR_KPARAM_INFO
	.align		4
.L_2903:
        /*0018*/ 	.byte	0x04, 0x17
        /*001a*/ 	.short	(.L_2905 - .L_2904)
.L_2904:
        /*001c*/ 	.word	0x00000000
        /*0020*/ 	.short	0x0001
        /*0022*/ 	.short	0x0d40
        /*0024*/ 	.byte	0x00, 0xf0, 0x05, 0x00


	//----- nvinfo : EIATTR_KPARAM_INFO
	.align		4
.L_2905:
        /*0028*/ 	.byte	0x04, 0x17
        /*002a*/ 	.short	(.L_2907 - .L_2906)
.L_2906:
        /*002c*/ 	.word	0x00000000
        /*0030*/ 	.short	0x0000
        /*0032*/ 	.short	0x0000
        /*0034*/ 	.byte	0x00, 0xf0, 0x01, 0x35


	//----- nvinfo : EIATTR_SPARSE_MMA_MASK
	.align		4
.L_2907:
        /*0038*/ 	.byte	0x03, 0x50
        /*003a*/ 	.short	0x0000


	//----- nvinfo : EIATTR_MAXREG_COUNT
	.align		4
        /*003c*/ 	.byte	0x03, 0x1b
        /*003e*/ 	.short	0x0080


	//----- nvinfo : EIATTR_MERCURY_ISA_VERSION
	.align		4
        /*0040*/ 	.byte	0x03, 0x5f
        /*0042*/ 	.short	0x0101


	//----- nvinfo : EIATTR_VRC_CTA_INIT_COUNT
	.align		4
        /*0044*/ 	.byte	0x02, 0x4a
	.zero		1
	.zero		1


	//----- nvinfo : EIATTR_EXIT_INSTR_OFFSETS
	.align		4
        /*0048*/ 	.byte	0x04, 0x1c
        /*004a*/ 	.short	(.L_2909 - .L_2908)


	//   ....[0]....
.L_2908:
        /*004c*/ 	.word	0x00000190


	//   ....[1]....
        /*0050*/ 	.word	0x00001790


	//   ....[2]....
        /*0054*/ 	.word	0x00001df0


	//   ....[3]....
        /*0058*/ 	.word	0x00001e50


	//   ....[4]....
        /*005c*/ 	.word	0x00001ea0


	//   ....[5]....
        /*0060*/ 	.word	0x00002460


	//----- nvinfo : EIATTR_MAX_THREADS
	.align		4
.L_2909:
        /*0064*/ 	.byte	0x04, 0x05
        /*0066*/ 	.short	(.L_2911 - .L_2910)
.L_2910:
        /*0068*/ 	.word	0x00000200
        /*006c*/ 	.word	0x00000001
        /*0070*/ 	.word	0x00000001


	//----- nvinfo : EIATTR_CRS_STACK_SIZE
	.align		4
.L_2911:
        /*0074*/ 	.byte	0x04, 0x1e
        /*0076*/ 	.short	(.L_2913 - .L_2912)
.L_2912:
        /*0078*/ 	.word	0x00000000


	//----- nvinfo : EIATTR_CBANK_PARAM_SIZE
	.align		4
.L_2913:
        /*007c*/ 	.byte	0x03, 0x19
        /*007e*/ 	.short	0x0d42


	//----- nvinfo : EIATTR_PARAM_CBANK
	.align		4
        /*0080*/ 	.byte	0x04, 0x0a
        /*0082*/ 	.short	(.L_2915 - .L_2914)
	.align		4
.L_2914:
        /*0084*/ 	.word	index@(.nv.constant0._ZN2at6native61_GLOBAL__N__44eb8e94_28_ForeachBinaryOpScalarList_cu_dda10a6925multi_tensor_apply_kernelINS1_28TensorListScalarListMetadataIiLi2EEENS1_25BinaryOpScalarListFunctorIiLi2ELi1ELi1EEEJSt7dividesIiEEEEvT_T0_DpT1_)
        /*0088*/ 	.short	0x0380
        /*008a*/ 	.short	0x0d42


	//----- nvinfo : EIATTR_SW_WAR
	.align		4
.L_2915:
        /*008c*/ 	.byte	0x04, 0x36
        /*008e*/ 	.short	(.L_2917 - .L_2916)
.L_2916:
        /*0090*/ 	.word	0x00000008
.L_2917:


//--------------------- .nv.info._ZN2at6native61_GLOBAL__N__44eb8e94_28_ForeachBinaryOpScalarList_cu_dda10a6925multi_tensor_apply_kernelINS1_28TensorListScalarListMetadataIaLi2EEENS1_25BinaryOpScalarListFunctorIaLi2ELi1ELi1EEEJSt7dividesIaEEEEvT_T0_DpT1_ --------------------------
	.section	.nv.info._ZN2at6native61_GLOBAL__N__44eb8e94_28_ForeachBinaryOpScalarList_cu_dda10a6925multi_tensor_apply_kernelINS1_28TensorListScalarListMetadataIaLi2EEENS1_25BinaryOpScalarListFunctorIaLi2ELi1ELi1EEEJSt7dividesIaEEEEvT_T0_DpT1_,"",@"SHT_CUDA_INFO"
	.sectionflags	@""
	.align	4


	//----- nvinfo : EIATTR_CUDA_API_VERSION
	.align		4
        /*0000*/ 	.byte	0x04, 0x37
        /*0002*/ 	.short	(.L_2919 - .L_2918)
.L_2918:
        /*0004*/ 	.word	0x00000082


	//----- nvinfo : EIATTR_KPARAM_INFO
	.align		4
.L_2919:
        /*0008*/ 	.byte	0x04, 0x17
        /*000a*/ 	.short	(.L_2921 - .L_2920)
.L_2920:
        /*000c*/ 	.word	0x00000000
        /*0010*/ 	.short	0x0002
        /*0012*/ 	.short	0x0c81
        /*0014*/ 	.byte	0x00, 0xf0, 0x05, 0x00


	//----- nvinfo : EIATTR_KPARAM_INFO
	.align		4
.L_2921:
        /*0018*/ 	.byte	0x04, 0x17
        /*001a*/ 	.short	(.L_2923 - .L_2922)
.L_2922:
        /*001c*/ 	.word	0x00000000
        /*0020*/ 	.short	0x0001
        /*0022*/ 	.short	0x0c80
        /*0024*/ 	.byte	0x00, 0xf0, 0x05, 0x00


	//----- nvinfo : EIATTR_KPARAM_INFO
	.align		4
.L_2923:
        /*0028*/ 	.byte	0x04, 0x17
        /*002a*/ 	.short	(.L_2925 - .L_2924)
.L_2924:
        /*002c*/ 	.word	0x00000000
        /*0030*/ 	.short	0x0000
        /*0032*/ 	.short	0x0000
        /*0034*/ 	.byte	0x00, 0xf0, 0x01, 0x32


	//----- nvinfo : EIATTR_SPARSE_MMA_MASK
	.align		4
.L_2925:
        /*0038*/ 	.byte	0x03, 0x50
        /*003a*/ 	.short	0x0000


	//----- nvinfo : EIATTR_MAXREG_COUNT
	.align		4
        /*003c*/ 	.byte	0x03, 0x1b
        /*003e*/ 	.short	0x0080


	//----- nvinfo : EIATTR_MERCURY_ISA_VERSION
	.align		4
        /*0040*/ 	.byte	0x03, 0x5f
        /*0042*/ 	.short	0x0101


	//----- nvinfo : EIATTR_VRC_CTA_INIT_COUNT
	.align		4
        /*0044*/ 	.byte	0x02, 0x4a
	.zero		1
	.zero		1


	//----- nvinfo : EIATTR_EXIT_INSTR_OFFSETS
	.align		4
        /*0048*/ 	.byte	0x04, 0x1c
        /*004a*/ 	.short	(.L_2927 - .L_2926)


	//   ....[0]....
.L_2926:
        /*004c*/ 	.word	0x000001a0


	//   ....[1]....
        /*0050*/ 	.word	0x00001350


	//   ....[2]....
        /*0054*/ 	.word	0x000017d0


	//   ....[3]....
        /*0058*/ 	.word	0x00001810


	//   ....[4]....
        /*005c*/ 	.word	0x00001860


	//   ....[5]....
        /*0060*/ 	.word	0x00001b70


	//----- nvinfo : EIATTR_MAX_THREADS
	.align		4
.L_2927:
        /*0064*/ 	.byte	0x04, 0x05
        /*0066*/ 	.short	(.L_2929 - .L_2928)
.L_2928:
        /*0068*/ 	.word	0x00000200
        /*006c*/ 	.word	0x00000001
        /*0070*/ 	.word	0x00000001


	//----- nvinfo : EIATTR_CRS_STACK_SIZE
	.align		4
.L_2929:
        /*0074*/ 	.byte	0x04, 0x1e
        /*0076*/ 	.short	(.L_2931 - .L_2930)
.L_2930:
        /*0078*/ 	.word	0x00000000


	//----- nvinfo : EIATTR_CBANK_PARAM_SIZE
	.align		4
.L_2931:
        /*007c*/ 	.byte	0x03, 0x19
        /*007e*/ 	.short	0x0c82


	//----- nvinfo : EIATTR_PARAM_CBANK
	.align		4
        /*0080*/ 	.byte	0x04, 0x0a
        /*0082*/ 	.short	(.L_2933 - .L_2932)
	.align		4
.L_2932:
        /*0084*/ 	.word	index@(.nv.constant0._ZN2at6native61_GLOBAL__N__44eb8e94_28_ForeachBinaryOpScalarList_cu_dda10a6925multi_tensor_apply_kernelINS1_28TensorListScalarListMetadataIaLi2EEENS1_25BinaryOpScalarListFunctorIaLi2ELi1ELi1EEEJSt7dividesIaEEEEvT_T0_DpT1_)
        /*0088*/ 	.short	0x0380
        /*008a*/ 	.short	0x0c82


	//----- nvinfo : EIATTR_SW_WAR
	.align		4
.L_2933:
        /*008c*/ 	.byte	0x04, 0x36
        /*008e*/ 	.short	(.L_2935 - .L_2934)
.L_2934:
        /*0090*/ 	.word	0x00000008
.L_2935:


//--------------------- .nv.info._ZN2at6native61_GLOBAL__N__44eb8e94_28_ForeachBinaryOpScalarList_cu_dda10a6925multi_tensor_apply_kernelINS1_28TensorListScalarListMetadataIhLi2EEENS1_25BinaryOpScalarListFunctorIhLi2ELi1ELi1EEEJSt7dividesIhEEEEvT_T0_DpT1_ --------------------------
	.section	.nv.info._ZN2at6native61_GLOBAL__N__44eb8e94_28_ForeachBinaryOpScalarList_cu_dda10a6925multi_tensor_apply_kernelINS1_28TensorListScalarListMetadataIhLi2EEENS1_25BinaryOpScalarListFunctorIhLi2ELi1ELi1EEEJSt7dividesIhEEEEvT_T0_DpT1_,"",@"SHT_CUDA_INFO"
	.sectionflags	@""
	.align	4


	//----- nvinfo : EIATTR_CUDA_API_VERSION
	.align		4
        /*0000*/ 	.byte	0x04, 0x37
        /*0002*/ 	.short	(.L_2937 - .L_2936)
.L_2936:
        /*0004*/ 	.word	0x00000082


	//----- nvinfo : EIATTR_KPARAM_INFO
	.align		4
.L_2937:
        /*0008*/ 	.byte	0x04, 0x17
        /*000a*/ 	.short	(.L_2939 - .L_2938)
.L_2938:
        /*000c*/ 	.word	0x00000000
        /*0010*/ 	.short	0x0002
        /*0012*/ 	.short	0x0c81
        /*0014*/ 	.byte	0x00, 0xf0, 0x05, 0x00


	//----- nvinfo : EIATTR_KPARAM_INFO
	.align		4
.L_2939:
        /*0018*/ 	.byte	0x04, 0x17
        /*001a*/ 	.short	(.L_2941 - .L_2940)
.L_2940:
        /*001c*/ 	.word	0x00000000
        /*0020*/ 	.short	0x0001
        /*0022*/ 	.short	0x0c80
        /*0024*/ 	.byte	0x00, 0xf0, 0x05, 0x00


	//----- nvinfo : EIATTR_KPARAM_INFO
	.align		4
.L_2941:
        /*0028*/ 	.byte	0x04, 0x17
        /*002a*/ 	.short	(.L_2943 - .L_2942)
.L_2942:
        /*002c*/ 	.word	0x00000000
        /*0030*/ 	.short	0x0000
        /*0032*/ 	.short	0x0000
        /*0034*/ 	.byte	0x00, 0xf0, 0x01, 0x32


	//----- nvinfo : EIATTR_SPARSE_MMA_MASK
	.align		4
.L_2943:
        /*0038*/ 	.byte	0x03, 0x50
        /*003a*/ 	.short	0x0000


	//----- nvinfo : EIATTR_MAXREG_COUNT
	.align		4
        /*003c*/ 	.byte	0x03, 0x1b
        /*003e*/ 	.short	0x0080


	//----- nvinfo : EIATTR_MERCURY_ISA_VERSION
	.align		4
        /*0040*/ 	.byte	0x03, 0x5f
        /*0042*/ 	.short	0x0101


	//----- nvinfo : EIATTR_VRC_CTA_INIT_COUNT
	.align		4
        /*0044*/ 	.byte	0x02, 0x4a
	.zero		1
	.zero		1


	//----- nvinfo : EIATTR_EXIT_INSTR_OFFSETS
	.align		4
        /*0048*/ 	.byte	0x04, 0x1c
        /*004a*/ 	.short	(.L_2945 - .L_2944)


	//   ....[0]....
.L_2944:
        /*004c*/ 	.word	0x000001a0


	//   ....[1]....
        /*0050*/ 	.word	0x00001610


	//   ....[2]....
        /*0054*/ 	.word	0x00001ac0


	//   ....[3]....
        /*0058*/ 	.word	0x00001b00


	//   ....[4]....
        /*005c*/ 	.word	0x00001b50


	//   ....[5]....
        /*0060*/ 	.word	0x00001e60


	//----- nvinfo : EIATTR_MAX_THREADS
	.align		4
.L_2945:
        /*0064*/ 	.byte	0x04, 0x05
        /*0066*/ 	.short	(.L_2947 - .L_2946)
.L_2946:
        /*0068*/ 	.word	0x00000200
        /*006c*/ 	.word	0x00000001
        /*0070*/ 	.word	0x00000001


	//----- nvinfo : EIATTR_CRS_STACK_SIZE
	.align		4
.L_2947:
        /*0074*/ 	.byte	0x04, 0x1e
        /*0076*/ 	.short	(.L_2949 - .L_2948)
.L_2948:
        /*0078*/ 	.word	0x00000000


	//----- nvinfo : EIATTR_CBANK_PARAM_SIZE
	.align		4
.L_2949:
        /*007c*/ 	.byte	0x03, 0x19
        /*007e*/ 	.short	0x0c82


	//----- nvinfo : EIATTR_PARAM_CBANK
	.align		4
        /*0080*/ 	.byte	0x04, 0x0a
        /*0082*/ 	.short	(.L_2951 - .L_2950)
	.align		4
.L_2950:
        /*0084*/ 	.word	index@(.nv.constant0._ZN2at6native61_GLOBAL__N__44eb8e94_28_ForeachBinaryOpScalarList_cu_dda10a6925multi_tensor_apply_kernelINS1_28TensorListScalarListMetadataIhLi2EEENS1_25BinaryOpScalarListFunctorIhLi2ELi1ELi1EEEJSt7dividesIhEEEEvT_T0_DpT1_)
        /*0088*/ 	.short	0x0380
        /*008a*/ 	.short	0x0c82


	//----- nvinfo : EIATTR_SW_WAR
	.align		4
.L_2951:
        /*008c*/ 	.byte	0x04, 0x36
        /*008e*/ 	.short	(.L_2953 - .L_2952)
.L_2952:
        /*0090*/ 	.word	0x00000008
.L_2953:


//--------------------- .nv.info._ZN2at6native61_GLOBAL__N__44eb8e94_28_ForeachBinaryOpScalarList_cu_dda10a6925multi_tensor_apply_kernelINS1_28TensorListScalarListMetadataIfLi1EEENS1_25BinaryOpScalarListFunctorIN3c108BFloat16ELi1ELi1ELi0EEEJSt7dividesIfEEEEvT_T0_DpT1_ --------------------------
	.section	.nv.info._ZN2at6native61_GLOBAL__N__44eb8e94_28_ForeachBinaryOpScalarList_cu_dda10a6925multi_tensor_apply_kernelINS1_28TensorListScalarListMetadataIfLi1EEENS1_25BinaryOpScalarListFunctorIN3c108BFloat16ELi1ELi1ELi0EEEJSt7dividesIfEEEEvT_T0_DpT1_,"",@"SHT_CUDA_INFO"
	.sectionflags	@""
	.align	4


	//----- nvinfo : EIATTR_CUDA_API_VERSION
	.align		4
        /*0000*/ 	.byte	0x04, 0x37
        /*0002*/ 	.short	(.L_2955 - .L_2954)
.L_2954:
        /*0004*/ 	.word	0x00000082


	//----- nvinfo : EIATTR_KPARAM_INFO
	.align		4
.L_2955:
        /*0008*/ 	.byte	0x04, 0x17
        /*000a*/ 	.short	(.L_2957 - .L_2956)
.L_2956:
        /*000c*/ 	.word	0x00000000
        /*0010*/ 	.short	0x0002
        /*0012*/ 	.short	0x0dc1
        /*0014*/ 	.byte	0x00, 0xf0, 0x05, 0x00


	//----- nvinfo : EIATTR_KPARAM_INFO
	.align		4
.L_2957:
        /*0018*/ 	.byte	0x04, 0x17
        /*001a*/ 	.short	(.L_2959 - .L_2958)
.L_2958:
        /*001c*/ 	.word	0x00000000
        /*0020*/ 	.short	0x0001
        /*0022*/ 	.short	0x0dc0
        /*0024*/ 	.byte	0x00, 0xf0, 0x05, 0x00


	//----- nvinfo : EIATTR_KPARAM_INFO
	.align		4
.L_2959:
        /*0028*/ 	.byte	0x04, 0x17
        /*002a*/ 	.short	(.L_2961 - .L_2960)
.L_2960:
        /*002c*/ 	.word	0x00000000
        /*0030*/ 	.short	0x0000
        /*0032*/ 	.short	0x0000
        /*0034*/ 	.byte	0x00, 0xf0, 0x01, 0x37


	//----- nvinfo : EIATTR_SPARSE_MMA_MASK
	.align		4
.L_2961:
        /*0038*/ 	.byte	0x03, 0x50
        /*003a*/ 	.short	0x0000


	//----- nvinfo : EIATTR_MAXREG_COUNT
	.align		4
        /*003c*/ 	.byte	0x03, 0x1b
        /*003e*/ 	.short	0x0080


	//----- nvinfo : EIATTR_MERCURY_ISA_VERSION
	.align		4
        /*0040*/ 	.byte	0x03, 0x5f
        /*0042*/ 	.short	0x0101


	//----- nvinfo : EIATTR_VRC_CTA_INIT_COUNT
	.align		4
        /*0044*/ 	.byte	0x02, 0x4a
	.zero		1
	.zero		1


	//----- nvinfo : EIATTR_EXIT_INSTR_OFFSETS
	.align		4
        /*0048*/ 	.byte	0x04, 0x1c
        /*004a*/ 	.short	(.L_2963 - .L_2962)


	//   ....[0]....
.L_2962:
        /*004c*/ 	.word	0x00000160


	//   ....[1]....
        /*0050*/ 	.word	0x00000ad0


	//   ....[2]....
        /*0054*/ 	.word	0x00000de0


	//   ....[3]....
        /*0058*/ 	.word	0x00000e10


	//   ....[4]....
        /*005c*/ 	.word	0x00000e60


	//   ....[5]....
        /*0060*/ 	.word	0x00001030


	//----- nvinfo : EIATTR_MAX_THREADS
	.align		4
.L_2963:
        /*0064*/ 	.byte	0x04, 0x05
        /*0066*/ 	.short	(.L_2965 - .L_2964)
.L_2964:
        /*0068*/ 	.word	0x00000200
        /*006c*/ 	.word	0x00000001
        /*0070*/ 	.word	0x00000001


	//----- nvinfo : EIATTR_CRS_STACK_SIZE
	.align		4
.L_2965:
        /*0074*/ 	.byte	0x04, 0x1e
        /*0076*/ 	.short	(.L_2967 - .L_2966)
.L_2966:
        /*0078*/ 	.word	0x00000000


	//----- nvinfo : EIATTR_CBANK_PARAM_SIZE
	.align		4
.L_2967:
        /*007c*/ 	.byte	0x03, 0x19
        /*007e*/ 	.short	0x0dc2


	//----- nvinfo : EIATTR_PARAM_CBANK
	.align		4
        /*0080*/ 	.byte	0x04, 0x0a
        /*0082*/ 	.short	(.L_2969 - .L_2968)
	.align		4
.L_2968:
        /*0084*/ 	.word	index@(.nv.constant0._ZN2at6native61_GLOBAL__N__44eb8e94_28_ForeachBinaryOpScalarList_cu_dda10a6925multi_tensor_apply_kernelINS1_28TensorListScalarListMetadataIfLi1EEENS1_25BinaryOpScalarListFunctorIN3c108BFloat16ELi1ELi1ELi0EEEJSt7dividesIfEEEEvT_T0_DpT1_)
        /*0088*/ 	.short	0x0380
        /*008a*/ 	.short	0x0dc2


	//----- nvinfo : EIATTR_SW_WAR
	.align		4
.L_2969:
        /*008c*/ 	.byte	0x04, 0x36
        /*008e*/ 	.short	(.L_2971 - .L_2970)
.L_2970:
        /*0090*/ 	.word	0x00000008
.L_2971:


//--------------------- .nv.info._ZN2at6native61_GLOBAL__N__44eb8e94_28_ForeachBinaryOpScalarList_cu_dda10a6925multi_tensor_apply_kernelINS1_28TensorListScalarListMetadataIfLi1EEENS1_25BinaryOpScalarListFunctorIN3c104HalfELi1ELi1ELi0EEEJSt7dividesIfEEEEvT_T0_DpT1_ --------------------------
	.section	.nv.info._ZN2at6native61_GLOBAL__N__44eb8e94_28_ForeachBinaryOpScalarList_cu_dda10a6925multi_tensor_apply_kernelINS1_28TensorListScalarListMetadataIfLi1EEENS1_25BinaryOpScalarListFunctorIN3c104HalfELi1ELi1ELi0EEEJSt7dividesIfEEEEvT_T0_DpT1_,"",@"SHT_CUDA_INFO"
	.sectionflags	@""
	.align	4


	//----- nvinfo : EIATTR_CUDA_API_VERSION
	.align		4
        /*0000*/ 	.byte	0x04, 0x37
        /*0002*/ 	.short	(.L_2973 - .L_2972)
.L_2972:
        /*0004*/ 	.word	0x00000082


	//----- nvinfo : EIATTR_KPARAM_INFO
	.align		4
.L_2973:
        /*0008*/ 	.byte	0x04, 0x17
        /*000a*/ 	.short	(.L_2975 - .L_2974)
.L_2974:
        /*000c*/ 	.word	0x00000000
        /*0010*/ 	.short	0x0002
        /*0012*/ 	.short	0x0dc1
        /*0014*/ 	.byte	0x00, 0xf0, 0x05, 0x00


	//----- nvinfo : EIATTR_KPARAM_INFO
	.align		4
.L_2975:
        /*0018*/ 	.byte	0x04, 0x17
        /*001a*/ 	.short	(.L_2977 - .L_2976)
.L_2976:
        /*001c*/ 	.word	0x00000000
        /*0020*/ 	.short	0x0001
        /*0022*/ 	.short	0x0dc0
        /*0024*/ 	.byte	0x00, 0xf0, 0x05, 0x00


	//----- nvinfo : EIATTR_KPARAM_INFO
	.align		4
.L_2977:
        /*0028*/ 	.byte	0x04, 0x17
        /*002a*/ 	.short	(.L_2979 - .L_2978)
.L_2978:
        /*002c*/ 	.word	0x00000000
        /*0030*/ 	.short	0x0000
        /*0032*/ 	.short	0x0000
        /*0034*/ 	.byte	0x00, 0xf0, 0x01, 0x37


	//----- nvinfo : EIATTR_SPARSE_MMA_MASK
	.align		4
.L_2979:
        /*0038*/ 	.byte	0x03, 0x50
        /*003a*/ 	.short	0x0000


	//----- nvinfo : EIATTR_MAXREG_COUNT
	.align		4
        /*003c*/ 	.byte	0x03, 0x1b
        /*003e*/ 	.short	0x0080


	//----- nvinfo : EIATTR_MERCURY_ISA_VERSION
	.align		4
        /*0040*/ 	.byte	0x03, 0x5f
        /*0042*/ 	.short	0x0101


	//----- nvinfo : EIATTR_VRC_CTA_INIT_COUNT
	.align		4
        /*0044*/ 	.byte	0x02, 0x4a
	.zero		1
	.zero		1


	//----- nvinfo : EIATTR_EXIT_INSTR_OFFSETS
	.align		4
        /*0048*/ 	.byte	0x04, 0x1c
        /*004a*/ 	.short	(.L_2981 - .L_2980)


	//   ....[0]....
.L_2980:
        /*004c*/ 	.word	0x00000160


	//   ....[1]....
        /*0050*/ 	.word	0x00000ad0


	//   ....[2]....
        /*0054*/ 	.word	0x00000de0


	//   ....[3]....
        /*0058*/ 	.word	0x00000e10


	//   ....[4]....
        /*005c*/ 	.word	0x00000e60


	//   ....[5]....
        /*0060*/ 	.word	0x00001010


	//----- nvinfo : EIATTR_MAX_THREADS
	.align		4
.L_2981:
        /*0064*/ 	.byte	0x04, 0x05
        /*0066*/ 	.short	(.L_2983 - .L_2982)
.L_2982:
        /*0068*/ 	.word	0x00000200
        /*006c*/ 	.word	0x00000001
        /*0070*/ 	.word	0x00000001


	//----- nvinfo : EIATTR_CRS_STACK_SIZE
	.align		4
.L_2983:
        /*0074*/ 	.byte	0x04, 0x1e
        /*0076*/ 	.short	(.L_2985 - .L_2984)
.L_2984:
        /*0078*/ 	.word	0x00000000


	//----- nvinfo : EIATTR_CBANK_PARAM_SIZE
	.align		4
.L_2985:
        /*007c*/ 	.byte	0x03, 0x19
        /*007e*/ 	.short	0x0dc2


	//----- nvinfo : EIATTR_PARAM_CBANK
	.align		4
        /*0080*/ 	.byte	0x04, 0x0a
        /*0082*/ 	.short	(.L_2987 - .L_2986)
	.align		4
.L_2986:
        /*0084*/ 	.word	index@(.nv.constant0._ZN2at6native61_GLOBAL__N__44eb8e94_28_ForeachBinaryOpScalarList_cu_dda10a6925multi_tensor_apply_kernelINS1_28TensorListScalarListMetadataIfLi1EEENS1_25BinaryOpScalarListFunctorIN3c104HalfELi1ELi1ELi0EEEJSt7dividesIfEEEEvT_T0_DpT1_)
        /*0088*/ 	.short	0x0380
        /*008a*/ 	.short	0x0dc2


	//----- nvinfo : EIATTR_SW_WAR
	.align		4
.L_2987:
        /*008c*/ 	.byte	0x04, 0x36
        /*008e*/ 	.short	(.L_2989 - .L_2988)
.L_2988:
        /*0090*/ 	.word	0x00000008
.L_2989:


//--------------------- .nv.info._ZN2at6native61_GLOBAL__N__44eb8e94_28_ForeachBinaryOpScalarList_cu_dda10a6925multi_tensor_apply_kernelINS1_28TensorListScalarListMetadataIbLi1EEENS1_25BinaryOpScalarListFunctorIbLi1ELi1ELi0EEEJSt7dividesIbEEEEvT_T0_DpT1_ --------------------------
	.section	.nv.info._ZN2at6native61_GLOBAL__N__44eb8e94_28_ForeachBinaryOpScalarList_cu_dda10a6925multi_tensor_apply_kernelINS1_28TensorListScalarListMetadataIbLi1EEENS1_25BinaryOpScalarListFunctorIbLi1ELi1ELi0EEEJSt7dividesIbEEEEvT_T0_DpT1_,"",@"SHT_CUDA_INFO"
	.sectionflags	@""
	.align	4


	//----- nvinfo : EIATTR_CUDA_API_VERSION
	.align		4
        /*0000*/ 	.byte	0x04, 0x37
        /*0002*/ 	.short	(.L_2991 - .L_2990)
.L_2990:
        /*0004*/ 	.word	0x00000082


	//----- nvinfo : EIATTR_KPARAM_INFO
	.align		4
.L_2991:
        /*0008*/ 	.byte	0x04, 0x17
        /*000a*/ 	.short	(.L_2993 - .L_2992)
.L_2992:
        /*000c*/ 	.word	0x00000000
        /*0010*/ 	.short	0x0002
        /*0012*/ 	.short	0x0ca1
        /*0014*/ 	.byte	0x00, 0xf0, 0x05, 0x00


	//----- nvinfo : EIATTR_KPARAM_INFO
	.align		4
.L_2993:
        /*0018*/ 	.byte	0x04, 0x17
        /*001a*/ 	.short	(.L_2995 - .L_2994)
.L_2994:
        /*001c*/ 	.word	0x00000000
        /*0020*/ 	.short	0x0001
        /*0022*/ 	.short	0x0ca0
        /*0024*/ 	.byte	0x00, 0xf0, 0x05, 0x00


	//----- nvinfo : EIATTR_KPARAM_INFO
	.align		4
.L_2995:
        /*0028*/ 	.byte	0x04, 0x17
        /*002a*/ 	.short	(.L_2997 - .L_2996)
.L_2996:
        /*002c*/ 	.word	0x00000000
        /*0030*/ 	.short	0x0000
        /*0032*/ 	.short	0x0000
        /*0034*/ 	.byte	0x00, 0xf0, 0x81, 0x32


	//----- nvinfo : EIATTR_SPARSE_MMA_MASK
	.align		4
.L_2997:
        /*0038*/ 	.byte	0x03, 0x50
        /*003a*/ 	.short	0x0000


	//----- nvinfo : EIATTR_MAXREG_COUNT
	.align		4
        /*003c*/ 	.byte	0x03, 0x1b
        /*003e*/ 	.short	0x0080


	//----- nvinfo : EIATTR_MERCURY_ISA_VERSION
	.align		4
        /*0040*/ 	.byte	0x03, 0x5f
        /*0042*/ 	.short	0x0101


	//----- nvinfo : EIATTR_VRC_CTA_INIT_COUNT
	.align		4
        /*0044*/ 	.byte	0x02, 0x4a
	.zero		1
	.zero		1


	//----- nvinfo : EIATTR_EXIT_INSTR_OFFSETS
	.align		4
        /*0048*/ 	.byte	0x04, 0x1c
        /*004a*/ 	.short	(.L_2999 - .L_2998)


	//   ....[0]....
.L_2998:
        /*004c*/ 	.word	0x00000130


	//   ....[1]....
        /*0050*/ 	.word	0x00000ac0


	//   ....[2]....
        /*0054*/ 	.word	0x00000d50


	//   ....[3]....
        /*0058*/ 	.word	0x00000d70


	//   ....[4]....
        /*005c*/ 	.word	0x00000dc0


	//   ....[5]....
        /*0060*/ 	.word	0x00000fb0


	//----- nvinfo : EIATTR_MAX_THREADS
	.align		4
.L_2999:
        /*0064*/ 	.byte	0x04, 0x05
        /*0066*/ 	.short	(.L_3001 - .L_3000)
.L_3000:
        /*0068*/ 	.word	0x00000200
        /*006c*/ 	.word	0x00000001
        /*0070*/ 	.word	0x00000001


	//----- nvinfo : EIATTR_CRS_STACK_SIZE
	.align		4
.L_3001:
        /*0074*/ 	.byte	0x04, 0x1e
        /*0076*/ 	.short	(.L_3003 - .L_3002)
.L_3002:
        /*0078*/ 	.word	0x00000000


	//----- nvinfo : EIATTR_CBANK_PARAM_SIZE
	.align		4
.L_3003:
        /*007c*/ 	.byte	0x03, 0x19
        /*007e*/ 	.short	0x0ca2


	//----- nvinfo : EIATTR_PARAM_CBANK
	.align		4
        /*0080*/ 	.byte	0x04, 0x0a
        /*0082*/ 	.short	(.L_3005 - .L_3004)
	.align		4
.L_3004:
        /*0084*/ 	.word	index@(.nv.constant0._ZN2at6native61_GLOBAL__N__44eb8e94_28_ForeachBinaryOpScalarList_cu_dda10a6925multi_tensor_apply_kernelINS1_28TensorListScalarListMetadataIbLi1EEENS1_25BinaryOpScalarListFunctorIbLi1ELi1ELi0EEEJSt7dividesIbEEEEvT_T0_DpT1_)
        /*0088*/ 	.short	0x0380
        /*008a*/ 	.short	0x0ca2


	//----- nvinfo : EIATTR_SW_WAR
	.align		4
.L_3005:
        /*008c*/ 	.byte	0x04, 0x36
        /*008e*/ 	.short	(.L_3007 - .L_3006)
.L_3006:
        /*0090*/ 	.word	0x00000008
.L_3007:


//--------------------- .nv.info._ZN2at6native61_GLOBAL__N__44eb8e94_28_ForeachBinaryOpScalarList_cu_dda10a6925multi_tensor_apply_kernelINS1_28TensorListScalarListMetadataIN3c107complexIfEELi1EEENS1_25BinaryOpScalarListFunctorIS6_Li1ELi1ELi0EEEJSt7dividesIS6_EEEEvT_T0_DpT1_ --------------------------
	.section	.nv.info._ZN2at6native61_GLOBAL__N__44eb8e94_28_ForeachBinaryOpScalarList_cu_dda10a6925multi_tensor_apply_kernelINS1_28TensorListScalarListMetadataIN3c107complexIfEELi1EEENS1_25BinaryOpScalarListFunctorIS6_Li1ELi1ELi0EEEJSt7dividesIS6_EEEEvT_T0_DpT1_,"",@"SHT_CUDA_INFO"
	.sectionflags	@""
	.align	4


	//----- nvinfo : EIATTR_CUDA_API_VERSION
	.align		4
        /*0000*/ 	.byte	0x04, 0x37
        /*0002*/ 	.short	(.L_3009 - .L_3008)
.L_3008:
        /*0004*/ 	.word	0x00000082


	//----- nvinfo : EIATTR_KPARAM_INFO
	.align		4
.L_3009:
        /*0008*/ 	.byte	0x04, 0x17
        /*000a*/ 	.short	(.L_3011 - .L_3010)
.L_3010:
        /*000c*/ 	.word	0x00000000
        /*0010*/ 	.short	0x0002
        /*0012*/ 	.short	0x0f41
        /*0014*/ 	.byte	0x00, 0xf0, 0x05, 0x00


	//----- nvinfo : EIATTR_KPARAM_INFO
	.align		4
.L_3011:
        /*0018*/ 	.byte	0x04, 0x17
        /*001a*/ 	.short	(.L_3013 - .L_3012)
.L_3012:
        /*001c*/ 	.word	0x00000000
        /*0020*/ 	.short	0x0001
        /*0022*/ 	.short	0x0f40
        /*0024*/ 	.byte	0x00, 0xf0, 0x05, 0x00


	//----- nvinfo : EIATTR_KPARAM_INFO
	.align		4
.L_3013:
        /*0028*/ 	.byte	0x04, 0x17
        /*002a*/ 	.short	(.L_3015 - .L_3014)
.L_3014:
        /*002c*/ 	.word	0x00000000
        /*0030*/ 	.short	0x0000
        /*0032*/ 	.short	0x0000
        /*0034*/ 	.byte	0x00, 0xf0, 0x01, 0x3d


	//----- nvinfo : EIATTR_SPARSE_MMA_MASK
	.align		4
.L_3015:
        /*0038*/ 	.byte	0x03, 0x50
        /*003a*/ 	.short	0x0000


	//----- nvinfo : EIATTR_MAXREG_COUNT
	.align		4
        /*003c*/ 	.byte	0x03, 0x1b
        /*003e*/ 	.short	0x0080


	//----- nvinfo : EIATTR_MERCURY_ISA_VERSION
	.align		4
        /*0040*/ 	.byte	0x03, 0x5f
        /*0042*/ 	.short	0x0101


	//----- nvinfo : EIATTR_VRC_CTA_INIT_COUNT
	.align		4
        /*0044*/ 	.byte	0x02, 0x4a
	.zero		1
	.zero		1


	//----- nvinfo : EIATTR_EXIT_INSTR_OFFSETS
	.align		4
        /*0048*/ 	.byte	0x04, 0x1c
        /*004a*/ 	.short	(.L_3017 - .L_3016)


	//   ....[0]....
.L_3016:
        /*004c*/ 	.word	0x00000160


	//   ....[1]....
        /*0050*/ 	.word	0x00000af0


	//   ....[2]....
        /*0054*/ 	.word	0x00000b40


	//   ....[3]....
        /*0058*/ 	.word	0x000012c0


	//----- nvinfo : EIATTR_MAX_THREADS
	.align		4
.L_3017:
        /*005c*/ 	.byte	0x04, 0x05
        /*005e*/ 	.short	(.L_3019 - .L_3018)
.L_3018:
        /*0060*/ 	.word	0x00000200
        /*0064*/ 	.word	0x00000001
        /*0068*/ 	.word	0x00000001


	//----- nvinfo : EIATTR_CRS_STACK_SIZE
	.align		4
.L_3019:
        /*006c*/ 	.byte	0x04, 0x1e
        /*006e*/ 	.short	(.L_3021 - .L_3020)
.L_3020:
        /*0070*/ 	.word	0x00000000


	//----- nvinfo : EIATTR_CBANK_PARAM_SIZE
	.align		4
.L_3021:
        /*0074*/ 	.byte	0x03, 0x19
        /*0076*/ 	.short	0x0f42


	//----- nvinfo : EIATTR_PARAM_CBANK
	.align		4
        /*0078*/ 	.byte	0x04, 0x0a
        /*007a*/ 	.short	(.L_3023 - .L_3022)
	.align		4
.L_3022:
        /*007c*/ 	.word	index@(.nv.constant0._ZN2at6native61_GLOBAL__N__44eb8e94_28_ForeachBinaryOpScalarList_cu_dda10a6925multi_tensor_apply_kernelINS1_28TensorListScalarListMetadataIN3c107complexIfEELi1EEENS1_25BinaryOpScalarListFunctorIS6_Li1ELi1ELi0EEEJSt7dividesIS6_EEEEvT_T0_DpT1_)
        /*0080*/ 	.short	0x0380
        /*0082*/ 	.short	0x0f42


	//----- nvinfo : EIATTR_SW_WAR
	.align		4
.L_3023:
        /*0084*/ 	.byte	0x04, 0x36
        /*0086*/ 	.short	(.L_3025 - .L_3024)
.L_3024:
        /*0088*/ 	.word	0x00000008
.L_3025:


//--------------------- .nv.info._ZN2at6native61_GLOBAL__N__44eb8e94_28_ForeachBinaryOpScalarList_cu_dda10a6925multi_tensor_apply_kernelINS1_28TensorListScalarListMetadataIN3c107complexIdEELi1EEENS1_25BinaryOpScalarListFunctorIS6_Li1ELi1ELi0EEEJSt7dividesIS6_EEEEvT_T0_DpT1_ --------------------------
	.section	.nv.info._ZN2at6native61_GLOBAL__N__44eb8e94_28_ForeachBinaryOpScalarList_cu_dda10a6925multi_tensor_apply_kernelINS1_28TensorListScalarListMetadataIN3c107complexIdEELi1EEENS1_25BinaryOpScalarListFunctorIS6_Li1ELi1ELi0EEEJSt7dividesIS6_EEEEvT_T0_DpT1_,"",@"SHT_CUDA_INFO"
	.sectionflags	@""
	.align	4


	//----- nvinfo : EIATTR_CUDA_API_VERSION
	.align		4
        /*0000*/ 	.byte	0x04, 0x37
        /*0002*/ 	.short	(.L_3027 - .L_3026)
.L_3026:
        /*0004*/ 	.word	0x00000082


	//----- nvinfo : EIATTR_KPARAM_INFO
	.align		4
.L_3027:
        /*0008*/ 	.byte	0x04, 0x17
        /*000a*/ 	.short	(.L_3029 - .L_3028)
.L_3028:
        /*000c*/ 	.word	0x00000000
        /*0010*/ 	.short	0x0002
        /*0012*/ 	.short	0x0f41
        /*0014*/ 	.byte	0x00, 0xf0, 0x05, 0x00


	//----- nvinfo : EIATTR_KPARAM_INFO
	.align		4
.L_3029:
        /*0018*/ 	.byte	0x04, 0x17
        /*001a*/ 	.short	(.L_3031 - .L_3030)
.L_3030:
        /*001c*/ 	.word	0x00000000
        /*0020*/ 	.short	0x0001
        /*0022*/ 	.short	0x0f40
        /*0024*/ 	.byte	0x00, 0xf0, 0x05, 0x00


	//----- nvinfo : EIATTR_KPARAM_INFO
	.align		4
.L_3031:
        /*0028*/ 	.byte	0x04, 0x17
        /*002a*/ 	.short	(.L_3033 - .L_3032)
.L_3032:
        /*002c*/ 	.word	0x00000000
        /*0030*/ 	.short	0x0000
        /*0032*/ 	.short	0x0000
        /*0034*/ 	.byte	0x00, 0xf0, 0x01, 0x3d


	//----- nvinfo : EIATTR_SPARSE_MMA_MASK
	.align		4
.L_3033:
        /*0038*/ 	.byte	0x03, 0x50
        /*003a*/ 	.short	0x0000


	//----- nvinfo : EIATTR_MAXREG_COUNT
	.align		4
        /*003c*/ 	.byte	0x03, 0x1b
        /*003e*/ 	.short	0x0080


	//----- nvinfo : EIATTR_MERCURY_ISA_VERSION
	.align		4
        /*0040*/ 	.byte	0x03, 0x5f
        /*0042*/ 	.short	0x0101


	//----- nvinfo : EIATTR_VRC_CTA_INIT_COUNT
	.align		4
        /*0044*/ 	.byte	0x02, 0x4a
	.zero		1
	.zero		1


	//----- nvinfo : EIATTR_EXIT_INSTR_OFFSETS
	.align		4
        /*0048*/ 	.byte	0x04, 0x1c
        /*004a*/ 	.short	(.L_3035 - .L_3034)


	//   ....[0]....
.L_3034:
        /*004c*/ 	.word	0x00000170


	//   ....[1]....
        /*0050*/ 	.word	0x00003be0


	//   ....[2]....
        /*0054*/ 	.word	0x00003c30


	//   ....[3]....
        /*0058*/ 	.word	0x00007160


	//----- nvinfo : EIATTR_MAX_THREADS
	.align		4
.L_3035:
        /*005c*/ 	.byte	0x04, 0x05
        /*005e*/ 	.short	(.L_3037 - .L_3036)
.L_3036:
        /*0060*/ 	.word	0x00000200
        /*0064*/ 	.word	0x00000001
        /*0068*/ 	.word	0x00000001


	//----- nvinfo : EIATTR_CRS_STACK_SIZE
	.align		4
.L_3037:
        /*006c*/ 	.byte	0x04, 0x1e
        /*006e*/ 	.short	(.L_3039 - .L_3038)
.L_3038:
        /*0070*/ 	.word	0x00000000


	//----- nvinfo : EIATTR_CBANK_PARAM_SIZE
	.align		4
.L_3039:
        /*0074*/ 	.byte	0x03, 0x19
        /*0076*/ 	.short	0x0f42


	//----- nvinfo : EIATTR_PARAM_CBANK
	.align		4
        /*0078*/ 	.byte	0x04, 0x0a
        /*007a*/ 	.short	(.L_3041 - .L_3040)
	.align		4
.L_3040:
        /*007c*/ 	.word	index@(.nv.constant0._ZN2at6native61_GLOBAL__N__44eb8e94_28_ForeachBinaryOpScalarList_cu_dda10a6925multi_tensor_apply_kernelINS1_28TensorListScalarListMetadataIN3c107complexIdEELi1EEENS1_25BinaryOpScalarListFunctorIS6_Li1ELi1ELi0EEEJSt7dividesIS6_EEEEvT_T0_DpT1_)
        /*0080*/ 	.short	0x0380
        /*0082*/ 	.short	0x0f42


	//----- nvinfo : EIATTR_SW_WAR
	.align		4
.L_3041:
        /*0084*/ 	.byte	0x04, 0x36
        /*0086*/ 	.short	(.L_3043 - .L_3042)
.L_3042:
        /*0088*/ 	.word	0x00000008
.L_3043:


//--------------------- .nv.info._ZN2at6native61_GLOBAL__N__44eb8e94_28_ForeachBinaryOpScalarList_cu_dda10a6925multi_tensor_apply_kernelINS1_28TensorListScalarListMetadataIfLi1EEENS1_25BinaryOpScalarListFunctorIfLi1ELi1ELi0EEEJSt7dividesIfEEEEvT_T0_DpT1_ --------------------------
	.section	.nv.info._ZN2at6native61_GLOBAL__N__44eb8e94_28_ForeachBinaryOpScalarList_cu_dda10a6925multi_tensor_apply_kernelINS1_28TensorListScalarListMetadataIfLi1EEENS1_25BinaryOpScalarListFunctorIfLi1ELi1ELi0EEEJSt7dividesIfEEEEvT_T0_DpT1_,"",@"SHT_CUDA_INFO"
	.sectionflags	@""
	.align	4


	//----- nvinfo : EIATTR_CUDA_API_VERSION
	.align		4
        /*0000*/ 	.byte	0x04, 0x37
        /*0002*/ 	.short	(.L_3045 - .L_3044)
.L_3044:
        /*0004*/ 	.word	0x00000082


	//----- nvinfo : EIATTR_KPARAM_INFO
	.align		4
.L_3045:
        /*0008*/ 	.byte	0x04, 0x17
        /*000a*/ 	.short	(.L_3047 - .L_3046)
.L_3046:
        /*000c*/ 	.word	0x00000000
        /*0010*/ 	.short	0x0002
        /*0012*/ 	.short	0x0dc1
        /*0014*/ 	.byte	0x00, 0xf0, 0x05, 0x00


	//----- nvinfo : EIATTR_KPARAM_INFO
	.align		4
.L_3047:
        /*0018*/ 	.byte	0x04, 0x17
        /*001a*/ 	.short	(.L_3049 - .L_3048)
.L_3048:
        /*001c*/ 	.word	0x00000000
        /*0020*/ 	.short	0x0001
        /*0022*/ 	.short	0x0dc0
        /*0024*/ 	.byte	0x00, 0xf0, 0x05, 0x00


	//----- nvinfo : EIATTR_KPARAM_INFO
	.align		4
.L_3049:
        /*0028*/ 	.byte	0x04, 0x17
        /*002a*/ 	.short	(.L_3051 - .L_3050)
.L_3050:
        /*002c*/ 	.word	0x00000000
        /*0030*/ 	.short	0x0000
        /*0032*/ 	.short	0x0000
        /*0034*/ 	.byte	0x00, 0xf0, 0x01, 0x37


	//----- nvinfo : EIATTR_SPARSE_MMA_MASK
	.align		4
.L_3051:
        /*0038*/ 	.byte	0x03, 0x50
        /*003a*/ 	.short	0x0000


	//----- nvinfo : EIATTR_MAXREG_COUNT
	.align		4
        /*003c*/ 	.byte	0x03, 0x1b
        /*003e*/ 	.short	0x0080


	//----- nvinfo : EIATTR_MERCURY_ISA_VERSION
	.align		4
        /*0040*/ 	.byte	0x03, 0x5f
        /*0042*/ 	.short	0x0101


	//----- nvinfo : EIATTR_VRC_CTA_INIT_COUNT
	.align		4
        /*0044*/ 	.byte	0x02, 0x4a
	.zero		1
	.zero		1


	//----- nvinfo : EIATTR_EXIT_INSTR_OFFSETS
	.align		4
        /*0048*/ 	.byte	0x04, 0x1c
        /*004a*/ 	.short	(.L_3053 - .L_3052)


	//   ....[0]....
.L_3052:
        /*004c*/ 	.word	0x00000160


	//   ....[1]....
        /*0050*/ 	.word	0x000009b0


	//   ....[2]....
        /*0054*/ 	.word	0x00000c50


	//   ....[3]....
        /*0058*/ 	.word	0x00000c70


	//   ....[4]....
        /*005c*/ 	.word	0x00000cc0


	//   ....[5]....
        /*0060*/ 	.word	0x00000e10


	//----- nvinfo : EIATTR_MAX_THREADS
	.align		4
.L_3053:
        /*0064*/ 	.byte	0x04, 0x05
        /*0066*/ 	.short	(.L_3055 - .L_3054)
.L_3054:
        /*0068*/ 	.word	0x00000200
        /*006c*/ 	.word	0x00000001
        /*0070*/ 	.word	0x00000001


	//----- nvinfo : EIATTR_CRS_STACK_SIZE
	.align		4
.L_3055:
        /*0074*/ 	.byte	0x04, 0x1e
        /*0076*/ 	.short	(.L_3057 - .L_3056)
.L_3056:
        /*0078*/ 	.word	0x00000000


	//----- nvinfo : EIATTR_CBANK_PARAM_SIZE
	.align		4
.L_3057:
        /*007c*/ 	.byte	0x03, 0x19
        /*007e*/ 	.short	0x0dc2


	//----- nvinfo : EIATTR_PARAM_CBANK
	.align		4
        /*0080*/ 	.byte	0x04, 0x0a
        /*0082*/ 	.short	(.L_3059 - .L_3058)
	.align		4
.L_3058:
        /*0084*/ 	.word	index@(.nv.constant0._ZN2at6native61_GLOBAL__N__44eb8e94_28_ForeachBinaryOpScalarList_cu_dda10a6925multi_tensor_apply_kernelINS1_28TensorListScalarListMetadataIfLi1EEENS1_25BinaryOpScalarListFunctorIfLi1ELi1ELi0EEEJSt7dividesIfEEEEvT_T0_DpT1_)
        /*0088*/ 	.short	0x0380
        /*008a*/ 	.short	0x0dc2


	//----- nvinfo : EIATTR_SW_WAR
	.align		4
.L_3059:
        /*008c*/ 	.byte	0x04, 0x36
        /*008e*/ 	.short	(.L_3061 - .L_3060)
.L_3060:
        /*0090*/ 	.word	0x00000008
.L_3061:


//--------------------- .nv.info._ZN2at6native61_GLOBAL__N__44eb8e94_28_ForeachBinaryOpScalarList_cu_dda10a6925multi_tensor_apply_kernelINS1_28TensorListScalarListMetadataIdLi1EEENS1_25BinaryOpScalarListFunctorIdLi1ELi1ELi0EEEJSt7dividesIdEEEEvT_T0_DpT1_ --------------------------
	.section	.nv.info._ZN2at6native61_GLOBAL__N__44eb8e94_28_ForeachBinaryOpScalarList_cu_dda10a6925multi_tensor_apply_kernelINS1_28TensorListScalarListMetadataIdLi1EEENS1_25BinaryOpScalarListFunctorIdLi1ELi1ELi0EEEJSt7dividesIdEEEEvT_T0_DpT1_,"",@"SHT_CUDA_INFO"
	.sectionflags	@""
	.align	4


	//----- nvinfo : EIATTR_CUDA_API_VERSION
	.align		4
        /*0000*/ 	.byte	0x04, 0x37
        /*0002*/ 	.short	(.L_3063 - .L_3062)
.L_3062:
        /*0004*/ 	.word	0x00000082


	//----- nvinfo : EIATTR_KPARAM_INFO
	.align		4
.L_3063:
        /*0008*/ 	.byte	0x04, 0x17
        /*000a*/ 	.short	(.L_3065 - .L_3064)
.L_3064:
        /*000c*/ 	.word	0x00000000
        /*0010*/ 	.short	0x0002
        /*0012*/ 	.short	0x0f41
        /*0014*/ 	.byte	0x00, 0xf0, 0x05, 0x00


	//----- nvinfo : EIATTR_KPARAM_INFO
	.align		4
.L_3065:
        /*0018*/ 	.byte	0x04, 0x17
        /*001a*/ 	.short	(.L_3067 - .L_3066)
.L_3066:
        /*001c*/ 	.word	0x00000000
        /*0020*/ 	.short	0x0001
        /*0022*/ 	.short	0x0f40
        /*0024*/ 	.byte	0x00, 0xf0, 0x05, 0x00


	//----- nvinfo : EIATTR_KPARAM_INFO
	.align		4
.L_3067:
        /*0028*/ 	.byte	0x04, 0x17
        /*002a*/ 	.short	(.L_3069 - .L_3068)
.L_3068:
        /*002c*/ 	.word	0x00000000
        /*0030*/ 	.short	0x0000
        /*0032*/ 	.short	0x0000
        /*0034*/ 	.byte	0x00, 0xf0, 0x01, 0x3d


	//----- nvinfo : EIATTR_SPARSE_MMA_MASK
	.align		4
.L_3069:
        /*0038*/ 	.byte	0x03, 0x50
        /*003a*/ 	.short	0x0000


	//----- nvinfo : EIATTR_MAXREG_COUNT
	.align		4
        /*003c*/ 	.byte	0x03, 0x1b
        /*003e*/ 	.short	0x0080


	//----- nvinfo : EIATTR_MERCURY_ISA_VERSION
	.align		4
        /*0040*/ 	.byte	0x03, 0x5f
        /*0042*/ 	.short	0x0101


	//----- nvinfo : EIATTR_VRC_CTA_INIT_COUNT
	.align		4
        /*0044*/ 	.byte	0x02, 0x4a
	.zero		1
	.zero		1


	//----- nvinfo : EIATTR_EXIT_INSTR_OFFSETS
	.align		4
        /*0048*/ 	.byte	0x04, 0x1c
        /*004a*/ 	.short	(.L_3071 - .L_3070)


	//   ....[0]....
.L_3070:
        /*004c*/ 	.word	0x00000150


	//   ....[1]....
        /*0050*/ 	.word	0x00002810


	//   ....[2]....
        /*0054*/ 	.word	0x000038f0


	//   ....[3]....
        /*0058*/ 	.word	0x00003910


	//   ....[4]....
        /*005c*/ 	.word	0x00003960


	//   ....[5]....
        /*0060*/ 	.word	0x000048c0


	//----- nvinfo : EIATTR_MAX_THREADS
	.align		4
.L_3071:
        /*0064*/ 	.byte	0x04, 0x05
        /*0066*/ 	.short	(.L_3073 - .L_3072)
.L_3072:
        /*0068*/ 	.word	0x00000200
        /*006c*/ 	.word	0x00000001
        /*0070*/ 	.word	0x00000001


	//----- nvinfo : EIATTR_CRS_STACK_SIZE
	.align		4
.L_3073:
        /*0074*/ 	.byte	0x04, 0x1e
        /*0076*/ 	.short	(.L_3075 - .L_3074)
.L_3074:
        /*0078*/ 	.word	0x00000000


	//----- nvinfo : EIATTR_CBANK_PARAM_SIZE
	.align		4
.L_3075:
        /*007c*/ 	.byte	0x03, 0x19
        /*007e*/ 	.short	0x0f42


	//----- nvinfo : EIATTR_PARAM_CBANK
	.align		4
        /*0080*/ 	.byte	0x04, 0x0a
        /*0082*/ 	.short	(.L_3077 - .L_3076)
	.align		4
.L_3076:
        /*0084*/ 	.word	index@(.nv.constant0._ZN2at6native61_GLOBAL__N__44eb8e94_28_ForeachBinaryOpScalarList_cu_dda10a6925multi_tensor_apply_kernelINS1_28TensorListScalarListMetadataIdLi1EEENS1_25BinaryOpScalarListFunctorIdLi1ELi1ELi0EEEJSt7dividesIdEEEEvT_T0_DpT1_)
        /*0088*/ 	.short	0x0380
        /*008a*/ 	.short	0x0f42


	//----- nvinfo : EIATTR_SW_WAR
	.align		4
.L_3077:
        /*008c*/ 	.byte	0x04, 0x36
        /*008e*/ 	.short	(.L_3079 - .L_3078)
.L_3078:
        /*0090*/ 	.word	0x00000008
.L_3079:


//--------------------- .nv.info._ZN2at6native61_GLOBAL__N__44eb8e94_28_ForeachBinaryOpScalarList_cu_dda10a6925multi_tensor_apply_kernelINS1_28TensorListScalarListMetadataIsLi1EEENS1_25BinaryOpScalarListFunctorIsLi1ELi1ELi0EEEJSt7dividesIsEEEEvT_T0_DpT1_ --------------------------
	.section	.nv.info._ZN2at6native61_GLOBAL__N__44eb8e94_28_ForeachBinaryOpScalarList_cu_dda10a6925multi_tensor_apply_kernelINS1_28TensorListScalarListMetadataIsLi1EEENS1_25BinaryOpScalarListFunctorIsLi1ELi1ELi0EEEJSt7dividesIsEEEEvT_T0_DpT1_,"",@"SHT_CUDA_INFO"
	.sectionflags	@""
	.align	4


	//----- nvinfo : EIATTR_CUDA_API_VERSION
	.align		4
        /*0000*/ 	.byte	0x04, 0x37
        /*0002*/ 	.short	(.L_3081 - .L_3080)
.L_3080:
        /*0004*/ 	.word	0x00000082


	//----- nvinfo : EIATTR_KPARAM_INFO
	.align		4
.L_3081:
        /*0008*/ 	.byte	0x04, 0x17
        /*000a*/ 	.short	(.L_3083 - .L_3082)
.L_3082:
        /*000c*/ 	.word	0x00000000
        /*0010*/ 	.short	0x0002
        /*0012*/ 	.short	0x0d01
        /*0014*/ 	.byte	0x00, 0xf0, 0x05, 0x00


	//----- nvinfo : EIATTR_KPARAM_INFO
	.align		4
.L_3083:
        /*0018*/ 	.byte	0x04, 0x17
        /*001a*/ 	.short	(.L_3085 - .L_3084)
.L_3084:
        /*001c*/ 	.word	0x00000000
        /*0020*/ 	.short	0x0001
        /*0022*/ 	.short	0x0d00
        /*0024*/ 	.byte	0x00, 0xf0, 0x05, 0x00


	//----- nvinfo : EIATTR_KPARAM_INFO
	.align		4
.L_3085:
        /*0028*/ 	.byte	0x04, 0x17
        /*002a*/ 	.short	(.L_3087 - .L_3086)
.L_3086:
        /*002c*/ 	.word	0x00000000
        /*0030*/ 	.short	0x0000
        /*0032*/ 	.short	0x0000
        /*0034*/ 	.byte	0x00, 0xf0, 0x01, 0x34


	//----- nvinfo : EIATTR_SPARSE_MMA_MASK
	.align		4
.L_3087:
        /*0038*/ 	.byte	0x03, 0x50
        /*003a*/ 	.short	0x0000


	//----- nvinfo : EIATTR_MAXREG_COUNT
	.align		4
        /*003c*/ 	.byte	0x03, 0x1b
        /*003e*/ 	.short	0x0080


	//----- nvinfo : EIATTR_MERCURY_ISA_VERSION
	.align		4
        /*0040*/ 	.byte	0x03, 0x5f
        /*0042*/ 	.short	0x0101


	//----- nvinfo : EIATTR_VRC_CTA_INIT_COUNT
	.align		4
        /*0044*/ 	.byte	0x02, 0x4a
	.zero		1
	.zero		1


	//----- nvinfo : EIATTR_EXIT_INSTR_OFFSETS
	.align		4
        /*0048*/ 	.byte	0x04, 0x1c
        /*004a*/ 	.short	(.L_3089 - .L_3088)


	//   ....[0]....
.L_3088:
        /*004c*/ 	.word	0x00000170


	//   ....[1]....
        /*0050*/ 	.word	0x00000fe0


	//   ....[2]....
        /*0054*/ 	.word	0x00001600


	//   ....[3]....
        /*0058*/ 	.word	0x00001620


	//   ....[4]....
        /*005c*/ 	.word	0x00001670


	//   ....[5]....
        /*0060*/ 	.word	0x00001c70


	//----- nvinfo : EIATTR_MAX_THREADS
	.align		4
.L_3089:
        /*0064*/ 	.byte	0x04, 0x05
        /*0066*/ 	.short	(.L_3091 - .L_3090)
.L_3090:
        /*0068*/ 	.word	0x00000200
        /*006c*/ 	.word	0x00000001
        /*0070*/ 	.word	0x00000001


	//----- nvinfo : EIATTR_CRS_STACK_SIZE
	.align		4
.L_3091:
        /*0074*/ 	.byte	0x04, 0x1e
        /*0076*/ 	.short	(.L_3093 - .L_3092)
.L_3092:
        /*0078*/ 	.word	0x00000000


	//----- nvinfo : EIATTR_CBANK_PARAM_SIZE
	.align		4
.L_3093:
        /*007c*/ 	.byte	0x03, 0x19
        /*007e*/ 	.short	0x0d02


	//----- nvinfo : EIATTR_PARAM_CBANK
	.align		4
        /*0080*/ 	.byte	0x04, 0x0a
        /*0082*/ 	.short	(.L_3095 - .L_3094)
	.align		4
.L_3094:
        /*0084*/ 	.word	index@(.nv.constant0._ZN2at6native61_GLOBAL__N__44eb8e94_28_ForeachBinaryOpScalarList_cu_dda10a6925multi_tensor_apply_kernelINS1_28TensorListScalarListMetadataIsLi1EEENS1_25BinaryOpScalarListFunctorIsLi1ELi1ELi0EEEJSt7dividesIsEEEEvT_T0_DpT1_)
        /*0088*/ 	.short	0x0380
        /*008a*/ 	.short	0x0d02


	//----- nvinfo : EIATTR_SW_WAR
	.align		4
.L_3095:
        /*008c*/ 	.byte	0x04, 0x36
        /*008e*/ 	.short	(.L_3097 - .L_3096)
.L_3096:
        /*0090*/ 	.word	0x00000008
.L_3097:


//--------------------- .nv.info._ZN2at6native61_GLOBAL__N__44eb8e94_28_ForeachBinaryOpScalarList_cu_dda10a6925multi_tensor_apply_kernelINS1_28TensorListScalarListMetadataIlLi1EEENS1_25BinaryOpScalarListFunctorIlLi1ELi1ELi0EEEJSt7dividesIlEEEEvT_T0_DpT1_ --------------------------
	.section	.nv.info._ZN2at6native61_GLOBAL__N__44eb8e94_28_ForeachBinaryOpScalarList_cu_dda10a6925multi_tensor_apply_kernelINS1_28TensorListScalarListMetadataIlLi1EEENS1_25BinaryOpScalarListFunctorIlLi1ELi1ELi0EEEJSt7dividesIlEEEEvT_T0_DpT1_,"",@"SHT_CUDA_INFO"
	.sectionflags	@""
	.align	4


	//----- nvinfo : EIATTR_CUDA_API_VERSION
	.align		4
        /*0000*/ 	.byte	0x04, 0x37
        /*0002*/ 	.short	(.L_3099 - .L_3098)
.L_3098:
        /*0004*/ 	.word	0x00000082


	//----- nvinfo : EIATTR_KPARAM_INFO
	.align		4
.L_3099:
        /*0008*/ 	.byte	0x04, 0x17
        /*000a*/ 	.short	(.L_3101 - .L_3100)
.L_3100:
        /*000c*/ 	.word	0x00000000
        /*0010*/ 	.short	0x0002
        /*0012*/ 	.short	0x0f41
        /*0014*/ 	.byte	0x00, 0xf0, 0x05, 0x00


	//----- nvinfo : EIATTR_KPARAM_INFO
	.align		4
.L_3101:
        /*0018*/ 	.byte	0x04, 0x17
        /*001a*/ 	.short	(.L_3103 - .L_3102)
.L_3102:
        /*001c*/ 	.word	0x00000000
        /*0020*/ 	.short	0x0001
        /*0022*/ 	.short	0x0f40
        /*0024*/ 	.byte	0x00, 0xf0, 0x05, 0x00


	//----- nvinfo : EIATTR_KPARAM_INFO
	.align		4
.L_3103:
        /*0028*/ 	.byte	0x04, 0x17
        /*002a*/ 	.short	(.L_3105 - .L_3104)
.L_3104:
        /*002c*/ 	.word	0x00000000
        /*0030*/ 	.short	0x0000
        /*0032*/ 	.short	0x0000
        /*0034*/ 	.byte	0x00, 0xf0, 0x01, 0x3d


	//----- nvinfo : EIATTR_SPARSE_MMA_MASK
	.align		4
.L_3105:
        /*0038*/ 	.byte	0x03, 0x50
        /*003a*/ 	.short	0x0000


	//----- nvinfo : EIATTR_MAXREG_COUNT
	.align		4
        /*003c*/ 	.byte	0x03, 0x1b
        /*003e*/ 	.short	0x0080


	//----- nvinfo : EIATTR_MERCURY_ISA_VERSION
	.align		4
        /*0040*/ 	.byte	0x03, 0x5f
        /*0042*/ 	.short	0x0101


	//----- nvinfo : EIATTR_VRC_CTA_INIT_COUNT
	.align		4
        /*0044*/ 	.byte	0x02, 0x4a
	.zero		1
	.zero		1


	//----- nvinfo : EIATTR_EXIT_INSTR_OFFSETS
	.align		4
        /*0048*/ 	.byte	0x04, 0x1c
        /*004a*/ 	.short	(.L_3107 - .L_3106)


	//   ....[0]....
.L_3106:
        /*004c*/ 	.word	0x00000150


	//   ....[1]....
        /*0050*/ 	.word	0x00001db0


	//   ....[2]....
        /*0054*/ 	.word	0x00002a10


	//   ....[3]....
        /*0058*/ 	.word	0x00002a30


	//   ....[4]....
        /*005c*/ 	.word	0x00002a80


	//   ....[5]....
        /*0060*/ 	.word	0x00003500


	//----- nvinfo : EIATTR_MAX_THREADS
	.align		4
.L_3107:
        /*0064*/ 	.byte	0x04, 0x05
        /*0066*/ 	.short	(.L_3109 - .L_3108)
.L_3108:
        /*0068*/ 	.word	0x00000200
        /*006c*/ 	.word	0x00000001
        /*0070*/ 	.word	0x00000001


	//----- nvinfo : EIATTR_CRS_STACK_SIZE
	.align		4
.L_3109:
        /*0074*/ 	.byte	0x04, 0x1e
        /*0076*/ 	.short	(.L_3111 - .L_3110)
.L_3110:
        /*0078*/ 	.word	0x00000000


	//----- nvinfo : EIATTR_CBANK_PARAM_SIZE
	.align		4
.L_3111:
        /*007c*/ 	.byte	0x03, 0x19
        /*007e*/ 	.short	0x0f42


	//----- nvinfo : EIATTR_PARAM_CBANK
	.align		4
        /*0080*/ 	.byte	0x04, 0x0a
        /*0082*/ 	.short	(.L_3113 - .L_3112)
	.align		4
.L_3112:
        /*0084*/ 	.word	index@(.nv.constant0._ZN2at6native61_GLOBAL__N__44eb8e94_28_ForeachBinaryOpScalarList_cu_dda10a6925multi_tensor_apply_kernelINS1_28TensorListScalarListMetadataIlLi1EEENS1_25BinaryOpScalarListFunctorIlLi1ELi1ELi0EEEJSt7dividesIlEEEEvT_T0_DpT1_)
        /*0088*/ 	.short	0x0380
        /*008a*/ 	.short	0x0f42


	//----- nvinfo : EIATTR_SW_WAR
	.align		4
.L_3113:
        /*008c*/ 	.byte	0x04, 0x36
        /*008e*/ 	.short	(.L_3115 - .L_3114)
.L_3114:
        /*0090*/ 	.word	0x00000008
.L_3115:


//--------------------- .nv.info._ZN2at6native61_GLOBAL__N__44eb8e94_28_ForeachBinaryOpScalarList_cu_dda10a6925multi_tensor_apply_kernelINS1_28TensorListScalarListMetadataIiLi1EEENS1_25BinaryOpScalarListFunctorIiLi1ELi1ELi0EEEJSt7dividesIiEEEEvT_T0_DpT1_ --------------------------
	.section	.nv.info._ZN2at6native61_GLOBAL__N__44eb8e94_28_ForeachBinaryOpScalarList_cu_dda10a6925multi_tensor_apply_kernelINS1_28TensorListScalarListMetadataIiLi1EEENS1_25BinaryOpScalarListFunctorIiLi1ELi1ELi0EEEJSt7dividesIiEEEEvT_T0_DpT1_,"",@"SHT_CUDA_INFO"
	.sectionflags	@""
	.align	4


	//----- nvinfo : EIATTR_CUDA_API_VERSION
	.align		4
        /*0000*/ 	.byte	0x04, 0x37
        /*0002*/ 	.short	(.L_3117 - .L_3116)
.L_3116:
        /*0004*/ 	.word	0x00000082


	//----- nvinfo : EIATTR_KPARAM_INFO
	.align		4
.L_3117:
        /*0008*/ 	.byte	0x04, 0x17
        /*000a*/ 	.short	(.L_3119 - .L_3118)
.L_3118:
        /*000c*/ 	.word	0x00000000
        /*0010*/ 	.short	0x0002
        /*0012*/ 	.short	0x0dc1
        /*0014*/ 	.byte	0x00, 0xf0, 0x05, 0x00


	//----- nvinfo : EIATTR_KPARAM_INFO
	.align		4
.L_3119:
        /*0018*/ 	.byte	0x04, 0x17
        /*001a*/ 	.short	(.L_3121 - .L_3120)
.L_3120:
        /*001c*/ 	.word	0x00000000
        /*0020*/ 	.short	0x0001
        /*0022*/ 	.short	0x0dc0
        /*0024*/ 	.byte	0x00, 0xf0, 0x05, 0x00


	//----- nvinfo : EIATTR_KPARAM_INFO
	.align		4
.L_3121:
        /*0028*/ 	.byte	0x04, 0x17
        /*002a*/ 	.short	(.L_3123 - .L_3122)
.L_3122:
        /*002c*/ 	.word	0x00000000
        /*0030*/ 	.short	0x0000
        /*0032*/ 	.short	0x0000
        /*0034*/ 	.byte	0x00, 0xf0, 0x01, 0x37


	//----- nvinfo : EIATTR_SPARSE_MMA_MASK
	.align		4
.L_3123:
        /*0038*/ 	.byte	0x03, 0x50
        /*003a*/ 	.short	0x0000


	//----- nvinfo : EIATTR_MAXREG_COUNT
	.align		4
        /*003c*/ 	.byte	0x03, 0x1b
        /*003e*/ 	.short	0x0080


	//----- nvinfo : EIATTR_MERCURY_ISA_VERSION
	.align		4
        /*0040*/ 	.byte	0x03, 0x5f
        /*0042*/ 	.short	0x0101


	//----- nvinfo : EIATTR_VRC_CTA_INIT_COUNT
	.align		4
        /*0044*/ 	.byte	0x02, 0x4a
	.zero		1
	.zero		1


	//----- nvinfo : EIATTR_EXIT_INSTR_OFFSETS
	.align		4
        /*0048*/ 	.byte	0x04, 0x1c
        /*004a*/ 	.short	(.L_3125 - .L_3124)


	//   ....[0]....
.L_3124:
        /*004c*/ 	.word	0x00000160


	//   ....[1]....
        /*0050*/ 	.word	0x00001660


	//   ....[2]....
        /*0054*/ 	.word	0x00001c80


	//   ....[3]....
        /*0058*/ 	.word	0x00001ca0


	//   ....[4]....
        /*005c*/ 	.word	0x00001cf0


	//   ....[5]....
        /*0060*/ 	.word	0x00002260


	//----- nvinfo : EIATTR_MAX_THREADS
	.align		4
.L_3125:
        /*0064*/ 	.byte	0x04, 0x05
        /*0066*/ 	.short	(.L_3127 - .L_3126)
.L_3126:
        /*0068*/ 	.word	0x00000200
        /*006c*/ 	.word	0x00000001
        /*0070*/ 	.word	0x00000001


	//----- nvinfo : EIATTR_CRS_STACK_SIZE
	.align		4
.L_3127:
        /*0074*/ 	.byte	0x04, 0x1e
        /*0076*/ 	.short	(.L_3129 - .L_3128)
.L_3128:
        /*0078*/ 	.word	0x00000000


	//----- nvinfo : EIATTR_CBANK_PARAM_SIZE
	.align		4
.L_3129:
        /*007c*/ 	.byte	0x03, 0x19
        /*007e*/ 	.short	0x0dc2


	//----- nvinfo : EIATTR_PARAM_CBANK
	.align		4
        /*0080*/ 	.byte	0x04, 0x0a
        /*0082*/ 	.short	(.L_3131 - .L_3130)
	.align		4
.L_3130:
        /*0084*/ 	.word	index@(.nv.constant0._ZN2at6native61_GLOBAL__N__44eb8e94_28_ForeachBinaryOpScalarList_cu_dda10a6925multi_tensor_apply_kernelINS1_28TensorListScalarListMetadataIiLi1EEENS1_25BinaryOpScalarListFunctorIiLi1ELi1ELi0EEEJSt7dividesIiEEEEvT_T0_DpT1_)
        /*0088*/ 	.short	0x0380
        /*008a*/ 	.short	0x0dc2


	//----- nvinfo : EIATTR_SW_WAR
	.align		4
.L_3131:
        /*008c*/ 	.byte	0x04, 0x36
        /*008e*/ 	.short	(.L_3133 - .L_3132)
.L_3132:
        /*0090*/ 	.word	0x00000008
.L_3133:


//--------------------- .nv.info._ZN2at6native61_GLOBAL__N__44eb8e94_28_ForeachBinaryOpScalarList_cu_dda10a6925multi_tensor_apply_kernelINS1_28TensorListScalarListMetadataIaLi1EEENS1_25BinaryOpScalarListFunctorIaLi1ELi1ELi0EEEJSt7dividesIaEEEEvT_T0_DpT1_ --------------------------
	.section	.nv.info._ZN2at6native61_GLOBAL__N__44eb8e94_28_ForeachBinaryOpScalarList_cu_dda10a6925multi_tensor_apply_kernelINS1_28TensorListScalarListMetadataIaLi1EEENS1_25BinaryOpScalarListFunctorIaLi1ELi1ELi0EEEJSt7dividesIaEEEEvT_T0_DpT1_,"",@"SHT_CUDA_INFO"
	.sectionflags	@""
	.align	4


	//----- nvinfo : EIATTR_CUDA_API_VERSION
	.align		4
        /*0000*/ 	.byte	0x04, 0x37
        /*0002*/ 	.short	(.L_3135 - .L_3134)
.L_3134:
        /*0004*/ 	.word	0x00000082


	//----- nvinfo : EIATTR_KPARAM_INFO
	.align		4
.L_3135:
        /*0008*/ 	.byte	0x04, 0x17
        /*000a*/ 	.short	(.L_3137 - .L_3136)
.L_3136:
        /*000c*/ 	.word	0x00000000
        /*0010*/ 	.short	0x0002
        /*0012*/ 	.short	0x0ca1
        /*0014*/ 	.byte	0x00, 0xf0, 0x05, 0x00


	//----- nvinfo : EIATTR_KPARAM_INFO
	.align		4
.L_3137:
        /*0018*/ 	.byte	0x04, 0x17
        /*001a*/ 	.short	(.L_3139 - .L_3138)
.L_3138:
        /*001c*/ 	.word	0x00000000
        /*0020*/ 	.short	0x0001
        /*0022*/ 	.short	0x0ca0
        /*0024*/ 	.byte	0x00, 0xf0, 0x05, 0x00


	//----- nvinfo : EIATTR_KPARAM_INFO
	.align		4
.L_3139:
        /*0028*/ 	.byte	0x04, 0x17
        /*002a*/ 	.short	(.L_3141 - .L_3140)
.L_3140:
        /*002c*/ 	.word	0x00000000
        /*0030*/ 	.short	0x0000
        /*0032*/ 	.short	0x0000
        /*0034*/ 	.byte	0x00, 0xf0, 0x81, 0x32


	//----- nvinfo : EIATTR_SPARSE_MMA_MASK
	.align		4
.L_3141:
        /*0038*/ 	.byte	0x03, 0x50
        /*003a*/ 	.short	0x0000


	//----- nvinfo : EIATTR_MAXREG_COUNT
	.align		4
        /*003c*/ 	.byte	0x03, 0x1b
        /*003e*/ 	.short	0x0080


	//----- nvinfo : EIATTR_MERCURY_ISA_VERSION
	.align		4
        /*0040*/ 	.byte	0x03, 0x5f
        /*0042*/ 	.short	0x0101


	//----- nvinfo : EIATTR_VRC_CTA_INIT_COUNT
	.align		4
        /*0044*/ 	.byte	0x02, 0x4a
	.zero		1
	.zero		1


	//----- nvinfo : EIATTR_EXIT_INSTR_OFFSETS
	.align		4
        /*0048*/ 	.byte	0x04, 0x1c
        /*004a*/ 	.short	(.L_3143 - .L_3142)


	//   ....[0]....
.L_3142:
        /*004c*/ 	.word	0x00000160


	//   ....[1]....
        /*0050*/ 	.word	0x00000f40


	//   ....[2]....
        /*0054*/ 	.word	0x00001350


	//   ....[3]....
        /*0058*/ 	.word	0x00001370


	//   ....[4]....
        /*005c*/ 	.word	0x000013c0


	//   ....[5]....
        /*0060*/ 	.word	0x00001690


	//----- nvinfo : EIATTR_MAX_THREADS
	.align		4
.L_3143:
        /*0064*/ 	.byte	0x04, 0x05
        /*0066*/ 	.short	(.L_3145 - .L_3144)
.L_3144:
        /*0068*/ 	.word	0x00000200
        /*006c*/ 	.word	0x00000001
        /*0070*/ 	.word	0x00000001


	//----- nvinfo : EIATTR_CRS_STACK_SIZE
	.align		4
.L_3145:
        /*0074*/ 	.byte	0x04, 0x1e
        /*0076*/ 	.short	(.L_3147 - .L_3146)
.L_3146:
        /*0078*/ 	.word	0x00000000


	//----- nvinfo : EIATTR_CBANK_PARAM_SIZE
	.align		4
.L_3147:
        /*007c*/ 	.byte	0x03, 0x19
        /*007e*/ 	.short	0x0ca2


	//----- nvinfo : EIATTR_PARAM_CBANK
	.align		4
        /*0080*/ 	.byte	0x04, 0x0a
        /*0082*/ 	.short	(.L_3149 - .L_3148)
	.align		4
.L_3148:
        /*0084*/ 	.word	index@(.nv.constant0._ZN2at6native61_GLOBAL__N__44eb8e94_28_ForeachBinaryOpScalarList_cu_dda10a6925multi_tensor_apply_kernelINS1_28TensorListScalarListMetadataIaLi1EEENS1_25BinaryOpScalarListFunctorIaLi1ELi1ELi0EEEJSt7dividesIaEEEEvT_T0_DpT1_)
        /*0088*/ 	.short	0x0380
        /*008a*/ 	.short	0x0ca2


	//----- nvinfo : EIATTR_SW_WAR
	.align		4
.L_3149:
        /*008c*/ 	.byte	0x04, 0x36
        /*008e*/ 	.short	(.L_3151 - .L_3150)
.L_3150:
        /*0090*/ 	.word	0x00000008
.L_3151:


//--------------------- .nv.info._ZN2at6native61_GLOBAL__N__44eb8e94_28_ForeachBinaryOpScalarList_cu_dda10a6925multi_tensor_apply_kernelINS1_28TensorListScalarListMetadataIhLi1EEENS1_25BinaryOpScalarListFunctorIhLi1ELi1ELi0EEEJSt7dividesIhEEEEvT_T0_DpT1_ --------------------------
	.section	.nv.info._ZN2at6native61_GLOBAL__N__44eb8e94_28_ForeachBinaryOpScalarList_cu_dda10a6925multi_tensor_apply_kernelINS1_28TensorListScalarListMetadataIhLi1EEENS1_25BinaryOpScalarListFunctorIhLi1ELi1ELi0EEEJSt7dividesIhEEEEvT_T0_DpT1_,"",@"SHT_CUDA_INFO"
	.sectionflags	@""
	.align	4


	//----- nvinfo : EIATTR_CUDA_API_VERSION
	.align		4
        /*0000*/ 	.byte	0x04, 0x37
        /*0002*/ 	.short	(.L_3153 - .L_3152)
.L_3152:
        /*0004*/ 	.word	0x00000082


	//----- nvinfo : EIATTR_KPARAM_INFO
	.align		4
.L_3153:
        /*0008*/ 	.byte	0x04, 0x17
        /*000a*/ 	.short	(.L_3155 - .L_3154)
.L_3154:
        /*000c*/ 	.word	0x00000000
        /*0010*/ 	.short	0x0002
        /*0012*/ 	.short	0x0ca1
        /*0014*/ 	.byte	0x00, 0xf0, 0x05, 0x00


	//----- nvinfo : EIATTR_KPARAM_INFO
	.align		4
.L_3155:
        /*0018*/ 	.byte	0x04, 0x17
        /*001a*/ 	.short	(.L_3157 - .L_3156)
.L_3156:
        /*001c*/ 	.word	0x00000000
        /*0020*/ 	.short	0x0001
        /*0022*/ 	.short	0x0ca0
        /*0024*/ 	.byte	0x00, 0xf0, 0x05, 0x00


	//----- nvinfo : EIATTR_KPARAM_INFO
	.align		4
.L_3157:
        /*0028*/ 	.byte	0x04, 0x17
        /*002a*/ 	.short	(.L_3159 - .L_3158)
.L_3158:
        /*002c*/ 	.word	0x00000000
        /*0030*/ 	.short	0x0000
        /*0032*/ 	.short	0x0000
        /*0034*/ 	.byte	0x00, 0xf0, 0x81, 0x32


	//----- nvinfo : EIATTR_SPARSE_MMA_MASK
	.align		4
.L_3159:
        /*0038*/ 	.byte	0x03, 0x50
        /*003a*/ 	.short	0x0000


	//----- nvinfo : EIATTR_MAXREG_COUNT
	.align		4
        /*003c*/ 	.byte	0x03, 0x1b
        /*003e*/ 	.short	0x0080


	//----- nvinfo : EIATTR_MERCURY_ISA_VERSION
	.align		4
        /*0040*/ 	.byte	0x03, 0x5f
        /*0042*/ 	.short	0x0101


	//----- nvinfo : EIATTR_VRC_CTA_INIT_COUNT
	.align		4
        /*0044*/ 	.byte	0x02, 0x4a
	.zero		1
	.zero		1


	//----- nvinfo : EIATTR_EXIT_INSTR_OFFSETS
	.align		4
        /*0048*/ 	.byte	0x04, 0x1c
        /*004a*/ 	.short	(.L_3161 - .L_3160)


	//   ....[0]....
.L_3160:
        /*004c*/ 	.word	0x00000160


	//   ....[1]....
        /*0050*/ 	.word	0x00000f40


	//   ....[2]....
        /*0054*/ 	.word	0x00001320


	//   ....[3]....
        /*0058*/ 	.word	0x00001340


	//   ....[4]....
        /*005c*/ 	.word	0x00001390


	//   ....[5]....
        /*0060*/ 	.word	0x00001660


	//----- nvinfo : EIATTR_MAX_THREADS
	.align		4
.L_3161:
        /*0064*/ 	.byte	0x04, 0x05
        /*0066*/ 	.short	(.L_3163 - .L_3162)
.L_3162:
        /*0068*/ 	.word	0x00000200
        /*006c*/ 	.word	0x00000001
        /*0070*/ 	.word	0x00000001


	//----- nvinfo : EIATTR_CRS_STACK_SIZE
	.align		4
.L_3163:
        /*0074*/ 	.byte	0x04, 0x1e
        /*0076*/ 	.short	(.L_3165 - .L_3164)
.L_3164:
        /*0078*/ 	.word	0x00000000


	//----- nvinfo : EIATTR_CBANK_PARAM_SIZE
	.align		4
.L_3165:
        /*007c*/ 	.byte	0x03, 0x19
        /*007e*/ 	.short	0x0ca2


	//----- nvinfo : EIATTR_PARAM_CBANK
	.align		4
        /*0080*/ 	.byte	0x04, 0x0a
        /*0082*/ 	.short	(.L_3167 - .L_3166)
	.align		4
.L_3166:
        /*0084*/ 	.word	index@(.nv.constant0._ZN2at6native61_GLOBAL__N__44eb8e94_28_ForeachBinaryOpScalarList_cu_dda10a6925multi_tensor_apply_kernelINS1_28TensorListScalarListMetadataIhLi1EEENS1_25BinaryOpScalarListFunctorIhLi1ELi1ELi0EEEJSt7dividesIhEEEEvT_T0_DpT1_)
        /*0088*/ 	.short	0x0380
        /*008a*/ 	.short	0x0ca2


	//----- nvinfo : EIATTR_SW_WAR
	.align		4
.L_3167:
        /*008c*/ 	.byte	0x04, 0x36
        /*008e*/ 	.short	(.L_3169 - .L_3168)
.L_3168:
        /*0090*/ 	.word	0x00000008
.L_3169:


//--------------------- .nv.info._ZN2at6native61_GLOBAL__N__44eb8e94_28_ForeachBinaryOpScalarList_cu_dda10a6925multi_tensor_apply_kernelINS1_28TensorListScalarListMetadataIfLi2EEENS1_25BinaryOpScalarListFunctorIN3c108BFloat16ELi2ELi1ELi1EEEJSt10multipliesIfEEEEvT_T0_DpT1_ --------------------------
	.section	.nv.info._ZN2at6native61_GLOBAL__N__44eb8e94_28_ForeachBinaryOpScalarList_cu_dda10a6925multi_tensor_apply_kernelINS1_28TensorListScalarListMetadataIfLi2EEENS1_25BinaryOpScalarListFunctorIN3c108BFloat16ELi2ELi1ELi1EEEJSt10multipliesIfEEEEvT_T0_DpT1_,"",@"SHT_CUDA_INFO"
	.sectionflags	@""
	.align	4


	//----- nvinfo : EIATTR_CUDA_API_VERSION
	.align		4
        /*0000*/ 	.byte	0x04, 0x37
        /*0002*/ 	.short	(.L_3171 - .L_3170)
.L_3170:
        /*0004*/ 	.word	0x00000082


	//----- nvinfo : EIATTR_KPARAM_INFO
	.align		4
.L_3171:
        /*0008*/ 	.byte	0x04, 0x17
        /*000a*/ 	.short	(.L_3173 - .L_3172)
.L_3172:
        /*000c*/ 	.word	0x00000000
        /*0010*/ 	.short	0x0002
        /*0012*/ 	.short	0x0d41
        /*0014*/ 	.byte	0x00, 0xf0, 0x05, 0x00


	//----- nvinfo : EIATTR_KPARAM_INFO
	.align		4
.L_3173:
        /*0018*/ 	.byte	0x04, 0x17
        /*001a*/ 	.short	(.L_3175 - .L_3174)
.L_3174:
        /*001c*/ 	.word	0x00000000
        /*0020*/ 	.short	0x0001
        /*0022*/ 	.short	0x0d40
        /*0024*/ 	.byte	0x00, 0xf0, 0x05, 0x00


	//----- nvinfo : EIATTR_KPARAM_INFO
	.align		4
.L_3175:
        /*0028*/ 	.byte	0x04, 0x17
        /*002a*/ 	.short	(.L_3177 - .L_3176)
.L_3176:
        /*002c*/ 	.word	0x00000000
        /*0030*/ 	.short	0x0000
        /*0032*/ 	.short	0x0000
        /*0034*/ 	.byte	0x00, 0xf0, 0x01, 0x35


	//----- nvinfo : EIATTR_SPARSE_MMA_MASK
	.align		4
.L_3177:
        /*0038*/ 	.byte	0x03, 0x50
        /*003a*/ 	.short	0x0000


	//----- nvinfo : EIATTR_MAXREG_COUNT
	.align		4
        /*003c*/ 	.byte	0x03, 0x1b
        /*003e*/ 	.short	0x0080


	//----- nvinfo : EIATTR_MERCURY_ISA_VERSION
	.align		4
        /*0040*/ 	.byte	0x03, 0x5f
        /*0042*/ 	.short	0x0101


	//----- nvinfo : EIATTR_VRC_CTA_INIT_COUNT
	.align		4
        /*0044*/ 	.byte	0x02, 0x4a
	.zero		1
	.zero		1


	//----- nvinfo : EIATTR_EXIT_INSTR_OFFSETS
	.align		4
        /*0048*/ 	.byte	0x04, 0x1c
        /*004a*/ 	.short	(.L_3179 - .L_3178)


	//   ....[0]....
.L_3178:
        /*004c*/ 	.word	0x00000190


	//   ....[1]....
        /*0050*/ 	.word	0x00000b50


	//   ....[2]....
        /*0054*/ 	.word	0x00000e90


	//   ....[3]....
        /*0058*/ 	.word	0x00000ee0


	//   ....[4]....
        /*005c*/ 	.word	0x00000f30


	//   ....[5]....
        /*0060*/ 	.word	0x00001130


	//----- nvinfo : EIATTR_MAX_THREADS
	.align		4
.L_3179:
        /*0064*/ 	.byte	0x04, 0x05
        /*0066*/ 	.short	(.L_3181 - .L_3180)
.L_3180:
        /*0068*/ 	.word	0x00000200
        /*006c*/ 	.word	0x00000001
        /*0070*/ 	.word	0x00000001


	//----- nvinfo : EIATTR_CRS_STACK_SIZE
	.align		4
.L_3181:
        /*0074*/ 	.byte	0x04, 0x1e
        /*0076*/ 	.short	(.L_3183 - .L_3182)
.L_3182:
        /*0078*/ 	.word	0x00000000


	//----- nvinfo : EIATTR_CBANK_PARAM_SIZE
	.align		4
.L_3183:
        /*007c*/ 	.byte	0x03, 0x19
        /*007e*/ 	.short	0x0d42


	//----- nvinfo : EIATTR_PARAM_CBANK
	.align		4
        /*0080*/ 	.byte	0x04, 0x0a
        /*0082*/ 	.short	(.L_3185 - .L_3184)
	.align		4
.L_3184:
        /*0084*/ 	.word	index@(.nv.constant0._ZN2at6native61_GLOBAL__N__44eb8e94_28_ForeachBinaryOpScalarList_cu_dda10a6925multi_tensor_apply_kernelINS1_28TensorListScalarListMetadataIfLi2EEENS1_25BinaryOpScalarListFunctorIN3c108BFloat16ELi2ELi1ELi1EEEJSt10multipliesIfEEEEvT_T0_DpT1_)
        /*0088*/ 	.short	0x0380
        /*008a*/ 	.short	0x0d42


	//----- nvinfo : EIATTR_SW_WAR
	.align		4
.L_3185:
        /*008c*/ 	.byte	0x04, 0x36
        /*008e*/ 	.short	(.L_3187 - .L_3186)
.L_3186:
        /*0090*/ 	.word	0x00000008
.L_3187:


//--------------------- .nv.info._ZN2at6native61_GLOBAL__N__44eb8e94_28_ForeachBinaryOpScalarList_cu_dda10a6925multi_tensor_apply_kernelINS1_28TensorListScalarListMetadataIfLi2EEENS1_25BinaryOpScalarListFunctorIN3c104HalfELi2ELi1ELi1EEEJSt10multipliesIfEEEEvT_T0_DpT1_ --------------------------
	.section	.nv.info._ZN2at6native61_GLOBAL__N__44eb8e94_28_ForeachBinaryOpScalarList_cu_dda10a6925multi_tensor_apply_kernelINS1_28TensorListScalarListMetadataIfLi2EEENS1_25BinaryOpScalarListFunctorIN3c104HalfELi2ELi1ELi1EEEJSt10multipliesIfEEEEvT_T0_DpT1_,"",@"SHT_CUDA_INFO"
	.sectionflags	@""
	.align	4


	//----- nvinfo : EIATTR_CUDA_API_VERSION
	.align		4
        /*0000*/ 	.byte	0x04, 0x37
        /*0002*/ 	.short	(.L_3189 - .L_3188)
.L_3188:
        /*0004*/ 	.word	0x00000082


	//----- nvinfo : EIATTR_KPARAM_INFO
	.align		4
.L_3189:
        /*0008*/ 	.byte	0x04, 0x17
        /*000a*/ 	.short	(.L_3191 - .L_3190)
.L_3190:
        /*000c*/ 	.word	0x00000000
        /*0010*/ 	.short	0x0002
        /*0012*/ 	.short	0x0d41
        /*0014*/ 	.byte	0x00, 0xf0, 0x05, 0x00


	//----- nvinfo : EIATTR_KPARAM_INFO
	.align		4
.L_3191:
        /*0018*/ 	.byte	0x04, 0x17
        /*001a*/ 	.short	(.L_3193 - .L_3192)
.L_3192:
        /*001c*/ 	.word	0x00000000
        /*0020*/ 	.short	0x0001
        /*0022*/ 	.short	0x0d40
        /*0024*/ 	.byte	0x00, 0xf0, 0x05, 0x00


	//----- nvinfo : EIATTR_KPARAM_INFO
	.align		4
.L_3193:
        /*0028*/ 	.byte	0x04, 0x17
        /*002a*/ 	.short	(.L_3195 - .L_3194)
.L_3194:
        /*002c*/ 	.word	0x00000000
        /*0030*/ 	.short	0x0000
        /*0032*/ 	.short	0x0000
        /*0034*/ 	.byte	0x00, 0xf0, 0x01, 0x35


	//----- nvinfo : EIATTR_SPARSE_MMA_MASK
	.align		4
.L_3195:
        /*0038*/ 	.byte	0x03, 0x50
        /*003a*/ 	.short	0x0000


	//----- nvinfo : EIATTR_MAXREG_COUNT
	.align		4
        /*003c*/ 	.byte	0x03, 0x1b
        /*003e*/ 	.short	0x0080


	//----- nvinfo : EIATTR_MERCURY_ISA_VERSION
	.align		4
        /*0040*/ 	.byte	0x03, 0x5f
        /*0042*/ 	.short	0x0101


	//----- nvinfo : EIATTR_VRC_CTA_INIT_COUNT
	.align		4
        /*0044*/ 	.byte	0x02, 0x4a
	.zero		1
	.zero		1


	//----- nvinfo : EIATTR_EXIT_INSTR_OFFSETS
	.align		4
        /*0048*/ 	.byte	0x04, 0x1c
        /*004a*/ 	.short	(.L_3197 - .L_3196)


	//   ....[0]....
.L_3196:
        /*004c*/ 	.word	0x00000190


	//   ....[1]....
        /*0050*/ 	.word	0x00000b50


	//   ....[2]....
        /*0054*/ 	.word	0x00000e90


	//   ....[3]....
        /*0058*/ 	.word	0x00000ee0


	//   ....[4]....
        /*005c*/ 	.word	0x00000f30


	//   ....[5]....
        /*0060*/ 	.word	0x00001110


	//----- nvinfo : EIATTR_MAX_THREADS
	.align		4
.L_3197:
        /*0064*/ 	.byte	0x04, 0x05
        /*0066*/ 	.short	(.L_3199 - .L_3198)
.L_3198:
        /*0068*/ 	.word	0x00000200
        /*006c*/ 	.word	0x00000001
        /*0070*/ 	.word	0x00000001


	//----- nvinfo : EIATTR_CRS_STACK_SIZE
	.align		4
.L_3199:
        /*0074*/ 	.byte	0x04, 0x1e
        /*0076*/ 	.short	(.L_3201 - .L_3200)
.L_3200:
        /*0078*/ 	.word	0x00000000


	//----- nvinfo : EIATTR_CBANK_PARAM_SIZE
	.align		4
.L_3201:
        /*007c*/ 	.byte	0x03, 0x19
        /*007e*/ 	.short	0x0d42


	//----- nvinfo : EIATTR_PARAM_CBANK
	.align		4
        /*0080*/ 	.byte	0x04, 0x0a
        /*0082*/ 	.short	(.L_3203 - .L_3202)
	.align		4
.L_3202:
        /*0084*/ 	.word	index@(.nv.constant0._ZN2at6native61_GLOBAL__N__44eb8e94_28_ForeachBinaryOpScalarList_cu_dda10a6925multi_tensor_apply_kernelINS1_28TensorListScalarListMetadataIfLi2EEENS1_25BinaryOpScalarListFunctorIN3c104HalfELi2ELi1ELi1EEEJSt10multipliesIfEEEEvT_T0_DpT1_)
        /*0088*/ 	.short	0x0380
        /*008a*/ 	.short	0x0d42


	//----- nvinfo : EIATTR_SW_WAR
	.align		4
.L_3203:
        /*008c*/ 	.byte	0x04, 0x36
        /*008e*/ 	.short	(.L_3205 - .L_3204)
.L_3204:
        /*0090*/ 	.word	0x00000008
.L_3205:


//--------------------- .nv.info._ZN2at6native61_GLOBAL__N__44eb8e94_28_ForeachBinaryOpScalarList_cu_dda10a6925multi_tensor_apply_kernelINS1_28TensorListScalarListMetadataIbLi2EEENS1_25BinaryOpScalarListFunctorIbLi2ELi1ELi1EEEJSt10multipliesIbEEEEvT_T0_DpT1_ --------------------------
	.section	.nv.info._ZN2at6native61_GLOBAL__N__44eb8e94_28_ForeachBinaryOpScalarList_cu_dda10a6925multi_tensor_apply_kernelINS1_28TensorListScalarListMetadataIbLi2EEENS1_25BinaryOpScalarListFunctorIbLi2ELi1ELi1EEEJSt10multipliesIbEEEEvT_T0_DpT1_,"",@"SHT_CUDA_INFO"
	.sectionflags	@""
	.align	4


	//----- nvinfo : EIATTR_CUDA_API_VERSION
	.align		4
        /*0000*/ 	.byte	0x04, 0x37
        /*0002*/ 	.short	(.L_3207 - .L_3206)
.L_3206:
        /*0004*/ 	.word	0x00000082


	//----- nvinfo : EIATTR_KPARAM_INFO
	.align		4
.L_3207:
        /*0008*/ 	.byte	0x04, 0x17
        /*000a*/ 	.short	(.L_3209 - .L_3208)
.L_3208:
        /*000c*/ 	.word	0x00000000
        /*0010*/ 	.short	0x0002
        /*0012*/ 	.short	0x0c81
        /*0014*/ 	.byte	0x00, 0xf0, 0x05, 0x00


	//----- nvinfo : EIATTR_KPARAM_INFO
	.align		4
.L_3209:
        /*0018*/ 	.byte	0x04, 0x17
        /*001a*/ 	.short	(.L_3211 - .L_3210)
.L_3210:
        /*001c*/ 	.word	0x00000000
        /*0020*/ 	.short	0x0001
        /*0022*/ 	.short	0x0c80
        /*0024*/ 	.byte	0x00, 0xf0, 0x05, 0x00


	//----- nvinfo : EIATTR_KPARAM_INFO
	.align		4
.L_3211:
        /*0028*/ 	.byte	0x04, 0x17
        /*002a*/ 	.short	(.L_3213 - .L_3212)
.L_3212:
        /*002c*/ 	.word	0x00000000
        /*0030*/ 	.short	0x0000
        /*0032*/ 	.short	0x0000
        /*0034*/ 	.byte	0x00, 0xf0, 0x01, 0x32


	//----- nvinfo : EIATTR_SPARSE_MMA_MASK
	.align		4
.L_3213:
        /*0038*/ 	.byte	0x03, 0x50
        /*003a*/ 	.short	0x0000


	//----- nvinfo : EIATTR_MAXREG_COUNT
	.align		4
        /*003c*/ 	.byte	0x03, 0x1b
        /*003e*/ 	.short	0x0080


	//----- nvinfo : EIATTR_MERCURY_ISA_VERSION
	.align		4
        /*0040*/ 	.byte	0x03, 0x5f
        /*0042*/ 	.short	0x0101


	//----- nvinfo : EIATTR_VRC_CTA_INIT_COUNT
	.align		4
        /*0044*/ 	.byte	0x02, 0x4a
	.zero		1
	.zero		1


	//----- nvinfo : EIATTR_EXIT_INSTR_OFFSETS
	.align		4
        /*0048*/ 	.byte	0x04, 0x1c
        /*004a*/ 	.short	(.L_3215 - .L_3214)


	//   ....[0]....
.L_3214:
        /*004c*/ 	.word	0x000001a0


	//   ....[1]....
        /*0050*/ 	.word	0x00000de0


	//   ....[2]....
        /*0054*/ 	.word	0x00001170


	//   ....[3]....
        /*0058*/ 	.word	0x000011c0


	//   ....[4]....
        /*005c*/ 	.word	0x00001210


	//   ....[5]....
        /*0060*/ 	.word	0x00001450


	//----- nvinfo : EIATTR_MAX_THREADS
	.align		4
.L_3215:
        /*0064*/ 	.byte	0x04, 0x05
        /*0066*/ 	.short	(.L_3217 - .L_3216)
.L_3216:
        /*0068*/ 	.word	0x00000200
        /*006c*/ 	.word	0x00000001
        /*0070*/ 	.word	0x00000001


	//----- nvinfo : EIATTR_CRS_STACK_SIZE
	.align		4
.L_3217:
        /*0074*/ 	.byte	0x04, 0x1e
        /*0076*/ 	.short	(.L_3219 - .L_3218)
.L_3218:
        /*0078*/ 	.word	0x00000000


	//----- nvinfo : EIATTR_CBANK_PARAM_SIZE
	.align		4
.L_3219:
        /*007c*/ 	.byte	0x03, 0x19
        /*007e*/ 	.short	0x0c82


	//----- nvinfo : EIATTR_PARAM_CBANK
	.align		4
        /*0080*/ 	.byte	0x04, 0x0a
        /*0082*/ 	.short	(.L_3221 - .L_3220)
	.align		4
.L_3220:
        /*0084*/ 	.word	index@(.nv.constant0._ZN2at6native61_GLOBAL__N__44eb8e94_28_ForeachBinaryOpScalarList_cu_dda10a6925multi_tensor_apply_kernelINS1_28TensorListScalarListMetadataIbLi2EEENS1_25BinaryOpScalarListFunctorIbLi2ELi1ELi1EEEJSt10multipliesIbEEEEvT_T0_DpT1_)
        /*0088*/ 	.short	0x0380
        /*008a*/ 	.short	0x0c82


	//----- nvinfo : EIATTR_SW_WAR
	.align		4
.L_3221:
        /*008c*/ 	.byte	0x04, 0x36
        /*008e*/ 	.short	(.L_3223 - .L_3222)
.L_3222:
        /*0090*/ 	.word	0x00000008
.L_3223:


//--------------------- .nv.info._ZN2at6native61_GLOBAL__N__44eb8e94_28_ForeachBinaryOpScalarList_cu_dda10a6925multi_tensor_apply_kernelINS1_28TensorListScalarListMetadataIN3c107complexIfEELi2EEENS1_25BinaryOpScalarListFunctorIS6_Li2ELi1ELi1EEEJSt10multipliesIS6_EEEEvT_T0_DpT1_ --------------------------
	.section	.nv.info._ZN2at6native61_GLOBAL__N__44eb8e94_28_ForeachBinaryOpScalarList_cu_dda10a6925multi_tensor_apply_kernelINS1_28TensorListScalarListMetadataIN3c107complexIfEELi2EEENS1_25BinaryOpScalarListFunctorIS6_Li2ELi1ELi1EEEJSt10multipliesIS6_EEEEvT_T0_DpT1_,"",@"SHT_CUDA_INFO"
	.sectionflags	@""
	.align	4


	//----- nvinfo : EIATTR_CUDA_API_VERSION
	.align		4
        /*0000*/ 	.byte	0x04, 0x37
        /*0002*/ 	.short	(.L_3225 - .L_3224)
.L_3224:
        /*0004*/ 	.word	0x00000082


	//----- nvinfo : EIATTR_KPARAM_INFO
	.align		4
.L_3225:
        /*0008*/ 	.byte	0x04, 0x17
        /*000a*/ 	.short	(.L_3227 - .L_3226)
.L_3226:
        /*000c*/ 	.word	0x00000000
        /*0010*/ 	.short	0x0002
        /*0012*/ 	.short	0x0e41
        /*0014*/ 	.byte	0x00, 0xf0, 0x05, 0x00


	//----- nvinfo : EIATTR_KPARAM_INFO
	.align		4
.L_3227:
        /*0018*/ 	.byte	0x04, 0x17
        /*001a*/ 	.short	(.L_3229 - .L_3228)
.L_3228:
        /*001c*/ 	.word	0x00000000
        /*0020*/ 	.short	0x0001
        /*0022*/ 	.short	0x0e40
        /*0024*/ 	.byte	0x00, 0xf0, 0x05, 0x00


	//----- nvinfo : EIATTR_KPARAM_INFO
	.align		4
.L_3229:
        /*0028*/ 	.byte	0x04, 0x17
        /*002a*/ 	.short	(.L_3231 - .L_3230)
.L_3230:
        /*002c*/ 	.word	0x00000000
        /*0030*/ 	.short	0x0000
        /*0032*/ 	.short	0x0000
        /*0034*/ 	.byte	0x00, 0xf0, 0x01, 0x39


	//----- nvinfo : EIATTR_SPARSE_MMA_MASK
	.align		4
.L_3231:
        /*0038*/ 	.byte	0x03, 0x50
        /*003a*/ 	.short	0x0000


	//----- nvinfo : EIATTR_MAXREG_COUNT
	.align		4
        /*003c*/ 	.byte	0x03, 0x1b
        /*003e*/ 	.short	0x0080


	//----- nvinfo : EIATTR_MERCURY_ISA_VERSION
	.align		4
        /*0040*/ 	.byte	0x03, 0x5f
        /*0042*/ 	.short	0x0101


	//----- nvinfo : EIATTR_VRC_CTA_INIT_COUNT
	.align		4
        /*0044*/ 	.byte	0x02, 0x4a
	.zero		1
	.zero		1


	//----- nvinfo : EIATTR_EXIT_INSTR_OFFSETS
	.align		4
        /*0048*/ 	.byte	0x04, 0x1c
        /*004a*/ 	.short	(.L_3233 - .L_3232)


	//   ....[0]....
.L_3232:
        /*004c*/ 	.word	0x00000180


	//   ....[1]....
        /*0050*/ 	.word	0x00000620


	//   ....[2]....
        /*0054*/ 	.word	0x00000670


	//   ....[3]....
        /*0058*/ 	.word	0x000008b0


	//----- nvinfo : EIATTR_MAX_THREADS
	.align		4
.L_3233:
        /*005c*/ 	.byte	0x04, 0x05
        /*005e*/ 	.short	(.L_3235 - .L_3234)
.L_3234:
        /*0060*/ 	.word	0x00000200
        /*0064*/ 	.word	0x00000001
        /*0068*/ 	.word	0x00000001


	//----- nvinfo : EIATTR_CRS_STACK_SIZE
	.align		4
.L_3235:
        /*006c*/ 	.byte	0x04, 0x1e
        /*006e*/ 	.short	(.L_3237 - .L_3236)
.L_3236:
        /*0070*/ 	.word	0x00000000


	//----- nvinfo : EIATTR_CBANK_PARAM_SIZE
	.align		4
.L_3237:
        /*0074*/ 	.byte	0x03, 0x19
        /*0076*/ 	.short	0x0e42


	//----- nvinfo : EIATTR_PARAM_CBANK
	.align		4
        /*0078*/ 	.byte	0x04, 0x0a
        /*007a*/ 	.short	(.L_3239 - .L_3238)
	.align		4
.L_3238:
        /*007c*/ 	.word	index@(.nv.constant0._ZN2at6native61_GLOBAL__N__44eb8e94_28_ForeachBinaryOpScalarList_cu_dda10a6925multi_tensor_apply_kernelINS1_28TensorListScalarListMetadataIN3c107complexIfEELi2EEENS1_25BinaryOpScalarListFunctorIS6_Li2ELi1ELi1EEEJSt10multipliesIS6_EEEEvT_T0_DpT1_)
        /*0080*/ 	.short	0x0380
        /*0082*/ 	.short	0x0e42


	//----- nvinfo : EIATTR_SW_WAR
	.align		4
.L_3239:
        /*0084*/ 	.byte	0x04, 0x36
        /*0086*/ 	.short	(.L_3241 - .L_3240)
.L_3240:
        /*0088*/ 	.word	0x00000008
.L_3241:


//--------------------- .nv.info._ZN2at6native61_GLOBAL__N__44eb8e94_28_ForeachBinaryOpScalarList_cu_dda10a6925multi_tensor_apply_kernelINS1_28TensorListScalarListMetadataIN3c107complexIdEELi2EEENS1_25BinaryOpScalarListFunctorIS6_Li2ELi1ELi1EEEJSt10multipliesIS6_EEEEvT_T0_DpT1_ --------------------------
	.section	.nv.info._ZN2at6native61_GLOBAL__N__44eb8e94_28_ForeachBinaryOpScalarList_cu_dda10a6925multi_tensor_apply_kernelINS1_28TensorListScalarListMetadataIN3c107complexIdEELi2EEENS1_25BinaryOpScalarListFunctorIS6_Li2ELi1ELi1EEEJSt10multipliesIS6_EEEEvT_T0_DpT1_,"",@"SHT_CUDA_INFO"
	.sectionflags	@""
	.align	4


	//----- nvinfo : EIATTR_CUDA_API_VERSION
	.align		4
        /*0000*/ 	.byte	0x04, 0x37
        /*0002*/ 	.short	(.L_3243 - .L_3242)
.L_3242:
        /*0004*/ 	.word	0x00000082


	//----- nvinfo : EIATTR_KPARAM_INFO
	.align		4
.L_3243:
        /*0008*/ 	.byte	0x04, 0x17
        /*000a*/ 	.short	(.L_3245 - .L_3244)
.L_3244:
        /*000c*/ 	.word	0x00000000
        /*0010*/ 	.short	0x0002
        /*0012*/ 	.short	0x0fa1
        /*0014*/ 	.byte	0x00, 0xf0, 0x05, 0x00


	//----- nvinfo : EIATTR_KPARAM_INFO
	.align		4
.L_3245:
        /*0018*/ 	.byte	0x04, 0x17
        /*001a*/ 	.short	(.L_3247 - .L_3246)
.L_3246:
        /*001c*/ 	.word	0x00000000
        /*0020*/ 	.short	0x0001
        /*0022*/ 	.short	0x0fa0
        /*0024*/ 	.byte	0x00, 0xf0, 0x05, 0x00


	//----- nvinfo : EIATTR_KPARAM_INFO
	.align		4
.L_3247:
        /*0028*/ 	.byte	0x04, 0x17
        /*002a*/ 	.short	(.L_3249 - .L_3248)
.L_3248:
        /*002c*/ 	.word	0x00000000
        /*0030*/ 	.short	0x0000
        /*0032*/ 	.short	0x0000
        /*0034*/ 	.byte	0x00, 0xf0, 0x81, 0x3e


	//----- nvinfo : EIATTR_SPARSE_MMA_MASK
	.align		4
.L_3249:
        /*0038*/ 	.byte	0x03, 0x50
        /*003a*/ 	.short	0x0000


	//----- nvinfo : EIATTR_MAXREG_COUNT
	.align		4
        /*003c*/ 	.byte	0x03, 0x1b
        /*003e*/ 	.short	0x0080


	//----- nvinfo : EIATTR_MERCURY_ISA_VERSION
	.align		4
        /*0040*/ 	.byte	0x03, 0x5f
        /*0042*/ 	.short	0x0101


	//----- nvinfo : EIATTR_VRC_CTA_INIT_COUNT
	.align		4
        /*0044*/ 	.byte	0x02, 0x4a
	.zero		1
	.zero		1


	//----- nvinfo : EIATTR_EXIT_INSTR_OFFSETS
	.align		4
        /*0048*/ 	.byte	0x04, 0x1c
        /*004a*/ 	.short	(.L_3251 - .L_3250)


	//   ....[0]....
.L_3250:
        /*004c*/ 	.word	0x000001a0


	//   ....[1]....
        /*0050*/ 	.word	0x00000a30


	//   ....[2]....
        /*0054*/ 	.word	0x00000a80


	//   ....[3]....
        /*0058*/ 	.word	0x000010a0


	//----- nvinfo : EIATTR_MAX_THREADS
	.align		4
.L_3251:
        /*005c*/ 	.byte	0x04, 0x05
        /*005e*/ 	.short	(.L_3253 - .L_3252)
.L_3252:
        /*0060*/ 	.word	0x00000200
        /*0064*/ 	.word	0x00000001
        /*0068*/ 	.word	0x00000001


	//----- nvinfo : EIATTR_CRS_STACK_SIZE
	.align		4
.L_3253:
        /*006c*/ 	.byte	0x04, 0x1e
        /*006e*/ 	.short	(.L_3255 - .L_3254)
.L_3254:
        /*0070*/ 	.word	0x00000000


	//----- nvinfo : EIATTR_CBANK_PARAM_SIZE
	.align		4
.L_3255:
        /*0074*/ 	.byte	0x03, 0x19
        /*0076*/ 	.short	0x0fa2


	//----- nvinfo : EIATTR_PARAM_CBANK
	.align		4
        /*0078*/ 	.byte	0x04, 0x0a
        /*007a*/ 	.short	(.L_3257 - .L_3256)
	.align		4
.L_3256:
        /*007c*/ 	.word	index@(.nv.constant0._ZN2at6native61_GLOBAL__N__44eb8e94_28_ForeachBinaryOpScalarList_cu_dda10a6925multi_tensor_apply_kernelINS1_28TensorListScalarListMetadataIN3c107complexIdEELi2EEENS1_25BinaryOpScalarListFunctorIS6_Li2ELi1ELi1EEEJSt10multipliesIS6_EEEEvT_T0_DpT1_)
        /*0080*/ 	.short	0x0380
        /*0082*/ 	.short	0x0fa2


	//----- nvinfo : EIATTR_SW_WAR
	.align		4
.L_3257:
        /*0084*/ 	.byte	0x04, 0x36
        /*0086*/ 	.short	(.L_3259 - .L_3258)
.L_3258:
        /*0088*/ 	.word	0x00000008
.L_3259:


//--------------------- .nv.info._ZN2at6native61_GLOBAL__N__44eb8e94_28_ForeachBinaryOpScalarList_cu_dda10a6925multi_tensor_apply_kernelINS1_28TensorListScalarListMetadataIfLi2EEENS1_25BinaryOpScalarListFunctorIfLi2ELi1ELi1EEEJSt10multipliesIfEEEEvT_T0_DpT1_ --------------------------
	.section	.nv.info._ZN2at6native61_GLOBAL__N__44eb8e94_28_ForeachBinaryOpScalarList_cu_dda10a6925multi_tensor_apply_kernelINS1_28TensorListScalarListMetadataIfLi2EEENS1_25BinaryOpScalarListFunctorIfLi2ELi1ELi1EEEJSt10multipliesIfEEEEvT_T0_DpT1_,"",@"SHT_CUDA_INFO"
	.sectionflags	@""
	.align	4


	//----- nvinfo : EIATTR_CUDA_API_VERSION
	.align		4
        /*0000*/ 	.byte	0x04, 0x37
        /*0002*/ 	.short	(.L_3261 - .L_3260)
.L_3260:
        /*0004*/ 	.word	0x00000082


	//----- nvinfo : EIATTR_KPARAM_INFO
	.align		4
.L_3261:
        /*0008*/ 	.byte	0x04, 0x17
        /*000a*/ 	.short	(.L_3263 - .L_3262)
.L_3262:
        /*000c*/ 	.word	0x00000000
        /*0010*/ 	.short	0x0002
        /*0012*/ 	.short	0x0d41
        /*0014*/ 	.byte	0x00, 0xf0, 0x05, 0x00


	//----- nvinfo : EIATTR_KPARAM_INFO
	.align		4
.L_3263:
        /*0018*/ 	.byte	0x04, 0x17
        /*001a*/ 	.short	(.L_3265 - .L_3264)
.L_3264:
        /*001c*/ 	.word	0x00000000
        /*0020*/ 	.short	0x0001
        /*0022*/ 	.short	0x0d40
        /*0024*/ 	.byte	0x00, 0xf0, 0x05, 0x00


	//----- nvinfo : EIATTR_KPARAM_INFO
	.align		4
.L_3265:
        /*0028*/ 	.byte	0x04, 0x17
        /*002a*/ 	.short	(.L_3267 - .L_3266)
.L_3266:
        /*002c*/ 	.word	0x00000000
        /*0030*/ 	.short	0x0000
        /*0032*/ 	.short	0x0000
        /*0034*/ 	.byte	0x00, 0xf0, 0x01, 0x35


	//----- nvinfo : EIATTR_SPARSE_MMA_MASK
	.align		4
.L_3267:
        /*0038*/ 	.byte	0x03, 0x50
        /*003a*/ 	.short	0x0000


	//----- nvinfo : EIATTR_MAXREG_COUNT
	.align		4
        /*003c*/ 	.byte	0x03, 0x1b
        /*003e*/ 	.short	0x0080


	//----- nvinfo : EIATTR_MERCURY_ISA_VERSION
	.align		4
        /*0040*/ 	.byte	0x03, 0x5f
        /*0042*/ 	.short	0x0101


	//----- nvinfo : EIATTR_VRC_CTA_INIT_COUNT
	.align		4
        /*0044*/ 	.byte	0x02, 0x4a
	.zero		1
	.zero		1


	//----- nvinfo : EIATTR_EXIT_INSTR_OFFSETS
	.align		4
        /*0048*/ 	.byte	0x04, 0x1c
        /*004a*/ 	.short	(.L_3269 - .L_3268)


	//   ....[0]....
.L_3268:
        /*004c*/ 	.word	0x00000190


	//   ....[1]....
        /*0050*/ 	.word	0x00000a00


	//   ....[2]....
        /*0054*/ 	.word	0x00000cd0


	//   ....[3]....
        /*0058*/ 	.word	0x00000d10


	//   ....[4]....
        /*005c*/ 	.word	0x00000d60


	//   ....[5]....
        /*0060*/ 	.word	0x00000ee0


	//----- nvinfo : EIATTR_MAX_THREADS
	.align		4
.L_3269:
        /*0064*/ 	.byte	0x04, 0x05
        /*0066*/ 	.short	(.L_3271 - .L_3270)
.L_3270:
        /*0068*/ 	.word	0x00000200
        /*006c*/ 	.word	0x00000001
        /*0070*/ 	.word	0x00000001


	//----- nvinfo : EIATTR_CRS_STACK_SIZE
	.align		4
.L_3271:
        /*0074*/ 	.byte	0x04, 0x1e
        /*0076*/ 	.short	(.L_3273 - .L_3272)
.L_3272:
        /*0078*/ 	.word	0x00000000


	//----- nvinfo : EIATTR_CBANK_PARAM_SIZE
	.align		4
.L_3273:
        /*007c*/ 	.byte	0x03, 0x19
        /*007e*/ 	.short	0x0d42


	//----- nvinfo : EIATTR_PARAM_CBANK
	.align		4
        /*0080*/ 	.byte	0x04, 0x0a
        /*0082*/ 	.short	(.L_3275 - .L_3274)
	.align		4
.L_3274:
        /*0084*/ 	.word	index@(.nv.constant0._ZN2at6native61_GLOBAL__N__44eb8e94_28_ForeachBinaryOpScalarList_cu_dda10a6925multi_tensor_apply_kernelINS1_28TensorListScalarListMetadataIfLi2EEENS1_25BinaryOpScalarListFunctorIfLi2ELi1ELi1EEEJSt10multipliesIfEEEEvT_T0_DpT1_)
        /*0088*/ 	.short	0x0380
        /*008a*/ 	.short	0x0d42


	//----- nvinfo : EIATTR_SW_WAR
	.align		4
.L_3275:
        /*008c*/ 	.byte	0x04, 0x36
        /*008e*/ 	.short	(.L_3277 - .L_3276)
.L_3276:
        /*0090*/ 	.word	0x00000008
.L_3277:


//--------------------- .nv.info._ZN2at6native61_GLOBAL__N__44eb8e94_28_ForeachBinaryOpScalarList_cu_dda10a6925multi_tensor_apply_kernelINS1_28TensorListScalarListMetadataIdLi2EEENS1_25BinaryOpScalarListFunctorIdLi2ELi1ELi1EEEJSt10multipliesIdEEEEvT_T0_DpT1_ --------------------------
	.section	.nv.info._ZN2at6native61_GLOBAL__N__44eb8e94_28_ForeachBinaryOpScalarList_cu_dda10a6925multi_tensor_apply_kernelINS1_28TensorListScalarListMetadataIdLi2EEENS1_25BinaryOpScalarListFunctorIdLi2ELi1ELi1EEEJSt10multipliesIdEEEEvT_T0_DpT1_,"",@"SHT_CUDA_INFO"
	.sectionflags	@""
	.align	4


	//----- nvinfo : EIATTR_CUDA_API_VERSION
	.align		4
        /*0000*/ 	.byte	0x04, 0x37
        /*0002*/ 	.short	(.L_3279 - .L_3278)
.L_3278:
        /*0004*/ 	.word	0x00000082


	//----- nvinfo : EIATTR_KPARAM_INFO
	.align		4
.L_3279:
        /*0008*/ 	.byte	0x04, 0x17
        /*000a*/ 	.short	(.L_3281 - .L_3280)
.L_3280:
        /*000c*/ 	.word	0x00000000
        /*0010*/ 	.short	0x0002
        /*0012*/ 	.short	0x0e41
        /*0014*/ 	.byte	0x00, 0xf0, 0x05, 0x00


	//----- nvinfo : EIATTR_KPARAM_INFO
	.align		4
.L_3281:
        /*0018*/ 	.byte	0x04, 0x17
        /*001a*/ 	.short	(.L_3283 - .L_3282)
.L_3282:
        /*001c*/ 	.word	0x00000000
        /*0020*/ 	.short	0x0001
        /*0022*/ 	.short	0x0e40
        /*0024*/ 	.byte	0x00, 0xf0, 0x05, 0x00


	//----- nvinfo : EIATTR_KPARAM_INFO
	.align		4
.L_3283:
        /*0028*/ 	.byte	0x04, 0x17
        /*002a*/ 	.short	(.L_3285 - .L_3284)
.L_3284:
        /*002c*/ 	.word	0x00000000
        /*0030*/ 	.short	0x0000
        /*0032*/ 	.short	0x0000
        /*0034*/ 	.byte	0x00, 0xf0, 0x01, 0x39


	//----- nvinfo : EIATTR_SPARSE_MMA_MASK
	.align		4
.L_3285:
        /*0038*/ 	.byte	0x03, 0x50
        /*003a*/ 	.short	0x0000


	//----- nvinfo : EIATTR_MAXREG_COUNT
	.align		4
        /*003c*/ 	.byte	0x03, 0x1b
        /*003e*/ 	.short	0x0080


	//----- nvinfo : EIATTR_MERCURY_ISA_VERSION
	.align		4
        /*0040*/ 	.byte	0x03, 0x5f
        /*0042*/ 	.short	0x0101


	//----- nvinfo : EIATTR_VRC_CTA_INIT_COUNT
	.align		4
        /*0044*/ 	.byte	0x02, 0x4a
	.zero		1
	.zero		1


	//----- nvinfo : EIATTR_EXIT_INSTR_OFFSETS
	.align		4
        /*0048*/ 	.byte	0x04, 0x1c
        /*004a*/ 	.short	(.L_3287 - .L_3286)


	//   ....[0]....
.L_3286:
        /*004c*/ 	.word	0x00000180


	//   ....[1]....
        /*0050*/ 	.word	0x00000b50


	//   ....[2]....
        /*0054*/ 	.word	0x00000ef0


	//   ....[3]....
        /*0058*/ 	.word	0x00000f30


	//   ....[4]....
        /*005c*/ 	.word	0x00000f80


	//   ....[5]....
        /*0060*/ 	.word	0x000011c0


	//----- nvinfo : EIATTR_MAX_THREADS
	.align		4
.L_3287:
        /*0064*/ 	.byte	0x04, 0x05
        /*0066*/ 	.short	(.L_3289 - .L_3288)
.L_3288:
        /*0068*/ 	.word	0x00000200
        /*006c*/ 	.word	0x00000001
        /*0070*/ 	.word	0x00000001


	//----- nvinfo : EIATTR_CRS_STACK_SIZE
	.align		4
.L_3289:
        /*0074*/ 	.byte	0x04, 0x1e
        /*0076*/ 	.short	(.L_3291 - .L_3290)
.L_3290:
        /*0078*/ 	.word	0x00000000


	//----- nvinfo : EIATTR_CBANK_PARAM_SIZE
	.align		4
.L_3291:
        /*007c*/ 	.byte	0x03, 0x19
        /*007e*/ 	.short	0x0e42


	//----- nvinfo : EIATTR_PARAM_CBANK
	.align		4
        /*0080*/ 	.byte	0x04, 0x0a
        /*0082*/ 	.short	(.L_3293 - .L_3292)
	.align		4
.L_3292:
        /*0084*/ 	.word	index@(.nv.constant0._ZN2at6native61_GLOBAL__N__44eb8e94_28_ForeachBinaryOpScalarList_cu_dda10a6925multi_tensor_apply_kernelINS1_28TensorListScalarListMetadataIdLi2EEENS1_25BinaryOpScalarListFunctorIdLi2ELi1ELi1EEEJSt10multipliesIdEEEEvT_T0_DpT1_)
        /*0088*/ 	.short	0x0380
        /*008a*/ 	.short	0x0e42


	//----- nvinfo : EIATTR_SW_WAR
	.align		4
.L_3293:
        /*008c*/ 	.byte	0x04, 0x36
        /*008e*/ 	.short	(.L_3295 - .L_3294)
.L_3294:
        /*0090*/ 	.word	0x00000008
.L_3295:


//--------------------- .nv.info._ZN2at6native61_GLOBAL__N__44eb8e94_28_ForeachBinaryOpScalarList_cu_dda10a6925multi_tensor_apply_kernelINS1_28TensorListScalarListMetadataIsLi2EEENS1_25BinaryOpScalarListFunctorIsLi2ELi1ELi1EEEJSt10multipliesIsEEEEvT_T0_DpT1_ --------------------------
	.section	.nv.info._ZN2at6native61_GLOBAL__N__44eb8e94_28_ForeachBinaryOpScalarList_cu_dda10a6925multi_tensor_apply_kernelINS1_28TensorListScalarListMetadataIsLi2EEENS1_25BinaryOpScalarListFunctorIsLi2ELi1ELi1EEEJSt10multipliesIsEEEEvT_T0_DpT1_,"",@"SHT_CUDA_INFO"
	.sectionflags	@""
	.align	4


	//----- nvinfo : EIATTR_CUDA_API_VERSION
	.align		4
        /*0000*/ 	.byte	0x04, 0x37
        /*0002*/ 	.short	(.L_3297 - .L_3296)
.L_3296:
        /*0004*/ 	.word	0x00000082


	//----- nvinfo : EIATTR_KPARAM_INFO
	.align		4
.L_3297:
        /*0008*/ 	.byte	0x04, 0x17
        /*000a*/ 	.short	(.L_3299 - .L_3298)
.L_3298:
        /*000c*/ 	.word	0x00000000
        /*0010*/ 	.short	0x0002
        /*0012*/ 	.short	0x0cc1
        /*0014*/ 	.byte	0x00, 0xf0, 0x05, 0x00


	//----- nvinfo : EIATTR_KPARAM_INFO
	.align		4
.L_3299:
        /*0018*/ 	.byte	0x04, 0x17
        /*001a*/ 	.short	(.L_3301 - .L_3300)
.L_3300:
        /*001c*/ 	.word	0x00000000
        /*0020*/ 	.short	0x0001
        /*0022*/ 	.short	0x0cc0
        /*0024*/ 	.byte	0x00, 0xf0, 0x05, 0x00


	//----- nvinfo : EIATTR_KPARAM_INFO
	.align		4
.L_3301:
        /*0028*/ 	.byte	0x04, 0x17
        /*002a*/ 	.short	(.L_3303 - .L_3302)
.L_3302:
        /*002c*/ 	.word	0x00000000
        /*0030*/ 	.short	0x0000
        /*0032*/ 	.short	0x0000
        /*0034*/ 	.byte	0x00, 0xf0, 0x01, 0x33


	//----- nvinfo : EIATTR_SPARSE_MMA_MASK
	.align		4
.L_3303:
        /*0038*/ 	.byte	0x03, 0x50
        /*003a*/ 	.short	0x0000


	//----- nvinfo : EIATTR_MAXREG_COUNT
	.align		4
        /*003c*/ 	.byte	0x03, 0x1b
        /*003e*/ 	.short	0x0080


	//----- nvinfo : EIATTR_MERCURY_ISA_VERSION
	.align		4
        /*0040*/ 	.byte	0x03, 0x5f
        /*0042*/ 	.short	0x0101


	//----- nvinfo : EIATTR_INT_WARP_WIDE_INSTR_OFFSETS
	.align		4
        /*0044*/ 	.byte	0x04, 0x31
        /*0046*/ 	.short	(.L_3305 - .L_3304)


	//   ....[0]....
.L_3304:
        /*0048*/ 	.word	0x000005b0


	//   ....[1]....
        /*004c*/ 	.word	0x00000610


	//   ....[2]....
        /*0050*/ 	.word	0x00000620


	//   ....[3]....
        /*0054*/ 	.word	0x00000830


	//   ....[4]....
        /*0058*/ 	.word	0x00000990


	//   ....[5]....
        /*005c*/ 	.word	0x000009f0


	//   ....[6]....
        /*0060*/ 	.word	0x00000a00


	//   ....[7]....
        /*0064*/ 	.word	0x00000a20


	//----- nvinfo : EIATTR_VRC_CTA_INIT_COUNT
	.align		4
.L_3305:
        /*0068*/ 	.byte	0x02, 0x4a
	.zero		1
	.zero		1


	//----- nvinfo : EIATTR_EXIT_INSTR_OFFSETS
	.align		4
        /*006c*/ 	.byte	0x04, 0x1c
        /*006e*/ 	.short	(.L_3307 - .L_3306)


	//   ....[0]....
.L_3306:
        /*0070*/ 	.word	0x000001a0


	//   ....[1]....
        /*0074*/ 	.word	0x00000be0


	//   ....[2]....
        /*0078*/ 	.word	0x00000f20


	//   ....[3]....
        /*007c*/ 	.word	0x00000f60


	//   ....[4]....
        /*0080*/ 	.word	0x00000fb0


	//   ....[5]....
        /*0084*/ 	.word	0x000011a0


	//----- nvinfo : EIATTR_MAX_THREADS
	.align		4
.L_3307:
        /*0088*/ 	.byte	0x04, 0x05
        /*008a*/ 	.short	(.L_3309 - .L_3308)
.L_3308:
        /*008c*/ 	.word	0x00000200
        /*0090*/ 	.word	0x00000001
        /*0094*/ 	.word	0x00000001


	//----- nvinfo : EIATTR_CRS_STACK_SIZE
	.align		4
.L_3309:
        /*0098*/ 	.byte	0x04, 0x1e
        /*009a*/ 	.short	(.L_3311 - .L_3310)
.L_3310:
        /*009c*/ 	.word	0x00000000


	//----- nvinfo : EIATTR_CBANK_PARAM_SIZE
	.align		4
.L_3311:
        /*00a0*/ 	.byte	0x03, 0x19
        /*00a2*/ 	.short	0x0cc2


	//----- nvinfo : EIATTR_PARAM_CBANK
	.align		4
        /*00a4*/ 	.byte	0x04, 0x0a
        /*00a6*/ 	.short	(.L_3313 - .L_3312)
	.align		4
.L_3312:
        /*00a8*/ 	.word	index@(.nv.constant0._ZN2at6native61_GLOBAL__N__44eb8e94_28_ForeachBinaryOpScalarList_cu_dda10a6925multi_tensor_apply_kernelINS1_28TensorListScalarListMetadataIsLi2EEENS1_25BinaryOpScalarListFunctorIsLi2ELi1ELi1EEEJSt10multipliesIsEEEEvT_T0_DpT1_)
        /*00ac*/ 	.short	0x0380
        /*00ae*/ 	.short	0x0cc2


	//----- nvinfo : EIATTR_SW_WAR
	.align		4
.L_3313:
        /*00b0*/ 	.byte	0x04, 0x36
        /*00b2*/ 	.short	(.L_3315 - .L_3314)
.L_3314:
        /*00b4*/ 	.word	0x00000008
.L_3315:


//--------------------- .nv.info._ZN2at6native61_GLOBAL__N__44eb8e94_28_ForeachBinaryOpScalarList_cu_dda10a6925multi_tensor_apply_kernelINS1_28TensorListScalarListMetadataIlLi2EEENS1_25BinaryOpScalarListFunctorIlLi2ELi1ELi1EEEJSt10multipliesIlEEEEvT_T0_DpT1_ --------------------------
	.section	.nv.info._ZN2at6native61_GLOBAL__N__44eb8e94_28_ForeachBinaryOpScalarList_cu_dda10a6925multi_tensor_apply_kernelINS1_28TensorListScalarListMetadataIlLi2EEENS1_25BinaryOpScalarListFunctorIlLi2ELi1ELi1EEEJSt10multipliesIlEEEEvT_T0_DpT1_,"",@"SHT_CUDA_INFO"
	.sectionflags	@""
	.align	4


	//----- nvinfo : EIATTR_CUDA_API_VERSION
	.align		4
        /*0000*/ 	.byte	0x04, 0x37
        /*0002*/ 	.short	(.L_3317 - .L_3316)
.L_3316:
        /*0004*/ 	.word	0x00000082


	//----- nvinfo : EIATTR_KPARAM_INFO
	.align		4
.L_3317:
        /*0008*/ 	.byte	0x04, 0x17
        /*000a*/ 	.short	(.L_3319 - .L_3318)
.L_3318:
        /*000c*/ 	.word	0x00000000
        /*0010*/ 	.short	0x0002
        /*0012*/ 	.short	0x0e41
        /*0014*/ 	.byte	0x00, 0xf0, 0x05, 0x00


	//----- nvinfo : EIATTR_KPARAM_INFO
	.align		4
.L_3319:
        /*0018*/ 	.byte	0x04, 0x17
        /*001a*/ 	.short	(.L_3321 - .L_3320)
.L_3320:
        /*001c*/ 	.word	0x00000000
        /*0020*/ 	.short	0x0001
        /*0022*/ 	.short	0x0e40
        /*0024*/ 	.byte	0x00, 0xf0, 0x05, 0x00


	//----- nvinfo : EIATTR_KPARAM_INFO
	.align		4
.L_3321:
        /*0028*/ 	.byte	0x04, 0x17
        /*002a*/ 	.short	(.L_3323 - .L_3322)
.L_3322:
        /*002c*/ 	.word	0x00000000
        /*0030*/ 	.short	0x0000
        /*0032*/ 	.short	0x0000
        /*0034*/ 	.byte	0x00, 0xf0, 0x01, 0x39


	//----- nvinfo : EIATTR_SPARSE_MMA_MASK
	.align		4
.L_3323:
        /*0038*/ 	.byte	0x03, 0x50
        /*003a*/ 	.short	0x0000


	//----- nvinfo : EIATTR_MAXREG_COUNT
	.align		4
        /*003c*/ 	.byte	0x03, 0x1b
        /*003e*/ 	.short	0x0080


	//----- nvinfo : EIATTR_MERCURY_ISA_VERSION
	.align		4
        /*0040*/ 	.byte	0x03, 0x5f
        /*0042*/ 	.short	0x0101


	//----- nvinfo : EIATTR_VRC_CTA_INIT_COUNT
	.align		4
        /*0044*/ 	.byte	0x02, 0x4a
	.zero		1
	.zero		1


	//----- nvinfo : EIATTR_EXIT_INSTR_OFFSETS
	.align		4
        /*0048*/ 	.byte	0x04, 0x1c
        /*004a*/ 	.short	(.L_3325 - .L_3324)


	//   ....[0]....
.L_3324:
        /*004c*/ 	.word	0x00000180


	//   ....[1]....
        /*0050*/ 	.word	0x00000d00


	//   ....[2]....
        /*0054*/ 	.word	0x00001090


	//   ....[3]....
        /*0058*/ 	.word	0x000010e0


	//   ....[4]....
        /*005c*/ 	.word	0x00001130


	//   ....[5]....
        /*0060*/ 	.word	0x000013a0


	//----- nvinfo : EIATTR_MAX_THREADS
	.align		4
.L_3325:
        /*0064*/ 	.byte	0x04, 0x05
        /*0066*/ 	.short	(.L_3327 - .L_3326)
.L_3326:
        /*0068*/ 	.word	0x00000200
        /*006c*/ 	.word	0x00000001
        /*0070*/ 	.word	0x00000001


	//----- nvinfo : EIATTR_CRS_STACK_SIZE
	.align		4
.L_3327:
        /*0074*/ 	.byte	0x04, 0x1e
        /*0076*/ 	.short	(.L_3329 - .L_3328)
.L_3328:
        /*0078*/ 	.word	0x00000000


	//----- nvinfo : EIATTR_CBANK_PARAM_SIZE
	.align		4
.L_3329:
        /*007c*/ 	.byte	0x03, 0x19
        /*007e*/ 	.short	0x0e42


	//----- nvinfo : EIATTR_PARAM_CBANK
	.align		4
        /*0080*/ 	.byte	0x04, 0x0a
        /*0082*/ 	.short	(.L_3331 - .L_3330)
	.align		4
.L_3330:
        /*0084*/ 	.word	index@(.nv.constant0._ZN2at6native61_GLOBAL__N__44eb8e94_28_ForeachBinaryOpScalarList_cu_dda10a6925multi_tensor_apply_kernelINS1_28TensorListScalarListMetadataIlLi2EEENS1_25BinaryOpScalarListFunctorIlLi2ELi1ELi1EEEJSt10multipliesIlEEEEvT_T0_DpT1_)
        /*0088*/ 	.short	0x0380
        /*008a*/ 	.short	0x0e42


	//----- nvinfo : EIATTR_SW_WAR
	.align		4
.L_3331:
        /*008c*/ 	.byte	0x04, 0x36
        /*008e*/ 	.short	(.L_3333 - .L_3332)
.L_3332:
        /*0090*/ 	.word	0x00000008
.L_3333:


//--------------------- .nv.info._ZN2at6native61_GLOBAL__N__44eb8e94_28_ForeachBinaryOpScalarList_cu_dda10a6925multi_tensor_apply_kernelINS1_28TensorListScalarListMetadataIiLi2EEENS1_25BinaryOpScalarListFunctorIiLi2ELi1ELi1EEEJSt10multipliesIiEEEEvT_T0_DpT1_ --------------------------
	.section	.nv.info._ZN2at6native61_GLOBAL__N__44eb8e94_28_ForeachBinaryOpScalarList_cu_dda10a6925multi_tensor_apply_kernelINS1_28TensorListScalarListMetadataIiLi2EEENS1_25BinaryOpScalarListFunctorIiLi2ELi1ELi1EEEJSt10multipliesIiEEEEvT_T0_DpT1_,"",@"SHT_CUDA_INFO"
	.sectionflags	@""
	.align	4


	//----- nvinfo : EIATTR_CUDA_API_VERSION
	.align		4
        /*0000*/ 	.byte	0x04, 0x37
        /*0002*/ 	.short	(.L_3335 - .L_3334)
.L_3334:
        /*0004*/ 	.word	0x00000082


	//----- nvinfo : EIATTR_KPARAM_INFO
	.align		4
.L_3335:
        /*0008*/ 	.byte	0x04, 0x17
        /*000a*/ 	.short	(.L_3337 - .L_3336)
.L_3336:
        /*000c*/ 	.word	0x00000000
        /*0010*/ 	.short	0x0002
        /*0012*/ 	.short	0x0d41
        /*0014*/ 	.byte	0x00, 0xf0, 0x05, 0x00


	//----- nvinfo : EIATTR_KPARAM_INFO
	.align		4
.L_3337:
        /*0018*/ 	.byte	0x04, 0x17
        /*001a*/ 	.short	(.L_3339 - .L_3338)
.L_3338:
        /*001c*/ 	.word	0x00000000
        /*0020*/ 	.short	0x0001
        /*0022*/ 	.short	0x0d40
        /*0024*/ 	.byte	0x00, 0xf0, 0x05, 0x00


	//----- nvinfo : EIATTR_KPARAM_INFO
	.align		4
.L_3339:
        /*0028*/ 	.byte	0x04, 0x17
        /*002a*/ 	.short	(.L_3341 - .L_3340)
.L_3340:
        /*002c*/ 	.word	0x00000000
        /*0030*/ 	.short	0x0000
        /*0032*/ 	.short	0x0000
        /*0034*/ 	.byte	0x00, 0xf0, 0x01, 0x35


	//----- nvinfo : EIATTR_SPARSE_MMA_MASK
	.align		4
.L_3341:
        /*0038*/ 	.byte	0x03, 0x50
        /*003a*/ 	.short	0x0000


	//----- nvinfo : EIATTR_MAXREG_COUNT
	.align		4
        /*003c*/ 	.byte	0x03, 0x1b
        /*003e*/ 	.short	0x0080


	//----- nvinfo : EIATTR_MERCURY_ISA_VERSION
	.align		4
        /*0040*/ 	.byte	0x03, 0x5f
        /*0042*/ 	.short	0x0101


	//----- nvinfo : EIATTR_VRC_CTA_INIT_COUNT
	.align		4
        /*0044*/ 	.byte	0x02, 0x4a
	.zero		1
	.zero		1


	//----- nvinfo : EIATTR_EXIT_INSTR_OFFSETS
	.align		4
        /*0048*/ 	.byte	0x04, 0x1c
        /*004a*/ 	.short	(.L_3343 - .L_3342)


	//   ....[0]....
.L_3342:
        /*004c*/ 	.word	0x00000190


	//   ....[1]....
        /*0050*/ 	.word	0x00000a00


	//   ....[2]....
        /*0054*/ 	.word	0x00000cd0


	//   ....[3]....
        /*0058*/ 	.word	0x00000d10


	//   ....[4]....
        /*005c*/ 	.word	0x00000d60


	//   ....[5]....
        /*0060*/ 	.word	0x00000ee0


	//----- nvinfo : EIATTR_MAX_THREADS
	.align		4
.L_3343:
        /*0064*/ 	.byte	0x04, 0x05
        /*0066*/ 	.short	(.L_3345 - .L_3344)
.L_3344:
        /*0068*/ 	.word	0x00000200
        /*006c*/ 	.word	0x00000001
        /*0070*/ 	.word	0x00000001


	//----- nvinfo : EIATTR_CRS_STACK_SIZE
	.align		4
.L_3345:
        /*0074*/ 	.byte	0x04, 0x1e
        /*0076*/ 	.short	(.L_3347 - .L_3346)
.L_3346:
        /*0078*/ 	.word	0x00000000


	//----- nvinfo : EIATTR_CBANK_PARAM_SIZE
	.align		4
.L_3347:
        /*007c*/ 	.byte	0x03, 0x19
        /*007e*/ 	.short	0x0d42


	//----- nvinfo : EIATTR_PARAM_CBANK
	.align		4
        /*0080*/ 	.byte	0x04, 0x0a
        /*0082*/ 	.short	(.L_3349 - .L_3348)
	.align		4
.L_3348:
        /*0084*/ 	.word	index@(.nv.constant0._ZN2at6native61_GLOBAL__N__44eb8e94_28_ForeachBinaryOpScalarList_cu_dda10a6925multi_tensor_apply_kernelINS1_28TensorListScalarListMetadataIiLi2EEENS1_25BinaryOpScalarListFunctorIiLi2ELi1ELi1EEEJSt10multipliesIiEEEEvT_T0_DpT1_)
        /*0088*/ 	.short	0x0380
        /*008a*/ 	.short	0x0d42


	//----- nvinfo : EIATTR_SW_WAR
	.align		4
.L_3349:
        /*008c*/ 	.byte	0x04, 0x36
        /*008e*/ 	.short	(.L_3351 - .L_3350)
.L_3350:
        /*0090*/ 	.word	0x00000008
.L_3351:


//--------------------- .nv.info._ZN2at6native61_GLOBAL__N__44eb8e94_28_ForeachBinaryOpScalarList_cu_dda10a6925multi_tensor_apply_kernelINS1_28TensorListScalarListMetadataIaLi2EEENS1_25BinaryOpScalarListFunctorIaLi2ELi1ELi1EEEJSt10multipliesIaEEEEvT_T0_DpT1_ --------------------------
	.section	.nv.info._ZN2at6native61_GLOBAL__N__44eb8e94_28_ForeachBinaryOpScalarList_cu_dda10a6925multi_tensor_apply_kernelINS1_28TensorListScalarListMetadataIaLi2EEENS1_25BinaryOpScalarListFunctorIaLi2ELi1ELi1EEEJSt10multipliesIaEEEEvT_T0_DpT1_,"",@"SHT_CUDA_INFO"
	.sectionflags	@""
	.align	4


	//----- nvinfo : EIATTR_CUDA_API_VERSION
	.align		4
        /*0000*/ 	.byte	0x04, 0x37
        /*0002*/ 	.short	(.L_3353 - .L_3352)
.L_3352:
        /*0004*/ 	.word	0x00000082


	//----- nvinfo : EIATTR_KPARAM_INFO
	.align		4
.L_3353:
        /*0008*/ 	.byte	0x04, 0x17
        /*000a*/ 	.short	(.L_3355 - .L_3354)
.L_3354:
        /*000c*/ 	.word	0x00000000
        /*0010*/ 	.short	0x0002
        /*0012*/ 	.short	0x0c81
        /*0014*/ 	.byte	0x00, 0xf0, 0x05, 0x00


	//----- nvinfo : EIATTR_KPARAM_INFO
	.align		4
.L_3355:
        /*0018*/ 	.byte	0x04, 0x17
        /*001a*/ 	.short	(.L_3357 - .L_3356)
.L_3356:
        /*001c*/ 	.word	0x00000000
        /*0020*/ 	.short	0x0001
        /*0022*/ 	.short	0x0c80
        /*0024*/ 	.byte	0x00, 0xf0, 0x05, 0x00


	//----- nvinfo : EIATTR_KPARAM_INFO
	.align		4
.L_3357:
        /*0028*/ 	.byte	0x04, 0x17
        /*002a*/ 	.short	(.L_3359 - .L_3358)
.L_3358:
        /*002c*/ 	.word	0x00000000
        /*0030*/ 	.short	0x0000
        /*0032*/ 	.short	0x0000
        /*0034*/ 	.byte	0x00, 0xf0, 0x01, 0x32


	//----- nvinfo : EIATTR_SPARSE_MMA_MASK
	.align		4
.L_3359:
        /*0038*/ 	.byte	0x03, 0x50
        /*003a*/ 	.short	0x0000


	//----- nvinfo : EIATTR_MAXREG_COUNT
	.align		4
        /*003c*/ 	.byte	0x03, 0x1b
        /*003e*/ 	.short	0x0080


	//----- nvinfo : EIATTR_MERCURY_ISA_VERSION
	.align		4
        /*0040*/ 	.byte	0x03, 0x5f
        /*0042*/ 	.short	0x0101


	//----- nvinfo : EIATTR_VRC_CTA_INIT_COUNT
	.align		4
        /*0044*/ 	.byte	0x02, 0x4a
	.zero		1
	.zero		1


	//----- nvinfo : EIATTR_EXIT_INSTR_OFFSETS
	.align		4
        /*0048*/ 	.byte	0x04, 0x1c
        /*004a*/ 	.short	(.L_3361 - .L_3360)


	//   ....[0]....
.L_3360:
        /*004c*/ 	.word	0x000001a0


	//   ....[1]....
        /*0050*/ 	.word	0x00001190


	//   ....[2]....
        /*0054*/ 	.word	0x00001530


	//   ....[3]....
        /*0058*/ 	.word	0x00001570


	//   ....[4]....
        /*005c*/ 	.word	0x000015c0


	//   ....[5]....
        /*0060*/ 	.word	0x000017f0


	//----- nvinfo : EIATTR_MAX_THREADS
	.align		4
.L_3361:
        /*0064*/ 	.byte	0x04, 0x05
        /*0066*/ 	.short	(.L_3363 - .L_3362)
.L_3362:
        /*0068*/ 	.word	0x00000200
        /*006c*/ 	.word	0x00000001
        /*0070*/ 	.word	0x00000001


	//----- nvinfo : EIATTR_CRS_STACK_SIZE
	.align		4
.L_3363:
        /*0074*/ 	.byte	0x04, 0x1e
        /*0076*/ 	.short	(.L_3365 - .L_3364)
.L_3364:
        /*0078*/ 	.word	0x00000000


	//----- nvinfo : EIATTR_CBANK_PARAM_SIZE
	.align		4
.L_3365:
        /*007c*/ 	.byte	0x03, 0x19
        /*007e*/ 	.short	0x0c82


	//----- nvinfo : EIATTR_PARAM_CBANK
	.align		4
        /*0080*/ 	.byte	0x04, 0x0a
        /*0082*/ 	.short	(.L_3367 - .L_3366)
	.align		4
.L_3366:
        /*0084*/ 	.word	index@(.nv.constant0._ZN2at6native61_GLOBAL__N__44eb8e94_28_ForeachBinaryOpScalarList_cu_dda10a6925multi_tensor_apply_kernelINS1_28TensorListScalarListMetadataIaLi2EEENS1_25BinaryOpScalarListFunctorIaLi2ELi1ELi1EEEJSt10multipliesIaEEEEvT_T0_DpT1_)
        /*0088*/ 	.short	0x0380
        /*008a*/ 	.short	0x0c82


	//----- nvinfo : EIATTR_SW_WAR
	.align		4
.L_3367:
        /*008c*/ 	.byte	0x04, 0x36
        /*008e*/ 	.short	(.L_3369 - .L_3368)
.L_3368:
        /*0090*/ 	.word	0x00000008
.L_3369:


//--------------------- .nv.info._ZN2at6native61_GLOBAL__N__44eb8e94_28_ForeachBinaryOpScalarList_cu_dda10a6925multi_tensor_apply_kernelINS1_28TensorListScalarListMetadataIhLi2EEENS1_25BinaryOpScalarListFunctorIhLi2ELi1ELi1EEEJSt10multipliesIhEEEEvT_T0_DpT1_ --------------------------
	.section	.nv.info._ZN2at6native61_GLOBAL__N__44eb8e94_28_ForeachBinaryOpScalarList_cu_dda10a6925multi_tensor_apply_kernelINS1_28TensorListScalarListMetadataIhLi2EEENS1_25BinaryOpScalarListFunctorIhLi2ELi1ELi1EEEJSt10multipliesIhEEEEvT_T0_DpT1_,"",@"SHT_CUDA_INFO"
	.sectionflags	@""
	.align	4


	//----- nvinfo : EIATTR_CUDA_API_VERSION
	.align		4
        /*0000*/ 	.byte	0x04, 0x37
        /*0002*/ 	.short	(.L_3371 - .L_3370)
.L_3370:
        /*0004*/ 	.word	0x00000082


	//----- nvinfo : EIATTR_KPARAM_INFO
	.align		4
.L_3371:
        /*0008*/ 	.byte	0x04, 0x17
        /*000a*/ 	.short	(.L_3373 - .L_3372)
.L_3372:
        /*000c*/ 	.word	0x00000000
        /*0010*/ 	.short	0x0002
        /*0012*/ 	.short	0x0c81
        /*0014*/ 	.byte	0x00, 0xf0, 0x05, 0x00


	//----- nvinfo : EIATTR_KPARAM_INFO
	.align		4
.L_3373:
        /*0018*/ 	.byte	0x04, 0x17
        /*001a*/ 	.short	(.L_3375 - .L_3374)
.L_3374:
        /*001c*/ 	.word	0x00000000
        /*0020*/ 	.short	0x0001
        /*0022*/ 	.short	0x0c80
        /*0024*/ 	.byte	0x00, 0xf0, 0x05, 0x00


	//----- nvinfo : EIATTR_KPARAM_INFO
	.align		4
.L_3375:
        /*0028*/ 	.byte	0x04, 0x17
        /*002a*/ 	.short	(.L_3377 - .L_3376)
.L_3376:
        /*002c*/ 	.word	0x00000000
        /*0030*/ 	.short	0x0000
        /*0032*/ 	.short	0x0000
        /*0034*/ 	.byte	0x00, 0xf0, 0x01, 0x32


	//----- nvinfo : EIATTR_SPARSE_MMA_MASK
	.align		4
.L_3377:
        /*0038*/ 	.byte	0x03, 0x50
        /*003a*/ 	.short	0x0000


	//----- nvinfo : EIATTR_MAXREG_COUNT
	.align		4
        /*003c*/ 	.byte	0x03, 0x1b
        /*003e*/ 	.short	0x0080


	//----- nvinfo : EIATTR_MERCURY_ISA_VERSION
	.align		4
        /*0040*/ 	.byte	0x03, 0x5f
        /*0042*/ 	.short	0x0101


	//----- nvinfo : EIATTR_VRC_CTA_INIT_COUNT
	.align		4
        /*0044*/ 	.byte	0x02, 0x4a
	.zero		1
	.zero		1


	//----- nvinfo : EIATTR_EXIT_INSTR_OFFSETS
	.align		4
        /*0048*/ 	.byte	0x04, 0x1c
        /*004a*/ 	.short	(.L_3379 - .L_3378)


	//   ....[0]....
.L_3378:
        /*004c*/ 	.word	0x000001a0


	//   ....[1]....
        /*0050*/ 	.word	0x00001190


	//   ....[2]....
        /*0054*/ 	.word	0x00001530


	//   ....[3]....
        /*0058*/ 	.word	0x00001570


	//   ....[4]....
        /*005c*/ 	.word	0x000015c0


	//   ....[5]....
        /*0060*/ 	.word	0x000017f0


	//----- nvinfo : EIATTR_MAX_THREADS
	.align		4
.L_3379:
        /*0064*/ 	.byte	0x04, 0x05
        /*0066*/ 	.short	(.L_3381 - .L_3380)
.L_3380:
        /*0068*/ 	.word	0x00000200
        /*006c*/ 	.word	0x00000001
        /*0070*/ 	.word	0x00000001


	//----- nvinfo : EIATTR_CRS_STACK_SIZE
	.align		4
.L_3381:
        /*0074*/ 	.byte	0x04, 0x1e
        /*0076*/ 	.short	(.L_3383 - .L_3382)
.L_3382:
        /*0078*/ 	.word	0x00000000


	//----- nvinfo : EIATTR_CBANK_PARAM_SIZE
	.align		4
.L_3383:
        /*007c*/ 	.byte	0x03, 0x19
        /*007e*/ 	.short	0x0c82


	//----- nvinfo : EIATTR_PARAM_CBANK
	.align		4
        /*0080*/ 	.byte	0x04, 0x0a
        /*0082*/ 	.short	(.L_3385 - .L_3384)
	.align		4
.L_3384:
        /*0084*/ 	.word	index@(.nv.constant0._ZN2at6native61_GLOBAL__N__44eb8e94_28_ForeachBinaryOpScalarList_cu_dda10a6925multi_tensor_apply_kernelINS1_28TensorListScalarListMetadataIhLi2EEENS1_25BinaryOpScalarListFunctorIhLi2ELi1ELi1EEEJSt10multipliesIhEEEEvT_T0_DpT1_)
        /*0088*/ 	.short	0x0380
        /*008a*/ 	.short	0x0c82


	//----- nvinfo : EIATTR_SW_WAR
	.align		4
.L_3385:
        /*008c*/ 	.byte	0x04, 0x36
        /*008e*/ 	.short	(.L_3387 - .L_3386)
.L_3386:
        /*0090*/ 	.word	0x00000008
.L_3387:


//--------------------- .nv.info._ZN2at6native61_GLOBAL__N__44eb8e94_28_ForeachBinaryOpScalarList_cu_dda10a6925multi_tensor_apply_kernelINS1_28TensorListScalarListMetadataIfLi1EEENS1_25BinaryOpScalarListFunctorIN3c108BFloat16ELi1ELi1ELi0EEEJSt10multipliesIfEEEEvT_T0_DpT1_ --------------------------
	.section	.nv.info._ZN2at6native61_GLOBAL__N__44eb8e94_28_ForeachBinaryOpScalarList_cu_dda10a6925multi_tensor_apply_kernelINS1_28TensorListScalarListMetadataIfLi1EEENS1_25BinaryOpScalarListFunctorIN3c108BFloat16ELi1ELi1ELi0EEEJSt10multipliesIfEEEEvT_T0_DpT1_,"",@"SHT_CUDA_INFO"
	.sectionflags	@""
	.align	4


	//----- nvinfo : EIATTR_CUDA_API_VERSION
	.align		4
        /*0000*/ 	.byte	0x04, 0x37
        /*0002*/ 	.short	(.L_3389 - .L_3388)
.L_3388:
        /*0004*/ 	.word	0x00000082


	//----- nvinfo : EIATTR_KPARAM_INFO
	.align		4
.L_3389:
        /*0008*/ 	.byte	0x04, 0x17
        /*000a*/ 	.short	(.L_3391 - .L_3390)
.L_3390:
        /*000c*/ 	.word	0x00000000
        /*0010*/ 	.short	0x0002
        /*0012*/ 	.short	0x0dc1
        /*0014*/ 	.byte	0x00, 0xf0, 0x05, 0x00


	//----- nvinfo : EIATTR_KPARAM_INFO
	.align		4
.L_3391:
        /*0018*/ 	.byte	0x04, 0x17
        /*001a*/ 	.short	(.L_3393 - .L_3392)
.L_3392:
        /*001c*/ 	.word	0x00000000
        /*0020*/ 	.short	0x0001
        /*0022*/ 	.short	0x0dc0
        /*0024*/ 	.byte	0x00, 0xf0, 0x05, 0x00


	//----- nvinfo : EIATTR_KPARAM_INFO
	.align		4
.L_3393:
        /*0028*/ 	.byte	0x04, 0x17
        /*002a*/ 	.short	(.L_3395 - .L_3394)
.L_3394:
        /*002c*/ 	.word	0x00000000
        /*0030*/ 	.short	0x0000
        /*0032*/ 	.short	0x0000
        /*0034*/ 	.byte	0x00, 0xf0, 0x01, 0x37


	//----- nvinfo : EIATTR_SPARSE_MMA_MASK
	.align		4
.L_3395:
        /*0038*/ 	.byte	0x03, 0x50
        /*003a*/ 	.short	0x0000


	//----- nvinfo : EIATTR_MAXREG_COUNT
	.align		4
        /*003c*/ 	.byte	0x03, 0x1b
        /*003e*/ 	.short	0x0080


	//----- nvinfo : EIATTR_MERCURY_ISA_VERSION
	.align		4
        /*0040*/ 	.byte	0x03, 0x5f
        /*0042*/ 	.short	0x0101


	//----- nvinfo : EIATTR_VRC_CTA_INIT_COUNT
	.align		4
        /*0044*/ 	.byte	0x02, 0x4a
	.zero		1
	.zero		1


	//----- nvinfo : EIATTR_EXIT_INSTR_OFFSETS
	.align		4
        /*0048*/ 	.byte	0x04, 0x1c
        /*004a*/ 	.short	(.L_3397 - .L_3396)


	//   ....[0]....
.L_3396:
        /*004c*/ 	.word	0x00000160


	//   ....[1]....
        /*0050*/ 	.word	0x00000ac0


	//   ....[2]....
        /*0054*/ 	.word	0x00000dc0


	//   ....[3]....
        /*0058*/ 	.word	0x00000df0


	//   ....[4]....
        /*005c*/ 	.word	0x00000e40


	//   ....[5]....
        /*0060*/ 	.word	0x00001000


	//----- nvinfo : EIATTR_MAX_THREADS
	.align		4
.L_3397:
        /*0064*/ 	.byte	0x04, 0x05
        /*0066*/ 	.short	(.L_3399 - .L_3398)
.L_3398:
        /*0068*/ 	.word	0x00000200
        /*006c*/ 	.word	0x00000001
        /*0070*/ 	.word	0x00000001


	//----- nvinfo : EIATTR_CRS_STACK_SIZE
	.align		4
.L_3399:
        /*0074*/ 	.byte	0x04, 0x1e
        /*0076*/ 	.short	(.L_3401 - .L_3400)
.L_3400:
        /*0078*/ 	.word	0x00000000


	//----- nvinfo : EIATTR_CBANK_PARAM_SIZE
	.align		4
.L_3401:
        /*007c*/ 	.byte	0x03, 0x19
        /*007e*/ 	.short	0x0dc2


	//----- nvinfo : EIATTR_PARAM_CBANK
	.align		4
        /*0080*/ 	.byte	0x04, 0x0a
        /*0082*/ 	.short	(.L_3403 - .L_3402)
	.align		4
.L_3402:
        /*0084*/ 	.word	index@(.nv.constant0._ZN2at6native61_GLOBAL__N__44eb8e94_28_ForeachBinaryOpScalarList_cu_dda10a6925multi_tensor_apply_kernelINS1_28TensorListScalarListMetadataIfLi1EEENS1_25BinaryOpScalarListFunctorIN3c108BFloat16ELi1ELi1ELi0EEEJSt10multipliesIfEEEEvT_T0_DpT1_)
        /*0088*/ 	.short	0x0380
        /*008a*/ 	.short	0x0dc2


	//----- nvinfo : EIATTR_SW_WAR
	.align		4
.L_3403:
        /*008c*/ 	.byte	0x04, 0x36
        /*008e*/ 	.short	(.L_3405 - .L_3404)
.L_3404:
        /*0090*/ 	.word	0x00000008
.L_3405:


//--------------------- .nv.info._ZN2at6native61_GLOBAL__N__44eb8e94_28_ForeachBinaryOpScalarList_cu_dda10a6925multi_tensor_apply_kernelINS1_28TensorListScalarListMetadataIfLi1EEENS1_25BinaryOpScalarListFunctorIN3c104HalfELi1ELi1ELi0EEEJSt10multipliesIfEEEEvT_T0_DpT1_ --------------------------
	.section	.nv.info._ZN2at6native61_GLOBAL__N__44eb8e94_28_ForeachBinaryOpScalarList_cu_dda10a6925multi_tensor_apply_kernelINS1_28TensorListScalarListMetadataIfLi1EEENS1_25BinaryOpScalarListFunctorIN3c104HalfELi1ELi1ELi0EEEJSt10multipliesIfEEEEvT_T0_DpT1_,"",@"SHT_CUDA_INFO"
	.sectionflags	@""
	.align	4


	//----- nvinfo : EIATTR_CUDA_API_VERSION
	.align		4
        /*0000*/ 	.byte	0x04, 0x37
        /*0002*/ 	.short	(.L_3407 - .L_3406)
.L_3406:
        /*0004*/ 	.word	0x00000082


	//----- nvinfo : EIATTR_KPARAM_INFO
	.align		4
.L_3407:
        /*0008*/ 	.byte	0x04, 0x17
        /*000a*/ 	.short	(.L_3409 - .L_3408)
.L_3408:
        /*000c*/ 	.word	0x00000000
        /*0010*/ 	.short	0x0002
        /*0012*/ 	.short	0x0dc1
        /*0014*/ 	.byte	0x00, 0xf0, 0x05, 0x00


	//----- nvinfo : EIATTR_KPARAM_INFO
	.align		4
.L_3409:
        /*0018*/ 	.byte	0x04, 0x17
        /*001a*/ 	.short	(.L_3411 - .L_3410)
.L_3410:
        /*001c*/ 	.word	0x00000000
        /*0020*/ 	.short	0x0001
        /*0022*/ 	.short	0x0dc0
        /*0024*/ 	.byte	0x00, 0xf0, 0x05, 0x00


	//----- nvinfo : EIATTR_KPARAM_INFO
	.align		4
.L_3411:
        /*0028*/ 	.byte	0x04, 0x17
        /*002a*/ 	.short	(.L_3413 - .L_3412)
.L_3412:
        /*002c*/ 	.word	0x00000000
        /*0030*/ 	.short	0x0000
        /*0032*/ 	.short	0x0000
        /*0034*/ 	.byte	0x00, 0xf0, 0x01, 0x37


	//----- nvinfo : EIATTR_SPARSE_MMA_MASK
	.align		4
.L_3413:
        /*0038*/ 	.byte	0x03, 0x50
        /*003a*/ 	.short	0x0000


	//----- nvinfo : EIATTR_MAXREG_COUNT
	.align		4
        /*003c*/ 	.byte	0x03, 0x1b
        /*003e*/ 	.short	0x0080


	//----- nvinfo : EIATTR_MERCURY_ISA_VERSION
	.align		4
        /*0040*/ 	.byte	0x03, 0x5f
        /*0042*/ 	.short	0x0101


	//----- nvinfo : EIATTR_VRC_CTA_INIT_COUNT
	.align		4
        /*0044*/ 	.byte	0x02, 0x4a
	.zero		1
	.zero		1


	//----- nvinfo : EIATTR_EXIT_INSTR_OFFSETS
	.align		4
        /*0048*/ 	.byte	0x04, 0x1c
        /*004a*/ 	.short	(.L_3415 - .L_3414)


	//   ....[0]....
.L_3414:
        /*004c*/ 	.word	0x00000160


	//   ....[1]....
        /*0050*/ 	.word	0x00000ac0


	//   ....[2]....
        /*0054*/ 	.word	0x00000dc0


	//   ....[3]....
        /*0058*/ 	.word	0x00000df0


	//   ....[4]....
        /*005c*/ 	.word	0x00000e40


	//   ....[5]....
        /*0060*/ 	.word	0x00000fe0


	//----- nvinfo : EIATTR_MAX_THREADS
	.align		4
.L_3415:
        /*0064*/ 	.byte	0x04, 0x05
        /*0066*/ 	.short	(.L_3417 - .L_3416)
.L_3416:
        /*0068*/ 	.word	0x00000200
        /*006c*/ 	.word	0x00000001
        /*0070*/ 	.word	0x00000001


	//----- nvinfo : EIATTR_CRS_STACK_SIZE
	.align		4
.L_3417:
        /*0074*/ 	.byte	0x04, 0x1e
        /*0076*/ 	.short	(.L_3419 - .L_3418)
.L_3418:
        /*0078*/ 	.word	0x00000000


	//----- nvinfo : EIATTR_CBANK_PARAM_SIZE
	.align		4
.L_3419:
        /*007c*/ 	.byte	0x03, 0x19
        /*007e*/ 	.short	0x0dc2


	//----- nvinfo : EIATTR_PARAM_CBANK
	.align		4
        /*0080*/ 	.byte	0x04, 0x0a
        /*0082*/ 	.short	(.L_3421 - .L_3420)
	.align		4
.L_3420:
        /*0084*/ 	.word	index@(.nv.constant0._ZN2at6native61_GLOBAL__N__44eb8e94_28_ForeachBinaryOpScalarList_cu_dda10a6925multi_tensor_apply_kernelINS1_28TensorListScalarListMetadataIfLi1EEENS1_25BinaryOpScalarListFunctorIN3c104HalfELi1ELi1ELi0EEEJSt10multipliesIfEEEEvT_T0_DpT1_)
        /*0088*/ 	.short	0x0380
        /*008a*/ 	.short	0x0dc2


	//----- nvinfo : EIATTR_SW_WAR
	.align		4
.L_3421:
        /*008c*/ 	.byte	0x04, 0x36
        /*008e*/ 	.short	(.L_3423 - .L_3422)
.L_3422:
        /*0090*/ 	.word	0x00000008
.L_3423:


//--------------------- .nv.info._ZN2at6native61_GLOBAL__N__44eb8e94_28_ForeachBinaryOpScalarList_cu_dda10a6925multi_tensor_apply_kernelINS1_28TensorListScalarListMetadataIbLi1EEENS1_25BinaryOpScalarListFunctorIbLi1ELi1ELi0EEEJSt10multipliesIbEEEEvT_T0_DpT1_ --------------------------
	.section	.nv.info._ZN2at6native61_GLOBAL__N__44eb8e94_28_ForeachBinaryOpScalarList_cu_dda10a6925multi_tensor_apply_kernelINS1_28TensorListScalarListMetadataIbLi1EEENS1_25BinaryOpScalarListFunctorIbLi1ELi1ELi0EEEJSt10multipliesIbEEEEvT_T0_DpT1_,"",@"SHT_CUDA_INFO"
	.sectionflags	@""
	.align	4


	//----- nvinfo : EIATTR_CUDA_API_VERSION
	.align		4
        /*0000*/ 	.byte	0x04, 0x37
        /*0002*/ 	.short	(.L_3425 - .L_3424)
.L_3424:
        /*0004*/ 	.word	0x00000082


	//----- nvinfo : EIATTR_KPARAM_INFO
	.align		4
.L_3425:
        /*0008*/ 	.byte	0x04, 0x17
        /*000a*/ 	.short	(.L_3427 - .L_3426)
.L_3426:
        /*000c*/ 	.word	0x00000000
        /*0010*/ 	.short	0x0002
        /*0012*/ 	.short	0x0ca1
        /*0014*/ 	.byte	0x00, 0xf0, 0x05, 0x00


	//----- nvinfo : EIATTR_KPARAM_INFO
	.align		4
.L_3427:
        /*0018*/ 	.byte	0x04, 0x17
        /*001a*/ 	.short	(.L_3429 - .L_3428)
.L_3428:
        /*001c*/ 	.word	0x00000000
        /*0020*/ 	.short	0x0001
        /*0022*/ 	.short	0x0ca0
        /*0024*/ 	.byte	0x00, 0xf0, 0x05, 0x00


	//----- nvinfo : EIATTR_KPARAM_INFO
	.align		4
.L_3429:
        /*0028*/ 	.byte	0x04, 0x17
        /*002a*/ 	.short	(.L_3431 - .L_3430)
.L_3430:
        /*002c*/ 	.word	0x00000000
        /*0030*/ 	.short	0x0000
        /*0032*/ 	.short	0x0000
        /*0034*/ 	.byte	0x00, 0xf0, 0x81, 0x32


	//----- nvinfo : EIATTR_SPARSE_MMA_MASK
	.align		4
.L_3431:
        /*0038*/ 	.byte	0x03, 0x50
        /*003a*/ 	.short	0x0000


	//----- nvinfo : EIATTR_MAXREG_COUNT
	.align		4
        /*003c*/ 	.byte	0x03, 0x1b
        /*003e*/ 	.short	0x0080


	//----- nvinfo : EIATTR_MERCURY_ISA_VERSION
	.align		4
        /*0040*/ 	.byte	0x03, 0x5f
        /*0042*/ 	.short	0x0101


	//----- nvinfo : EIATTR_VRC_CTA_INIT_COUNT
	.align		4
        /*0044*/ 	.byte	0x02, 0x4a
	.zero		1
	.zero		1


	//----- nvinfo : EIATTR_EXIT_INSTR_OFFSETS
	.align		4
        /*0048*/ 	.byte	0x04, 0x1c
        /*004a*/ 	.short	(.L_3433 - .L_3432)


	//   ....[0]....
.L_3432:
        /*004c*/ 	.word	0x00000160


	//   ....[1]....
        /*0050*/ 	.word	0x00000b70


	//   ....[2]....
        /*0054*/ 	.word	0x00000e40


	//   ....[3]....
        /*0058*/ 	.word	0x00000e60


	//   ....[4]....
        /*005c*/ 	.word	0x00000eb0


	//   ....[5]....
        /*0060*/ 	.word	0x000010b0


	//----- nvinfo : EIATTR_MAX_THREADS
	.align		4
.L_3433:
        /*0064*/ 	.byte	0x04, 0x05
        /*0066*/ 	.short	(.L_3435 - .L_3434)
.L_3434:
        /*0068*/ 	.word	0x00000200
        /*006c*/ 	.word	0x00000001
        /*0070*/ 	.word	0x00000001


	//----- nvinfo : EIATTR_CRS_STACK_SIZE
	.align		4
.L_3435:
        /*0074*/ 	.byte	0x04, 0x1e
        /*0076*/ 	.short	(.L_3437 - .L_3436)
.L_3436:
        /*0078*/ 	.word	0x00000000


	//----- nvinfo : EIATTR_CBANK_PARAM_SIZE
	.align		4
.L_3437:
        /*007c*/ 	.byte	0x03, 0x19
        /*007e*/ 	.short	0x0ca2


	//----- nvinfo : EIATTR_PARAM_CBANK
	.align		4
        /*0080*/ 	.byte	0x04, 0x0a
        /*0082*/ 	.short	(.L_3439 - .L_3438)
	.align		4
.L_3438:
        /*0084*/ 	.word	index@(.nv.constant0._ZN2at6native61_GLOBAL__N__44eb8e94_28_ForeachBinaryOpScalarList_cu_dda10a6925multi_tensor_apply_kernelINS1_28TensorListScalarListMetadataIbLi1EEENS1_25BinaryOpScalarListFunctorIbLi1ELi1ELi0EEEJSt10multipliesIbEEEEvT_T0_DpT1_)
        /*0088*/ 	.short	0x0380
        /*008a*/ 	.short	0x0ca2


	//----- nvinfo : EIATTR_SW_WAR
	.align		4
.L_3439:
        /*008c*/ 	.byte	0x04, 0x36
        /*008e*/ 	.short	(.L_3441 - .L_3440)
.L_3440:
        /*0090*/ 	.word	0x00000008
.L_3441:


//--------------------- .nv.info._ZN2at6native61_GLOBAL__N__44eb8e94_28_ForeachBinaryOpScalarList_cu_dda10a6925multi_tensor_apply_kernelINS1_28TensorListScalarListMetadataIN3c107complexIfEELi1EEENS1_25BinaryOpScalarListFunctorIS6_Li1ELi1ELi0EEEJSt10multipliesIS6_EEEEvT_T0_DpT1_ --------------------------
	.section	.nv.info._ZN2at6native61_GLOBAL__N__44eb8e94_28_ForeachBinaryOpScalarList_cu_dda10a6925multi_tensor_apply_kernelINS1_28TensorListScalarListMetadataIN3c107complexIfEELi1EEENS1_25BinaryOpScalarListFunctorIS6_Li1ELi1ELi0EEEJSt10multipliesIS6_EEEEvT_T0_DpT1_,"",@"SHT_CUDA_INFO"
	.sectionflags	@""
	.align	4


	//----- nvinfo : EIATTR_CUDA_API_VERSION
	.align		4
        /*0000*/ 	.byte	0x04, 0x37
        /*0002*/ 	.short	(.L_3443 - .L_3442)
.L_3442:
        /*0004*/ 	.word	0x00000082


	//----- nvinfo : EIATTR_KPARAM_INFO
	.align		4
.L_3443:
        /*0008*/ 	.byte	0x04, 0x17
        /*000a*/ 	.short	(.L_3445 - .L_3444)
.L_3444:
        /*000c*/ 	.word	0x00000000
        /*0010*/ 	.short	0x0002
        /*0012*/ 	.short	0x0f41
        /*0014*/ 	.byte	0x00, 0xf0, 0x05, 0x00


	//----- nvinfo : EIATTR_KPARAM_INFO
	.align		4
.L_3445:
        /*0018*/ 	.byte	0x04, 0x17
        /*001a*/ 	.short	(.L_3447 - .L_3446)
.L_3446:
        /*001c*/ 	.word	0x00000000
        /*0020*/ 	.short	0x0001
        /*0022*/ 	.short	0x0f40
        /*0024*/ 	.byte	0x00, 0xf0, 0x05, 0x00


	//----- nvinfo : EIATTR_KPARAM_INFO
	.align		4
.L_3447:
        /*0028*/ 	.byte	0x04, 0x17
        /*002a*/ 	.short	(.L_3449 - .L_3448)
.L_3448:
        /*002c*/ 	.word	0x00000000
        /*0030*/ 	.short	0x0000
        /*0032*/ 	.short	0x0000
        /*0034*/ 	.byte	0x00, 0xf0, 0x01, 0x3d


	//----- nvinfo : EIATTR_SPARSE_MMA_MASK
	.align		4
.L_3449:
        /*0038*/ 	.byte	0x03, 0x50
        /*003a*/ 	.short	0x0000


	//----- nvinfo : EIATTR_MAXREG_COUNT
	.align		4
        /*003c*/ 	.byte	0x03, 0x1b
        /*003e*/ 	.short	0x0080


	//----- nvinfo : EIATTR_MERCURY_ISA_VERSION
	.align		4
        /*0040*/ 	.byte	0x03, 0x5f
        /*0042*/ 	.short	0x0101


	//----- nvinfo : EIATTR_VRC_CTA_INIT_COUNT
	.align		4
        /*0044*/ 	.byte	0x02, 0x4a
	.zero		1
	.zero		1


	//----- nvinfo : EIATTR_EXIT_INSTR_OFFSETS
	.align		4
        /*0048*/ 	.byte	0x04, 0x1c
        /*004a*/ 	.short	(.L_3451 - .L_3450)


	//   ....[0]....
.L_3450:
        /*004c*/ 	.word	0x00000140


	//   ....[1]....
        /*0050*/ 	.word	0x00000590


	//   ....[2]....
        /*0054*/ 	.word	0x000005e0


	//   ....[3]....
        /*0058*/ 	.word	0x000007e0


	//----- nvinfo : EIATTR_MAX_THREADS
	.align		4
.L_3451:
        /*005c*/ 	.byte	0x04, 0x05
        /*005e*/ 	.short	(.L_3453 - .L_3452)
.L_3452:
        /*0060*/ 	.word	0x00000200
        /*0064*/ 	.word	0x00000001
        /*0068*/ 	.word	0x00000001


	//----- nvinfo : EIATTR_CRS_STACK_SIZE
	.align		4
.L_3453:
        /*006c*/ 	.byte	0x04, 0x1e
        /*006e*/ 	.short	(.L_3455 - .L_3454)
.L_3454:
        /*0070*/ 	.word	0x00000000


	//----- nvinfo : EIATTR_CBANK_PARAM_SIZE
	.align		4
.L_3455:
        /*0074*/ 	.byte	0x03, 0x19
        /*0076*/ 	.short	0x0f42


	//----- nvinfo : EIATTR_PARAM_CBANK
	.align		4
        /*0078*/ 	.byte	0x04, 0x0a
        /*007a*/ 	.short	(.L_3457 - .L_3456)
	.align		4
.L_3456:
        /*007c*/ 	.word	index@(.nv.constant0._ZN2at6native61_GLOBAL__N__44eb8e94_28_ForeachBinaryOpScalarList_cu_dda10a6925multi_tensor_apply_kernelINS1_28TensorListScalarListMetadataIN3c107complexIfEELi1EEENS1_25BinaryOpScalarListFunctorIS6_Li1ELi1ELi0EEEJSt10multipliesIS6_EEEEvT_T0_DpT1_)
        /*0080*/ 	.short	0x0380
        /*0082*/ 	.short	0x0f42


	//----- nvinfo : EIATTR_SW_WAR
	.align		4
.L_3457:
        /*0084*/ 	.byte	0x04, 0x36
        /*0086*/ 	.short	(.L_3459 - .L_3458)
.L_3458:
        /*0088*/ 	.word	0x00000008
.L_3459:


//--------------------- .nv.info._ZN2at6native61_GLOBAL__N__44eb8e94_28_ForeachBinaryOpScalarList_cu_dda10a6925multi_tensor_apply_kernelINS1_28TensorListScalarListMetadataIN3c107complexIdEELi1EEENS1_25BinaryOpScalarListFunctorIS6_Li1ELi1ELi0EEEJSt10multipliesIS6_EEEEvT_T0_DpT1_ --------------------------
	.section	.nv.info._ZN2at6native61_GLOBAL__N__44eb8e94_28_ForeachBinaryOpScalarList_cu_dda10a6925multi_tensor_apply_kernelINS1_28TensorListScalarListMetadataIN3c107complexIdEELi1EEENS1_25BinaryOpScalarListFunctorIS6_Li1ELi1ELi0EEEJSt10multipliesIS6_EEEEvT_T0_DpT1_,"",@"SHT_CUDA_INFO"
	.sectionflags	@""
	.align	4


	//----- nvinfo : EIATTR_CUDA_API_VERSION
	.align		4
        /*0000*/ 	.byte	0x04, 0x37
        /*0002*/ 	.short	(.L_3461 - .L_3460)
.L_3460:
        /*0004*/ 	.word	0x00000082


	//----- nvinfo : EIATTR_KPARAM_INFO
	.align		4
.L_3461:
        /*0008*/ 	.byte	0x04, 0x17
        /*000a*/ 	.short	(.L_3463 - .L_3462)
.L_3462:
        /*000c*/ 	.word	0x00000000
        /*0010*/ 	.short	0x0002
        /*0012*/ 	.short	0x0f41
        /*0014*/ 	.byte	0x00, 0xf0, 0x05, 0x00


	//----- nvinfo : EIATTR_KPARAM_INFO
	.align		4
.L_3463:
        /*0018*/ 	.byte	0x04, 0x17
        /*001a*/ 	.short	(.L_3465 - .L_3464)
.L_3464:
        /*001c*/ 	.word	0x00000000
        /*0020*/ 	.short	0x0001
        /*0022*/ 	.short	0x0f40
        /*0024*/ 	.byte	0x00, 0xf0, 0x05, 0x00


	//----- nvinfo : EIATTR_KPARAM_INFO
	.align		4
.L_3465:
        /*0028*/ 	.byte	0x04, 0x17
        /*002a*/ 	.short	(.L_3467 - .L_3466)
.L_3466:
        /*002c*/ 	.word	0x00000000
        /*0030*/ 	.short	0x0000
        /*0032*/ 	.short	0x0000
        /*0034*/ 	.byte	0x00, 0xf0, 0x01, 0x3d


	//----- nvinfo : EIATTR_SPARSE_MMA_MASK
	.align		4
.L_3467:
        /*0038*/ 	.byte	0x03, 0x50
        /*003a*/ 	.short	0x0000


	//----- nvinfo : EIATTR_MAXREG_COUNT
	.align		4
        /*003c*/ 	.byte	0x03, 0x1b
        /*003e*/ 	.short	0x0080


	//----- nvinfo : EIATTR_MERCURY_ISA_VERSION
	.align		4
        /*0040*/ 	.byte	0x03, 0x5f
        /*0042*/ 	.short	0x0101


	//----- nvinfo : EIATTR_VRC_CTA_INIT_COUNT
	.align		4
        /*0044*/ 	.byte	0x02, 0x4a
	.zero		1
	.zero		1


	//----- nvinfo : EIATTR_EXIT_INSTR_OFFSETS
	.align		4
        /*0048*/ 	.byte	0x04, 0x1c
        /*004a*/ 	.short	(.L_3469 - .L_3468)


	//   ....[0]....
.L_3468:
        /*004c*/ 	.word	0x00000170


	//   ....[1]....
        /*0050*/ 	.word	0x00000ad0


	//   ....[2]....
        /*0054*/ 	.word	0x00000b20


	//   ....[3]....
        /*0058*/ 	.word	0x00001100


	//----- nvinfo : EIATTR_MAX_THREADS
	.align		4
.L_3469:
        /*005c*/ 	.byte	0x04, 0x05
        /*005e*/ 	.short	(.L_3471 - .L_3470)
.L_3470:
        /*0060*/ 	.word	0x00000200
        /*0064*/ 	.word	0x00000001
        /*0068*/ 	.word	0x00000001


	//----- nvinfo : EIATTR_CRS_STACK_SIZE
	.align		4
.L_3471:
        /*006c*/ 	.byte	0x04, 0x1e
        /*006e*/ 	.short	(.L_3473 - .L_3472)
.L_3472:
        /*0070*/ 	.word	0x00000000


	//----- nvinfo : EIATTR_CBANK_PARAM_SIZE
	.align		4
.L_3473:
        /*0074*/ 	.byte	0x03, 0x19
        /*0076*/ 	.short	0x0f42


	//----- nvinfo : EIATTR_PARAM_CBANK
	.align		4
        /*0078*/ 	.byte	0x04, 0x0a
        /*007a*/ 	.short	(.L_3475 - .L_3474)
	.align		4
.L_3474:
        /*007c*/ 	.word	index@(.nv.constant0._ZN2at6native61_GLOBAL__N__44eb8e94_28_ForeachBinaryOpScalarList_cu_dda10a6925multi_tensor_apply_kernelINS1_28TensorListScalarListMetadataIN3c107complexIdEELi1EEENS1_25BinaryOpScalarListFunctorIS6_Li1ELi1ELi0EEEJSt10multipliesIS6_EEEEvT_T0_DpT1_)
        /*0080*/ 	.short	0x0380
        /*0082*/ 	.short	0x0f42


	//----- nvinfo : EIATTR_SW_WAR
	.align		4
.L_3475:
        /*0084*/ 	.byte	0x04, 0x36
        /*0086*/ 	.short	(.L_3477 - .L_3476)
.L_3476:
        /*0088*/ 	.word	0x00000008
.L_3477:


//--------------------- .nv.info._ZN2at6native61_GLOBAL__N__44eb8e94_28_ForeachBinaryOpScalarList_cu_dda10a6925multi_tensor_apply_kernelINS1_28TensorListScalarListMetadataIfLi1EEENS1_25BinaryOpScalarListFunctorIfLi1ELi1ELi0EEEJSt10multipliesIfEEEEvT_T0_DpT1_ --------------------------
	.section	.nv.info._ZN2at6native61_GLOBAL__N__44eb8e94_28_ForeachBinaryOpScalarList_cu_dda10a6925multi_tensor_apply_kernelINS1_28TensorListScalarListMetadataIfLi1EEENS1_25BinaryOpScalarListFunctorIfLi1ELi1ELi0EEEJSt10multipliesIfEEEEvT_T0_DpT1_,"",@"SHT_CUDA_INFO"
	.sectionflags	@""
	.align	4


	//----- nvinfo : EIATTR_CUDA_API_VERSION
	.align		4
        /*0000*/ 	.byte	0x04, 0x37
        /*0002*/ 	.short	(.L_3479 - .L_3478)
.L_3478:
        /*0004*/ 	.word	0x00000082


	//----- nvinfo : EIATTR_KPARAM_INFO
	.align		4
.L_3479:
        /*0008*/ 	.byte	0x04, 0x17
        /*000a*/ 	.short	(.L_3481 - .L_3480)
.L_3480:
        /*000c*/ 	.word	0x00000000
        /*0010*/ 	.short	0x0002
        /*0012*/ 	.short	0x0dc1
        /*0014*/ 	.byte	0x00, 0xf0, 0x05, 0x00


	//----- nvinfo : EIATTR_KPARAM_INFO
	.align		4
.L_3481:
        /*0018*/ 	.byte	0x04, 0x17
        /*001a*/ 	.short	(.L_3483 - .L_3482)
.L_3482:
        /*001c*/ 	.word	0x00000000
        /*0020*/ 	.short	0x0001
        /*0022*/ 	.short	0x0dc0
        /*0024*/ 	.byte	0x00, 0xf0, 0x05, 0x00


	//----- nvinfo : EIATTR_KPARAM_INFO
	.align		4
.L_3483:
        /*0028*/ 	.byte	0x04, 0x17
        /*002a*/ 	.short	(.L_3485 - .L_3484)
.L_3484:
        /*002c*/ 	.word	0x00000000
        /*0030*/ 	.short	0x0000
        /*0032*/ 	.short	0x0000
        /*0034*/ 	.byte	0x00, 0xf0, 0x01, 0x37


	//----- nvinfo : EIATTR_SPARSE_MMA_MASK
	.align		4
.L_3485:
        /*0038*/ 	.byte	0x03, 0x50
        /*003a*/ 	.short	0x0000


	//----- nvinfo : EIATTR_MAXREG_COUNT
	.align		4
        /*003c*/ 	.byte	0x03, 0x1b
        /*003e*/ 	.short	0x0080


	//----- nvinfo : EIATTR_MERCURY_ISA_VERSION
	.align		4
        /*0040*/ 	.byte	0x03, 0x5f
        /*0042*/ 	.short	0x0101


	//----- nvinfo : EIATTR_VRC_CTA_INIT_COUNT
	.align		4
        /*0044*/ 	.byte	0x02, 0x4a
	.zero		1
	.zero		1


	//----- nvinfo : EIATTR_EXIT_INSTR_OFFSETS
	.align		4
        /*0048*/ 	.byte	0x04, 0x1c
        /*004a*/ 	.short	(.L_3487 - .L_3486)


	//   ....[0]....
.L_3486:
        /*004c*/ 	.word	0x00000160


	//   ....[1]....
        /*0050*/ 	.word	0x00000940


	//   ....[2]....
        /*0054*/ 	.word	0x00000bd0


	//   ....[3]....
        /*0058*/ 	.word	0x00000bf0


	//   ....[4]....
        /*005c*/ 	.word	0x00000c40


	//   ....[5]....
        /*0060*/ 	.word	0x00000d80


	//----- nvinfo : EIATTR_MAX_THREADS
	.align		4
.L_3487:
        /*0064*/ 	.byte	0x04, 0x05
        /*0066*/ 	.short	(.L_3489 - .L_3488)
.L_3488:
        /*0068*/ 	.word	0x00000200
        /*006c*/ 	.word	0x00000001
        /*0070*/ 	.word	0x00000001


	//----- nvinfo : EIATTR_CRS_STACK_SIZE
	.align		4
.L_3489:
        /*0074*/ 	.byte	0x04, 0x1e
        /*0076*/ 	.short	(.L_3491 - .L_3490)
.L_3490:
        /*0078*/ 	.word	0x00000000


	//----- nvinfo : EIATTR_CBANK_PARAM_SIZE
	.align		4
.L_3491:
        /*007c*/ 	.byte	0x03, 0x19
        /*007e*/ 	.short	0x0dc2


	//----- nvinfo : EIATTR_PARAM_CBANK
	.align		4
        /*0080*/ 	.byte	0x04, 0x0a
        /*0082*/ 	.short	(.L_3493 - .L_3492)
	.align		4
.L_3492:
        /*0084*/ 	.word	index@(.nv.constant0._ZN2at6native61_GLOBAL__N__44eb8e94_28_ForeachBinaryOpScalarList_cu_dda10a6925multi_tensor_apply_kernelINS1_28TensorListScalarListMetadataIfLi1EEENS1_25BinaryOpScalarListFunctorIfLi1ELi1ELi0EEEJSt10multipliesIfEEEEvT_T0_DpT1_)
        /*0088*/ 	.short	0x0380
        /*008a*/ 	.short	0x0dc2


	//----- nvinfo : EIATTR_SW_WAR
	.align		4
.L_3493:
        /*008c*/ 	.byte	0x04, 0x36
        /*008e*/ 	.short	(.L_3495 - .L_3494)
.L_3494:
        /*0090*/ 	.word	0x00000008
.L_3495:


//--------------------- .nv.info._ZN2at6native61_GLOBAL__N__44eb8e94_28_ForeachBinaryOpScalarList_cu_dda10a6925multi_tensor_apply_kernelINS1_28TensorListScalarListMetadataIdLi1EEENS1_25BinaryOpScalarListFunctorIdLi1ELi1ELi0EEEJSt10multipliesIdEEEEvT_T0_DpT1_ --------------------------
	.section	.nv.info._ZN2at6native61_GLOBAL__N__44eb8e94_28_ForeachBinaryOpScalarList_cu_dda10a6925multi_tensor_apply_kernelINS1_28TensorListScalarListMetadataIdLi1EEENS1_25BinaryOpScalarListFunctorIdLi1ELi1ELi0EEEJSt10multipliesIdEEEEvT_T0_DpT1_,"",@"SHT_CUDA_INFO"
	.sectionflags	@""
	.align	4


	//----- nvinfo : EIATTR_CUDA_API_VERSION
	.align		4
        /*0000*/ 	.byte	0x04, 0x37
        /*0002*/ 	.short	(.L_3497 - .L_3496)
.L_3496:
        /*0004*/ 	.word	0x00000082


	//----- nvinfo : EIATTR_KPARAM_INFO
	.align		4
.L_3497:
        /*0008*/ 	.byte	0x04, 0x17
        /*000a*/ 	.short	(.L_3499 - .L_3498)
.L_3498:
        /*000c*/ 	.word	0x00000000
        /*0010*/ 	.short	0x0002
        /*0012*/ 	.short	0x0f41
        /*0014*/ 	.byte	0x00, 0xf0, 0x05, 0x00


	//----- nvinfo : EIATTR_KPARAM_INFO
	.align		4
.L_3499:
        /*0018*/ 	.byte	0x04, 0x17
        /*001a*/ 	.short	(.L_3501 - .L_3500)
.L_3500:
        /*001c*/ 	.word	0x00000000
        /*0020*/ 	.short	0x0001
        /*0022*/ 	.short	0x0f40
        /*0024*/ 	.byte	0x00, 0xf0, 0x05, 0x00


	//----- nvinfo : EIATTR_KPARAM_INFO
	.align		4
.L_3501:
        /*0028*/ 	.byte	0x04, 0x17
        /*002a*/ 	.short	(.L_3503 - .L_3502)
.L_3502:
        /*002c*/ 	.word	0x00000000
        /*0030*/ 	.short	0x0000
        /*0032*/ 	.short	0x0000
        /*0034*/ 	.byte	0x00, 0xf0, 0x01, 0x3d


	//----- nvinfo : EIATTR_SPARSE_MMA_MASK
	.align		4
.L_3503:
        /*0038*/ 	.byte	0x03, 0x50
        /*003a*/ 	.short	0x0000


	//----- nvinfo : EIATTR_MAXREG_COUNT
	.align		4
        /*003c*/ 	.byte	0x03, 0x1b
        /*003e*/ 	.short	0x0080


	//----- nvinfo : EIATTR_MERCURY_ISA_VERSION
	.align		4
        /*0040*/ 	.byte	0x03, 0x5f
        /*0042*/ 	.short	0x0101


	//----- nvinfo : EIATTR_VRC_CTA_INIT_COUNT
	.align		4
        /*0044*/ 	.byte	0x02, 0x4a
	.zero		1
	.zero		1


	//----- nvinfo : EIATTR_EXIT_INSTR_OFFSETS
	.align		4
        /*0048*/ 	.byte	0x04, 0x1c
        /*004a*/ 	.short	(.L_3505 - .L_3504)


	//   ....[0]....
.L_3504:
        /*004c*/ 	.word	0x00000140


	//   ....[1]....
        /*0050*/ 	.word	0x00000b50


	//   ....[2]....
        /*0054*/ 	.word	0x00000ea0


	//   ....[3]....
        /*0058*/ 	.word	0x00000ec0


	//   ....[4]....
        /*005c*/ 	.word	0x00000f10


	//   ....[5]....
        /*0060*/ 	.word	0x00001110


	//----- nvinfo : EIATTR_MAX_THREADS
	.align		4
.L_3505:
        /*0064*/ 	.byte	0x04, 0x05
        /*0066*/ 	.short	(.L_3507 - .L_3506)
.L_3506:
        /*0068*/ 	.word	0x00000200
        /*006c*/ 	.word	0x00000001
        /*0070*/ 	.word	0x00000001


	//----- nvinfo : EIATTR_CRS_STACK_SIZE
	.align		4
.L_3507:
        /*0074*/ 	.byte	0x04, 0x1e
        /*0076*/ 	.short	(.L_3509 - .L_3508)
.L_3508:
        /*0078*/ 	.word	0x00000000


	//----- nvinfo : EIATTR_CBANK_PARAM_SIZE
	.align		4
.L_3509:
        /*007c*/ 	.byte	0x03, 0x19
        /*007e*/ 	.short	0x0f42


	//----- nvinfo : EIATTR_PARAM_CBANK
	.align		4
        /*0080*/ 	.byte	0x04, 0x0a
        /*0082*/ 	.short	(.L_3511 - .L_3510)
	.align		4
.L_3510:
        /*0084*/ 	.word	index@(.nv.constant0._ZN2at6native61_GLOBAL__N__44eb8e94_28_ForeachBinaryOpScalarList_cu_dda10a6925multi_tensor_apply_kernelINS1_28TensorListScalarListMetadataIdLi1EEENS1_25BinaryOpScalarListFunctorIdLi1ELi1ELi0EEEJSt10multipliesIdEEEEvT_T0_DpT1_)
        /*0088*/ 	.short	0x0380
        /*008a*/ 	.short	0x0f42


	//----- nvinfo : EIATTR_SW_WAR
	.align		4
.L_3511:
        /*008c*/ 	.byte	0x04, 0x36
        /*008e*/ 	.short	(.L_3513 - .L_3512)
.L_3512:
        /*0090*/ 	.word	0x00000008
.L_3513:


//--------------------- .nv.info._ZN2at6native61_GLOBAL__N__44eb8e94_28_ForeachBinaryOpScalarList_cu_dda10a6925multi_tensor_apply_kernelINS1_28TensorListScalarListMetadataIsLi1EEENS1_25BinaryOpScalarListFunctorIsLi1ELi1ELi0EEEJSt10multipliesIsEEEEvT_T0_DpT1_ --------------------------
	.section	.nv.info._ZN2at6native61_GLOBAL__N__44eb8e94_28_ForeachBinaryOpScalarList_cu_dda10a6925multi_tensor_apply_kernelINS1_28TensorListScalarListMetadataIsLi1EEENS1_25BinaryOpScalarListFunctorIsLi1ELi1ELi0EEEJSt10multipliesIsEEEEvT_T0_DpT1_,"",@"SHT_CUDA_INFO"
	.sectionflags	@""
	.align	4


	//----- nvinfo : EIATTR_CUDA_API_VERSION
	.align		4
        /*0000*/ 	.byte	0x04, 0x37
        /*0002*/ 	.short	(.L_3515 - .L_3514)
.L_3514:
        /*0004*/ 	.word	0x00000082


	//----- nvinfo : EIATTR_KPARAM_INFO
	.align		4
.L_3515:
        /*0008*/ 	.byte	0x04, 0x17
        /*000a*/ 	.short	(.L_3517 - .L_3516)
.L_3516:
        /*000c*/ 	.word	0x00000000
        /*0010*/ 	.short	0x0002
        /*0012*/ 	.short	0x0d01
        /*0014*/ 	.byte	0x00, 0xf0, 0x05, 0x00


	//----- nvinfo : EIATTR_KPARAM_INFO
	.align		4
.L_3517:
        /*0018*/ 	.byte	0x04, 0x17
        /*001a*/ 	.short	(.L_3519 - .L_3518)
.L_3518:
        /*001c*/ 	.word	0x00000000
        /*0020*/ 	.short	0x0001
        /*0022*/ 	.short	0x0d00
        /*0024*/ 	.byte	0x00, 0xf0, 0x05, 0x00


	//----- nvinfo : EIATTR_KPARAM_INFO
	.align		4
.L_3519:
        /*0028*/ 	.byte	0x04, 0x17
        /*002a*/ 	.short	(.L_3521 - .L_3520)
.L_3520:
        /*002c*/ 	.word	0x00000000
        /*0030*/ 	.short	0x0000
        /*0032*/ 	.short	0x0000
        /*0034*/ 	.byte	0x00, 0xf0, 0x01, 0x34


	//----- nvinfo : EIATTR_SPARSE_MMA_MASK
	.align		4
.L_3521:
        /*0038*/ 	.byte	0x03, 0x50
        /*003a*/ 	.short	0x0000


	//----- nvinfo : EIATTR_MAXREG_COUNT
	.align		4
        /*003c*/ 	.byte	0x03, 0x1b
        /*003e*/ 	.short	0x0080


	//----- nvinfo : EIATTR_MERCURY_ISA_VERSION
	.align		4
        /*0040*/ 	.byte	0x03, 0x5f
        /*0042*/ 	.short	0x0101


	//----- nvinfo : EIATTR_INT_WARP_WIDE_INSTR_OFFSETS
	.align		4
        /*0044*/ 	.byte	0x04, 0x31
        /*0046*/ 	.short	(.L_3523 - .L_3522)


	//   ....[0]....
.L_3522:
        /*0048*/ 	.word	0x000005b0


	//   ....[1]....
        /*004c*/ 	.word	0x00000600


	//   ....[2]....
        /*0050*/ 	.word	0x00000620


	//   ....[3]....
        /*0054*/ 	.word	0x00000630


	//   ....[4]....
        /*0058*/ 	.word	0x00000990


	//   ....[5]....
        /*005c*/ 	.word	0x000009a0


	//   ....[6]....
        /*0060*/ 	.word	0x000009c0


	//   ....[7]....
        /*0064*/ 	.word	0x000009d0


	//----- nvinfo : EIATTR_VRC_CTA_INIT_COUNT
	.align		4
.L_3523:
        /*0068*/ 	.byte	0x02, 0x4a
	.zero		1
	.zero		1


	//----- nvinfo : EIATTR_EXIT_INSTR_OFFSETS
	.align		4
        /*006c*/ 	.byte	0x04, 0x1c
        /*006e*/ 	.short	(.L_3525 - .L_3524)


	//   ....[0]....
.L_3524:
        /*0070*/ 	.word	0x00000170


	//   ....[1]....
        /*0074*/ 	.word	0x00000b50


	//   ....[2]....
        /*0078*/ 	.word	0x00000e50


	//   ....[3]....
        /*007c*/ 	.word	0x00000e70


	//   ....[4]....
        /*0080*/ 	.word	0x00000ec0


	//   ....[5]....
        /*0084*/ 	.word	0x00001090


	//----- nvinfo : EIATTR_MAX_THREADS
	.align		4
.L_3525:
        /*0088*/ 	.byte	0x04, 0x05
        /*008a*/ 	.short	(.L_3527 - .L_3526)
.L_3526:
        /*008c*/ 	.word	0x00000200
        /*0090*/ 	.word	0x00000001
        /*0094*/ 	.word	0x00000001


	//----- nvinfo : EIATTR_CRS_STACK_SIZE
	.align		4
.L_3527:
        /*0098*/ 	.byte	0x04, 0x1e
        /*009a*/ 	.short	(.L_3529 - .L_3528)
.L_3528:
        /*009c*/ 	.word	0x00000000


	//----- nvinfo : EIATTR_CBANK_PARAM_SIZE
	.align		4
.L_3529:
        /*00a0*/ 	.byte	0x03, 0x19
        /*00a2*/ 	.short	0x0d02


	//----- nvinfo : EIATTR_PARAM_CBANK
	.align		4
        /*00a4*/ 	.byte	0x04, 0x0a
        /*00a6*/ 	.short	(.L_3531 - .L_3530)
	.align		4
.L_3530:
        /*00a8*/ 	.word	index@(.nv.constant0._ZN2at6native61_GLOBAL__N__44eb8e94_28_ForeachBinaryOpScalarList_cu_dda10a6925multi_tensor_apply_kernelINS1_28TensorListScalarListMetadataIsLi1EEENS1_25BinaryOpScalarListFunctorIsLi1ELi1ELi0EEEJSt10multipliesIsEEEEvT_T0_DpT1_)
        /*00ac*/ 	.short	0x0380
        /*00ae*/ 	.short	0x0d02


	//----- nvinfo : EIATTR_SW_WAR
	.align		4
.L_3531:
        /*00b0*/ 	.byte	0x04, 0x36
        /*00b2*/ 	.short	(.L_3533 - .L_3532)
.L_3532:
        /*00b4*/ 	.word	0x00000008
.L_3533:


//--------------------- .nv.info._ZN2at6native61_GLOBAL__N__44eb8e94_28_ForeachBinaryOpScalarList_cu_dda10a6925multi_tensor_apply_kernelINS1_28TensorListScalarListMetadataIlLi1EEENS1_25BinaryOpScalarListFunctorIlLi1ELi1ELi0EEEJSt10multipliesIlEEEEvT_T0_DpT1_ --------------------------
	.section	.nv.info._ZN2at6native61_GLOBAL__N__44eb8e94_28_ForeachBinaryOpScalarList_cu_dda10a6925multi_tensor_apply_kernelINS1_28TensorListScalarListMetadataIlLi1EEENS1_25BinaryOpScalarListFunctorIlLi1ELi1ELi0EEEJSt10multipliesIlEEEEvT_T0_DpT1_,"",@"SHT_CUDA_INFO"
	.sectionflags	@""
	.align	4


	//----- nvinfo : EIATTR_CUDA_API_VERSION
	.align		4
        /*0000*/ 	.byte	0x04, 0x37
        /*0002*/ 	.short	(.L_3535 - .L_3534)
.L_3534:
        /*0004*/ 	.word	0x00000082


	//----- nvinfo : EIATTR_KPARAM_INFO
	.align		4
.L_3535:
        /*0008*/ 	.byte	0x04, 0x17
        /*000a*/ 	.short	(.L_3537 - .L_3536)
.L_3536:
        /*000c*/ 	.word	0x00000000
        /*0010*/ 	.short	0x0002
        /*0012*/ 	.short	0x0f41
        /*0014*/ 	.byte	0x00, 0xf0, 0x05, 0x00


	//----- nvinfo : EIATTR_KPARAM_INFO
	.align		4
.L_3537:
        /*0018*/ 	.byte	0x04, 0x17
        /*001a*/ 	.short	(.L_3539 - .L_3538)
.L_3538:
        /*001c*/ 	.word	0x00000000
        /*0020*/ 	.short	0x0001
        /*0022*/ 	.short	0x0f40
        /*0024*/ 	.byte	0x00, 0xf0, 0x05, 0x00


	//----- nvinfo : EIATTR_KPARAM_INFO
	.align		4
.L_3539:
        /*0028*/ 	.byte	0x04, 0x17
        /*002a*/ 	.short	(.L_3541 - .L_3540)
.L_3540:
        /*002c*/ 	.word	0x00000000
        /*0030*/ 	.short	0x0000
        /*0032*/ 	.short	0x0000
        /*0034*/ 	.byte	0x00, 0xf0, 0x01, 0x3d


	//----- nvinfo : EIATTR_SPARSE_MMA_MASK
	.align		4
.L_3541:
        /*0038*/ 	.byte	0x03, 0x50
        /*003a*/ 	.short	0x0000


	//----- nvinfo : EIATTR_MAXREG_COUNT
	.align		4
        /*003c*/ 	.byte	0x03, 0x1b
        /*003e*/ 	.short	0x0080


	//----- nvinfo : EIATTR_MERCURY_ISA_VERSION
	.align		4
        /*0040*/ 	.byte	0x03, 0x5f
        /*0042*/ 	.short	0x0101


	//----- nvinfo : EIATTR_VRC_CTA_INIT_COUNT
	.align		4
        /*0044*/ 	.byte	0x02, 0x4a
	.zero		1
	.zero		1


	//----- nvinfo : EIATTR_EXIT_INSTR_OFFSETS
	.align		4
        /*0048*/ 	.byte	0x04, 0x1c
        /*004a*/ 	.short	(.L_3543 - .L_3542)


	//   ....[0]....
.L_3542:
        /*004c*/ 	.word	0x00000140


	//   ....[1]....
        /*0050*/ 	.word	0x00000ca0


	//   ....[2]....
        /*0054*/ 	.word	0x00000ff0


	//   ....[3]....
        /*0058*/ 	.word	0x00001030


	//   ....[4]....
        /*005c*/ 	.word	0x00001080


	//   ....[5]....
        /*0060*/ 	.word	0x00001290


	//----- nvinfo : EIATTR_MAX_THREADS
	.align		4
.L_3543:
        /*0064*/ 	.byte	0x04, 0x05
        /*0066*/ 	.short	(.L_3545 - .L_3544)
.L_3544:
        /*0068*/ 	.word	0x00000200
        /*006c*/ 	.word	0x00000001
        /*0070*/ 	.word	0x00000001


	//----- nvinfo : EIATTR_CRS_STACK_SIZE
	.align		4
.L_3545:
        /*0074*/ 	.byte	0x04, 0x1e
        /*0076*/ 	.short	(.L_3547 - .L_3546)
.L_3546:
        /*0078*/ 	.word	0x00000000


	//----- nvinfo : EIATTR_CBANK_PARAM_SIZE
	.align		4
.L_3547:
        /*007c*/ 	.byte	0x03, 0x19
        /*007e*/ 	.short	0x0f42


	//----- nvinfo : EIATTR_PARAM_CBANK
	.align		4
        /*0080*/ 	.byte	0x04, 0x0a
        /*0082*/ 	.short	(.L_3549 - .L_3548)
	.align		4
.L_3548:
        /*0084*/ 	.word	index@(.nv.constant0._ZN2at6native61_GLOBAL__N__44eb8e94_28_ForeachBinaryOpScalarList_cu_dda10a6925multi_tensor_apply_kernelINS1_28TensorListScalarListMetadataIlLi1EEENS1_25BinaryOpScalarListFunctorIlLi1ELi1ELi0EEEJSt10multipliesIlEEEEvT_T0_DpT1_)
        /*0088*/ 	.short	0x0380
        /*008a*/ 	.short	0x0f42


	//----- nvinfo : EIATTR_SW_WAR
	.align		4
.L_3549:
        /*008c*/ 	.byte	0x04, 0x36
        /*008e*/ 	.short	(.L_3551 - .L_3550)
.L_3550:
        /*0090*/ 	.word	0x00000008
.L_3551:


//--------------------- .nv.info._ZN2at6native61_GLOBAL__N__44eb8e94_28_ForeachBinaryOpScalarList_cu_dda10a6925multi_tensor_apply_kernelINS1_28TensorListScalarListMetadataIiLi1EEENS1_25BinaryOpScalarListFunctorIiLi1ELi1ELi0EEEJSt10multipliesIiEEEEvT_T0_DpT1_ --------------------------
	.section	.nv.info._ZN2at6native61_GLOBAL__N__44eb8e94_28_ForeachBinaryOpScalarList_cu_dda10a6925multi_tensor_apply_kernelINS1_28TensorListScalarListMetadataIiLi1EEENS1_25BinaryOpScalarListFunctorIiLi1ELi1ELi0EEEJSt10multipliesIiEEEEvT_T0_DpT1_,"",@"SHT_CUDA_INFO"
	.sectionflags	@""
	.align	4


	//----- nvinfo : EIATTR_CUDA_API_VERSION
	.align		4
        /*0000*/ 	.byte	0x04, 0x37
        /*0002*/ 	.short	(.L_3553 - .L_3552)
.L_3552:
        /*0004*/ 	.word	0x00000082


	//----- nvinfo : EIATTR_KPARAM_INFO
	.align		4
.L_3553:
        /*0008*/ 	.byte	0x04, 0x17
        /*000a*/ 	.short	(.L_3555 - .L_3554)
.L_3554:
        /*000c*/ 	.word	0x00000000
        /*0010*/ 	.short	0x0002
        /*0012*/ 	.short	0x0dc1
        /*0014*/ 	.byte	0x00, 0xf0, 0x05, 0x00


	//----- nvinfo : EIATTR_KPARAM_INFO
	.align		4
.L_3555:
        /*0018*/ 	.byte	0x04, 0x17
        /*001a*/ 	.short	(.L_3557 - .L_3556)
.L_3556:
        /*001c*/ 	.word	0x00000000
        /*0020*/ 	.short	0x0001
        /*0022*/ 	.short	0x0dc0
        /*0024*/ 	.byte	0x00, 0xf0, 0x05, 0x00


	//----- nvinfo : EIATTR_KPARAM_INFO
	.align		4
.L_3557:
        /*0028*/ 	.byte	0x04, 0x17
        /*002a*/ 	.short	(.L_3559 - .L_3558)
.L_3558:
        /*002c*/ 	.word	0x00000000
        /*0030*/ 	.short	0x0000
        /*0032*/ 	.short	0x0000
        /*0034*/ 	.byte	0x00, 0xf0, 0x01, 0x37


	//----- nvinfo : EIATTR_SPARSE_MMA_MASK
	.align		4
.L_3559:
        /*0038*/ 	.byte	0x03, 0x50
        /*003a*/ 	.short	0x0000


	//----- nvinfo : EIATTR_MAXREG_COUNT
	.align		4
        /*003c*/ 	.byte	0x03, 0x1b
        /*003e*/ 	.short	0x0080


	//----- nvinfo : EIATTR_MERCURY_ISA_VERSION
	.align		4
        /*0040*/ 	.byte	0x03, 0x5f
        /*0042*/ 	.short	0x0101


	//----- nvinfo : EIATTR_VRC_CTA_INIT_COUNT
	.align		4
        /*0044*/ 	.byte	0x02, 0x4a
	.zero		1
	.zero		1


	//----- nvinfo : EIATTR_EXIT_INSTR_OFFSETS
	.align		4
        /*0048*/ 	.byte	0x04, 0x1c
        /*004a*/ 	.short	(.L_3561 - .L_3560)


	//   ....[0]....
.L_3560:
        /*004c*/ 	.word	0x00000160


	//   ....[1]....
        /*0050*/ 	.word	0x00000940


	//   ....[2]....
        /*0054*/ 	.word	0x00000bd0


	//   ....[3]....
        /*0058*/ 	.word	0x00000bf0


	//   ....[4]....
        /*005c*/ 	.word	0x00000c40


	//   ....[5]....
        /*0060*/ 	.word	0x00000d80


	//----- nvinfo : EIATTR_MAX_THREADS
	.align		4
.L_3561:
        /*0064*/ 	.byte	0x04, 0x05
        /*0066*/ 	.short	(.L_3563 - .L_3562)
.L_3562:
        /*0068*/ 	.word	0x00000200
        /*006c*/ 	.word	0x00000001
        /*0070*/ 	.word	0x00000001


	//----- nvinfo : EIATTR_CRS_STACK_SIZE
	.align		4
.L_3563:
        /*0074*/ 	.byte	0x04, 0x1e
        /*0076*/ 	.short	(.L_3565 - .L_3564)
.L_3564:
        /*0078*/ 	.word	0x00000000


	//----- nvinfo : EIATTR_CBANK_PARAM_SIZE
	.align		4
.L_3565:
        /*007c*/ 	.byte	0x03, 0x19
        /*007e*/ 	.short	0x0dc2


	//----- nvinfo : EIATTR_PARAM_CBANK
	.align		4
        /*0080*/ 	.byte	0x04, 0x0a
        /*0082*/ 	.short	(.L_3567 - .L_3566)
	.align		4
.L_3566:
        /*0084*/ 	.word	index@(.nv.constant0._ZN2at6native61_GLOBAL__N__44eb8e94_28_ForeachBinaryOpScalarList_cu_dda10a6925multi_tensor_apply_kernelINS1_28TensorListScalarListMetadataIiLi1EEENS1_25BinaryOpScalarListFunctorIiLi1ELi1ELi0EEEJSt10multipliesIiEEEEvT_T0_DpT1_)
        /*0088*/ 	.short	0x0380
        /*008a*/ 	.short	0x0dc2


	//----- nvinfo : EIATTR_SW_WAR
	.align		4
.L_3567:
        /*008c*/ 	.byte	0x04, 0x36
        /*008e*/ 	.short	(.L_3569 - .L_3568)
.L_3568:
        /*0090*/ 	.word	0x00000008
.L_3569:


//--------------------- .nv.info._ZN2at6native61_GLOBAL__N__44eb8e94_28_ForeachBinaryOpScalarList_cu_dda10a6925multi_tensor_apply_kernelINS1_28TensorListScalarListMetadataIaLi1EEENS1_25BinaryOpScalarListFunctorIaLi1ELi1ELi0EEEJSt10multipliesIaEEEEvT_T0_DpT1_ --------------------------
	.section	.nv.info._ZN2at6native61_GLOBAL__N__44eb8e94_28_ForeachBinaryOpScalarList_cu_dda10a6925multi_tensor_apply_kernelINS1_28TensorListScalarListMetadataIaLi1EEENS1_25BinaryOpScalarListFunctorIaLi1ELi1ELi0EEEJSt10multipliesIaEEEEvT_T0_DpT1_,"",@"SHT_CUDA_INFO"
	.sectionflags	@""
	.align	4


	//----- nvinfo : EIATTR_CUDA_API_VERSION
	.align		4
        /*0000*/ 	.byte	0x04, 0x37
        /*0002*/ 	.short	(.L_3571 - .L_3570)
.L_3570:
        /*0004*/ 	.word	0x00000082


	//----- nvinfo : EIATTR_KPARAM_INFO
	.align		4
.L_3571:
        /*0008*/ 	.byte	0x04, 0x17
        /*000a*/ 	.short	(.L_3573 - .L_3572)
.L_3572:
        /*000c*/ 	.word	0x00000000
        /*0010*/ 	.short	0x0002
        /*0012*/ 	.short	0x0ca1
        /*0014*/ 	.byte	0x00, 0xf0, 0x05, 0x00


	//----- nvinfo : EIATTR_KPARAM_INFO
	.align		4
.L_3573:
        /*0018*/ 	.byte	0x04, 0x17
        /*001a*/ 	.short	(.L_3575 - .L_3574)
.L_3574:
        /*001c*/ 	.word	0x00000000
        /*0020*/ 	.short	0x0001
        /*0022*/ 	.short	0x0ca0
        /*0024*/ 	.byte	0x00, 0xf0, 0x05, 0x00


	//----- nvinfo : EIATTR_KPARAM_INFO
	.align		4
.L_3575:
        /*0028*/ 	.byte	0x04, 0x17
        /*002a*/ 	.short	(.L_3577 - .L_3576)
.L_3576:
        /*002c*/ 	.word	0x00000000
        /*0030*/ 	.short	0x0000
        /*0032*/ 	.short	0x0000
        /*0034*/ 	.byte	0x00, 0xf0, 0x81, 0x32


	//----- nvinfo : EIATTR_SPARSE_MMA_MASK
	.align		4
.L_3577:
        /*0038*/ 	.byte	0x03, 0x50
        /*003a*/ 	.short	0x0000


	//----- nvinfo : EIATTR_MAXREG_COUNT
	.align		4
        /*003c*/ 	.byte	0x03, 0x1b
        /*003e*/ 	.short	0x0080


	//----- nvinfo : EIATTR_MERCURY_ISA_VERSION
	.align		4
        /*0040*/ 	.byte	0x03, 0x5f
        /*0042*/ 	.short	0x0101


	//----- nvinfo : EIATTR_VRC_CTA_INIT_COUNT
	.align		4
        /*0044*/ 	.byte	0x02, 0x4a
	.zero		1
	.zero		1


	//----- nvinfo : EIATTR_EXIT_INSTR_OFFSETS
	.align		4
        /*0048*/ 	.byte	0x04, 0x1c
        /*004a*/ 	.short	(.L_3579 - .L_3578)


	//   ....[0]....
.L_3578:
        /*004c*/ 	.word	0x00000160


	//   ....[1]....
        /*0050*/ 	.word	0x00000c80


	//   ....[2]....
        /*0054*/ 	.word	0x00000f60


	//   ....[3]....
        /*0058*/ 	.word	0x00000f80


	//   ....[4]....
        /*005c*/ 	.word	0x00000fd0


	//   ....[5]....
        /*0060*/ 	.word	0x000011c0


	//----- nvinfo : EIATTR_MAX_THREADS
	.align		4
.L_3579:
        /*0064*/ 	.byte	0x04, 0x05
        /*0066*/ 	.short	(.L_3581 - .L_3580)
.L_3580:
        /*0068*/ 	.word	0x00000200
        /*006c*/ 	.word	0x00000001
        /*0070*/ 	.word	0x00000001


	//----- nvinfo : EIATTR_CRS_STACK_SIZE
	.align		4
.L_3581:
        /*0074*/ 	.byte	0x04, 0x1e
        /*0076*/ 	.short	(.L_3583 - .L_3582)
.L_3582:
        /*0078*/ 	.word	0x00000000


	//----- nvinfo : EIATTR_CBANK_PARAM_SIZE
	.align		4
.L_3583:
        /*007c*/ 	.byte	0x03, 0x19
        /*007e*/ 	.short	0x0ca2


	//----- nvinfo : EIATTR_PARAM_CBANK
	.align		4
        /*0080*/ 	.byte	0x04, 0x0a
        /*0082*/ 	.short	(.L_3585 - .L_3584)
	.align		4
.L_3584:
        /*0084*/ 	.word	index@(.nv.constant0._ZN2at6native61_GLOBAL__N__44eb8e94_28_ForeachBinaryOpScalarList_cu_dda10a6925multi_tensor_apply_kernelINS1_28TensorListScalarListMetadataIaLi1EEENS1_25BinaryOpScalarListFunctorIaLi1ELi1ELi0EEEJSt10multipliesIaEEEEvT_T0_DpT1_)
        /*0088*/ 	.short	0x0380
        /*008a*/ 	.short	0x0ca2


	//----- nvinfo : EIATTR_SW_WAR
	.align		4
.L_3585:
        /*008c*/ 	.byte	0x04, 0x36
        /*008e*/ 	.short	(.L_3587 - .L_3586)
.L_3586:
        /*0090*/ 	.word	0x00000008
.L_3587:


//--------------------- .nv.info._ZN2at6native61_GLOBAL__N__44eb8e94_28_ForeachBinaryOpScalarList_cu_dda10a6925multi_tensor_apply_kernelINS1_28TensorListScalarListMetadataIhLi1EEENS1_25BinaryOpScalarListFunctorIhLi1ELi1ELi0EEEJSt10multipliesIhEEEEvT_T0_DpT1_ --------------------------
	.section	.nv.info._ZN2at6native61_GLOBAL__N__44eb8e94_28_ForeachBinaryOpScalarList_cu_dda10a6925multi_tensor_apply_kernelINS1_28TensorListScalarListMetadataIhLi1EEENS1_25BinaryOpScalarListFunctorIhLi1ELi1ELi0EEEJSt10multipliesIhEEEEvT_T0_DpT1_,"",@"SHT_CUDA_INFO"
	.sectionflags	@""
	.align	4


	//----- nvinfo : EIATTR_CUDA_API_VERSION
	.align		4
        /*0000*/ 	.byte	0x04, 0x37
        /*0002*/ 	.short	(.L_3589 - .L_3588)
.L_3588:
        /*0004*/ 	.word	0x00000082


	//----- nvinfo : EIATTR_KPARAM_INFO
	.align		4
.L_3589:
        /*0008*/ 	.byte	0x04, 0x17
        /*000a*/ 	.short	(.L_3591 - .L_3590)
.L_3590:
        /*000c*/ 	.word	0x00000000
        /*0010*/ 	.short	0x0002
        /*0012*/ 	.short	0x0ca1
        /*0014*/ 	.byte	0x00, 0xf0, 0x05, 0x00


	//----- nvinfo : EIATTR_KPARAM_INFO
	.align		4
.L_3591:
        /*0018*/ 	.byte	0x04, 0x17
        /*001a*/ 	.short	(.L_3593 - .L_3592)
.L_3592:
        /*001c*/ 	.word	0x00000000
        /*0020*/ 	.short	0x0001
        /*0022*/ 	.short	0x0ca0
        /*0024*/ 	.byte	0x00, 0xf0, 0x05, 0x00


	//----- nvinfo : EIATTR_KPARAM_INFO
	.align		4
.L_3593:
        /*0028*/ 	.byte	0x04, 0x17
        /*002a*/ 	.short	(.L_3595 - .L_3594)
.L_3594:
        /*002c*/ 	.word	0x00000000
        /*0030*/ 	.short	0x0000
        /*0032*/ 	.short	0x0000
        /*0034*/ 	.byte	0x00, 0xf0, 0x81, 0x32


	//----- nvinfo : EIATTR_SPARSE_MMA_MASK
	.align		4
.L_3595:
        /*0038*/ 	.byte	0x03, 0x50
        /*003a*/ 	.short	0x0000


	//----- nvinfo : EIATTR_MAXREG_COUNT
	.align		4
        /*003c*/ 	.byte	0x03, 0x1b
        /*003e*/ 	.short	0x0080


	//----- nvinfo : EIATTR_MERCURY_ISA_VERSION
	.align		4
        /*0040*/ 	.byte	0x03, 0x5f
        /*0042*/ 	.short	0x0101


	//----- nvinfo : EIATTR_VRC_CTA_INIT_COUNT
	.align		4
        /*0044*/ 	.byte	0x02, 0x4a
	.zero		1
	.zero		1


	//----- nvinfo : EIATTR_EXIT_INSTR_OFFSETS
	.align		4
        /*0048*/ 	.byte	0x04, 0x1c
        /*004a*/ 	.short	(.L_3597 - .L_3596)


	//   ....[0]....
.L_3596:
        /*004c*/ 	.word	0x00000160


	//   ....[1]....
        /*0050*/ 	.word	0x00000c80


	//   ....[2]....
        /*0054*/ 	.word	0x00000f60


	//   ....[3]....
        /*0058*/ 	.word	0x00000f80


	//   ....[4]....
        /*005c*/ 	.word	0x00000fd0


	//   ....[5]....
        /*0060*/ 	.word	0x000011c0


	//----- nvinfo : EIATTR_MAX_THREADS
	.align		4
.L_3597:
        /*0064*/ 	.byte	0x04, 0x05
        /*0066*/ 	.short	(.L_3599 - .L_3598)
.L_3598:
        /*0068*/ 	.word	0x00000200
        /*006c*/ 	.word	0x00000001
        /*0070*/ 	.word	0x00000001


	//----- nvinfo : EIATTR_CRS_STACK_SIZE
	.align		4
.L_3599:
        /*0074*/ 	.byte	0x04, 0x1e
        /*0076*/ 	.short	(.L_3601 - .L_3600)
.L_3600:
        /*0078*/ 	.word	0x00000000


	//----- nvinfo : EIATTR_CBANK_PARAM_SIZE
	.align		4
.L_3601:
        /*007c*/ 	.byte	0x03, 0x19
        /*007e*/ 	.short	0x0ca2


	//----- nvinfo : EIATTR_PARAM_CBANK
	.align		4
        /*0080*/ 	.byte	0x04, 0x0a
        /*0082*/ 	.short	(.L_3603 - .L_3602)
	.align		4
.L_3602:
        /*0084*/ 	.word	index@(.nv.constant0._ZN2at6native61_GLOBAL__N__44eb8e94_28_ForeachBinaryOpScalarList_cu_dda10a6925multi_tensor_apply_kernelINS1_28TensorListScalarListMetadataIhLi1EEENS1_25BinaryOpScalarListFunctorIhLi1ELi1ELi0EEEJSt10multipliesIhEEEEvT_T0_DpT1_)
        /*0088*/ 	.short	0x0380
        /*008a*/ 	.short	0x0ca2


	//----- nvinfo : EIATTR_SW_WAR
	.align		4
.L_3603:
        /*008c*/ 	.byte	0x04, 0x36
        /*008e*/ 	.short	(.L_3605 - .L_3604)
.L_3604:
        /*0090*/ 	.word	0x00000008
.L_3605:


//--------------------- .nv.info._ZN2at6native61_GLOBAL__N__44eb8e94_28_ForeachBinaryOpScalarList_cu_dda10a6925multi_tensor_apply_kernelINS1_28TensorListScalarListMetadataIfLi2EEENS1_25BinaryOpScalarListFunctorIN3c108BFloat16ELi2ELi1ELi1EEEJSt4plusIfEEEEvT_T0_DpT1_ --------------------------
	.section	.nv.info._ZN2at6native61_GLOBAL__N__44eb8e94_28_ForeachBinaryOpScalarList_cu_dda10a6925multi_tensor_apply_kernelINS1_28TensorListScalarListMetadataIfLi2EEENS1_25BinaryOpScalarListFunctorIN3c108BFloat16ELi2ELi1ELi1EEEJSt4plusIfEEEEvT_T0_DpT1_,"",@"SHT_CUDA_INFO"
	.sectionflags	@""
	.align	4


	//----- nvinfo : EIATTR_CUDA_API_VERSION
	.align		4
        /*0000*/ 	.byte	0x04, 0x37
        /*0002*/ 	.short	(.L_3607 - .L_3606)
.L_3606:
        /*0004*/ 	.word	0x00000082


	//----- nvinfo : EIATTR_KPARAM_INFO
	.align		4
.L_3607:
        /*0008*/ 	.byte	0x04, 0x17
        /*000a*/ 	.short	(.L_3609 - .L_3608)
.L_3608:
        /*000c*/ 	.word	0x00000000
        /*0010*/ 	.short	0x0002
        /*0012*/ 	.short	0x0d41
        /*0014*/ 	.byte	0x00, 0xf0, 0x05, 0x00


	//----- nvinfo : EIATTR_KPARAM_INFO
	.align		4
.L_3609:
        /*0018*/ 	.byte	0x04, 0x17
        /*001a*/ 	.short	(.L_3611 - .L_3610)
.L_3610:
        /*001c*/ 	.word	0x00000000
        /*0020*/ 	.short	0x0001
        /*0022*/ 	.short	0x0d40
        /*0024*/ 	.byte	0x00, 0xf0, 0x05, 0x00


	//----- nvinfo : EIATTR_KPARAM_INFO
	.align		4
.L_3611:
        /*0028*/ 	.byte	0x04, 0x17
        /*002a*/ 	.short	(.L_3613 - .L_3612)
.L_3612:
        /*002c*/ 	.word	0x00000000
        /*0030*/ 	.short	0x0000
        /*0032*/ 	.short	0x0000
        /*0034*/ 	.byte	0x00, 0xf0, 0x01, 0x35


	//----- nvinfo : EIATTR_SPARSE_MMA_MASK
	.align		4
.L_3613:
        /*0038*/ 	.byte	0x03, 0x50
        /*003a*/ 	.short	0x0000


	//----- nvinfo : EIATTR_MAXREG_COUNT
	.align		4
        /*003c*/ 	.byte	0x03, 0x1b
        /*003e*/ 	.short	0x0080


	//----- nvinfo : EIATTR_MERCURY_ISA_VERSION
	.align		4
        /*0040*/ 	.byte	0x03, 0x5f
        /*0042*/ 	.short	0x0101


	//----- nvinfo : EIATTR_VRC_CTA_INIT_COUNT
	.align		4
        /*0044*/ 	.byte	0x02, 0x4a
	.zero		1
	.zero		1


	//----- nvinfo : EIATTR_EXIT_INSTR_OFFSETS
	.align		4
        /*0048*/ 	.byte	0x04, 0x1c
        /*004a*/ 	.short	(.L_3615 - .L_3614)


	//   ....[0]....
.L_3614:
        /*004c*/ 	.word	0x00000190


	//   ....[1]....
        /*0050*/ 	.word	0x00000b50


	//   ....[2]....
        /*0054*/ 	.word	0x00000e90


	//   ....[3]....
        /*0058*/ 	.word	0x00000ee0


	//   ....[4]....
        /*005c*/ 	.word	0x00000f30


	//   ....[5]....
        /*0060*/ 	.word	0x00001130


	//----- nvinfo : EIATTR_MAX_THREADS
	.align		4
.L_3615:
        /*0064*/ 	.byte	0x04, 0x05
        /*0066*/ 	.short	(.L_3617 - .L_3616)
.L_3616:
        /*0068*/ 	.word	0x00000200
        /*006c*/ 	.word	0x00000001
        /*0070*/ 	.word	0x00000001


	//----- nvinfo : EIATTR_CRS_STACK_SIZE
	.align		4
.L_3617:
        /*0074*/ 	.byte	0x04, 0x1e
        /*0076*/ 	.short	(.L_3619 - .L_3618)
.L_3618:
        /*0078*/ 	.word	0x00000000


	//----- nvinfo : EIATTR_CBANK_PARAM_SIZE
	.align		4
.L_3619:
        /*007c*/ 	.byte	0x03, 0x19
        /*007e*/ 	.short	0x0d42


	//----- nvinfo : EIATTR_PARAM_CBANK
	.align		4
        /*0080*/ 	.byte	0x04, 0x0a
        /*0082*/ 	.short	(.L_3621 - .L_3620)
	.align		4
.L_3620:
        /*0084*/ 	.word	index@(.nv.constant0._ZN2at6native61_GLOBAL__N__44eb8e94_28_ForeachBinaryOpScalarList_cu_dda10a6925multi_tensor_apply_kernelINS1_28TensorListScalarListMetadataIfLi2EEENS1_25BinaryOpScalarListFunctorIN3c108BFloat16ELi2ELi1ELi1EEEJSt4plusIfEEEEvT_T0_DpT1_)
        /*0088*/ 	.short	0x0380
        /*008a*/ 	.short	0x0d42


	//----- nvinfo : EIATTR_SW_WAR
	.align		4
.L_3621:
        /*008c*/ 	.byte	0x04, 0x36
        /*008e*/ 	.short	(.L_3623 - .L_3622)
.L_3622:
        /*0090*/ 	.word	0x00000008
.L_3623:


//--------------------- .nv.info._ZN2at6native61_GLOBAL__N__44eb8e94_28_ForeachBinaryOpScalarList_cu_dda10a6925multi_tensor_apply_kernelINS1_28TensorListScalarListMetadataIfLi2EEENS1_25BinaryOpScalarListFunctorIN3c104HalfELi2ELi1ELi1EEEJSt4plusIfEEEEvT_T0_DpT1_ --------------------------
	.section	.nv.info._ZN2at6native61_GLOBAL__N__44eb8e94_28_ForeachBinaryOpScalarList_cu_dda10a6925multi_tensor_apply_kernelINS1_28TensorListScalarListMetadataIfLi2EEENS1_25BinaryOpScalarListFunctorIN3c104HalfELi2ELi1ELi1EEEJSt4plusIfEEEEvT_T0_DpT1_,"",@"SHT_CUDA_INFO"
	.sectionflags	@""
	.align	4


	//----- nvinfo : EIATTR_CUDA_API_VERSION
	.align		4
        /*0000*/ 	.byte	0x04, 0x37
        /*0002*/ 	.short	(.L_3625 - .L_3624)
.L_3624:
        /*0004*/ 	.word	0x00000082


	//----- nvinfo : EIATTR_KPARAM_INFO
	.align		4
.L_3625:
        /*0008*/ 	.byte	0x04, 0x17
        /*000a*/ 	.short	(.L_3627 - .L_3626)
.L_3626:
        /*000c*/ 	.word	0x00000000
        /*0010*/ 	.short	0x0002
        /*0012*/ 	.short	0x0d41
        /*0014*/ 	.byte	0x00, 0xf0, 0x05, 0x00


	//----- nvinfo : EIATTR_KPARAM_INFO
	.align		4
.L_3627:
        /*0018*/ 	.byte	0x04, 0x17
        /*001a*/ 	.short	(.L_3629 - .L_3628)
.L_3628:
        /*001c*/ 	.word	0x00000000
        /*0020*/ 	.short	0x0001
        /*0022*/ 	.short	0x0d40
        /*0024*/ 	.byte	0x00, 0xf0, 0x05, 0x00


	//----- nvinfo : EIATTR_KPARAM_INFO
	.align		4
.L_3629:
        /*0028*/ 	.byte	0x04, 0x17
        /*002a*/ 	.short	(.L_3631 - .L_3630)
.L_3630:
        /*002c*/ 	.word	0x00000000
        /*0030*/ 	.short	0x0000
        /*0032*/ 	.short	0x0000
        /*0034*/ 	.byte	0x00, 0xf0, 0x01, 0x35


	//----- nvinfo : EIATTR_SPARSE_MMA_MASK
	.align		4
.L_3631:
        /*0038*/ 	.byte	0x03, 0x50
        /*003a*/ 	.short	0x0000


	//----- nvinfo : EIATTR_MAXREG_COUNT
	.align		4
        /*003c*/ 	.byte	0x03, 0x1b
        /*003e*/ 	.short	0x0080


	//----- nvinfo : EIATTR_MERCURY_ISA_VERSION
	.align		4
        /*0040*/ 	.byte	0x03, 0x5f
        /*0042*/ 	.short	0x0101


	//----- nvinfo : EIATTR_VRC_CTA_INIT_COUNT
	.align		4
        /*0044*/ 	.byte	0x02, 0x4a
	.zero		1
	.zero		1


	//----- nvinfo : EIATTR_EXIT_INSTR_OFFSETS
	.align		4
        /*0048*/ 	.byte	0x04, 0x1c
        /*004a*/ 	.short	(.L_3633 - .L_3632)


	//   ....[0]....
.L_3632:
        /*004c*/ 	.word	0x00000190


	//   ....[1]....
        /*0050*/ 	.word	0x00000b50


	//   ....[2]....
        /*0054*/ 	.word	0x00000e90


	//   ....[3]....
        /*0058*/ 	.word	0x00000ee0


	//   ....[4]....
        /*005c*/ 	.word	0x00000f30


	//   ....[5]....
        /*0060*/ 	.word	0x00001110


	//----- nvinfo : EIATTR_MAX_THREADS
	.align		4
.L_3633:
        /*0064*/ 	.byte	0x04, 0x05
        /*0066*/ 	.short	(.L_3635 - .L_3634)
.L_3634:
        /*0068*/ 	.word	0x00000200
        /*006c*/ 	.word	0x00000001
        /*0070*/ 	.word	0x00000001


	//----- nvinfo : EIATTR_CRS_STACK_SIZE
	.align		4
.L_3635:
        /*0074*/ 	.byte	0x04, 0x1e
        /*0076*/ 	.short	(.L_3637 - .L_3636)
.L_3636:
        /*0078*/ 	.word	0x00000000


	//----- nvinfo : EIATTR_CBANK_PARAM_SIZE
	.align		4
.L_3637:
        /*007c*/ 	.byte	0x03, 0x19
        /*007e*/ 	.short	0x0d42


	//----- nvinfo : EIATTR_PARAM_CBANK
	.align		4
        /*0080*/ 	.byte	0x04, 0x0a
        /*0082*/ 	.short	(.L_3639 - .L_3638)
	.align		4
.L_3638:
        /*0084*/ 	.word	index@(.nv.constant0._ZN2at6native61_GLOBAL__N__44eb8e94_28_ForeachBinaryOpScalarList_cu_dda10a6925multi_tensor_apply_kernelINS1_28TensorListScalarListMetadataIfLi2EEENS1_25BinaryOpScalarListFunctorIN3c104HalfELi2ELi1ELi1EEEJSt4plusIfEEEEvT_T0_DpT1_)
        /*0088*/ 	.short	0x0380
        /*008a*/ 	.short	0x0d42


	//----- nvinfo : EIATTR_SW_WAR
	.align		4
.L_3639:
        /*008c*/ 	.byte	0x04, 0x36
        /*008e*/ 	.short	(.L_3641 - .L_3640)
.L_3640:
        /*0090*/ 	.word	0x00000008
.L_3641:


//--------------------- .nv.info._ZN2at6native61_GLOBAL__N__44eb8e94_28_ForeachBinaryOpScalarList_cu_dda10a6925multi_tensor_apply_kernelINS1_28TensorListScalarListMetadataIbLi2EEENS1_25BinaryOpScalarListFunctorIbLi2ELi1ELi1EEEJSt4plusIbEEEEvT_T0_DpT1_ --------------------------
	.section	.nv.info._ZN2at6native61_GLOBAL__N__44eb8e94_28_ForeachBinaryOpScalarList_cu_dda10a6925multi_tensor_apply_kernelINS1_28TensorListScalarListMetadataIbLi2EEENS1_25BinaryOpScalarListFunctorIbLi2ELi1ELi1EEEJSt4plusIbEEEEvT_T0_DpT1_,"",@"SHT_CUDA_INFO"
	.sectionflags	@""
	.align	4


	//----- nvinfo : EIATTR_CUDA_API_VERSION
	.align		4
        /*0000*/ 	.byte	0x04, 0x37
        /*0002*/ 	.short	(.L_3643 - .L_3642)
.L_3642:
        /*0004*/ 	.word	0x00000082


	//----- nvinfo : EIATTR_KPARAM_INFO
	.align		4
.L_3643:
        /*0008*/ 	.byte	0x04, 0x17
        /*000a*/ 	.short	(.L_3645 - .L_3644)
.L_3644:
        /*000c*/ 	.word	0x00000000
        /*0010*/ 	.short	0x0002
        /*0012*/ 	.short	0x0c81
        /*0014*/ 	.byte	0x00, 0xf0, 0x05, 0x00


	//----- nvinfo : EIATTR_KPARAM_INFO
	.align		4
.L_3645:
        /*0018*/ 	.byte	0x04, 0x17
        /*001a*/ 	.short	(.L_3647 - .L_3646)
.L_3646:
        /*001c*/ 	.word	0x00000000
        /*0020*/ 	.short	0x0001
        /*0022*/ 	.short	0x0c80
        /*0024*/ 	.byte	0x00, 0xf0, 0x05, 0x00


	//----- nvinfo : EIATTR_KPARAM_INFO
	.align		4
.L_3647:
        /*0028*/ 	.byte	0x04, 0x17
        /*002a*/ 	.short	(.L_3649 - .L_3648)
.L_3648:
        /*002c*/ 	.word	0x00000000
        /*0030*/ 	.short	0x0000
        /*0032*/ 	.short	0x0000
        /*0034*/ 	.byte	0x00, 0xf0, 0x01, 0x32


	//----- nvinfo : EIATTR_SPARSE_MMA_MASK
	.align		4
.L_3649:
        /*0038*/ 	.byte	0x03, 0x50
        /*003a*/ 	.short	0x0000


	//----- nvinfo : EIATTR_MAXREG_COUNT
	.align		4
        /*003c*/ 	.byte	0x03, 0x1b
        /*003e*/ 	.short	0x0080


	//----- nvinfo : EIATTR_MERCURY_ISA_VERSION
	.align		4
        /*0040*/ 	.byte	0x03, 0x5f
        /*0042*/ 	.short	0x0101


	//----- nvinfo : EIATTR_VRC_CTA_INIT_COUNT
	.align		4
        /*0044*/ 	.byte	0x02, 0x4a
	.zero		1
	.zero		1


	//----- nvinfo : EIATTR_EXIT_INSTR_OFFSETS
	.align		4
        /*0048*/ 	.byte	0x04, 0x1c
        /*004a*/ 	.short	(.L_3651 - .L_3650)


	//   ....[0]....
.L_3650:
        /*004c*/ 	.word	0x000001a0


	//   ....[1]....
        /*0050*/ 	.word	0x00000e70


	//   ....[2]....
        /*0054*/ 	.word	0x00001210


	//   ....[3]....
        /*0058*/ 	.word	0x00001270


	//   ....[4]....
        /*005c*/ 	.word	0x000012c0


	//   ....[5]....
        /*0060*/ 	.word	0x00001500


	//----- nvinfo : EIATTR_MAX_THREADS
	.align		4
.L_3651:
        /*0064*/ 	.byte	0x04, 0x05
        /*0066*/ 	.short	(.L_3653 - .L_3652)
.L_3652:
        /*0068*/ 	.word	0x00000200
        /*006c*/ 	.word	0x00000001
        /*0070*/ 	.word	0x00000001


	//----- nvinfo : EIATTR_CRS_STACK_SIZE
	.align		4
.L_3653:
        /*0074*/ 	.byte	0x04, 0x1e
        /*0076*/ 	.short	(.L_3655 - .L_3654)
.L_3654:
        /*0078*/ 	.word	0x00000000


	//----- nvinfo : EIATTR_CBANK_PARAM_SIZE
	.align		4
.L_3655:
        /*007c*/ 	.byte	0x03, 0x19
        /*007e*/ 	.short	0x0c82


	//----- nvinfo : EIATTR_PARAM_CBANK
	.align		4
        /*0080*/ 	.byte	0x04, 0x0a
        /*0082*/ 	.short	(.L_3657 - .L_3656)
	.align		4
.L_3656:
        /*0084*/ 	.word	index@(.nv.constant0._ZN2at6native61_GLOBAL__N__44eb8e94_28_ForeachBinaryOpScalarList_cu_dda10a6925multi_tensor_apply_kernelINS1_28TensorListScalarListMetadataIbLi2EEENS1_25BinaryOpScalarListFunctorIbLi2ELi1ELi1EEEJSt4plusIbEEEEvT_T0_DpT1_)
        /*0088*/ 	.short	0x0380
        /*008a*/ 	.short	0x0c82


	//----- nvinfo : EIATTR_SW_WAR
	.align		4
.L_3657:
        /*008c*/ 	.byte	0x04, 0x36
        /*008e*/ 	.short	(.L_3659 - .L_3658)
.L_3658:
        /*0090*/ 	.word	0x00000008
.L_3659:


//--------------------- .nv.info._ZN2at6native61_GLOBAL__N__44eb8e94_28_ForeachBinaryOpScalarList_cu_dda10a6925multi_tensor_apply_kernelINS1_28TensorListScalarListMetadataIN3c107complexIfEELi2EEENS1_25BinaryOpScalarListFunctorIS6_Li2ELi1ELi1EEEJSt4plusIS6_EEEEvT_T0_DpT1_ --------------------------
	.section	.nv.info._ZN2at6native61_GLOBAL__N__44eb8e94_28_ForeachBinaryOpScalarList_cu_dda10a6925multi_tensor_apply_kernelINS1_28TensorListScalarListMetadataIN3c107complexIfEELi2EEENS1_25BinaryOpScalarListFunctorIS6_Li2ELi1ELi1EEEJSt4plusIS6_EEEEvT_T0_DpT1_,"",@"SHT_CUDA_INFO"
	.sectionflags	@""
	.align	4


	//----- nvinfo : EIATTR_CUDA_API_VERSION
	.align		4
        /*0000*/ 	.byte	0x04, 0x37
        /*0002*/ 	.short	(.L_3661 - .L_3660)
.L_3660:
        /*0004*/ 	.word	0x00000082


	//----- nvinfo : EIATTR_KPARAM_INFO
	.align		4
.L_3661:
        /*0008*/ 	.byte	0x04, 0x17
        /*000a*/ 	.short	(.L_3663 - .L_3662)
.L_3662:
        /*000c*/ 	.word	0x00000000
        /*0010*/ 	.short	0x0002
        /*0012*/ 	.short	0x0e41
        /*0014*/ 	.byte	0x00, 0xf0, 0x05, 0x00


	//----- nvinfo : EIATTR_KPARAM_INFO
	.align		4
.L_3663:
        /*0018*/ 	.byte	0x04, 0x17
        /*001a*/ 	.short	(.L_3665 - .L_3664)
.L_3664:
        /*001c*/ 	.word	0x00000000
        /*0020*/ 	.short	0x0001
        /*0022*/ 	.short	0x0e40
        /*0024*/ 	.byte	0x00, 0xf0, 0x05, 0x00


	//----- nvinfo : EIATTR_KPARAM_INFO
	.align		4
.L_3665:
        /*0028*/ 	.byte	0x04, 0x17
        /*002a*/ 	.short	(.L_3667 - .L_3666)
.L_3666:
        /*002c*/ 	.word	0x00000000
        /*0030*/ 	.short	0x0000
        /*0032*/ 	.short	0x0000
        /*0034*/ 	.byte	0x00, 0xf0, 0x01, 0x39


	//----- nvinfo : EIATTR_SPARSE_MMA_MASK
	.align		4
.L_3667:
        /*0038*/ 	.byte	0x03, 0x50
        /*003a*/ 	.short	0x0000


	//----- nvinfo : EIATTR_MAXREG_COUNT
	.align		4
        /*003c*/ 	.byte	0x03, 0x1b
        /*003e*/ 	.short	0x0080


	//----- nvinfo : EIATTR_MERCURY_ISA_VERSION
	.align		4
        /*0040*/ 	.byte	0x03, 0x5f
        /*0042*/ 	.short	0x0101


	//----- nvinfo : EIATTR_VRC_CTA_INIT_COUNT
	.align		4
        /*0044*/ 	.byte	0x02, 0x4a
	.zero		1
	.zero		1


	//----- nvinfo : EIATTR_EXIT_INSTR_OFFSETS
	.align		4
        /*0048*/ 	.byte	0x04, 0x1c
        /*004a*/ 	.short	(.L_3669 - .L_3668)


	//   ....[0]....
.L_3668:
        /*004c*/ 	.word	0x00000180


	//   ....[1]....
        /*0050*/ 	.word	0x00000a80


	//   ....[2]....
        /*0054*/ 	.word	0x00000da0


	//   ....[3]....
        /*0058*/ 	.word	0x00000de0


	//   ....[4]....
        /*005c*/ 	.word	0x00000e30


	//   ....[5]....
        /*0060*/ 	.word	0x00000ff0


	//----- nvinfo : EIATTR_MAX_THREADS
	.align		4
.L_3669:
        /*0064*/ 	.byte	0x04, 0x05
        /*0066*/ 	.short	(.L_3671 - .L_3670)
.L_3670:
        /*0068*/ 	.word	0x00000200
        /*006c*/ 	.word	0x00000001
        /*0070*/ 	.word	0x00000001


	//----- nvinfo : EIATTR_CRS_STACK_SIZE
	.align		4
.L_3671:
        /*0074*/ 	.byte	0x04, 0x1e
        /*0076*/ 	.short	(.L_3673 - .L_3672)
.L_3672:
        /*0078*/ 	.word	0x00000000


	//----- nvinfo : EIATTR_CBANK_PARAM_SIZE
	.align		4
.L_3673:
        /*007c*/ 	.byte	0x03, 0x19
        /*007e*/ 	.short	0x0e42


	//----- nvinfo : EIATTR_PARAM_CBANK
	.align		4
        /*0080*/ 	.byte	0x04, 0x0a
        /*0082*/ 	.short	(.L_3675 - .L_3674)
	.align		4
.L_3674:
        /*0084*/ 	.word	index@(.nv.constant0._ZN2at6native61_GLOBAL__N__44eb8e94_28_ForeachBinaryOpScalarList_cu_dda10a6925multi_tensor_apply_kernelINS1_28TensorListScalarListMetadataIN3c107complexIfEELi2EEENS1_25BinaryOpScalarListFunctorIS6_Li2ELi1ELi1EEEJSt4plusIS6_EEEEvT_T0_DpT1_)
        /*0088*/ 	.short	0x0380
        /*008a*/ 	.short	0x0e42


	//----- nvinfo : EIATTR_SW_WAR
	.align		4
.L_3675:
        /*008c*/ 	.byte	0x04, 0x36
        /*008e*/ 	.short	(.L_3677 - .L_3676)
.L_3676:
        /*0090*/ 	.word	0x00000008
.L_3677:


//--------------------- .nv.info._ZN2at6native61_GLOBAL__N__44eb8e94_28_ForeachBinaryOpScalarList_cu_dda10a6925multi_tensor_apply_kernelINS1_28TensorListScalarListMetadataIN3c107complexIdEELi2EEENS1_25BinaryOpScalarListFunctorIS6_Li2ELi1ELi1EEEJSt4plusIS6_EEEEvT_T0_DpT1_ --------------------------
	.section	.nv.info._ZN2at6native61_GLOBAL__N__44eb8e94_28_ForeachBinaryOpScalarList_cu_dda10a6925multi_tensor_apply_kernelINS1_28TensorListScalarListMetadataIN3c107complexIdEELi2EEENS1_25BinaryOpScalarListFunctorIS6_Li2ELi1ELi1EEEJSt4plusIS6_EEEEvT_T0_DpT1_,"",@"SHT_CUDA_INFO"
	.sectionflags	@""
	.align	4


	//----- nvinfo : EIATTR_CUDA_API_VERSION
	.align		4
        /*0000*/ 	.byte	0x04, 0x37
        /*0002*/ 	.short	(.L_3679 - .L_3678)
.L_3678:
        /*0004*/ 	.word	0x00000082


	//----- nvinfo : EIATTR_KPARAM_INFO
	.align		4
.L_3679:
        /*0008*/ 	.byte	0x04, 0x17
        /*000a*/ 	.short	(.L_3681 - .L_3680)
.L_3680:
        /*000c*/ 	.word	0x00000000
        /*0010*/ 	.short	0x0002
        /*0012*/ 	.short	0x0fa1
        /*0014*/ 	.byte	0x00, 0xf0, 0x05, 0x00


	//----- nvinfo : EIATTR_KPARAM_INFO
	.align		4
.L_3681:
        /*0018*/ 	.byte	0x04, 0x17
        /*001a*/ 	.short	(.L_3683 - .L_3682)
.L_3682:
        /*001c*/ 	.word	0x00000000
        /*0020*/ 	.short	0x0001
        /*0022*/ 	.short	0x0fa0
        /*0024*/ 	.byte	0x00, 0xf0, 0x05, 0x00


	//----- nvinfo : EIATTR_KPARAM_INFO
	.align		4
.L_3683:
        /*0028*/ 	.byte	0x04, 0x17
        /*002a*/ 	.short	(.L_3685 - .L_3684)
.L_3684:
        /*002c*/ 	.word	0x00000000
        /*0030*/ 	.short	0x0000
        /*0032*/ 	.short	0x0000
        /*0034*/ 	.byte	0x00, 0xf0, 0x81, 0x3e


	//----- nvinfo : EIATTR_SPARSE_MMA_MASK
	.align		4
.L_3685:
        /*0038*/ 	.byte	0x03, 0x50
        /*003a*/ 	.short	0x0000


	//----- nvinfo : EIATTR_MAXREG_COUNT
	.align		4
        /*003c*/ 	.byte	0x03, 0x1b
        /*003e*/ 	.short	0x0080


	//----- nvinfo : EIATTR_MERCURY_ISA_VERSION
	.align		4
        /*0040*/ 	.byte	0x03, 0x5f
        /*0042*/ 	.short	0x0101


	//----- nvinfo : EIATTR_VRC_CTA_INIT_COUNT
	.align		4
        /*0044*/ 	.byte	0x02, 0x4a
	.zero		1
	.zero		1


	//----- nvinfo : EIATTR_EXIT_INSTR_OFFSETS
	.align		4
        /*0048*/ 	.byte	0x04, 0x1c
        /*004a*/ 	.short	(.L_3687 - .L_3686)


	//   ....[0]....
.L_3686:
        /*004c*/ 	.word	0x000001a0


	//   ....[1]....
        /*0050*/ 	.word	0x00000ef0


	//   ....[2]....
        /*0054*/ 	.word	0x00001420


	//   ....[3]....
        /*0058*/ 	.word	0x00001460


	//   ....[4]....
        /*005c*/ 	.word	0x000014b0


	//   ....[5]....
        /*0060*/ 	.word	0x00001850


	//----- nvinfo : EIATTR_MAX_THREADS
	.align		4
.L_3687:
        /*0064*/ 	.byte	0x04, 0x05
        /*0066*/ 	.short	(.L_3689 - .L_3688)
.L_3688:
        /*0068*/ 	.word	0x00000200
        /*006c*/ 	.word	0x00000001
        /*0070*/ 	.word	0x00000001


	//----- nvinfo : EIATTR_CRS_STACK_SIZE
	.align		4
.L_3689:
        /*0074*/ 	.byte	0x04, 0x1e
        /*0076*/ 	.short	(.L_3691 - .L_3690)
.L_3690:
        /*0078*/ 	.word	0x00000000


	//----- nvinfo : EIATTR_CBANK_PARAM_SIZE
	.align		4
.L_3691:
        /*007c*/ 	.byte	0x03, 0x19
        /*007e*/ 	.short	0x0fa2


	//----- nvinfo : EIATTR_PARAM_CBANK
	.align		4
        /*0080*/ 	.byte	0x04, 0x0a
        /*0082*/ 	.short	(.L_3693 - .L_3692)
	.align		4
.L_3692:
        /*0084*/ 	.word	index@(.nv.constant0._ZN2at6native61_GLOBAL__N__44eb8e94_28_ForeachBinaryOpScalarList_cu_dda10a6925multi_tensor_apply_kernelINS1_28TensorListScalarListMetadataIN3c107complexIdEELi2EEENS1_25BinaryOpScalarListFunctorIS6_Li2ELi1ELi1EEEJSt4plusIS6_EEEEvT_T0_DpT1_)
        /*0088*/ 	.short	0x0380
        /*008a*/ 	.short	0x0fa2


	//----- nvinfo : EIATTR_SW_WAR
	.align		4
.L_3693:
        /*008c*/ 	.byte	0x04, 0x36
        /*008e*/ 	.short	(.L_3695 - .L_3694)
.L_3694:
        /*0090*/ 	.word	0x00000008
.L_3695:


//--------------------- .nv.info._ZN2at6native61_GLOBAL__N__44eb8e94_28_ForeachBinaryOpScalarList_cu_dda10a6925multi_tensor_apply_kernelINS1_28TensorListScalarListMetadataIfLi2EEENS1_25BinaryOpScalarListFunctorIfLi2ELi1ELi1EEEJSt4plusIfEEEEvT_T0_DpT1_ --------------------------
	.section	.nv.info._ZN2at6native61_GLOBAL__N__44eb8e94_28_ForeachBinaryOpScalarList_cu_dda10a6925multi_tensor_apply_kernelINS1_28TensorListScalarListMetadataIfLi2EEENS1_25BinaryOpScalarListFunctorIfLi2ELi1ELi1EEEJSt4plusIfEEEEvT_T0_DpT1_,"",@"SHT_CUDA_INFO"
	.sectionflags	@""
	.align	4


	//----- nvinfo : EIATTR_CUDA_API_VERSION
	.align		4
        /*0000*/ 	.byte	0x04, 0x37
        /*0002*/ 	.short	(.L_3697 - .L_3696)
.L_3696:
        /*0004*/ 	.word	0x00000082


	//----- nvinfo : EIATTR_KPARAM_INFO
	.align		4
.L_3697:
        /*0008*/ 	.byte	0x04, 0x17
        /*000a*/ 	.short	(.L_3699 - .L_3698)
.L_3698:
        /*000c*/ 	.word	0x00000000
        /*0010*/ 	.short	0x0002
        /*0012*/ 	.short	0x0d41
        /*0014*/ 	.byte	0x00, 0xf0, 0x05, 0x00


	//----- nvinfo : EIATTR_KPARAM_INFO
	.align		4
.L_3699:
        /*0018*/ 	.byte	0x04, 0x17
        /*001a*/ 	.short	(.L_3701 - .L_3700)
.L_3700:
        /*001c*/ 	.word	0x00000000
        /*0020*/ 	.short	0x0001
        /*0022*/ 	.short	0x0d40
        /*0024*/ 	.byte	0x00, 0xf0, 0x05, 0x00


	//----- nvinfo : EIATTR_KPARAM_INFO
	.align		4
.L_3701:
        /*0028*/ 	.byte	0x04, 0x17
        /*002a*/ 	.short	(.L_3703 - .L_3702)
.L_3702:
        /*002c*/ 	.word	0x00000000
        /*0030*/ 	.short	0x0000
        /*0032*/ 	.short	0x0000
        /*0034*/ 	.byte	0x00, 0xf0, 0x01, 0x35


	//----- nvinfo : EIATTR_SPARSE_MMA_MASK
	.align		4
.L_3703:
        /*0038*/ 	.byte	0x03, 0x50
        /*003a*/ 	.short	0x0000


	//----- nvinfo : EIATTR_MAXREG_COUNT
	.align		4
        /*003c*/ 	.byte	0x03, 0x1b
        /*003e*/ 	.short	0x0080


	//----- nvinfo : EIATTR_MERCURY_ISA_VERSION
	.align		4
        /*0040*/ 	.byte	0x03, 0x5f
        /*0042*/ 	.short	0x0101


	//----- nvinfo : EIATTR_VRC_CTA_INIT_COUNT
	.align		4
        /*0044*/ 	.byte	0x02, 0x4a
	.zero		1
	.zero		1


	//----- nvinfo : EIATTR_EXIT_INSTR_OFFSETS
	.align		4
        /*0048*/ 	.byte	0x04, 0x1c
        /*004a*/ 	.short	(.L_3705 - .L_3704)


	//   ....[0]....
.L_3704:
        /*004c*/ 	.word	0x00000190


	//   ....[1]....
        /*0050*/ 	.word	0x00000a00


	//   ....[2]....
        /*0054*/ 	.word	0x00000cd0


	//   ....[3]....
        /*0058*/ 	.word	0x00000d10


	//   ....[4]....
        /*005c*/ 	.word	0x00000d60


	//   ....[5]....
        /*0060*/ 	.word	0x00000ee0


	//----- nvinfo : EIATTR_MAX_THREADS
	.align		4
.L_3705:
        /*0064*/ 	.byte	0x04, 0x05
        /*0066*/ 	.short	(.L_3707 - .L_3706)
.L_3706:
        /*0068*/ 	.word	0x00000200
        /*006c*/ 	.word	0x00000001
        /*0070*/ 	.word	0x00000001


	//----- nvinfo : EIATTR_CRS_STACK_SIZE
	.align		4
.L_3707:
        /*0074*/ 	.byte	0x04, 0x1e
        /*0076*/ 	.short	(.L_3709 - .L_3708)
.L_3708:
        /*0078*/ 	.word	0x00000000


	//----- nvinfo : EIATTR_CBANK_PARAM_SIZE
	.align		4
.L_3709:
        /*007c*/ 	.byte	0x03, 0x19
        /*007e*/ 	.short	0x0d42


	//----- nvinfo : EIATTR_PARAM_CBANK
	.align		4
        /*0080*/ 	.byte	0x04, 0x0a
        /*0082*/ 	.short	(.L_3711 - .L_3710)
	.align		4
.L_3710:
        /*0084*/ 	.word	index@(.nv.constant0._ZN2at6native61_GLOBAL__N__44eb8e94_28_ForeachBinaryOpScalarList_cu_dda10a6925multi_tensor_apply_kernelINS1_28TensorListScalarListMetadataIfLi2EEENS1_25BinaryOpScalarListFunctorIfLi2ELi1ELi1EEEJSt4plusIfEEEEvT_T0_DpT1_)
        /*0088*/ 	.short	0x0380
        /*008a*/ 	.short	0x0d42


	//----- nvinfo : EIATTR_SW_WAR
	.align		4
.L_3711:
        /*008c*/ 	.byte	0x04, 0x36
        /*008e*/ 	.short	(.L_3713 - .L_3712)
.L_3712:
        /*0090*/ 	.word	0x00000008
.L_3713:


//--------------------- .nv.info._ZN2at6native61_GLOBAL__N__44eb8e94_28_ForeachBinaryOpScalarList_cu_dda10a6925multi_tensor_apply_kernelINS1_28TensorListScalarListMetadataIdLi2EEENS1_25BinaryOpScalarListFunctorIdLi2ELi1ELi1EEEJSt4plusIdEEEEvT_T0_DpT1_ --------------------------
	.section	.nv.info._ZN2at6native61_GLOBAL__N__44eb8e94_28_ForeachBinaryOpScalarList_cu_dda10a6925multi_tensor_apply_kernelINS1_28TensorListScalarListMetadataIdLi2EEENS1_25BinaryOpScalarListFunctorIdLi2ELi1ELi1EEEJSt4plusIdEEEEvT_T0_DpT1_,"",@"SHT_CUDA_INFO"
	.sectionflags	@""
	.align	4


	//----- nvinfo : EIATTR_CUDA_API_VERSION
	.align		4
        /*0000*/ 	.byte	0x04, 0x37
        /*0002*/ 	.short	(.L_3715 - .L_3714)
.L_3714:
        /*0004*/ 	.word	0x00000082


	//----- nvinfo : EIATTR_KPARAM_INFO
	.align		4
.L_3715:
        /*0008*/ 	.byte	0x04, 0x17
        /*000a*/ 	.short	(.L_3717 - .L_3716)
.L_3716:
        /*000c*/ 	.word	0x00000000
        /*0010*/ 	.short	0x0002
        /*0012*/ 	.short	0x0e41
        /*0014*/ 	.byte	0x00, 0xf0, 0x05, 0x00


	//----- nvinfo : EIATTR_KPARAM_INFO
	.align		4
.L_3717:
        /*0018*/ 	.byte	0x04, 0x17
        /*001a*/ 	.short	(.L_3719 - .L_3718)
.L_3718:
        /*001c*/ 	.word	0x00000000
        /*0020*/ 	.short	0x0001
        /*0022*/ 	.short	0x0e40
        /*0024*/ 	.byte	0x00, 0xf0, 0x05, 0x00


	//----- nvinfo : EIATTR_KPARAM_INFO
	.align		4
.L_3719:
        /*0028*/ 	.byte	0x04, 0x17
        /*002a*/ 	.short	(.L_3721 - .L_3720)
.L_3720:
        /*002c*/ 	.word	0x00000000
        /*0030*/ 	.short	0x0000
        /*0032*/ 	.short	0x0000
        /*0034*/ 	.byte	0x00, 0xf0, 0x01, 0x39


	//----- nvinfo : EIATTR_SPARSE_MMA_MASK
	.align		4
.L_3721:
        /*0038*/ 	.byte	0x03, 0x50
        /*003a*/ 	.short	0x0000


	//----- nvinfo : EIATTR_MAXREG_COUNT
	.align		4
        /*003c*/ 	.byte	0x03, 0x1b
        /*003e*/ 	.short	0x0080


	//----- nvinfo : EIATTR_MERCURY_ISA_VERSION
	.align		4
        /*0040*/ 	.byte	0x03, 0x5f
        /*0042*/ 	.short	0x0101


	//----- nvinfo : EIATTR_VRC_CTA_INIT_COUNT
	.align		4
        /*0044*/ 	.byte	0x02, 0x4a
	.zero		1
	.zero		1


	//----- nvinfo : EIATTR_EXIT_INSTR_OFFSETS
	.align		4
        /*0048*/ 	.byte	0x04, 0x1c
        /*004a*/ 	.short	(.L_3723 - .L_3722)


	//   ....[0]....
.L_3722:
        /*004c*/ 	.word	0x00000180


	//   ....[1]....
        /*0050*/ 	.word	0x00000b50


	//   ....[2]....
        /*0054*/ 	.word	0x00000ef0


	//   ....[3]....
        /*0058*/ 	.word	0x00000f30


	//   ....[4]....
        /*005c*/ 	.word	0x00000f80


	//   ....[5]....
        /*0060*/ 	.word	0x000011c0


	//----- nvinfo : EIATTR_MAX_THREADS
	.align		4
.L_3723:
        /*0064*/ 	.byte	0x04, 0x05
        /*0066*/ 	.short	(.L_3725 - .L_3724)
.L_3724:
        /*0068*/ 	.word	0x00000200
        /*006c*/ 	.word	0x00000001
        /*0070*/ 	.word	0x00000001


	//----- nvinfo : EIATTR_CRS_STACK_SIZE
	.align		4
.L_3725:
        /*0074*/ 	.byte	0x04, 0x1e
        /*0076*/ 	.short	(.L_3727 - .L_3726)
.L_3726:
        /*0078*/ 	.word	0x00000000


	//----- nvinfo : EIATTR_CBANK_PARAM_SIZE
	.align		4
.L_3727:
        /*007c*/ 	.byte	0x03, 0x19
        /*007e*/ 	.short	0x0e42


	//----- nvinfo : EIATTR_PARAM_CBANK
	.align		4
        /*0080*/ 	.byte	0x04, 0x0a
        /*0082*/ 	.short	(.L_3729 - .L_3728)
	.align		4
.L_3728:
        /*0084*/ 	.word	index@(.nv.constant0._ZN2at6native61_GLOBAL__N__44eb8e94_28_ForeachBinaryOpScalarList_cu_dda10a6925multi_tensor_apply_kernelINS1_28TensorListScalarListMetadataIdLi2EEENS1_25BinaryOpScalarListFunctorIdLi2ELi1ELi1EEEJSt4plusIdEEEEvT_T0_DpT1_)
        /*0088*/ 	.short	0x0380
        /*008a*/ 	.short	0x0e42


	//----- nvinfo : EIATTR_SW_WAR
	.align		4
.L_3729:
        /*008c*/ 	.byte	0x04, 0x36
        /*008e*/ 	.short	(.L_3731 - .L_3730)
.L_3730:
        /*0090*/ 	.word	0x00000008
.L_3731:


//--------------------- .nv.info._ZN2at6native61_GLOBAL__N__44eb8e94_28_ForeachBinaryOpScalarList_cu_dda10a6925multi_tensor_apply_kernelINS1_28TensorListScalarListMetadataIsLi2EEENS1_25BinaryOpScalarListFunctorIsLi2ELi1ELi1EEEJSt4plusIsEEEEvT_T0_DpT1_ --------------------------
	.section	.nv.info._ZN2at6native61_GLOBAL__N__44eb8e94_28_ForeachBinaryOpScalarList_cu_dda10a6925multi_tensor_apply_kernelINS1_28TensorListScalarListMetadataIsLi2EEENS1_25BinaryOpScalarListFunctorIsLi2ELi1ELi1EEEJSt4plusIsEEEEvT_T0_DpT1_,"",@"SHT_CUDA_INFO"
	.sectionflags	@""
	.align	4


	//----- nvinfo : EIATTR_CUDA_API_VERSION
	.align		4
        /*0000*/ 	.byte	0x04, 0x37
        /*0002*/ 	.short	(.L_3733 - .L_3732)
.L_3732:
        /*0004*/ 	.word	0x00000082


	//----- nvinfo : EIATTR_KPARAM_INFO
	.align		4
.L_3733:
        /*0008*/ 	.byte	0x04, 0x17
        /*000a*/ 	.short	(.L_3735 - .L_3734)
.L_3734:
        /*000c*/ 	.word	0x00000000
        /*0010*/ 	.short	0x0002
        /*0012*/ 	.short	0x0cc1
        /*0014*/ 	.byte	0x00, 0xf0, 0x05, 0x00


	//----- nvinfo : EIATTR_KPARAM_INFO
	.align		4
.L_3735:
        /*0018*/ 	.byte	0x04, 0x17
        /*001a*/ 	.short	(.L_3737 - .L_3736)
.L_3736:
        /*001c*/ 	.word	0x00000000
        /*0020*/ 	.short	0x0001
        /*0022*/ 	.short	0x0cc0
        /*0024*/ 	.byte	0x00, 0xf0, 0x05, 0x00


	//----- nvinfo : EIATTR_KPARAM_INFO
	.align		4
.L_3737:
        /*0028*/ 	.byte	0x04, 0x17
        /*002a*/ 	.short	(.L_3739 - .L_3738)
.L_3738:
        /*002c*/ 	.word	0x00000000
        /*0030*/ 	.short	0x0000
        /*0032*/ 	.short	0x0000
        /*0034*/ 	.byte	0x00, 0xf0, 0x01, 0x33


	//----- nvinfo : EIATTR_SPARSE_MMA_MASK
	.align		4
.L_3739:
        /*0038*/ 	.byte	0x03, 0x50
        /*003a*/ 	.short	0x0000


	//----- nvinfo : EIATTR_MAXREG_COUNT
	.align		4
        /*003c*/ 	.byte	0x03, 0x1b
        /*003e*/ 	.short	0x0080


	//----- nvinfo : EIATTR_MERCURY_ISA_VERSION
	.align		4
        /*0040*/ 	.byte	0x03, 0x5f
        /*0042*/ 	.short	0x0101


	//----- nvinfo : EIATTR_VRC_CTA_INIT_COUNT
	.align		4
        /*0044*/ 	.byte	0x02, 0x4a
	.zero		1
	.zero		1


	//----- nvinfo : EIATTR_EXIT_INSTR_OFFSETS
	.align		4
        /*0048*/ 	.byte	0x04, 0x1c
        /*004a*/ 	.short	(.L_3741 - .L_3740)


	//   ....[0]....
.L_3740:
        /*004c*/ 	.word	0x000001a0


	//   ....[1]....
        /*0050*/ 	.word	0x00000a20


	//   ....[2]....
        /*0054*/ 	.word	0x00000d00


	//   ....[3]....
        /*0058*/ 	.word	0x00000d40


	//   ....[4]....
        /*005c*/ 	.word	0x00000d90


	//   ....[5]....
        /*0060*/ 	.word	0x00000f50


	//----- nvinfo : EIATTR_MAX_THREADS
	.align		4
.L_3741:
        /*0064*/ 	.byte	0x04, 0x05
        /*0066*/ 	.short	(.L_3743 - .L_3742)
.L_3742:
        /*0068*/ 	.word	0x00000200
        /*006c*/ 	.word	0x00000001
        /*0070*/ 	.word	0x00000001


	//----- nvinfo : EIATTR_CRS_STACK_SIZE
	.align		4
.L_3743:
        /*0074*/ 	.byte	0x04, 0x1e
        /*0076*/ 	.short	(.L_3745 - .L_3744)
.L_3744:
        /*0078*/ 	.word	0x00000000


	//----- nvinfo : EIATTR_CBANK_PARAM_SIZE
	.align		4
.L_3745:
        /*007c*/ 	.byte	0x03, 0x19
        /*007e*/ 	.short	0x0cc2


	//----- nvinfo : EIATTR_PARAM_CBANK
	.align		4
        /*0080*/ 	.byte	0x04, 0x0a
        /*0082*/ 	.short	(.L_3747 - .L_3746)
	.align		4
.L_3746:
        /*0084*/ 	.word	index@(.nv.constant0._ZN2at6native61_GLOBAL__N__44eb8e94_28_ForeachBinaryOpScalarList_cu_dda10a6925multi_tensor_apply_kernelINS1_28TensorListScalarListMetadataIsLi2EEENS1_25BinaryOpScalarListFunctorIsLi2ELi1ELi1EEEJSt4plusIsEEEEvT_T0_DpT1_)
        /*0088*/ 	.short	0x0380
        /*008a*/ 	.short	0x0cc2


	//----- nvinfo : EIATTR_SW_WAR
	.align		4
.L_3747:
        /*008c*/ 	.byte	0x04, 0x36
        /*008e*/ 	.short	(.L_3749 - .L_3748)
.L_3748:
        /*0090*/ 	.word	0x00000008
.L_3749:


//--------------------- .nv.info._ZN2at6native61_GLOBAL__N__44eb8e94_28_ForeachBinaryOpScalarList_cu_dda10a6925multi_tensor_apply_kernelINS1_28TensorListScalarListMetadataIlLi2EEENS1_25BinaryOpScalarListFunctorIlLi2ELi1ELi1EEEJSt4plusIlEEEEvT_T0_DpT1_ --------------------------
	.section	.nv.info._ZN2at6native61_GLOBAL__N__44eb8e94_28_ForeachBinaryOpScalarList_cu_dda10a6925multi_tensor_apply_kernelINS1_28TensorListScalarListMetadataIlLi2EEENS1_25BinaryOpScalarListFunctorIlLi2ELi1ELi1EEEJSt4plusIlEEEEvT_T0_DpT1_,"",@"SHT_CUDA_INFO"
	.sectionflags	@""
	.align	4


	//----- nvinfo : EIATTR_CUDA_API_VERSION
	.align		4
        /*0000*/ 	.byte	0x04, 0x37
        /*0002*/ 	.short	(.L_3751 - .L_3750)
.L_3750:
        /*0004*/ 	.word	0x00000082


	//----- nvinfo : EIATTR_KPARAM_INFO
	.align		4
.L_3751:
        /*0008*/ 	.byte	0x04, 0x17
        /*000a*/ 	.short	(.L_3753 - .L_3752)
.L_3752:
        /*000c*/ 	.word	0x00000000
        /*0010*/ 	.short	0x0002
        /*0012*/ 	.short	0x0e41
        /*0014*/ 	.byte	0x00, 0xf0, 0x05, 0x00


	//----- nvinfo : EIATTR_KPARAM_INFO
	.align		4
.L_3753:
        /*0018*/ 	.byte	0x04, 0x17
        /*001a*/ 	.short	(.L_3755 - .L_3754)
.L_3754:
        /*001c*/ 	.word	0x00000000
        /*0020*/ 	.short	0x0001
        /*0022*/ 	.short	0x0e40
        /*0024*/ 	.byte	0x00, 0xf0, 0x05, 0x00


	//----- nvinfo : EIATTR_KPARAM_INFO
	.align		4
.L_3755:
        /*0028*/ 	.byte	0x04, 0x17
        /*002a*/ 	.short	(.L_3757 - .L_3756)
.L_3756:
        /*002c*/ 	.word	0x00000000
        /*0030*/ 	.short	0x0000
        /*0032*/ 	.short	0x0000
        /*0034*/ 	.byte	0x00, 0xf0, 0x01, 0x39


	//----- nvinfo : EIATTR_SPARSE_MMA_MASK
	.align		4
.L_3757:
        /*0038*/ 	.byte	0x03, 0x50
        /*003a*/ 	.short	0x0000


	//----- nvinfo : EIATTR_MAXREG_COUNT
	.align		4
        /*003c*/ 	.byte	0x03, 0x1b
        /*003e*/ 	.short	0x0080


	//----- nvinfo : EIATTR_MERCURY_ISA_VERSION
	.align		4
        /*0040*/ 	.byte	0x03, 0x5f
        /*0042*/ 	.short	0x0101


	//----- nvinfo : EIATTR_VRC_CTA_INIT_COUNT
	.align		4
        /*0044*/ 	.byte	0x02, 0x4a
	.zero		1
	.zero		1


	//----- nvinfo : EIATTR_EXIT_INSTR_OFFSETS
	.align		4
        /*0048*/ 	.byte	0x04, 0x1c
        /*004a*/ 	.short	(.L_3759 - .L_3758)


	//   ....[0]....
.L_3758:
        /*004c*/ 	.word	0x00000180


	//   ....[1]....
        /*0050*/ 	.word	0x00000a80


	//   ....[2]....
        /*0054*/ 	.word	0x00000da0


	//   ....[3]....
        /*0058*/ 	.word	0x00000de0


	//   ....[4]....
        /*005c*/ 	.word	0x00000e30


	//   ....[5]....
        /*0060*/ 	.word	0x00001030


	//----- nvinfo : EIATTR_MAX_THREADS
	.align		4
.L_3759:
        /*0064*/ 	.byte	0x04, 0x05
        /*0066*/ 	.short	(.L_3761 - .L_3760)
.L_3760:
        /*0068*/ 	.word	0x00000200
        /*006c*/ 	.word	0x00000001
        /*0070*/ 	.word	0x00000001


	//----- nvinfo : EIATTR_CRS_STACK_SIZE
	.align		4
.L_3761:
        /*0074*/ 	.byte	0x04, 0x1e
        /*0076*/ 	.short	(.L_3763 - .L_3762)
.L_3762:
        /*0078*/ 	.word	0x00000000


	//----- nvinfo : EIATTR_CBANK_PARAM_SIZE
	.align		4
.L_3763:
        /*007c*/ 	.byte	0x03, 0x19
        /*007e*/ 	.short	0x0e42


	//----- nvinfo : EIATTR_PARAM_CBANK
	.align		4
        /*0080*/ 	.byte	0x04, 0x0a
        /*0082*/ 	.short	(.L_3765 - .L_3764)
	.align		4
.L_3764:
        /*0084*/ 	.word	index@(.nv.constant0._ZN2at6native61_GLOBAL__N__44eb8e94_28_ForeachBinaryOpScalarList_cu_dda10a6925multi_tensor_apply_kernelINS1_28TensorListScalarListMetadataIlLi2EEENS1_25BinaryOpScalarListFunctorIlLi2ELi1ELi1EEEJSt4plusIlEEEEvT_T0_DpT1_)
        /*0088*/ 	.short	0x0380
        /*008a*/ 	.short	0x0e42


	//----- nvinfo : EIATTR_SW_WAR
	.align		4
.L_3765:
        /*008c*/ 	.byte	0x04, 0x36
        /*008e*/ 	.short	(.L_3767 - .L_3766)
.L_3766:
        /*0090*/ 	.word	0x00000008
.L_3767:


//--------------------- .nv.info._ZN2at6native61_GLOBAL__N__44eb8e94_28_ForeachBinaryOpScalarList_cu_dda10a6925multi_tensor_apply_kernelINS1_28TensorListScalarListMetadataIiLi2EEENS1_25BinaryOpScalarListFunctorIiLi2ELi1ELi1EEEJSt4plusIiEEEEvT_T0_DpT1_ --------------------------
	.section	.nv.info._ZN2at6native61_GLOBAL__N__44eb8e94_28_ForeachBinaryOpScalarList_cu_dda10a6925multi_tensor_apply_kernelINS1_28TensorListScalarListMetadataIiLi2EEENS1_25BinaryOpScalarListFunctorIiLi2ELi1ELi1EEEJSt4plusIiEEEEvT_T0_DpT1_,"",@"SHT_CUDA_INFO"
	.sectionflags	@""
	.align	4


	//----- nvinfo : EIATTR_CUDA_API_VERSION
	.align		4
        /*0000*/ 	.byte	0x04, 0x37
        /*0002*/ 	.short	(.L_3769 - .L_3768)
.L_3768:
        /*0004*/ 	.word	0x00000082


	//----- nvinfo : EIATTR_KPARAM_INFO
	.align		4
.L_3769:
        /*0008*/ 	.byte	0x04, 0x17
        /*000a*/ 	.short	(.L_3771 - .L_3770)
.L_3770:
        /*000c*/ 	.word	0x00000000
        /*0010*/ 	.short	0x0002
        /*0012*/ 	.short	0x0d41
        /*0014*/ 	.byte	0x00, 0xf0, 0x05, 0x00


	//----- nvinfo : EIATTR_KPARAM_INFO
	.align		4
.L_3771:
        /*0018*/ 	.byte	0x04, 0x17
        /*001a*/ 	.short	(.L_3773 - .L_3772)
.L_3772:
        /*001c*/ 	.word	0x00000000
        /*0020*/ 	.short	0x0001
        /*0022*/ 	.short	0x0d40
        /*0024*/ 	.byte	0x00, 0xf0, 0x05, 0x00


	//----- nvinfo : EIATTR_KPARAM_INFO
	.align		4
.L_3773:
        /*0028*/ 	.byte	0x04, 0x17
        /*002a*/ 	.short	(.L_3775 - .L_3774)
.L_3774:
        /*002c*/ 	.word	0x00000000
        /*0030*/ 	.short	0x0000
        /*0032*/ 	.short	0x0000
        /*0034*/ 	.byte	0x00, 0xf0, 0x01, 0x35


	//----- nvinfo : EIATTR_SPARSE_MMA_MASK
	.align		4
.L_3775:
        /*0038*/ 	.byte	0x03, 0x50
        /*003a*/ 	.short	0x0000


	//----- nvinfo : EIATTR_MAXREG_COUNT
	.align		4
        /*003c*/ 	.byte	0x03, 0x1b
        /*003e*/ 	.short	0x0080


	//----- nvinfo : EIATTR_MERCURY_ISA_VERSION
	.align		4
        /*0040*/ 	.byte	0x03, 0x5f
        /*0042*/ 	.short	0x0101


	//----- nvinfo : EIATTR_VRC_CTA_INIT_COUNT
	.align		4
        /*0044*/ 	.byte	0x02, 0x4a
	.zero		1
	.zero		1


	//----- nvinfo : EIATTR_EXIT_INSTR_OFFSETS
	.align		4
        /*0048*/ 	.byte	0x04, 0x1c
        /*004a*/ 	.short	(.L_3777 - .L_3776)


	//   ....[0]....
.L_3776:
        /*004c*/ 	.word	0x00000190


	//   ....[1]....
        /*0050*/ 	.word	0x00000a00


	//   ....[2]....
        /*0054*/ 	.word	0x00000cd0


	//   ....[3]....
        /*0058*/ 	.word	0x00000d10


	//   ....[4]....
        /*005c*/ 	.word	0x00000d60


	//   ....[5]....
        /*0060*/ 	.word	0x00000ee0


	//----- nvinfo : EIATTR_MAX_THREADS
	.align		4
.L_3777:
        /*0064*/ 	.byte	0x04, 0x05
        /*0066*/ 	.short	(.L_3779 - .L_3778)
.L_3778:
        /*0068*/ 	.word	0x00000200
        /*006c*/ 	.word	0x00000001
        /*0070*/ 	.word	0x00000001


	//----- nvinfo : EIATTR_CRS_STACK_SIZE
	.align		4
.L_3779:
        /*0074*/ 	.byte	0x04, 0x1e
        /*0076*/ 	.short	(.L_3781 - .L_3780)
.L_3780:
        /*0078*/ 	.word	0x00000000


	//----- nvinfo : EIATTR_CBANK_PARAM_SIZE
	.align		4
.L_3781:
        /*007c*/ 	.byte	0x03, 0x19
        /*007e*/ 	.short	0x0d42


	//----- nvinfo : EIATTR_PARAM_CBANK
	.align		4
        /*0080*/ 	.byte	0x04, 0x0a
        /*0082*/ 	.short	(.L_3783 - .L_3782)
	.align		4
.L_3782:
        /*0084*/ 	.word	index@(.nv.constant0._ZN2at6native61_GLOBAL__N__44eb8e94_28_ForeachBinaryOpScalarList_cu_dda10a6925multi_tensor_apply_kernelINS1_28TensorListScalarListMetadataIiLi2EEENS1_25BinaryOpScalarListFunctorIiLi2ELi1ELi1EEEJSt4plusIiEEEEvT_T0_DpT1_)
        /*0088*/ 	.short	0x0380
        /*008a*/ 	.short	0x0d42


	//----- nvinfo : EIATTR_SW_WAR
	.align		4
.L_3783:
        /*008c*/ 	.byte	0x04, 0x36
        /*008e*/ 	.short	(.L_3785 - .L_3784)
.L_3784:
        /*0090*/ 	.word	0x00000008
.L_3785:


//--------------------- .nv.info._ZN2at6native61_GLOBAL__N__44eb8e94_28_ForeachBinaryOpScalarList_cu_dda10a6925multi_tensor_apply_kernelINS1_28TensorListScalarListMetadataIaLi2EEENS1_25BinaryOpScalarListFunctorIaLi2ELi1ELi1EEEJSt4plusIaEEEEvT_T0_DpT1_ --------------------------
	.section	.nv.info._ZN2at6native61_GLOBAL__N__44eb8e94_28_ForeachBinaryOpScalarList_cu_dda10a6925multi_tensor_apply_kernelINS1_28TensorListScalarListMetadataIaLi2EEENS1_25BinaryOpScalarListFunctorIaLi2ELi1ELi1EEEJSt4plusIaEEEEvT_T0_DpT1_,"",@"SHT_CUDA_INFO"
	.sectionflags	@""
	.align	4


	//----- nvinfo : EIATTR_CUDA_API_VERSION
	.align		4
        /*0000*/ 	.byte	0x04, 0x37
        /*0002*/ 	.short	(.L_3787 - .L_3786)
.L_3786:
        /*0004*/ 	.word	0x00000082


	//----- nvinfo : EIATTR_KPARAM_INFO
	.align		4
.L_3787:
        /*0008*/ 	.byte	0x04, 0x17
        /*000a*/ 	.short	(.L_3789 - .L_3788)
.L_3788:
        /*000c*/ 	.word	0x00000000
        /*0010*/ 	.short	0x0002
        /*0012*/ 	.short	0x0c81
        /*0014*/ 	.byte	0x00, 0xf0, 0x05, 0x00


	//----- nvinfo : EIATTR_KPARAM_INFO
	.align		4
.L_3789:
        /*0018*/ 	.byte	0x04, 0x17
        /*001a*/ 	.short	(.L_3791 - .L_3790)
.L_3790:
        /*001c*/ 	.word	0x00000000
        /*0020*/ 	.short	0x0001
        /*0022*/ 	.short	0x0c80
        /*0024*/ 	.byte	0x00, 0xf0, 0x05, 0x00


	//----- nvinfo : EIATTR_KPARAM_INFO
	.align		4
.L_3791:
        /*0028*/ 	.byte	0x04, 0x17
        /*002a*/ 	.short	(.L_3793 - .L_3792)
.L_3792:
        /*002c*/ 	.word	0x00000000
        /*0030*/ 	.short	0x0000
        /*0032*/ 	.short	0x0000
        /*0034*/ 	.byte	0x00, 0xf0, 0x01, 0x32


	//----- nvinfo : EIATTR_SPARSE_MMA_MASK
	.align		4
.L_3793:
        /*0038*/ 	.byte	0x03, 0x50
        /*003a*/ 	.short	0x0000


	//----- nvinfo : EIATTR_MAXREG_COUNT
	.align		4
        /*003c*/ 	.byte	0x03, 0x1b
        /*003e*/ 	.short	0x0080


	//----- nvinfo : EIATTR_MERCURY_ISA_VERSION
	.align		4
        /*0040*/ 	.byte	0x03, 0x5f
        /*0042*/ 	.short	0x0101


	//----- nvinfo : EIATTR_VRC_CTA_INIT_COUNT
	.align		4
        /*0044*/ 	.byte	0x02, 0x4a
	.zero		1
	.zero		1


	//----- nvinfo : EIATTR_EXIT_INSTR_OFFSETS
	.align		4
        /*0048*/ 	.byte	0x04, 0x1c
        /*004a*/ 	.short	(.L_3795 - .L_3794)


	//   ....[0]....
.L_3794:
        /*004c*/ 	.word	0x000001a0


	//   ....[1]....
        /*0050*/ 	.word	0x00001110


	//   ....[2]....
        /*0054*/ 	.word	0x00001470


	//   ....[3]....
        /*0058*/ 	.word	0x000014b0


	//   ....[4]....
        /*005c*/ 	.word	0x00001500


	//   ....[5]....
        /*0060*/ 	.word	0x00001730


	//----- nvinfo : EIATTR_MAX_THREADS
	.align		4
.L_3795:
        /*0064*/ 	.byte	0x04, 0x05
        /*0066*/ 	.short	(.L_3797 - .L_3796)
.L_3796:
        /*0068*/ 	.word	0x00000200
        /*006c*/ 	.word	0x00000001
        /*0070*/ 	.word	0x00000001


	//----- nvinfo : EIATTR_CRS_STACK_SIZE
	.align		4
.L_3797:
        /*0074*/ 	.byte	0x04, 0x1e
        /*0076*/ 	.short	(.L_3799 - .L_3798)
.L_3798:
        /*0078*/ 	.word	0x00000000


	//----- nvinfo : EIATTR_CBANK_PARAM_SIZE
	.align		4
.L_3799:
        /*007c*/ 	.byte	0x03, 0x19
        /*007e*/ 	.short	0x0c82


	//----- nvinfo : EIATTR_PARAM_CBANK
	.align		4
        /*0080*/ 	.byte	0x04, 0x0a
        /*0082*/ 	.short	(.L_3801 - .L_3800)
	.align		4
.L_3800:
        /*0084*/ 	.word	index@(.nv.constant0._ZN2at6native61_GLOBAL__N__44eb8e94_28_ForeachBinaryOpScalarList_cu_dda10a6925multi_tensor_apply_kernelINS1_28TensorListScalarListMetadataIaLi2EEENS1_25BinaryOpScalarListFunctorIaLi2ELi1ELi1EEEJSt4plusIaEEEEvT_T0_DpT1_)
        /*0088*/ 	.short	0x0380
        /*008a*/ 	.short	0x0c82


	//----- nvinfo : EIATTR_SW_WAR
	.align		4
.L_3801:
        /*008c*/ 	.byte	0x04, 0x36
        /*008e*/ 	.short	(.L_3803 - .L_3802)
.L_3802:
        /*0090*/ 	.word	0x00000008
.L_3803:


//--------------------- .nv.info._ZN2at6native61_GLOBAL__N__44eb8e94_28_ForeachBinaryOpScalarList_cu_dda10a6925multi_tensor_apply_kernelINS1_28TensorListScalarListMetadataIhLi2EEENS1_25BinaryOpScalarListFunctorIhLi2ELi1ELi1EEEJSt4plusIhEEEEvT_T0_DpT1_ --------------------------
	.section	.nv.info._ZN2at6native61_GLOBAL__N__44eb8e94_28_ForeachBinaryOpScalarList_cu_dda10a6925multi_tensor_apply_kernelINS1_28TensorListScalarListMetadataIhLi2EEENS1_25BinaryOpScalarListFunctorIhLi2ELi1ELi1EEEJSt4plusIhEEEEvT_T0_DpT1_,"",@"SHT_CUDA_INFO"
	.sectionflags	@""
	.align	4


	//----- nvinfo : EIATTR_CUDA_API_VERSION
	.align		4
        /*0000*/ 	.byte	0x04, 0x37
        /*0002*/ 	.short	(.L_3805 - .L_3804)
.L_3804:
        /*0004*/ 	.word	0x00000082


	//----- nvinfo : EIATTR_KPARAM_INFO
	.align		4
.L_3805:
        /*0008*/ 	.byte	0x04, 0x17
        /*000a*/ 	.short	(.L_3807 - .L_3806)
.L_3806:
        /*000c*/ 	.word	0x00000000
        /*0010*/ 	.short	0x0002
        /*0012*/ 	.short	0x0c81
        /*0014*/ 	.byte	0x00, 0xf0, 0x05, 0x00


	//----- nvinfo : EIATTR_KPARAM_INFO
	.align		4
.L_3807:
        /*0018*/ 	.byte	0x04, 0x17
        /*001a*/ 	.short	(.L_3809 - .L_3808)
.L_3808:
        /*001c*/ 	.word	0x00000000
        /*0020*/ 	.short	0x0001
        /*0022*/ 	.short	0x0c80
        /*0024*/ 	.byte	0x00, 0xf0, 0x05, 0x00


	//----- nvinfo : EIATTR_KPARAM_INFO
	.align		4
.L_3809:
        /*0028*/ 	.byte	0x04, 0x17
        /*002a*/ 	.short	(.L_3811 - .L_3810)
.L_3810:
        /*002c*/ 	.word	0x00000000
        /*0030*/ 	.short	0x0000
        /*0032*/ 	.short	0x0000
        /*0034*/ 	.byte	0x00, 0xf0, 0x01, 0x32


	//----- nvinfo : EIATTR_SPARSE_MMA_MASK
	.align		4
.L_3811:
        /*0038*/ 	.byte	0x03, 0x50
        /*003a*/ 	.short	0x0000


	//----- nvinfo : EIATTR_MAXREG_COUNT
	.align		4
        /*003c*/ 	.byte	0x03, 0x1b
        /*003e*/ 	.short	0x0080


	//----- nvinfo : EIATTR_MERCURY_ISA_VERSION
	.align		4
        /*0040*/ 	.byte	0x03, 0x5f
        /*0042*/ 	.short	0x0101


	//----- nvinfo : EIATTR_VRC_CTA_INIT_COUNT
	.align		4
        /*0044*/ 	.byte	0x02, 0x4a
	.zero		1
	.zero		1


	//----- nvinfo : EIATTR_EXIT_INSTR_OFFSETS
	.align		4
        /*0048*/ 	.byte	0x04, 0x1c
        /*004a*/ 	.short	(.L_3813 - .L_3812)


	//   ....[0]....
.L_3812:
        /*004c*/ 	.word	0x000001a0


	//   ....[1]....
        /*0050*/ 	.word	0x00001110


	//   ....[2]....
        /*0054*/ 	.word	0x00001470


	//   ....[3]....
        /*0058*/ 	.word	0x000014b0


	//   ....[4]....
        /*005c*/ 	.word	0x00001500


	//   ....[5]....
        /*0060*/ 	.word	0x00001730


	//----- nvinfo : EIATTR_MAX_THREADS
	.align		4
.L_3813:
        /*0064*/ 	.byte	0x04, 0x05
        /*0066*/ 	.short	(.L_3815 - .L_3814)
.L_3814:
        /*0068*/ 	.word	0x00000200
        /*006c*/ 	.word	0x00000001
        /*0070*/ 	.word	0x00000001


	//----- nvinfo : EIATTR_CRS_STACK_SIZE
	.align		4
.L_3815:
        /*0074*/ 	.byte	0x04, 0x1e
        /*0076*/ 	.short	(.L_3817 - .L_3816)
.L_3816:
        /*0078*/ 	.word	0x00000000


	//----- nvinfo : EIATTR_CBANK_PARAM_SIZE
	.align		4
.L_3817:
        /*007c*/ 	.byte	0x03, 0x19
        /*007e*/ 	.short	0x0c82


	//----- nvinfo : EIATTR_PARAM_CBANK
	.align		4
        /*0080*/ 	.byte	0x04, 0x0a
        /*0082*/ 	.short	(.L_3819 - .L_3818)
	.align		4
.L_3818:
        /*0084*/ 	.word	index@(.nv.constant0._ZN2at6native61_GLOBAL__N__44eb8e94_28_ForeachBinaryOpScalarList_cu_dda10a6925multi_tensor_apply_kernelINS1_28TensorListScalarListMetadataIhLi2EEENS1_25BinaryOpScalarListFunctorIhLi2ELi1ELi1EEEJSt4plusIhEEEEvT_T0_DpT1_)
        /*0088*/ 	.short	0x0380
        /*008a*/ 	.short	0x0c82


	//----- nvinfo : EIATTR_SW_WAR
	.align		4
.L_3819:
        /*008c*/ 	.byte	0x04, 0x36
        /*008e*/ 	.short	(.L_3821 - .L_3820)
.L_3820:
        /*0090*/ 	.word	0x00000008
.L_3821:


//--------------------- .nv.info._ZN2at6native61_GLOBAL__N__44eb8e94_28_ForeachBinaryOpScalarList_cu_dda10a6925multi_tensor_apply_kernelINS1_28TensorListScalarListMetadataIfLi1EEENS1_25BinaryOpScalarListFunctorIN3c108BFloat16ELi1ELi1ELi0EEEJSt4plusIfEEEEvT_T0_DpT1_ --------------------------
	.section	.nv.info._ZN2at6native61_GLOBAL__N__44eb8e94_28_ForeachBinaryOpScalarList_cu_dda10a6925multi_tensor_apply_kernelINS1_28TensorListScalarListMetadataIfLi1EEENS1_25BinaryOpScalarListFunctorIN3c108BFloat16ELi1ELi1ELi0EEEJSt4plusIfEEEEvT_T0_DpT1_,"",@"SHT_CUDA_INFO"
	.sectionflags	@""
	.align	4


	//----- nvinfo : EIATTR_CUDA_API_VERSION
	.align		4
        /*0000*/ 	.byte	0x04, 0x37
        /*0002*/ 	.short	(.L_3823 - .L_3822)
.L_3822:
        /*0004*/ 	.word	0x00000082


	//----- nvinfo : EIATTR_KPARAM_INFO
	.align		4
.L_3823:
        /*0008*/ 	.byte	0x04, 0x17
        /*000a*/ 	.short	(.L_3825 - .L_3824)
.L_3824:
        /*000c*/ 	.word	0x00000000
        /*0010*/ 	.short	0x0002
        /*0012*/ 	.short	0x0dc1
        /*0014*/ 	.byte	0x00, 0xf0, 0x05, 0x00


	//----- nvinfo : EIATTR_KPARAM_INFO
	.align		4
.L_3825:
        /*0018*/ 	.byte	0x04, 0x17
        /*001a*/ 	.short	(.L_3827 - .L_3826)
.L_3826:
        /*001c*/ 	.word	0x00000000
        /*0020*/ 	.short	0x0001
        /*0022*/ 	.short	0x0dc0
        /*0024*/ 	.byte	0x00, 0xf0, 0x05, 0x00


	//----- nvinfo : EIATTR_KPARAM_INFO
	.align		4
.L_3827:
        /*0028*/ 	.byte	0x04, 0x17
        /*002a*/ 	.short	(.L_3829 - .L_3828)
.L_3828:
        /*002c*/ 	.word	0x00000000
        /*0030*/ 	.short	0x0000
        /*0032*/ 	.short	0x0000
        /*0034*/ 	.byte	0x00, 0xf0, 0x01, 0x37


	//----- nvinfo : EIATTR_SPARSE_MMA_MASK
	.align		4
.L_3829:
        /*0038*/ 	.byte	0x03, 0x50
        /*003a*/ 	.short	0x0000


	//----- nvinfo : EIATTR_MAXREG_COUNT
	.align		4
        /*003c*/ 	.byte	0x03, 0x1b
        /*003e*/ 	.short	0x0080


	//----- nvinfo : EIATTR_MERCURY_ISA_VERSION
	.align		4
        /*0040*/ 	.byte	0x03, 0x5f
        /*0042*/ 	.short	0x0101


	//----- nvinfo : EIATTR_VRC_CTA_INIT_COUNT
	.align		4
        /*0044*/ 	.byte	0x02, 0x4a
	.zero		1
	.zero		1


	//----- nvinfo : EIATTR_EXIT_INSTR_OFFSETS
	.align		4
        /*0048*/ 	.byte	0x04, 0x1c
        /*004a*/ 	.short	(.L_3831 - .L_3830)


	//   ....[0]....
.L_3830:
        /*004c*/ 	.word	0x00000160


	//   ....[1]....
        /*0050*/ 	.word	0x00000ac0


	//   ....[2]....
        /*0054*/ 	.word	0x00000dc0


	//   ....[3]....
        /*0058*/ 	.word	0x00000df0


	//   ....[4]....
        /*005c*/ 	.word	0x00000e40


	//   ....[5]....
        /*0060*/ 	.word	0x00001000


	//----- nvinfo : EIATTR_MAX_THREADS
	.align		4
.L_3831:
        /*0064*/ 	.byte	0x04, 0x05
        /*0066*/ 	.short	(.L_3833 - .L_3832)
.L_3832:
        /*0068*/ 	.word	0x00000200
        /*006c*/ 	.word	0x00000001
        /*0070*/ 	.word	0x00000001


	//----- nvinfo : EIATTR_CRS_STACK_SIZE
	.align		4
.L_3833:
        /*0074*/ 	.byte	0x04, 0x1e
        /*0076*/ 	.short	(.L_3835 - .L_3834)
.L_3834:
        /*0078*/ 	.word	0x00000000


	//----- nvinfo : EIATTR_CBANK_PARAM_SIZE
	.align		4
.L_3835:
        /*007c*/ 	.byte	0x03, 0x19
        /*007e*/ 	.short	0x0dc2


	//----- nvinfo : EIATTR_PARAM_CBANK
	.align		4
        /*0080*/ 	.byte	0x04, 0x0a
        /*0082*/ 	.short	(.L_3837 - .L_3836)
	.align		4
.L_3836:
        /*0084*/ 	.word	index@(.nv.constant0._ZN2at6native61_GLOBAL__N__44eb8e94_28_ForeachBinaryOpScalarList_cu_dda10a6925multi_tensor_apply_kernelINS1_28TensorListScalarListMetadataIfLi1EEENS1_25BinaryOpScalarListFunctorIN3c108BFloat16ELi1ELi1ELi0EEEJSt4plusIfEEEEvT_T0_DpT1_)
        /*0088*/ 	.short	0x0380
        /*008a*/ 	.short	0x0dc2


	//----- nvinfo : EIATTR_SW_WAR
	.align		4
.L_3837:
        /*008c*/ 	.byte	0x04, 0x36
        /*008e*/ 	.short	(.L_3839 - .L_3838)
.L_3838:
        /*0090*/ 	.word	0x00000008
.L_3839:


//--------------------- .nv.info._ZN2at6native61_GLOBAL__N__44eb8e94_28_ForeachBinaryOpScalarList_cu_dda10a6925multi_tensor_apply_kernelINS1_28TensorListScalarListMetadataIfLi1EEENS1_25BinaryOpScalarListFunctorIN3c104HalfELi1ELi1ELi0EEEJSt4plusIfEEEEvT_T0_DpT1_ --------------------------
	.section	.nv.info._ZN2at6native61_GLOBAL__N__44eb8e94_28_ForeachBinaryOpScalarList_cu_dda10a6925multi_tensor_apply_kernelINS1_28TensorListScalarListMetadataIfLi1EEENS1_25BinaryOpScalarListFunctorIN3c104HalfELi1ELi1ELi0EEEJSt4plusIfEEEEvT_T0_DpT1_,"",@"SHT_CUDA_INFO"
	.sectionflags	@""
	.align	4


	//----- nvinfo : EIATTR_CUDA_API_VERSION
	.align		4
        /*0000*/ 	.byte	0x04, 0x37
        /*0002*/ 	.short	(.L_3841 - .L_3840)
.L_3840:
        /*0004*/ 	.word	0x00000082


	//----- nvinfo : EIATTR_KPARAM_INFO
	.align		4
.L_3841:
        /*0008*/ 	.byte	0x04, 0x17
        /*000a*/ 	.short	(.L_3843 - .L_3842)
.L_3842:
        /*000c*/ 	.word	0x00000000
        /*0010*/ 	.short	0x0002
        /*0012*/ 	.short	0x0dc1
        /*0014*/ 	.byte	0x00, 0xf0, 0x05, 0x00


	//----- nvinfo : EIATTR_KPARAM_INFO
	.align		4
.L_3843:
        /*0018*/ 	.byte	0x04, 0x17
        /*001a*/ 	.short	(.L_3845 - .L_3844)
.L_3844:
        /*001c*/ 	.word	0x00000000
        /*0020*/ 	.short	0x0001
        /*0022*/ 	.short	0x0dc0
        /*0024*/ 	.byte	0x00, 0xf0, 0x05, 0x00


	//----- nvinfo : EIATTR_KPARAM_INFO
	.align		4
.L_3845:
        /*0028*/ 	.byte	0x04, 0x17
        /*002a*/ 	.short	(.L_3847 - .L_3846)
.L_3846:
        /*002c*/ 	.word	0x00000000
        /*0030*/ 	.short	0x0000
        /*0032*/ 	.short	0x0000
        /*0034*/ 	.byte	0x00, 0xf0, 0x01, 0x37


	//----- nvinfo : EIATTR_SPARSE_MMA_MASK
	.align		4
.L_3847:
        /*0038*/ 	.byte	0x03, 0x50
        /*003a*/ 	.short	0x0000


	//----- nvinfo : EIATTR_MAXREG_COUNT
	.align		4
        /*003c*/ 	.byte	0x03, 0x1b
        /*003e*/ 	.short	0x0080


	//----- nvinfo : EIATTR_MERCURY_ISA_VERSION
	.align		4
        /*0040*/ 	.byte	0x03, 0x5f
        /*0042*/ 	.short	0x0101


	//----- nvinfo : EIATTR_VRC_CTA_INIT_COUNT
	.align		4
        /*0044*/ 	.byte	0x02, 0x4a
	.zero		1
	.zero		1


	//----- nvinfo : EIATTR_EXIT_INSTR_OFFSETS
	.align		4
        /*0048*/ 	.byte	0x04, 0x1c
        /*004a*/ 	.short	(.L_3849 - .L_3848)


	//   ....[0]....
.L_3848:
        /*004c*/ 	.word	0x00000160


	//   ....[1]....
        /*0050*/ 	.word	0x00000ac0


	//   ....[2]....
        /*0054*/ 	.word	0x00000dc0


	//   ....[3]....
        /*0058*/ 	.word	0x00000df0


	//   ....[4]....
        /*005c*/ 	.word	0x00000e40


	//   ....[5]....
        /*0060*/ 	.word	0x00000fe0


	//----- nvinfo : EIATTR_MAX_THREADS
	.align		4
.L_3849:
        /*0064*/ 	.byte	0x04, 0x05
        /*0066*/ 	.short	(.L_3851 - .L_3850)
.L_3850:
        /*0068*/ 	.word	0x00000200
        /*006c*/ 	.word	0x00000001
        /*0070*/ 	.word	0x00000001


	//----- nvinfo : EIATTR_CRS_STACK_SIZE
	.align		4
.L_3851:
        /*0074*/ 	.byte	0x04, 0x1e
        /*0076*/ 	.short	(.L_3853 - .L_3852)
.L_3852:
        /*0078*/ 	.word	0x00000000


	//----- nvinfo : EIATTR_CBANK_PARAM_SIZE
	.align		4
.L_3853:
        /*007c*/ 	.byte	0x03, 0x19
        /*007e*/ 	.short	0x0dc2


	//----- nvinfo : EIATTR_PARAM_CBANK
	.align		4
        /*0080*/ 	.byte	0x04, 0x0a
        /*0082*/ 	.short	(.L_3855 - .L_3854)
	.align		4
.L_3854:
        /*0084*/ 	.word	index@(.nv.constant0._ZN2at6native61_GLOBAL__N__44eb8e94_28_ForeachBinaryOpScalarList_cu_dda10a6925multi_tensor_apply_kernelINS1_28TensorListScalarListMetadataIfLi1EEENS1_25BinaryOpScalarListFunctorIN3c104HalfELi1ELi1ELi0EEEJSt4plusIfEEEEvT_T0_DpT1_)
        /*0088*/ 	.short	0x0380
        /*008a*/ 	.short	0x0dc2


	//----- nvinfo : EIATTR_SW_WAR
	.align		4
.L_3855:
        /*008c*/ 	.byte	0x04, 0x36
        /*008e*/ 	.short	(.L_3857 - .L_3856)
.L_3856:
        /*0090*/ 	.word	0x00000008
.L_3857:


//--------------------- .nv.info._ZN2at6native61_GLOBAL__N__44eb8e94_28_ForeachBinaryOpScalarList_cu_dda10a6925multi_tensor_apply_kernelINS1_28TensorListScalarListMetadataIbLi1EEENS1_25BinaryOpScalarListFunctorIbLi1ELi1ELi0EEEJSt4plusIbEEEEvT_T0_DpT1_ --------------------------
	.section	.nv.info._ZN2at6native61_GLOBAL__N__44eb8e94_28_ForeachBinaryOpScalarList_cu_dda10a6925multi_tensor_apply_kernelINS1_28TensorListScalarListMetadataIbLi1EEENS1_25BinaryOpScalarListFunctorIbLi1ELi1ELi0EEEJSt4plusIbEEEEvT_T0_DpT1_,"",@"SHT_CUDA_INFO"
	.sectionflags	@""
	.align	4


	//----- nvinfo : EIATTR_CUDA_API_VERSION
	.align		4
        /*0000*/ 	.byte	0x04, 0x37
        /*0002*/ 	.short	(.L_3859 - .L_3858)
.L_3858:
        /*0004*/ 	.word	0x00000082


	//----- nvinfo : EIATTR_KPARAM_INFO
	.align		4
.L_3859:
        /*0008*/ 	.byte	0x04, 0x17
        /*000a*/ 	.short	(.L_3861 - .L_3860)
.L_3860:
        /*000c*/ 	.word	0x00000000
        /*0010*/ 	.short	0x0002
        /*0012*/ 	.short	0x0ca1
        /*0014*/ 	.byte	0x00, 0xf0, 0x05, 0x00


	//----- nvinfo : EIATTR_KPARAM_INFO
	.align		4
.L_3861:
        /*0018*/ 	.byte	0x04, 0x17
        /*001a*/ 	.short	(.L_3863 - .L_3862)
.L_3862:
        /*001c*/ 	.word	0x00000000
        /*0020*/ 	.short	0x0001
        /*0022*/ 	.short	0x0ca0
        /*0024*/ 	.byte	0x00, 0xf0, 0x05, 0x00


	//----- nvinfo : EIATTR_KPARAM_INFO
	.align		4
.L_3863:
        /*0028*/ 	.byte	0x04, 0x17
        /*002a*/ 	.short	(.L_3865 - .L_3864)
.L_3864:
        /*002c*/ 	.word	0x00000000
        /*0030*/ 	.short	0x0000
        /*0032*/ 	.short	0x0000
        /*0034*/ 	.byte	0x00, 0xf0, 0x81, 0x32


	//----- nvinfo : EIATTR_SPARSE_MMA_MASK
	.align		4
.L_3865:
        /*0038*/ 	.byte	0x03, 0x50
        /*003a*/ 	.short	0x0000


	//----- nvinfo : EIATTR_MAXREG_COUNT
	.align		4
        /*003c*/ 	.byte	0x03, 0x1b
        /*003e*/ 	.short	0x0080


	//----- nvinfo : EIATTR_MERCURY_ISA_VERSION
	.align		4
        /*0040*/ 	.byte	0x03, 0x5f
        /*0042*/ 	.short	0x0101


	//----- nvinfo : EIATTR_VRC_CTA_INIT_COUNT
	.align		4
        /*0044*/ 	.byte	0x02, 0x4a
	.zero		1
	.zero		1


	//----- nvinfo : EIATTR_EXIT_INSTR_OFFSETS
	.align		4
        /*0048*/ 	.byte	0x04, 0x1c
        /*004a*/ 	.short	(.L_3867 - .L_3866)


	//   ....[0]....
.L_3866:
        /*004c*/ 	.word	0x00000160


	//   ....[1]....
        /*0050*/ 	.word	0x00000cd0


	//   ....[2]....
        /*0054*/ 	.word	0x00000fc0


	//   ....[3]....
        /*0058*/ 	.word	0x00001000


	//   ....[4]....
        /*005c*/ 	.word	0x00001050


	//   ....[5]....
        /*0060*/ 	.word	0x00001280


	//----- nvinfo : EIATTR_MAX_THREADS
	.align		4
.L_3867:
        /*0064*/ 	.byte	0x04, 0x05
        /*0066*/ 	.short	(.L_3869 - .L_3868)
.L_3868:
        /*0068*/ 	.word	0x00000200
        /*006c*/ 	.word	0x00000001
        /*0070*/ 	.word	0x00000001


	//----- nvinfo : EIATTR_CRS_STACK_SIZE
	.align		4
.L_3869:
        /*0074*/ 	.byte	0x04, 0x1e
        /*0076*/ 	.short	(.L_3871 - .L_3870)
.L_3870:
        /*0078*/ 	.word	0x00000000


	//----- nvinfo : EIATTR_CBANK_PARAM_SIZE
	.align		4
.L_3871:
        /*007c*/ 	.byte	0x03, 0x19
        /*007e*/ 	.short	0x0ca2


	//----- nvinfo : EIATTR_PARAM_CBANK
	.align		4
        /*0080*/ 	.byte	0x04, 0x0a
        /*0082*/ 	.short	(.L_3873 - .L_3872)
	.align		4
.L_3872:
        /*0084*/ 	.word	index@(.nv.constant0._ZN2at6native61_GLOBAL__N__44eb8e94_28_ForeachBinaryOpScalarList_cu_dda10a6925multi_tensor_apply_kernelINS1_28TensorListScalarListMetadataIbLi1EEENS1_25BinaryOpScalarListFunctorIbLi1ELi1ELi0EEEJSt4plusIbEEEEvT_T0_DpT1_)
        /*0088*/ 	.short	0x0380
        /*008a*/ 	.short	0x0ca2


	//----- nvinfo : EIATTR_SW_WAR
	.align		4
.L_3873:
        /*008c*/ 	.byte	0x04, 0x36
        /*008e*/ 	.short	(.L_3875 - .L_3874)
.L_3874:
        /*0090*/ 	.word	0x00000008
.L_3875:


//--------------------- .nv.info._ZN2at6native61_GLOBAL__N__44eb8e94_28_ForeachBinaryOpScalarList_cu_dda10a6925multi_tensor_apply_kernelINS1_28TensorListScalarListMetadataIN3c107complexIfEELi1EEENS1_25BinaryOpScalarListFunctorIS6_Li1ELi1ELi0EEEJSt4plusIS6_EEEEvT_T0_DpT1_ --------------------------
	.section	.nv.info._ZN2at6native61_GLOBAL__N__44eb8e94_28_ForeachBinaryOpScalarList_cu_dda10a6925multi_tensor_apply_kernelINS1_28TensorListScalarListMetadataIN3c107complexIfEELi1EEENS1_25BinaryOpScalarListFunctorIS6_Li1ELi1ELi0EEEJSt4plusIS6_EEEEvT_T0_DpT1_,"",@"SHT_CUDA_INFO"
	.sectionflags	@""
	.align	4


	//----- nvinfo : EIATTR_CUDA_API_VERSION
	.align		4
        /*0000*/ 	.byte	0x04, 0x37
        /*0002*/ 	.short	(.L_3877 - .L_3876)
.L_3876:
        /*0004*/ 	.word	0x00000082


	//----- nvinfo : EIATTR_KPARAM_INFO
	.align		4
.L_3877:
        /*0008*/ 	.byte	0x04, 0x17
        /*000a*/ 	.short	(.L_3879 - .L_3878)
.L_3878:
        /*000c*/ 	.word	0x00000000
        /*0010*/ 	.short	0x0002
        /*0012*/ 	.short	0x0f41
        /*0014*/ 	.byte	0x00, 0xf0, 0x05, 0x00


	//----- nvinfo : EIATTR_KPARAM_INFO
	.align		4
.L_3879:
        /*0018*/ 	.byte	0x04, 0x17
        /*001a*/ 	.short	(.L_3881 - .L_3880)
.L_3880:
        /*001c*/ 	.word	0x00000000
        /*0020*/ 	.short	0x0001
        /*0022*/ 	.short	0x0f40
        /*0024*/ 	.byte	0x00, 0xf0, 0x05, 0x00


	//----- nvinfo : EIATTR_KPARAM_INFO
	.align		4
.L_3881:
        /*0028*/ 	.byte	0x04, 0x17
        /*002a*/ 	.short	(.L_3883 - .L_3882)
.L_3882:
        /*002c*/ 	.word	0x00000000
        /*0030*/ 	.short	0x0000
        /*0032*/ 	.short	0x0000
        /*0034*/ 	.byte	0x00, 0xf0, 0x01, 0x3d


	//----- nvinfo : EIATTR_SPARSE_MMA_MASK
	.align		4
.L_3883:
        /*0038*/ 	.byte	0x03, 0x50
        /*003a*/ 	.short	0x0000


	//----- nvinfo : EIATTR_MAXREG_COUNT
	.align		4
        /*003c*/ 	.byte	0x03, 0x1b
        /*003e*/ 	.short	0x0080


	//----- nvinfo : EIATTR_MERCURY_ISA_VERSION
	.align		4
        /*0040*/ 	.byte	0x03, 0x5f
        /*0042*/ 	.short	0x0101


	//----- nvinfo : EIATTR_VRC_CTA_INIT_COUNT
	.align		4
        /*0044*/ 	.byte	0x02, 0x4a
	.zero		1
	.zero		1


	//----- nvinfo : EIATTR_EXIT_INSTR_OFFSETS
	.align		4
        /*0048*/ 	.byte	0x04, 0x1c
        /*004a*/ 	.short	(.L_3885 - .L_3884)


	//   ....[0]....
.L_3884:
        /*004c*/ 	.word	0x00000140


	//   ....[1]....
        /*0050*/ 	.word	0x00000ab0


	//   ....[2]....
        /*0054*/ 	.word	0x00000d90


	//   ....[3]....
        /*0058*/ 	.word	0x00000db0


	//   ....[4]....
        /*005c*/ 	.word	0x00000e00


	//   ....[5]....
        /*0060*/ 	.word	0x00000f80


	//----- nvinfo : EIATTR_MAX_THREADS
	.align		4
.L_3885:
        /*0064*/ 	.byte	0x04, 0x05
        /*0066*/ 	.short	(.L_3887 - .L_3886)
.L_3886:
        /*0068*/ 	.word	0x00000200
        /*006c*/ 	.word	0x00000001
        /*0070*/ 	.word	0x00000001


	//----- nvinfo : EIATTR_CRS_STACK_SIZE
	.align		4
.L_3887:
        /*0074*/ 	.byte	0x04, 0x1e
        /*0076*/ 	.short	(.L_3889 - .L_3888)
.L_3888:
        /*0078*/ 	.word	0x00000000


	//----- nvinfo : EIATTR_CBANK_PARAM_SIZE
	.align		4
.L_3889:
        /*007c*/ 	.byte	0x03, 0x19
        /*007e*/ 	.short	0x0f42


	//----- nvinfo : EIATTR_PARAM_CBANK
	.align		4
        /*0080*/ 	.byte	0x04, 0x0a
        /*0082*/ 	.short	(.L_3891 - .L_3890)
	.align		4
.L_3890:
        /*0084*/ 	.word	index@(.nv.constant0._ZN2at6native61_GLOBAL__N__44eb8e94_28_ForeachBinaryOpScalarList_cu_dda10a6925multi_tensor_apply_kernelINS1_28TensorListScalarListMetadataIN3c107complexIfEELi1EEENS1_25BinaryOpScalarListFunctorIS6_Li1ELi1ELi0EEEJSt4plusIS6_EEEEvT_T0_DpT1_)
        /*0088*/ 	.short	0x0380
        /*008a*/ 	.short	0x0f42


	//----- nvinfo : EIATTR_SW_WAR
	.align		4
.L_3891:
        /*008c*/ 	.byte	0x04, 0x36
        /*008e*/ 	.short	(.L_3893 - .L_3892)
.L_3892:
        /*0090*/ 	.word	0x00000008
.L_3893:


//--------------------- .nv.info._ZN2at6native61_GLOBAL__N__44eb8e94_28_ForeachBinaryOpScalarList_cu_dda10a6925multi_tensor_apply_kernelINS1_28TensorListScalarListMetadataIN3c107complexIdEELi1EEENS1_25BinaryOpScalarListFunctorIS6_Li1ELi1ELi0EEEJSt4plusIS6_EEEEvT_T0_DpT1_ --------------------------
	.section	.nv.info._ZN2at6native61_GLOBAL__N__44eb8e94_28_ForeachBinaryOpScalarList_cu_dda10a6925multi_tensor_apply_kernelINS1_28TensorListScalarListMetadataIN3c107complexIdEELi1EEENS1_25BinaryOpScalarListFunctorIS6_Li1ELi1ELi0EEEJSt4plusIS6_EEEEvT_T0_DpT1_,"",@"SHT_CUDA_INFO"
	.sectionflags	@""
	.align	4


	//----- nvinfo : EIATTR_CUDA_API_VERSION
	.align		4
        /*0000*/ 	.byte	0x04, 0x37
        /*0002*/ 	.short	(.L_3895 - .L_3894)
.L_3894:
        /*0004*/ 	.word	0x00000082


	//----- nvinfo : EIATTR_KPARAM_INFO
	.align		4
.L_3895:
        /*0008*/ 	.byte	0x04, 0x17
        /*000a*/ 	.short	(.L_3897 - .L_3896)
.L_3896:
        /*000c*/ 	.word	0x00000000
        /*0010*/ 	.short	0x0002
        /*0012*/ 	.short	0x0f41
        /*0014*/ 	.byte	0x00, 0xf0, 0x05, 0x00


	//----- nvinfo : EIATTR_KPARAM_INFO
	.align		4
.L_3897:
        /*0018*/ 	.byte	0x04, 0x17
        /*001a*/ 	.short	(.L_3899 - .L_3898)
.L_3898:
        /*001c*/ 	.word	0x00000000
        /*0020*/ 	.short	0x0001
        /*0022*/ 	.short	0x0f40
        /*0024*/ 	.byte	0x00, 0xf0, 0x05, 0x00


	//----- nvinfo : EIATTR_KPARAM_INFO
	.align		4
.L_3899:
        /*0028*/ 	.byte	0x04, 0x17
        /*002a*/ 	.short	(.L_3901 - .L_3900)
.L_3900:
        /*002c*/ 	.word	0x00000000
        /*0030*/ 	.short	0x0000
        /*0032*/ 	.short	0x0000
        /*0034*/ 	.byte	0x00, 0xf0, 0x01, 0x3d


	//----- nvinfo : EIATTR_SPARSE_MMA_MASK
	.align		4
.L_3901:
        /*0038*/ 	.byte	0x03, 0x50
        /*003a*/ 	.short	0x0000


	//----- nvinfo : EIATTR_MAXREG_COUNT
	.align		4
        /*003c*/ 	.byte	0x03, 0x1b
        /*003e*/ 	.short	0x0080


	//----- nvinfo : EIATTR_MERCURY_ISA_VERSION
	.align		4
        /*0040*/ 	.byte	0x03, 0x5f
        /*0042*/ 	.short	0x0101


	//----- nvinfo : EIATTR_VRC_CTA_INIT_COUNT
	.align		4
        /*0044*/ 	.byte	0x02, 0x4a
	.zero		1
	.zero		1


	//----- nvinfo : EIATTR_EXIT_INSTR_OFFSETS
	.align		4
        /*0048*/ 	.byte	0x04, 0x1c
        /*004a*/ 	.short	(.L_3903 - .L_3902)


	//   ....[0]....
.L_3902:
        /*004c*/ 	.word	0x00000170


	//   ....[1]....
        /*0050*/ 	.word	0x00000f60


	//   ....[2]....
        /*0054*/ 	.word	0x00001450


	//   ....[3]....
        /*0058*/ 	.word	0x00001470


	//   ....[4]....
        /*005c*/ 	.word	0x000014c0


	//   ....[5]....
        /*0060*/ 	.word	0x00001820


	//----- nvinfo : EIATTR_MAX_THREADS
	.align		4
.L_3903:
        /*0064*/ 	.byte	0x04, 0x05
        /*0066*/ 	.short	(.L_3905 - .L_3904)
.L_3904:
        /*0068*/ 	.word	0x00000200
        /*006c*/ 	.word	0x00000001
        /*0070*/ 	.word	0x00000001


	//----- nvinfo : EIATTR_CRS_STACK_SIZE
	.align		4
.L_3905:
        /*0074*/ 	.byte	0x04, 0x1e
        /*0076*/ 	.short	(.L_3907 - .L_3906)
.L_3906:
        /*0078*/ 	.word	0x00000000


	//----- nvinfo : EIATTR_CBANK_PARAM_SIZE
	.align		4
.L_3907:
        /*007c*/ 	.byte	0x03, 0x19
        /*007e*/ 	.short	0x0f42


	//----- nvinfo : EIATTR_PARAM_CBANK
	.align		4
        /*0080*/ 	.byte	0x04, 0x0a
        /*0082*/ 	.short	(.L_3909 - .L_3908)
	.align		4
.L_3908:
        /*0084*/ 	.word	index@(.nv.constant0._ZN2at6native61_GLOBAL__N__44eb8e94_28_ForeachBinaryOpScalarList_cu_dda10a6925multi_tensor_apply_kernelINS1_28TensorListScalarListMetadataIN3c107complexIdEELi1EEENS1_25BinaryOpScalarListFunctorIS6_Li1ELi1ELi0EEEJSt4plusIS6_EEEEvT_T0_DpT1_)
        /*0088*/ 	.short	0x0380
        /*008a*/ 	.short	0x0f42


	//----- nvinfo : EIATTR_SW_WAR
	.align		4
.L_3909:
        /*008c*/ 	.byte	0x04, 0x36
        /*008e*/ 	.short	(.L_3911 - .L_3910)
.L_3910:
        /*0090*/ 	.word	0x00000008
.L_3911:


//--------------------- .nv.info._ZN2at6native61_GLOBAL__N__44eb8e94_28_ForeachBinaryOpScalarList_cu_dda10a6925multi_tensor_apply_kernelINS1_28TensorListScalarListMetadataIfLi1EEENS1_25BinaryOpScalarListFunctorIfLi1ELi1ELi0EEEJSt4plusIfEEEEvT_T0_DpT1_ --------------------------
	.section	.nv.info._ZN2at6native61_GLOBAL__N__44eb8e94_28_ForeachBinaryOpScalarList_cu_dda10a6925multi_tensor_apply_kernelINS1_28TensorListScalarListMetadataIfLi1EEENS1_25BinaryOpScalarListFunctorIfLi1ELi1ELi0EEEJSt4plusIfEEEEvT_T0_DpT1_,"",@"SHT_CUDA_INFO"
	.sectionflags	@""
	.align	4


	//----- nvinfo : EIATTR_CUDA_API_VERSION
	.align		4
        /*0000*/ 	.byte	0x04, 0x37
        /*0002*/ 	.short	(.L_3913 - .L_3912)
.L_3912:
        /*0004*/ 	.word	0x00000082


	//----- nvinfo : EIATTR_KPARAM_INFO
	.align		4
.L_3913:
        /*0008*/ 	.byte	0x04, 0x17
        /*000a*/ 	.short	(.L_3915 - .L_3914)
.L_3914:
        /*000c*/ 	.word	0x00000000
        /*0010*/ 	.short	0x0002
        /*0012*/ 	.short	0x0dc1
        /*0014*/ 	.byte	0x00, 0xf0, 0x05, 0x00


	//----- nvinfo : EIATTR_KPARAM_INFO
	.align		4
.L_3915:
        /*0018*/ 	.byte	0x04, 0x17
        /*001a*/ 	.short	(.L_3917 - .L_3916)
.L_3916:
        /*001c*/ 	.word	0x00000000
        /*0020*/ 	.short	0x0001
        /*0022*/ 	.short	0x0dc0
        /*0024*/ 	.byte	0x00, 0xf0, 0x05, 0x00


	//----- nvinfo : EIATTR_KPARAM_INFO
	.align		4
.L_3917:
        /*0028*/ 	.byte	0x04, 0x17
        /*002a*/ 	.short	(.L_3919 - .L_3918)
.L_3918:
        /*002c*/ 	.word	0x00000000
        /*0030*/ 	.short	0x0000
        /*0032*/ 	.short	0x0000
        /*0034*/ 	.byte	0x00, 0xf0, 0x01, 0x37


	//----- nvinfo : EIATTR_SPARSE_MMA_MASK
	.align		4
.L_3919:
        /*0038*/ 	.byte	0x03, 0x50
        /*003a*/ 	.short	0x0000


	//----- nvinfo : EIATTR_MAXREG_COUNT
	.align		4
        /*003c*/ 	.byte	0x03, 0x1b
        /*003e*/ 	.short	0x0080


	//----- nvinfo : EIATTR_MERCURY_ISA_VERSION
	.align		4
        /*0040*/ 	.byte	0x03, 0x5f
        /*0042*/ 	.short	0x0101


	//----- nvinfo : EIATTR_VRC_CTA_INIT_COUNT
	.align		4
        /*0044*/ 	.byte	0x02, 0x4a
	.zero		1
	.zero		1


	//----- nvinfo : EIATTR_EXIT_INSTR_OFFSETS
	.align		4
        /*0048*/ 	.byte	0x04, 0x1c
        /*004a*/ 	.short	(.L_3921 - .L_3920)


	//   ....[0]....
.L_3920:
        /*004c*/ 	.word	0x00000160


	//   ....[1]....
        /*0050*/ 	.word	0x00000940


	//   ....[2]....
        /*0054*/ 	.word	0x00000bd0


	//   ....[3]....
        /*0058*/ 	.word	0x00000bf0


	//   ....[4]....
        /*005c*/ 	.word	0x00000c40


	//   ....[5]....
        /*0060*/ 	.word	0x00000d80


	//----- nvinfo : EIATTR_MAX_THREADS
	.align		4
.L_3921:
        /*0064*/ 	.byte	0x04, 0x05
        /*0066*/ 	.short	(.L_3923 - .L_3922)
.L_3922:
        /*0068*/ 	.word	0x00000200
        /*006c*/ 	.word	0x00000001
        /*0070*/ 	.word	0x00000001


	//----- nvinfo : EIATTR_CRS_STACK_SIZE
	.align		4
.L_3923:
        /*0074*/ 	.byte	0x04, 0x1e
        /*0076*/ 	.short	(.L_3925 - .L_3924)
.L_3924:
        /*0078*/ 	.word	0x00000000


	//----- nvinfo : EIATTR_CBANK_PARAM_SIZE
	.align		4
.L_3925:
        /*007c*/ 	.byte	0x03, 0x19
        /*007e*/ 	.short	0x0dc2


	//----- nvinfo : EIATTR_PARAM_CBANK
	.align		4
        /*0080*/ 	.byte	0x04, 0x0a
        /*0082*/ 	.short	(.L_3927 - .L_3926)
	.align		4
.L_3926:
        /*0084*/ 	.word	index@(.nv.constant0._ZN2at6native61_GLOBAL__N__44eb8e94_28_ForeachBinaryOpScalarList_cu_dda10a6925multi_tensor_apply_kernelINS1_28TensorListScalarListMetadataIfLi1EEENS1_25BinaryOpScalarListFunctorIfLi1ELi1ELi0EEEJSt4plusIfEEEEvT_T0_DpT1_)
        /*0088*/ 	.short	0x0380
        /*008a*/ 	.short	0x0dc2


	//----- nvinfo : EIATTR_SW_WAR
	.align		4
.L_3927:
        /*008c*/ 	.byte	0x04, 0x36
        /*008e*/ 	.short	(.L_3929 - .L_3928)
.L_3928:
        /*0090*/ 	.word	0x00000008
.L_3929:


//--------------------- .nv.info._ZN2at6native61_GLOBAL__N__44eb8e94_28_ForeachBinaryOpScalarList_cu_dda10a6925multi_tensor_apply_kernelINS1_28TensorListScalarListMetadataIdLi1EEENS1_25BinaryOpScalarListFunctorIdLi1ELi1ELi0EEEJSt4plusIdEEEEvT_T0_DpT1_ --------------------------
	.section	.nv.info._ZN2at6native61_GLOBAL__N__44eb8e94_28_ForeachBinaryOpScalarList_cu_dda10a6925multi_tensor_apply_kernelINS1_28TensorListScalarListMetadataIdLi1EEENS1_25BinaryOpScalarListFunctorIdLi1ELi1ELi0EEEJSt4plusIdEEEEvT_T0_DpT1_,"",@"SHT_CUDA_INFO"
	.sectionflags	@""
	.align	4


	//----- nvinfo : EIATTR_CUDA_API_VERSION
	.align		4
        /*0000*/ 	.byte	0x04, 0x37
        /*0002*/ 	.short	(.L_3931 - .L_3930)
.L_3930:
        /*0004*/ 	.word	0x00000082


	//----- nvinfo : EIATTR_KPARAM_INFO
	.align		4
.L_3931:
        /*0008*/ 	.byte	0x04, 0x17
        /*000a*/ 	.short	(.L_3933 - .L_3932)
.L_3932:
        /*000c*/ 	.word	0x00000000
        /*0010*/ 	.short	0x0002
        /*0012*/ 	.short	0x0f41
        /*0014*/ 	.byte	0x00, 0xf0, 0x05, 0x00


	//----- nvinfo : EIATTR_KPARAM_INFO
	.align		4
.L_3933:
        /*0018*/ 	.byte	0x04, 0x17
        /*001a*/ 	.short	(.L_3935 - .L_3934)
.L_3934:
        /*001c*/ 	.word	0x00000000
        /*0020*/ 	.short	0x0001
        /*0022*/ 	.short	0x0f40
        /*0024*/ 	.byte	0x00, 0xf0, 0x05, 0x00


	//----- nvinfo : EIATTR_KPARAM_INFO
	.align		4
.L_3935:
        /*0028*/ 	.byte	0x04, 0x17
        /*002a*/ 	.short	(.L_3937 - .L_3936)
.L_3936:
        /*002c*/ 	.word	0x00000000
        /*0030*/ 	.short	0x0000
        /*0032*/ 	.short	0x0000
        /*0034*/ 	.byte	0x00, 0xf0, 0x01, 0x3d


	//----- nvinfo : EIATTR_SPARSE_MMA_MASK
	.align		4
.L_3937:
        /*0038*/ 	.byte	0x03, 0x50
        /*003a*/ 	.short	0x0000


	//----- nvinfo : EIATTR_MAXREG_COUNT
	.align		4
        /*003c*/ 	.byte	0x03, 0x1b
        /*003e*/ 	.short	0x0080


	//----- nvinfo : EIATTR_MERCURY_ISA_VERSION
	.align		4
        /*0040*/ 	.byte	0x03, 0x5f
        /*0042*/ 	.short	0x0101


	//----- nvinfo : EIATTR_VRC_CTA_INIT_COUNT
	.align		4
        /*0044*/ 	.byte	0x02, 0x4a
	.zero		1
	.zero		1


	//----- nvinfo : EIATTR_EXIT_INSTR_OFFSETS
	.align		4
        /*0048*/ 	.byte	0x04, 0x1c
        /*004a*/ 	.short	(.L_3939 - .L_3938)


	//   ....[0]....
.L_3938:
        /*004c*/ 	.word	0x00000140


	//   ....[1]....
        /*0050*/ 	.word	0x00000b50


	//   ....[2]....
        /*0054*/ 	.word	0x00000ea0


	//   ....[3]....
        /*0058*/ 	.word	0x00000ec0


	//   ....[4]....
        /*005c*/ 	.word	0x00000f10


	//   ....[5]....
        /*0060*/ 	.word	0x00001110


	//----- nvinfo : EIATTR_MAX_THREADS
	.align		4
.L_3939:
        /*0064*/ 	.byte	0x04, 0x05
        /*0066*/ 	.short	(.L_3941 - .L_3940)
.L_3940:
        /*0068*/ 	.word	0x00000200
        /*006c*/ 	.word	0x00000001
        /*0070*/ 	.word	0x00000001


	//----- nvinfo : EIATTR_CRS_STACK_SIZE
	.align		4
.L_3941:
        /*0074*/ 	.byte	0x04, 0x1e
        /*0076*/ 	.short	(.L_3943 - .L_3942)
.L_3942:
        /*0078*/ 	.word	0x00000000


	//----- nvinfo : EIATTR_CBANK_PARAM_SIZE
	.align		4
.L_3943:
        /*007c*/ 	.byte	0x03, 0x19
        /*007e*/ 	.short	0x0f42


	//----- nvinfo : EIATTR_PARAM_CBANK
	.align		4
        /*0080*/ 	.byte	0x04, 0x0a
        /*0082*/ 	.short	(.L_3945 - .L_3944)
	.align		4
.L_3944:
        /*0084*/ 	.word	index@(.nv.constant0._ZN2at6native61_GLOBAL__N__44eb8e94_28_ForeachBinaryOpScalarList_cu_dda10a6925multi_tensor_apply_kernelINS1_28TensorListScalarListMetadataIdLi1EEENS1_25BinaryOpScalarListFunctorIdLi1ELi1ELi0EEEJSt4plusIdEEEEvT_T0_DpT1_)
        /*0088*/ 	.short	0x0380
        /*008a*/ 	.short	0x0f42


	//----- nvinfo : EIATTR_SW_WAR
	.align		4
.L_3945:
        /*008c*/ 	.byte	0x04, 0x36
        /*008e*/ 	.short	(.L_3947 - .L_3946)
.L_3946:
        /*0090*/ 	.word	0x00000008
.L_3947:


//--------------------- .nv.info._ZN2at6native61_GLOBAL__N__44eb8e94_28_ForeachBinaryOpScalarList_cu_dda10a6925multi_tensor_apply_kernelINS1_28TensorListScalarListMetadataIsLi1EEENS1_25BinaryOpScalarListFunctorIsLi1ELi1ELi0EEEJSt4plusIsEEEEvT_T0_DpT1_ --------------------------
	.section	.nv.info._ZN2at6native61_GLOBAL__N__44eb8e94_28_ForeachBinaryOpScalarList_cu_dda10a6925multi_tensor_apply_kernelINS1_28TensorListScalarListMetadataIsLi1EEENS1_25BinaryOpScalarListFunctorIsLi1ELi1ELi0EEEJSt4plusIsEEEEvT_T0_DpT1_,"",@"SHT_CUDA_INFO"
	.sectionflags	@""
	.align	4


	//----- nvinfo : EIATTR_CUDA_API_VERSION
	.align		4
        /*0000*/ 	.byte	0x04, 0x37
        /*0002*/ 	.short	(.L_3949 - .L_3948)
.L_3948:
        /*0004*/ 	.word	0x00000082


	//----- nvinfo : EIATTR_KPARAM_INFO
	.align		4
.L_3949:
        /*0008*/ 	.byte	0x04, 0x17
        /*000a*/ 	.short	(.L_3951 - .L_3950)
.L_3950:
        /*000c*/ 	.word	0x00000000
        /*0010*/ 	.short	0x0002
        /*0012*/ 	.short	0x0d01
        /*0014*/ 	.byte	0x00, 0xf0, 0x05, 0x00


	//----- nvinfo : EIATTR_KPARAM_INFO
	.align		4
.L_3951:
        /*0018*/ 	.byte	0x04, 0x17
        /*001a*/ 	.short	(.L_3953 - .L_3952)
.L_3952:
        /*001c*/ 	.word	0x00000000
        /*0020*/ 	.short	0x0001
        /*0022*/ 	.short	0x0d00
        /*0024*/ 	.byte	0x00, 0xf0, 0x05, 0x00


	//----- nvinfo : EIATTR_KPARAM_INFO
	.align		4
.L_3953:
        /*0028*/ 	.byte	0x04, 0x17
        /*002a*/ 	.short	(.L_3955 - .L_3954)
.L_3954:
        /*002c*/ 	.word	0x00000000
        /*0030*/ 	.short	0x0000
        /*0032*/ 	.short	0x0000
        /*0034*/ 	.byte	0x00, 0xf0, 0x01, 0x34


	//----- nvinfo : EIATTR_SPARSE_MMA_MASK
	.align		4
.L_3955:
        /*0038*/ 	.byte	0x03, 0x50
        /*003a*/ 	.short	0x0000


	//----- nvinfo : EIATTR_MAXREG_COUNT
	.align		4
        /*003c*/ 	.byte	0x03, 0x1b
        /*003e*/ 	.short	0x0080


	//----- nvinfo : EIATTR_MERCURY_ISA_VERSION
	.align		4
        /*0040*/ 	.byte	0x03, 0x5f
        /*0042*/ 	.short	0x0101


	//----- nvinfo : EIATTR_VRC_CTA_INIT_COUNT
	.align		4
        /*0044*/ 	.byte	0x02, 0x4a
	.zero		1
	.zero		1


	//----- nvinfo : EIATTR_EXIT_INSTR_OFFSETS
	.align		4
        /*0048*/ 	.byte	0x04, 0x1c
        /*004a*/ 	.short	(.L_3957 - .L_3956)


	//   ....[0]....
.L_3956:
        /*004c*/ 	.word	0x00000170


	//   ....[1]....
        /*0050*/ 	.word	0x00000970


	//   ....[2]....
        /*0054*/ 	.word	0x00000c10


	//   ....[3]....
        /*0058*/ 	.word	0x00000c30


	//   ....[4]....
        /*005c*/ 	.word	0x00000c80


	//   ....[5]....
        /*0060*/ 	.word	0x00000e00


	//----- nvinfo : EIATTR_MAX_THREADS
	.align		4
.L_3957:
        /*0064*/ 	.byte	0x04, 0x05
        /*0066*/ 	.short	(.L_3959 - .L_3958)
.L_3958:
        /*0068*/ 	.word	0x00000200
        /*006c*/ 	.word	0x00000001
        /*0070*/ 	.word	0x00000001


	//----- nvinfo : EIATTR_CRS_STACK_SIZE
	.align		4
.L_3959:
        /*0074*/ 	.byte	0x04, 0x1e
        /*0076*/ 	.short	(.L_3961 - .L_3960)
.L_3960:
        /*0078*/ 	.word	0x00000000


	//----- nvinfo : EIATTR_CBANK_PARAM_SIZE
	.align		4
.L_3961:
        /*007c*/ 	.byte	0x03, 0x19
        /*007e*/ 	.short	0x0d02


	//----- nvinfo : EIATTR_PARAM_CBANK
	.align		4
        /*0080*/ 	.byte	0x04, 0x0a
        /*0082*/ 	.short	(.L_3963 - .L_3962)
	.align		4
.L_3962:
        /*0084*/ 	.word	index@(.nv.constant0._ZN2at6native61_GLOBAL__N__44eb8e94_28_ForeachBinaryOpScalarList_cu_dda10a6925multi_tensor_apply_kernelINS1_28TensorListScalarListMetadataIsLi1EEENS1_25BinaryOpScalarListFunctorIsLi1ELi1ELi0EEEJSt4plusIsEEEEvT_T0_DpT1_)
        /*0088*/ 	.short	0x0380
        /*008a*/ 	.short	0x0d02


	//----- nvinfo : EIATTR_SW_WAR
	.align		4
.L_3963:
        /*008c*/ 	.byte	0x04, 0x36
        /*008e*/ 	.short	(.L_3965 - .L_3964)
.L_3964:
        /*0090*/ 	.word	0x00000008
.L_3965:


//--------------------- .nv.info._ZN2at6native61_GLOBAL__N__44eb8e94_28_ForeachBinaryOpScalarList_cu_dda10a6925multi_tensor_apply_kernelINS1_28TensorListScalarListMetadataIlLi1EEENS1_25BinaryOpScalarListFunctorIlLi1ELi1ELi0EEEJSt4plusIlEEEEvT_T0_DpT1_ --------------------------
	.section	.nv.info._ZN2at6native61_GLOBAL__N__44eb8e94_28_ForeachBinaryOpScalarList_cu_dda10a6925multi_tensor_apply_kernelINS1_28TensorListScalarListMetadataIlLi1EEENS1_25BinaryOpScalarListFunctorIlLi1ELi1ELi0EEEJSt4plusIlEEEEvT_T0_DpT1_,"",@"SHT_CUDA_INFO"
	.sectionflags	@""
	.align	4


	//----- nvinfo : EIATTR_CUDA_API_VERSION
	.align		4
        /*0000*/ 	.byte	0x04, 0x37
        /*0002*/ 	.short	(.L_3967 - .L_3966)
.L_3966:
        /*0004*/ 	.word	0x00000082


	//----- nvinfo : EIATTR_KPARAM_INFO
	.align		4
.L_3967:
        /*0008*/ 	.byte	0x04, 0x17
        /*000a*/ 	.short	(.L_3969 - .L_3968)
.L_3968:
        /*000c*/ 	.word	0x00000000
        /*0010*/ 	.short	0x0002
        /*0012*/ 	.short	0x0f41
        /*0014*/ 	.byte	0x00, 0xf0, 0x05, 0x00


	//----- nvinfo : EIATTR_KPARAM_INFO
	.align		4
.L_3969:
        /*0018*/ 	.byte	0x04, 0x17
        /*001a*/ 	.short	(.L_3971 - .L_3970)
.L_3970:
        /*001c*/ 	.word	0x00000000
        /*0020*/ 	.short	0x0001
        /*0022*/ 	.short	0x0f40
        /*0024*/ 	.byte	0x00, 0xf0, 0x05, 0x00


	//----- nvinfo : EIATTR_KPARAM_INFO
	.align		4
.L_3971:
        /*0028*/ 	.byte	0x04, 0x17
        /*002a*/ 	.short	(.L_3973 - .L_3972)
.L_3972:
        /*002c*/ 	.word	0x00000000
        /*0030*/ 	.short	0x0000
        /*0032*/ 	.short	0x0000
        /*0034*/ 	.byte	0x00, 0xf0, 0x01, 0x3d


	//----- nvinfo : EIATTR_SPARSE_MMA_MASK
	.align		4
.L_3973:
        /*0038*/ 	.byte	0x03, 0x50
        /*003a*/ 	.short	0x0000


	//----- nvinfo : EIATTR_MAXREG_COUNT
	.align		4
        /*003c*/ 	.byte	0x03, 0x1b
        /*003e*/ 	.short	0x0080


	//----- nvinfo : EIATTR_MERCURY_ISA_VERSION
	.align		4
        /*0040*/ 	.byte	0x03, 0x5f
        /*0042*/ 	.short	0x0101


	//----- nvinfo : EIATTR_VRC_CTA_INIT_COUNT
	.align		4
        /*0044*/ 	.byte	0x02, 0x4a
	.zero		1
	.zero		1


	//----- nvinfo : EIATTR_EXIT_INSTR_OFFSETS
	.align		4
        /*0048*/ 	.byte	0x04, 0x1c
        /*004a*/ 	.short	(.L_3975 - .L_3974)


	//   ....[0]....
.L_3974:
        /*004c*/ 	.word	0x00000140


	//   ....[1]....
        /*0050*/ 	.word	0x00000b70


	//   ....[2]....
        /*0054*/ 	.word	0x00000e50


	//   ....[3]....
        /*0058*/ 	.word	0x00000e70


	//   ....[4]....
        /*005c*/ 	.word	0x00000ec0


	//   ....[5]....
        /*0060*/ 	.word	0x00001040


	//----- nvinfo : EIATTR_MAX_THREADS
	.align		4
.L_3975:
        /*0064*/ 	.byte	0x04, 0x05
        /*0066*/ 	.short	(.L_3977 - .L_3976)
.L_3976:
        /*0068*/ 	.word	0x00000200
        /*006c*/ 	.word	0x00000001
        /*0070*/ 	.word	0x00000001


	//----- nvinfo : EIATTR_CRS_STACK_SIZE
	.align		4
.L_3977:
        /*0074*/ 	.byte	0x04, 0x1e
        /*0076*/ 	.short	(.L_3979 - .L_3978)
.L_3978:
        /*0078*/ 	.word	0x00000000


	//----- nvinfo : EIATTR_CBANK_PARAM_SIZE
	.align		4
.L_3979:
        /*007c*/ 	.byte	0x03, 0x19
        /*007e*/ 	.short	0x0f42


	//----- nvinfo : EIATTR_PARAM_CBANK
	.align		4
        /*0080*/ 	.byte	0x04, 0x0a
        /*0082*/ 	.short	(.L_3981 - .L_3980)
	.align		4
.L_3980:
        /*0084*/ 	.word	index@(.nv.constant0._ZN2at6native61_GLOBAL__N__44eb8e94_28_ForeachBinaryOpScalarList_cu_dda10a6925multi_tensor_apply_kernelINS1_28TensorListScalarListMetadataIlLi1EEENS1_25BinaryOpScalarListFunctorIlLi1ELi1ELi0EEEJSt4plusIlEEEEvT_T0_DpT1_)
        /*0088*/ 	.short	0x0380
        /*008a*/ 	.short	0x0f42


	//----- nvinfo : EIATTR_SW_WAR
	.align		4
.L_3981:
        /*008c*/ 	.byte	0x04, 0x36
        /*008e*/ 	.short	(.L_3983 - .L_3982)
.L_3982:
        /*0090*/ 	.word	0x00000008
.L_3983:


//--------------------- .nv.info._ZN2at6native61_GLOBAL__N__44eb8e94_28_ForeachBinaryOpScalarList_cu_dda10a6925multi_tensor_apply_kernelINS1_28TensorListScalarListMetadataIiLi1EEENS1_25BinaryOpScalarListFunctorIiLi1ELi1ELi0EEEJSt4plusIiEEEEvT_T0_DpT1_ --------------------------
	.section	.nv.info._ZN2at6native61_GLOBAL__N__44eb8e94_28_ForeachBinaryOpScalarList_cu_dda10a6925multi_tensor_apply_kernelINS1_28TensorListScalarListMetadataIiLi1EEENS1_25BinaryOpScalarListFunctorIiLi1ELi1ELi0EEEJSt4plusIiEEEEvT_T0_DpT1_,"",@"SHT_CUDA_INFO"
	.sectionflags	@""
	.align	4


	//----- nvinfo : EIATTR_CUDA_API_VERSION
	.align		4
        /*0000*/ 	.byte	0x04, 0x37
        /*0002*/ 	.short	(.L_3985 - .L_3984)
.L_3984:
        /*0004*/ 	.word	0x00000082


	//----- nvinfo : EIATTR_KPARAM_INFO
	.align		4
.L_3985:
        /*0008*/ 	.byte	0x04, 0x17
        /*000a*/ 	.short	(.L_3987 - .L_3986)
.L_3986:
        /*000c*/ 	.word	0x00000000
        /*0010*/ 	.short	0x0002
        /*0012*/ 	.short	0x0dc1
        /*0014*/ 	.byte	0x00, 0xf0, 0x05, 0x00


	//----- nvinfo : EIATTR_KPARAM_INFO
	.align		4
.L_3987:
        /*0018*/ 	.byte	0x04, 0x17
        /*001a*/ 	.short	(.L_3989 - .L_3988)
.L_3988:
        /*001c*/ 	.word	0x00000000
        /*0020*/ 	.short	0x0001
        /*0022*/ 	.short	0x0dc0
        /*0024*/ 	.byte	0x00, 0xf0, 0x05, 0x00


	//----- nvinfo : EIATTR_KPARAM_INFO
	.align		4
.L_3989:
        /*0028*/ 	.byte	0x04, 0x17
        /*002a*/ 	.short	(.L_3991 - .L_3990)
.L_3990:
        /*002c*/ 	.word	0x00000000
        /*0030*/ 	.short	0x0000
        /*0032*/ 	.short	0x0000
        /*0034*/ 	.byte	0x00, 0xf0, 0x01, 0x37


	//----- nvinfo : EIATTR_SPARSE_MMA_MASK
	.align		4
.L_3991:
        /*0038*/ 	.byte	0x03, 0x50
        /*003a*/ 	.short	0x0000


	//----- nvinfo : EIATTR_MAXREG_COUNT
	.align		4
        /*003c*/ 	.byte	0x03, 0x1b
        /*003e*/ 	.short	0x0080


	//----- nvinfo : EIATTR_MERCURY_ISA_VERSION
	.align		4
        /*0040*/ 	.byte	0x03, 0x5f
        /*0042*/ 	.short	0x0101


	//----- nvinfo : EIATTR_VRC_CTA_INIT_COUNT
	.align		4
        /*0044*/ 	.byte	0x02, 0x4a
	.zero		1
	.zero		1


	//----- nvinfo : EIATTR_EXIT_INSTR_OFFSETS
	.align		4
        /*0048*/ 	.byte	0x04, 0x1c
        /*004a*/ 	.short	(.L_3993 - .L_3992)


	//   ....[0]....
.L_3992:
        /*004c*/ 	.word	0x00000160


	//   ....[1]....
        /*0050*/ 	.word	0x00000940


	//   ....[2]....
        /*0054*/ 	.word	0x00000bd0


	//   ....[3]....
        /*0058*/ 	.word	0x00000bf0


	//   ....[4]....
        /*005c*/ 	.word	0x00000c40


	//   ....[5]....
        /*0060*/ 	.word	0x00000d80


	//----- nvinfo : EIATTR_MAX_THREADS
	.align		4
.L_3993:
        /*0064*/ 	.byte	0x04, 0x05
        /*0066*/ 	.short	(.L_3995 - .L_3994)
.L_3994:
        /*0068*/ 	.word	0x00000200
        /*006c*/ 	.word	0x00000001
        /*0070*/ 	.word	0x00000001


	//----- nvinfo : EIATTR_CRS_STACK_SIZE
	.align		4
.L_3995:
        /*0074*/ 	.byte	0x04, 0x1e
        /*0076*/ 	.short	(.L_3997 - .L_3996)
.L_3996:
        /*0078*/ 	.word	0x00000000


	//----- nvinfo : EIATTR_CBANK_PARAM_SIZE
	.align		4
.L_3997:
        /*007c*/ 	.byte	0x03, 0x19
        /*007e*/ 	.short	0x0dc2


	//----- nvinfo : EIATTR_PARAM_CBANK
	.align		4
        /*0080*/ 	.byte	0x04, 0x0a
        /*0082*/ 	.short	(.L_3999 - .L_3998)
	.align		4
.L_3998:
        /*0084*/ 	.word	index@(.nv.constant0._ZN2at6native61_GLOBAL__N__44eb8e94_28_ForeachBinaryOpScalarList_cu_dda10a6925multi_tensor_apply_kernelINS1_28TensorListScalarListMetadataIiLi1EEENS1_25BinaryOpScalarListFunctorIiLi1ELi1ELi0EEEJSt4plusIiEEEEvT_T0_DpT1_)
        /*0088*/ 	.short	0x0380
        /*008a*/ 	.short	0x0dc2


	//----- nvinfo : EIATTR_SW_WAR
	.align		4
.L_3999:
        /*008c*/ 	.byte	0x04, 0x36
        /*008e*/ 	.short	(.L_4001 - .L_4000)
.L_4000:
        /*0090*/ 	.word	0x00000008
.L_4001:


//--------------------- .nv.info._ZN2at6native61_GLOBAL__N__44eb8e94_28_ForeachBinaryOpScalarList_cu_dda10a6925multi_tensor_apply_kernelINS1_28TensorListScalarListMetadataIaLi1EEENS1_25BinaryOpScalarListFunctorIaLi1ELi1ELi0EEEJSt4plusIaEEEEvT_T0_DpT1_ --------------------------
	.section	.nv.info._ZN2at6native61_GLOBAL__N__44eb8e94_28_ForeachBinaryOpScalarList_cu_dda10a6925multi_tensor_apply_kernelINS1_28TensorListScalarListMetadataIaLi1EEENS1_25BinaryOpScalarListFunctorIaLi1ELi1ELi0EEEJSt4plusIaEEEEvT_T0_DpT1_,"",@"SHT_CUDA_INFO"
	.sectionflags	@""
	.align	4


	//----- nvinfo : EIATTR_CUDA_API_VERSION
	.align		4
        /*0000*/ 	.byte	0x04, 0x37
        /*0002*/ 	.short	(.L_4003 - .L_4002)
.L_4002:
        /*0004*/ 	.word	0x00000082


	//----- nvinfo : EIATTR_KPARAM_INFO
	.align		4
.L_4003:
        /*0008*/ 	.byte	0x04, 0x17
        /*000a*/ 	.short	(.L_4005 - .L_4004)
.L_4004:
        /*000c*/ 	.word	0x00000000
        /*0010*/ 	.short	0x0002
        /*0012*/ 	.short	0x0ca1
        /*0014*/ 	.byte	0x00, 0xf0, 0x05, 0x00


	//----- nvinfo : EIATTR_KPARAM_INFO
	.align		4
.L_4005:
        /*0018*/ 	.byte	0x04, 0x17
        /*001a*/ 	.short	(.L_4007 - .L_4006)
.L_4006:
        /*001c*/ 	.word	0x00000000
        /*0020*/ 	.short	0x0001
        /*0022*/ 	.short	0x0ca0
        /*0024*/ 	.byte	0x00, 0xf0, 0x05, 0x00


	//----- nvinfo : EIATTR_KPARAM_INFO
	.align		4
.L_4007:
        /*0028*/ 	.byte	0x04, 0x17
        /*002a*/ 	.short	(.L_4009 - .L_4008)
.L_4008:
        /*002c*/ 	.word	0x00000000
        /*0030*/ 	.short	0x0000
        /*0032*/ 	.short	0x0000
        /*0034*/ 	.byte	0x00, 0xf0, 0x81, 0x32


	//----- nvinfo : EIATTR_SPARSE_MMA_MASK
	.align		4
.L_4009:
        /*0038*/ 	.byte	0x03, 0x50
        /*003a*/ 	.short	0x0000


	//----- nvinfo : EIATTR_MAXREG_COUNT
	.align		4
        /*003c*/ 	.byte	0x03, 0x1b
        /*003e*/ 	.short	0x0080


	//----- nvinfo : EIATTR_MERCURY_ISA_VERSION
	.align		4
        /*0040*/ 	.byte	0x03, 0x5f
        /*0042*/ 	.short	0x0101


	//----- nvinfo : EIATTR_VRC_CTA_INIT_COUNT
	.align		4
        /*0044*/ 	.byte	0x02, 0x4a
	.zero		1
	.zero		1


	//----- nvinfo : EIATTR_EXIT_INSTR_OFFSETS
	.align		4
        /*0048*/ 	.byte	0x04, 0x1c
        /*004a*/ 	.short	(.L_4011 - .L_4010)


	//   ....[0]....
.L_4010:
        /*004c*/ 	.word	0x00000160


	//   ....[1]....
        /*0050*/ 	.word	0x00000bc0


	//   ....[2]....
        /*0054*/ 	.word	0x00000e50


	//   ....[3]....
        /*0058*/ 	.word	0x00000e70


	//   ....[4]....
        /*005c*/ 	.word	0x00000ec0


	//   ....[5]....
        /*0060*/ 	.word	0x000010b0


	//----- nvinfo : EIATTR_MAX_THREADS
	.align		4
.L_4011:
        /*0064*/ 	.byte	0x04, 0x05
        /*0066*/ 	.short	(.L_4013 - .L_4012)
.L_4012:
        /*0068*/ 	.word	0x00000200
        /*006c*/ 	.word	0x00000001
        /*0070*/ 	.word	0x00000001


	//----- nvinfo : EIATTR_CRS_STACK_SIZE
	.align		4
.L_4013:
        /*0074*/ 	.byte	0x04, 0x1e
        /*0076*/ 	.short	(.L_4015 - .L_4014)
.L_4014:
        /*0078*/ 	.word	0x00000000


	//----- nvinfo : EIATTR_CBANK_PARAM_SIZE
	.align		4
.L_4015:
        /*007c*/ 	.byte	0x03, 0x19
        /*007e*/ 	.short	0x0ca2


	//----- nvinfo : EIATTR_PARAM_CBANK
	.align		4
        /*0080*/ 	.byte	0x04, 0x0a
        /*0082*/ 	.short	(.L_4017 - .L_4016)
	.align		4
.L_4016:
        /*0084*/ 	.word	index@(.nv.constant0._ZN2at6native61_GLOBAL__N__44eb8e94_28_ForeachBinaryOpScalarList_cu_dda10a6925multi_tensor_apply_kernelINS1_28TensorListScalarListMetadataIaLi1EEENS1_25BinaryOpScalarListFunctorIaLi1ELi1ELi0EEEJSt4plusIaEEEEvT_T0_DpT1_)
        /*0088*/ 	.short	0x0380
        /*008a*/ 	.short	0x0ca2


	//----- nvinfo : EIATTR_SW_WAR
	.align		4
.L_4017:
        /*008c*/ 	.byte	0x04, 0x36
        /*008e*/ 	.short	(.L_4019 - .L_4018)
.L_4018:
        /*0090*/ 	.word	0x00000008
.L_4019:


//--------------------- .nv.info._ZN2at6native61_GLOBAL__N__44eb8e94_28_ForeachBinaryOpScalarList_cu_dda10a6925multi_tensor_apply_kernelINS1_28TensorListScalarListMetadataIhLi1EEENS1_25BinaryOpScalarListFunctorIhLi1ELi1ELi0EEEJSt4plusIhEEEEvT_T0_DpT1_ --------------------------
	.section	.nv.info._ZN2at6native61_GLOBAL__N__44eb8e94_28_ForeachBinaryOpScalarList_cu_dda10a6925multi_tensor_apply_kernelINS1_28TensorListScalarListMetadataIhLi1EEENS1_25BinaryOpScalarListFunctorIhLi1ELi1ELi0EEEJSt4plusIhEEEEvT_T0_DpT1_,"",@"SHT_CUDA_INFO"
	.sectionflags	@""
	.align	4


	//----- nvinfo : EIATTR_CUDA_API_VERSION
	.align		4
        /*0000*/ 	.byte	0x04, 0x37
        /*0002*/ 	.short	(.L_4021 - .L_4020)
.L_4020:
        /*0004*/ 	.word	0x00000082


	//----- nvinfo : EIATTR_KPARAM_INFO
	.align		4
.L_4021:
        /*0008*/ 	.byte	0x04, 0x17
        /*000a*/ 	.short	(.L_4023 - .L_4022)
.L_4022:
        /*000c*/ 	.word	0x00000000
        /*0010*/ 	.short	0x0002
        /*0012*/ 	.short	0x0ca1
        /*0014*/ 	.byte	0x00, 0xf0, 0x05, 0x00


	//----- nvinfo : EIATTR_KPARAM_INFO
	.align		4
.L_4023:
        /*0018*/ 	.byte	0x04, 0x17
        /*001a*/ 	.short	(.L_4025 - .L_4024)
.L_4024:
        /*001c*/ 	.word	0x00000000
        /*0020*/ 	.short	0x0001
        /*0022*/ 	.short	0x0ca0
        /*0024*/ 	.byte	0x00, 0xf0, 0x05, 0x00


	//----- nvinfo : EIATTR_KPARAM_INFO
	.align		4
.L_4025:
        /*0028*/ 	.byte	0x04, 0x17
        /*002a*/ 	.short	(.L_4027 - .L_4026)
.L_4026:
        /*002c*/ 	.word	0x00000000
        /*0030*/ 	.short	0x0000
        /*0032*/ 	.short	0x0000
        /*0034*/ 	.byte	0x00, 0xf0, 0x81, 0x32


	//----- nvinfo : EIATTR_SPARSE_MMA_MASK
	.align		4
.L_4027:
        /*0038*/ 	.byte	0x03, 0x50
        /*003a*/ 	.short	0x0000


	//----- nvinfo : EIATTR_MAXREG_COUNT
	.align		4
        /*003c*/ 	.byte	0x03, 0x1b
        /*003e*/ 	.short	0x0080


	//----- nvinfo : EIATTR_MERCURY_ISA_VERSION
	.align		4
        /*0040*/ 	.byte	0x03, 0x5f
        /*0042*/ 	.short	0x0101


	//----- nvinfo : EIATTR_VRC_CTA_INIT_COUNT
	.align		4
        /*0044*/ 	.byte	0x02, 0x4a
	.zero		1
	.zero		1


	//----- nvinfo : EIATTR_EXIT_INSTR_OFFSETS
	.align		4
        /*0048*/ 	.byte	0x04, 0x1c
        /*004a*/ 	.short	(.L_4029 - .L_4028)


	//   ....[0]....
.L_4028:
        /*004c*/ 	.word	0x00000160


	//   ....[1]....
        /*0050*/ 	.word	0x00000bc0


	//   ....[2]....
        /*0054*/ 	.word	0x00000e50


	//   ....[3]....
        /*0058*/ 	.word	0x00000e70


	//   ....[4]....
        /*005c*/ 	.word	0x00000ec0


	//   ....[5]....
        /*0060*/ 	.word	0x000010b0


	//----- nvinfo : EIATTR_MAX_THREADS
	.align		4
.L_4029:
        /*0064*/ 	.byte	0x04, 0x05
        /*0066*/ 	.short	(.L_4031 - .L_4030)
.L_4030:
        /*0068*/ 	.word	0x00000200
        /*006c*/ 	.word	0x00000001
        /*0070*/ 	.word	0x00000001


	//----- nvinfo : EIATTR_CRS_STACK_SIZE
	.align		4
.L_4031:
        /*0074*/ 	.byte	0x04, 0x1e
        /*0076*/ 	.short	(.L_4033 - .L_4032)
.L_4032:
        /*0078*/ 	.word	0x00000000


	//----- nvinfo : EIATTR_CBANK_PARAM_SIZE
	.align		4
.L_4033:
        /*007c*/ 	.byte	0x03, 0x19
        /*007e*/ 	.short	0x0ca2


	//----- nvinfo : EIATTR_PARAM_CBANK
	.align		4
        /*0080*/ 	.byte	0x04, 0x0a
        /*0082*/ 	.short	(.L_4035 - .L_4034)
	.align		4
.L_4034:
        /*0084*/ 	.word	index@(.nv.constant0._ZN2at6native61_GLOBAL__N__44eb8e94_28_ForeachBinaryOpScalarList_cu_dda10a6925multi_tensor_apply_kernelINS1_28TensorListScalarListMetadataIhLi1EEENS1_25BinaryOpScalarListFunctorIhLi1ELi1ELi0EEEJSt4plusIhEEEEvT_T0_DpT1_)
        /*0088*/ 	.short	0x0380
        /*008a*/ 	.short	0x0ca2


	//----- nvinfo : EIATTR_SW_WAR
	.align		4
.L_4035:
        /*008c*/ 	.byte	0x04, 0x36
        /*008e*/ 	.short	(.L_4037 - .L_4036)
.L_4036:
        /*0090*/ 	.word	0x00000008
.L_4037:


//--------------------- .nv.callgraph             --------------------------
	.section	.nv.callgraph,"",@"SHT_CUDA_CALLGRAPH"
	.align	4
	.sectionentsize	8
	.align		4
        /*0000*/ 	.word	0x00000000
	.align		4
        /*0004*/ 	.word	0xffffffff
	.align		4
        /*0008*/ 	.word	0x00000000
	.align		4
        /*000c*/ 	.word	0xfffffffe
	.align		4
        /*0010*/ 	.word	0x00000000
	.align		4
        /*0014*/ 	.word	0xfffffffd
	.align		4
        /*0018*/ 	.word	0x00000000
	.align		4
        /*001c*/ 	.word	0xfffffffc


//--------------------- .nv.constant4             --------------------------
	.section	.nv.constant4,"a",@progbits
	.align	8
	.align		8
.nv.constant4:
        /*0000*/ 	.dword	_ZN59_INTERNAL_44eb8e94_28_ForeachBinaryOpScalarList_cu_dda10a694cuda3std3__45__cpo5beginE
	.align		8
        /*0008*/ 	.dword	_ZN59_INTERNAL_44eb8e94_28_ForeachBinaryOpScalarList_cu_dda10a694cuda3std3__45__cpo3endE
	.align		8
        /*0010*/ 	.dword	_ZN59_INTERNAL_44eb8e94_28_ForeachBinaryOpScalarList_cu_dda10a694cuda3std3__45__cpo6cbeginE
	.align		8
        /*0018*/ 	.dword	_ZN59_INTERNAL_44eb8e94_28_ForeachBinaryOpScalarList_cu_dda10a694cuda3std3__45__cpo4cendE
	.align		8
        /*0020*/ 	.dword	_ZN59_INTERNAL_44eb8e94_28_ForeachBinaryOpScalarList_cu_dda10a694cuda3std3__45__cpo6rbeginE
	.align		8
        /*0028*/ 	.dword	_ZN59_INTERNAL_44eb8e94_28_ForeachBinaryOpScalarList_cu_dda10a694cuda3std3__45__cpo4rendE
	.align		8
        /*0030*/ 	.dword	_ZN59_INTERNAL_44eb8e94_28_ForeachBinaryOpScalarList_cu_dda10a694cuda3std3__45__cpo7crbeginE
	.align		8
        /*0038*/ 	.dword	_ZN59_INTERNAL_44eb8e94_28_ForeachBinaryOpScalarList_cu_dda10a694cuda3std3__45__cpo5crendE
	.align		8
        /*0040*/ 	.dword	_ZN59_INTERNAL_44eb8e94_28_ForeachBinaryOpScalarList_cu_dda10a694cuda3std3__461_GLOBAL__N__44eb8e94_28_ForeachBinaryOpScalarList_cu_dda10a696ignoreE
	.align		8
        /*0048*/ 	.dword	_ZN59_INTERNAL_44eb8e94_28_ForeachBinaryOpScalarList_cu_dda10a694cuda3std3__419piecewise_constructE
	.align		8
        /*0050*/ 	.dword	_ZN59_INTERNAL_44eb8e94_28_ForeachBinaryOpScalarList_cu_dda10a694cuda3std3__48in_placeE
	.align		8
        /*0058*/ 	.dword	_ZN59_INTERNAL_44eb8e94_28_ForeachBinaryOpScalarList_cu_dda10a694cuda3std3__420unreachable_sentinelE
	.align		8
        /*0060*/ 	.dword	_ZN59_INTERNAL_44eb8e94_28_ForeachBinaryOpScalarList_cu_dda10a694cuda3std6ranges3__45__cpo4swapE
	.align		8
        /*0068*/ 	.dword	_ZN59_INTERNAL_44eb8e94_28_ForeachBinaryOpScalarList_cu_dda10a694cuda3std6ranges3__45__cpo9iter_moveE
	.align		8
        /*0070*/ 	.dword	_ZN59_INTERNAL_44eb8e94_28_ForeachBinaryOpScalarList_cu_dda10a694cuda3std6ranges3__45__cpo5beginE
	.align		8
        /*0078*/ 	.dword	_ZN59_INTERNAL_44eb8e94_28_ForeachBinaryOpScalarList_cu_dda10a694cuda3std6ranges3__45__cpo3endE
	.align		8
        /*0080*/ 	.dword	_ZN59_INTERNAL_44eb8e94_28_ForeachBinaryOpScalarList_cu_dda10a694cuda3std6ranges3__45__cpo6cbeginE
	.align		8
        /*0088*/ 	.dword	_ZN59_INTERNAL_44eb8e94_28_ForeachBinaryOpScalarList_cu_dda10a694cuda3std6ranges3__45__cpo4cendE
	.align		8
        /*0090*/ 	.dword	_ZN59_INTERNAL_44eb8e94_28_ForeachBinaryOpScalarList_cu_dda10a694cuda3std6ranges3__45__cpo7advanceE
	.align		8
        /*0098*/ 	.dword	_ZN59_INTERNAL_44eb8e94_28_ForeachBinaryOpScalarList_cu_dda10a694cuda3std6ranges3__45__cpo9iter_swapE
	.align		8
        /*00a0*/ 	.dword	_ZN59_INTERNAL_44eb8e94_28_ForeachBinaryOpScalarList_cu_dda10a694cuda3std6ranges3__45__cpo4nextE
	.align		8
        /*00a8*/ 	.dword	_ZN59_INTERNAL_44eb8e94_28_ForeachBinaryOpScalarList_cu_dda10a694cuda3std6ranges3__45__cpo4prevE
	.align		8
        /*00b0*/ 	.dword	_ZN59_INTERNAL_44eb8e94_28_ForeachBinaryOpScalarList_cu_dda10a694cuda3std6ranges3__45__cpo4dataE
	.align		8
        /*00b8*/ 	.dword	_ZN59_INTERNAL_44eb8e94_28_ForeachBinaryOpScalarList_cu_dda10a694cuda3std6ranges3__45__cpo5cdataE
	.align		8
        /*00c0*/ 	.dword	_ZN59_INTERNAL_44eb8e94_28_ForeachBinaryOpScalarList_cu_dda10a694cuda3std6ranges3__45__cpo4sizeE
	.align		8
        /*00c8*/ 	.dword	_ZN59_INTERNAL_44eb8e94_28_ForeachBinaryOpScalarList_cu_dda10a694cuda3std6ranges3__45__cpo5ssizeE
	.align		8
        /*00d0*/ 	.dword	_ZN59_INTERNAL_44eb8e94_28_ForeachBinaryOpScalarList_cu_dda10a694cuda3std6ranges3__45__cpo8distanceE
	.align		8
        /*00d8*/ 	.dword	_ZN59_INTERNAL_44eb8e94_28_ForeachBinaryOpScalarList_cu_dda10a696thrust24THRUST_300001_SM_1030_NS6system6detail10sequential3seqE
	.align		8
        /*00e0*/ 	.dword	__cudart_i2opi_d
	.align		8
        /*00e8*/ 	.dword	__cudart_sin_cos_coeffs


//--------------------- .text._ZN2at6native61_GLOBAL__N__44eb8e94_28_ForeachBinaryOpScalarList_cu_dda10a6925multi_tensor_apply_kernelINS1_28TensorListScalarListMetadataIfLi2EEENS1_25BinaryOpScalarListFunctorIN3c108BFloat16ELi2ELi1ELi1EEEJNS0_7maximumIfEEEEEvT_T0_DpT1_ --------------------------
	.section	.text._ZN2at6native61_GLOBAL__N__44eb8e94_28_ForeachBinaryOpScalarList_cu_dda10a6925multi_tensor_apply_kernelINS1_28TensorListScalarListMetadataIfLi2EEENS1_25BinaryOpScalarListFunctorIN3c108BFloat16ELi2ELi1ELi1EEEJNS0_7maximumIfEEEEEvT_T0_DpT1_,"ax",@progbits
	.align	128
.text._ZN2at6native61_GLOBAL__N__44eb8e94_28_ForeachBinaryOpScalarList_cu_dda10a6925multi_tensor_apply_kernelINS1_28TensorListScalarListMetadataIfLi2EEENS1_25BinaryOpScalarListFunctorIN3c108BFloat16ELi2ELi1ELi1EEEJNS0_7maximumIfEEEEEvT_T0_DpT1_:
        .type           _ZN2at6native61_GLOBAL__N__44eb8e94_28_ForeachBinaryOpScalarList_cu_dda10a6925multi_tensor_apply_kernelINS1_28TensorListScalarListMetadataIfLi2EEENS1_25BinaryOpScalarListFunctorIN3c108BFloat16ELi2ELi1ELi1EEEJNS0_7maximumIfEEEEEvT_T0_DpT1_,@function
        .size           _ZN2at6native61_GLOBAL__N__44eb8e94_28_ForeachBinaryOpScalarList_cu_dda10a6925multi_tensor_apply_kernelINS1_28TensorListScalarListMetadataIfLi2EEENS1_25BinaryOpScalarListFunctorIN3c108BFloat16ELi2ELi1ELi1EEEJNS0_7maximumIfEEEEEvT_T0_DpT1_,(.L_x_4098 - _ZN2at6native61_GLOBAL__N__44eb8e94_28_ForeachBinaryOpScalarList_cu_dda10a6925multi_tensor_apply_kernelINS1_28TensorListScalarListMetadataIfLi2EEENS1_25BinaryOpScalarListFunctorIN3c108BFloat16ELi2ELi1ELi1EEEJNS0_7maximumIfEEEEEvT_T0_DpT1_)
        .other          _ZN2at6native61_GLOBAL__N__44eb8e94_28_ForeachBinaryOpScalarList_cu_dda10a6925multi_tensor_apply_kernelINS1_28TensorListScalarListMetadataIfLi2EEENS1_25BinaryOpScalarListFunctorIN3c108BFloat16ELi2ELi1ELi1EEEJNS0_7maximumIfEEEEEvT_T0_DpT1_,@"STO_CUDA_ENTRY STV_DEFAULT"
_ZN2at6native61_GLOBAL__N__44eb8e94_28_ForeachBinaryOpScalarList_cu_dda10a6925multi_tensor_apply_kernelINS1_28TensorListScalarListMetadataIfLi2EEENS1_25BinaryOpScalarListFunctorIN3c108BFloat16ELi2ELi1ELi1EEEJNS0_7maximumIfEEEEEvT_T0_DpT1_:
[----:B------:R-:W-:Y:S08]  /*0000*/  LDC R1, c[0x0][0x37c] ;  /* 0x0000df00ff017b82 */ /* 0x000ff00000000800 */
[----:B------:R-:W0:Y:S01]  /*0010*/  S2UR UR4, SR_CTAID.X ;  /* 0x00000000000479c3 */ /* 0x000e220000002500 */
[----:B------:R-:W1:Y:S01]  /*0020*/  LDCU.64 UR18, c[0x0][0x358] ;  /* 0x00006b00ff1277ac */ /* 0x000e620008000a00 */
[----:B0-----:R-:W0:Y:S01]  /*0030*/  LDCU.U8 UR10, c[0x0][UR4+0xa80] ;  /* 0x00015000040a77ac */ /* 0x001e220008000000 */
[----:B------:R-:W-:-:S12]  /*0040*/  UIMAD UR4, UR4, 0x3, UR4 ;  /* 0x00000003040478a4 */ /* 0x000fd8000f8e0204 */
[----:B------:R-:W2:Y:S01]  /*0050*/  LDCU UR14, c[0x0][UR4+0xbc0] ;  /* 0x00017800040e77ac */ /* 0x000ea20008000800 */
[----:B0-----:R-:W-:-:S04]  /*0060*/  USHF.L.U32 UR11, UR10, 0x3, URZ ;  /* 0x000000030a0b7899 */ /* 0x001fc800080006ff */
[----:B------:R-:W-:-:S08]  /*0070*/  UIMAD UR16, UR10, -0x4, UR11 ;  /* 0xfffffffc0a1078a4 */ /* 0x000fd0000f8e020b */
[----:B------:R-:W0:Y:S01]  /*0080*/  LDCU.64 UR4, c[0x0][UR11+0x780] ;  /* 0x0000f0000b0477ac */ /* 0x000e220008000a00 */
[----:B------:R-:W3:Y:S01]  /*0090*/  LDCU.64 UR8, c[0x0][UR11+0x580] ;  /* 0x0000b0000b0877ac */ /* 0x000ee20008000a00 */
[----:B------:R-:W4:Y:S01]  /*00a0*/  LDCU.64 UR6, c[0x0][UR11+0x380] ;  /* 0x000070000b0677ac */ /* 0x000f220008000a00 */
[----:B--2---:R-:W-:Y:S02]  /*00b0*/  UIMAD.WIDE UR12, UR14, 0x10000, URZ ;  /* 0x000100000e0c78a5 */ /* 0x004fe4000f8e02ff */
[----:B0-----:R-:W-:Y:S02]  /*00c0*/  ULOP3.LUT UR15, UR4, 0x3, URZ, 0xc0, !UPT ;  /* 0x00000003040f7892 */ /* 0x001fe4000f8ec0ff */
[----:B------:R-:W-:Y:S02]  /*00d0*/  UIADD3 UR20, UP1, UPT, UR4, -UR12, URZ ;  /* 0x8000000c04147290 */ /* 0x000fe4000ff3e0ff */
[----:B---3--:R-:W-:Y:S02]  /*00e0*/  UIMAD.WIDE UR10, UR14, 0x20000, UR8 ;  /* 0x000200000e0a78a5 */ /* 0x008fe4000f8e0208 */
[----:B------:R-:W-:-:S02]  /*00f0*/  UIADD3.X UR12, UPT, UPT, UR5, ~UR13, URZ, UP1, !UPT ;  /* 0x8000000d050c7290 */ /* 0x000fc40008ffe4ff */
[----:B----4-:R-:W-:Y:S02]  /*0100*/  UIMAD.WIDE UR8, UR14, 0x20000, UR6 ;  /* 0x000200000e0878a5 */ /* 0x010fe4000f8e0206 */
[----:B------:R-:W-:Y:S01]  /*0110*/  ULOP3.LUT UR6, UR15, 0x7, UR10, 0xf8, !UPT ;  /* 0x000000070f067892 */ /* 0x000fe2000f8ef80a */
[----:B------:R-:W0:Y:S03]  /*0120*/  LDCU UR14, c[0x0][UR16+0x980] ;  /* 0x00013000100e77ac */ /* 0x000e260008000800 */
[----:B------:R-:W-:-:S04]  /*0130*/  ULOP3.LUT UP0, URZ, UR6, 0x7, UR8, 0xf8, !UPT ;  /* 0x0000000706ff7892 */ /* 0x000fc8000f80f808 */
[----:B------:R-:W-:-:S09]  /*0140*/  ULOP3.LUT UP0, URZ, URZ, URZ, URZ, 0xfc, UP0 ;  /* 0x000000ffffff7292 */ /* 0x000fd2000800fcff */
[----:B-1----:R-:W-:Y:S05]  /*0150*/  BRA.U !UP0, `(.L_x_0) ;  /* 0x0000000d08c47547 */ /* 0x002fea000b800000 */
[----:B------:R-:W-:-:S04]  /*0160*/  UISETP.GE.U32.AND UP0, UPT, UR20, 0x1, UPT ;  /* 0x000000011400788c */ /* 0x000fc8000bf06070 */
[----:B------:R-:W-:-:S06]  /*0170*/  UISETP.GE.AND.EX UP0, UPT, UR12, URZ, UPT, UP0 ;  /* 0x000000ff0c00728c */ /* 0x000fcc000bf06300 */
[----:B------:R-:W-:-:S13]  /*0180*/  PLOP3.LUT P0, PT, PT, PT, UP0, 0x80, 0x8 ;  /* 0x000000000008781c */ /* 0x000fda0003f0f008 */
[----:B0-----:R-:W-:Y:S05]  /*0190*/  @!P0 EXIT ;  /* 0x000000000000894d */ /* 0x001fea0003800000 */
[----:B------:R-:W0:Y:S01]  /*01a0*/  LDCU UR15, c[0x0][0x360] ;  /* 0x00006c00ff0f77ac */ /* 0x000e220008000800 */
[----:B------:R-:W-:Y:S02]  /*01b0*/  PRMT R0, RZ, 0x7610, R0 ;  /* 0x00007610ff007816 */ /* 0x000fe40000000000 */
[----:B------:R-:W-:Y:S01]  /*01c0*/  MOV R7, 0x2b0 ;  /* 0x000002b000077802 */ /* 0x000fe20000000f00 */
[----:B------:R-:W-:-:S04]  /*01d0*/  UISETP.LT.U32.AND UP0, UPT, UR20, 0x10000, UPT ;  /* 0x000100001400788c */ /* 0x000fc8000bf01070 */
[----:B------:R-:W-:-:S04]  /*01e0*/  UISETP.LT.U32.AND.EX UP0, UPT, UR12, URZ, UPT, UP0 ;  /* 0x000000ff0c00728c */ /* 0x000fc8000bf01100 */
[----:B------:R-:W-:Y:S02]  /*01f0*/  USEL UR16, UR20, 0x10000, UP0 ;  /* 0x0001000014107887 */ /* 0x000fe40008000000 */
[----:B------:R-:W-:Y:S02]  /*0200*/  USEL UR17, UR12, URZ, UP0 ;  /* 0x000000ff0c117287 */ /* 0x000fe40008000000 */
[----:B0-----:R-:W-:-:S04]  /*0210*/  USHF.L.U32 UR13, UR15, 0x2, URZ ;  /* 0x000000020f0d7899 */ /* 0x001fc800080006ff */
[----:B------:R-:W-:Y:S02]  /*0220*/  UISETP.GT.U32.AND UP0, UPT, UR16, UR13, UPT ;  /* 0x0000000d1000728c */ /* 0x000fe4000bf04070 */
[----:B------:R-:W-:Y:S02]  /*0230*/  ULOP3.LUT UR7, UR13, 0xffff, URZ, 0xc0, !UPT ;  /* 0x0000ffff0d077892 */ /* 0x000fe4000f8ec0ff */
[----:B------:R-:W-:-:S04]  /*0240*/  UISETP.GT.U32.AND.EX UP0, UPT, UR17, URZ, UPT, UP0 ;  /* 0x000000ff1100728c */ /* 0x000fc8000bf04100 */
[----:B------:R-:W-:Y:S02]  /*0250*/  USEL UR4, UR16, UR13, UP0 ;  /* 0x0000000d10047287 */ /* 0x000fe40008000000 */
[----:B------:R-:W-:Y:S02]  /*0260*/  USEL UR5, UR17, URZ, UP0 ;  /* 0x000000ff11057287 */ /* 0x000fe40008000000 */
[----:B------:R-:W-:-:S04]  /*0270*/  UIADD3 UR4, UP0, UPT, UR4, -0x1, URZ ;  /* 0xffffffff04047890 */ /* 0x000fc8000ff1e0ff */
[----:B------:R-:W-:Y:S02]  /*0280*/  UIADD3.X UR5, UPT, UPT, UR5, -0x1, URZ, UP0, !UPT ;  /* 0xffffffff05057890 */ /* 0x000fe400087fe4ff */
[----:B------:R-:W-:-:S12]  /*0290*/  ULOP3.LUT UR6, UR4, 0xffff, URZ, 0xc0, !UPT ;  /* 0x0000ffff04067892 */ /* 0x000fd8000f8ec0ff */
[----:B------:R-:W-:Y:S05]  /*02a0*/  CALL.REL.NOINC `($__internal_0_$__cuda_sm20_div_u16) ;  /* 0x0000001000247944 */ /* 0x000fea0003c00000 */
[----:B------:R-:W0:Y:S01]  /*02b0*/  S2R R8, SR_TID.X ;  /* 0x0000000000087919 */ /* 0x000e220000002100 */
[----:B------:R-:W-:Y:S01]  /*02c0*/  UISETP.GE.U32.AND UP0, UPT, UR4, UR13, UPT ;  /* 0x0000000d0400728c */ /* 0x000fe2000bf06070 */
[----:B------:R-:W-:Y:S01]  /*02d0*/  LOP3.LUT R6, R6, 0xffff, RZ, 0xc0, !PT ;  /* 0x0000ffff06067812 */ /* 0x000fe200078ec0ff */
[----:B------:R-:W-:Y:S01]  /*02e0*/  UMOV UR6, URZ ;  /* 0x000000ff00067c82 */ /* 0x000fe20008000000 */
[----:B------:R-:W-:Y:S01]  /*02f0*/  UMOV UR7, URZ ;  /* 0x000000ff00077c82 */ /* 0x000fe20008000000 */
[----:B------:R-:W-:Y:S01]  /*0300*/  UISETP.GE.U32.AND.EX UP0, UPT, UR5, URZ, UPT, UP0 ;  /* 0x000000ff0500728c */ /* 0x000fe2000bf06100 */
[----:B------:R-:W-:-:S04]  /*0310*/  LOP3.LUT R2, R6, 0x1, RZ, 0xc0, !PT ;  /* 0x0000000106027812 */ /* 0x000fc800078ec0ff */
[----:B------:R-:W-:-:S04]  /*0320*/  ISETP.NE.U32.AND P0, PT, R2, 0x1, PT ;  /* 0x000000010200780c */ /* 0x000fc80003f05070 */
[----:B------:R-:W-:Y:S01]  /*0330*/  ISETP.NE.U32.AND.EX P0, PT, RZ, RZ, PT, P0 ;  /* 0x000000ffff00720c */ /* 0x000fe20003f05100 */
[----:B------:R-:W-:-:S12]  /*0340*/  BRA.U !UP0, `(.L_x_1) ;  /* 0x0000000908407547 */ /* 0x000fd8000b800000 */
[----:B------:R-:W-:Y:S01]  /*0350*/  VIADD R9, R6, 0x1 ;  /* 0x0000000106097836 */ /* 0x000fe20000000000 */
[----:B------:R-:W-:Y:S01]  /*0360*/  UMOV UR6, URZ ;  /* 0x000000ff00067c82 */ /* 0x000fe20008000000 */
[----:B------:R-:W-:Y:S01]  /*0370*/  UMOV UR7, URZ ;  /* 0x000000ff00077c82 */ /* 0x000fe20008000000 */
[----:B------:R-:W-:Y:S01]  /*0380*/  UMOV UR4, URZ ;  /* 0x000000ff00047c82 */ /* 0x000fe20008000000 */
[----:B------:R-:W-:Y:S01]  /*0390*/  UMOV UR5, URZ ;  /* 0x000000ff00057c82 */ /* 0x000fe20008000000 */
[----:B------:R-:W-:-:S07]  /*03a0*/  LOP3.LUT R9, R9, 0x1fffe, RZ, 0xc0, !PT ;  /* 0x0001fffe09097812 */ /* 0x000fce00078ec0ff */
.L_x_2:
[----:B01----:R-:W-:Y:S02]  /*03b0*/  IADD3 R10, P1, PT, R8, UR6, RZ ;  /* 0x00000006080a7c10 */ /* 0x003fe4000ff3e0ff */
[----:B------:R-:W-:Y:S02]  /*03c0*/  PRMT R2, RZ, 0x7610, R2 ;  /* 0x00007610ff027816 */ /* 0x000fe40000000002 */
[C---:B------:R-:W-:Y:S01]  /*03d0*/  ISETP.GE.U32.AND P6, PT, R10.reuse, UR16, PT ;  /* 0x000000100a007c0c */ /* 0x040fe2000bfc6070 */
[----:B------:R-:W-:Y:S01]  /*03e0*/  IMAD.X R15, RZ, RZ, UR7, P1 ;  /* 0x00000007ff0f7e24 */ /* 0x000fe200088e06ff */
[----:B------:R-:W-:-:S04]  /*03f0*/  IADD3 R11, P1, PT, R10, UR15, RZ ;  /* 0x0000000f0a0b7c10 */ /* 0x000fc8000ff3e0ff */
[----:B------:R-:W-:Y:S01]  /*0400*/  ISETP.GE.AND.EX P6, PT, R15, UR17, PT, P6 ;  /* 0x000000110f007c0c */ /* 0x000fe2000bfc6360 */
[----:B------:R-:W-:Y:S01]  /*0410*/  IMAD.X R14, RZ, RZ, R15, P1 ;  /* 0x000000ffff0e7224 */ /* 0x000fe200008e060f */
[----:B------:R-:W-:-:S04]  /*0420*/  ISETP.GE.U32.AND P3, PT, R11, UR16, PT ;  /* 0x000000100b007c0c */ /* 0x000fc8000bf66070 */
[----:B------:R-:W-:-:S07]  /*0430*/  ISETP.GE.AND.EX P3, PT, R14, UR17, PT, P3 ;  /* 0x000000110e007c0c */ /* 0x000fce000bf66330 */
[----:B------:R-:W-:-:S04]  /*0440*/  @!P6 LEA R6, P1, R10, UR8, 0x1 ;  /* 0x000000080a06ec11 */ /* 0x000fc8000f8208ff */
[----:B------:R-:W-:Y:S02]  /*0450*/  @!P6 LEA.HI.X R7, R10, UR9, R15, 0x1, P1 ;  /* 0x000000090a07ec11 */ /* 0x000fe400088f0c0f */
[----:B------:R-:W-:-:S03]  /*0460*/  IADD3 R3, P1, PT, R11, UR15, RZ ;  /* 0x0000000f0b037c10 */ /* 0x000fc6000ff3e0ff */
[----:B------:R0:W2:Y:S01]  /*0470*/  @!P6 LDG.E.U16 R2, desc[UR18][R6.64] ;  /* 0x000000120602e981 */ /* 0x0000a2000c1e1500 */
[----:B------:R-:W-:Y:S01]  /*0480*/  ISETP.GE.U32.AND P2, PT, R3, UR16, PT ;  /* 0x0000001003007c0c */ /* 0x000fe2000bf46070 */
[----:B------:R-:W-:Y:S01]  /*0490*/  IMAD.X R18, RZ, RZ, R14, P1 ;  /* 0x000000ffff127224 */ /* 0x000fe200008e060e */
[----:B------:R-:W-:Y:S02]  /*04a0*/  @!P3 LEA R12, P1, R11, UR8, 0x1 ;  /* 0x000000080b0cbc11 */ /* 0x000fe4000f8208ff */
[----:B------:R-:W-:Y:S02]  /*04b0*/  IADD3 R5, P4, PT, R3, UR15, RZ ;  /* 0x0000000f03057c10 */ /* 0x000fe4000ff9e0ff */
[----:B------:R-:W-:Y:S02]  /*04c0*/  ISETP.GE.AND.EX P2, PT, R18, UR17, PT, P2 ;  /* 0x0000001112007c0c */ /* 0x000fe4000bf46320 */
[----:B------:R-:W-:Y:S01]  /*04d0*/  PRMT R19, RZ, 0x7610, R19 ;  /* 0x00007610ff137816 */ /* 0x000fe20000000013 */
[----:B------:R-:W-:Y:S01]  /*04e0*/  IMAD.X R16, RZ, RZ, R18, P4 ;  /* 0x000000ffff107224 */ /* 0x000fe200020e0612 */
[----:B------:R-:W-:-:S02]  /*04f0*/  @!P3 LEA.HI.X R13, R11, UR9, R14, 0x1, P1 ;  /* 0x000000090b0dbc11 */ /* 0x000fc400088f0c0e */
[----:B------:R-:W-:-:S03]  /*0500*/  ISETP.GE.U32.AND P1, PT, R5, UR16, PT ;  /* 0x0000001005007c0c */ /* 0x000fc6000bf26070 */
[----:B------:R-:W3:Y:S01]  /*0510*/  @!P3 LDG.E.U16 R19, desc[UR18][R12.64] ;  /* 0x000000120c13b981 */ /* 0x000ee2000c1e1500 */
[----:B------:R-:W-:Y:S02]  /*0520*/  ISETP.GE.AND.EX P1, PT, R16, UR17, PT, P1 ;  /* 0x0000001110007c0c */ /* 0x000fe4000bf26310 */
[----:B------:R-:W-:Y:S02]  /*0530*/  PRMT R4, RZ, 0x7610, R4 ;  /* 0x00007610ff047816 */ /* 0x000fe40000000004 */
[----:B------:R-:W-:-:S04]  /*0540*/  @!P2 LEA R20, P4, R3, UR8, 0x1 ;  /* 0x000000080314ac11 */ /* 0x000fc8000f8808ff */
[----:B------:R-:W-:-:S05]  /*0550*/  @!P2 LEA.HI.X R21, R3, UR9, R18, 0x1, P4 ;  /* 0x000000090315ac11 */ /* 0x000fca000a0f0c12 */
[----:B------:R1:W4:Y:S01]  /*0560*/  @!P2 LDG.E.U16 R4, desc[UR18][R20.64] ;  /* 0x000000121404a981 */ /* 0x000322000c1e1500 */
[C---:B0-----:R-:W-:Y:S02]  /*0570*/  @!P1 LEA R6, P4, R5.reuse, UR8, 0x1 ;  /* 0x0000000805069c11 */ /* 0x041fe4000f8808ff */
[----:B------:R-:W-:Y:S02]  /*0580*/  PRMT R17, RZ, 0x7610, R17 ;  /* 0x00007610ff117816 */ /* 0x000fe40000000011 */
[----:B------:R-:W-:-:S05]  /*0590*/  @!P1 LEA.HI.X R7, R5, UR9, R16, 0x1, P4 ;  /* 0x0000000905079c11 */ /* 0x000fca000a0f0c10 */
[----:B------:R0:W5:Y:S01]  /*05a0*/  @!P1 LDG.E.U16 R17, desc[UR18][R6.64] ;  /* 0x0000001206119981 */ /* 0x000162000c1e1500 */
[----:B-1----:R-:W-:Y:S01]  /*05b0*/  PRMT R21, RZ, 0x7610, R21 ;  /* 0x00007610ff157816 */ /* 0x002fe20000000015 */
[----:B--2---:R-:W-:-:S05]  /*05c0*/  IMAD.U32 R2, R2, 0x10000, RZ ;  /* 0x0001000002027824 */ /* 0x004fca00078e00ff */
[C---:B------:R-:W-:Y:S02]  /*05d0*/  FSETP.NAN.FTZ.AND P4, PT, |R2|.reuse, |R2|, PT ;  /* 0x400000020200720b */ /* 0x040fe40003f98200 */
[----:B------:R-:W-:Y:S01]  /*05e0*/  FSETP.GT.FTZ.AND P5, PT, R2, UR14, PT ;  /* 0x0000000e02007c0b */ /* 0x000fe2000bfb4000 */
[----:B---3--:R-:W-:-:S10]  /*05f0*/  IMAD.U32 R19, R19, 0x10000, RZ ;  /* 0x0001000013137824 */ /* 0x008fd400078e00ff */
[----:B------:R-:W-:Y:S02]  /*0600*/  @!P4 FSEL R2, R2, UR14, P5 ;  /* 0x0000000e0202cc08 */ /* 0x000fe4000a800000 */
[C---:B------:R-:W-:Y:S02]  /*0610*/  @!P6 LEA R12, P5, R10.reuse, UR10, 0x1 ;  /* 0x0000000a0a0cec11 */ /* 0x040fe4000f8a08ff */
[----:B------:R-:W-:Y:S02]  /*0620*/  FSETP.NAN.FTZ.AND P4, PT, |R19|, |R19|, PT ;  /* 0x400000131300720b */ /* 0x000fe40003f98200 */
[----:B------:R-:W-:Y:S02]  /*0630*/  F2FP.BF16.F32.PACK_AB R2, RZ, R2 ;  /* 0x00000002ff02723e */ /* 0x000fe400000010ff */
[----:B------:R-:W-:Y:S02]  /*0640*/  @!P6 LEA.HI.X R13, R10, UR11, R15, 0x1, P5 ;  /* 0x0000000b0a0dec11 */ /* 0x000fe4000a8f0c0f */
[----:B0-----:R-:W-:-:S02]  /*0650*/  PRMT R7, R2, 0x7610, R7 ;  /* 0x0000761002077816 */ /* 0x001fc40000000007 */
[----:B------:R-:W-:Y:S01]  /*0660*/  FSETP.GT.FTZ.AND P5, PT, R19, UR14, PT ;  /* 0x0000000e13007c0b */ /* 0x000fe2000bfb4000 */
[----:B----4-:R-:W-:Y:S02]  /*0670*/  IMAD.U32 R20, R4, 0x10000, RZ ;  /* 0x0001000004147824 */ /* 0x010fe400078e00ff */
[----:B------:R0:W-:Y:S01]  /*0680*/  @!P6 STG.E.U16 desc[UR18][R12.64], R7 ;  /* 0x000000070c00e986 */ /* 0x0001e2000c101512 */
[----:B------:R-:W-:Y:S02]  /*0690*/  @!P3 LEA R6, P6, R11, UR10, 0x1 ;  /* 0x0000000a0b06bc11 */ /* 0x000fe4000f8c08ff */
[----:B------:R-:W-:Y:S02]  /*06a0*/  @!P4 FSEL R19, R19, UR14, P5 ;  /* 0x0000000e1313cc08 */ /* 0x000fe4000a800000 */
[----:B------:R-:W-:Y:S02]  /*06b0*/  FSETP.NAN.FTZ.AND P4, PT, |R20|, |R20|, PT ;  /* 0x400000141400720b */ /* 0x000fe40003f98200 */
[----:B------:R-:W-:Y:S01]  /*06c0*/  @!P2 LEA R2, P5, R3, UR10, 0x1 ;  /* 0x0000000a0302ac11 */ /* 0x000fe2000f8a08ff */
[----:B-----5:R-:W-:Y:S01]  /*06d0*/  IMAD.U32 R17, R17, 0x10000, RZ ;  /* 0x0001000011117824 */ /* 0x020fe200078e00ff */
[----:B------:R-:W-:-:S02]  /*06e0*/  F2FP.BF16.F32.PACK_AB R19, RZ, R19 ;  /* 0x00000013ff13723e */ /* 0x000fc400000010ff */
[----:B------:R-:W-:Y:S02]  /*06f0*/  @!P2 LEA.HI.X R3, R3, UR11, R18, 0x1, P5 ;  /* 0x0000000b0303ac11 */ /* 0x000fe4000a8f0c12 */
[----:B0-----:R-:W-:Y:S02]  /*0700*/  @!P3 LEA.HI.X R7, R11, UR11, R14, 0x1, P6 ;  /* 0x0000000b0b07bc11 */ /* 0x001fe4000b0f0c0e */
[C---:B------:R-:W-:Y:S02]  /*0710*/  @!P1 LEA R4, P6, R5.reuse, UR10, 0x1 ;  /* 0x0000000a05049c11 */ /* 0x040fe4000f8c08ff */
[----:B------:R-:W-:Y:S01]  /*0720*/  IADD3 R10, P5, PT, R10, UR13, RZ ;  /* 0x0000000d0a0a7c10 */ /* 0x000fe2000ffbe0ff */
[----:B------:R0:W-:Y:S01]  /*0730*/  @!P3 STG.E.U16 desc[UR18][R6.64], R19 ;  /* 0x000000130600b986 */ /* 0x0001e2000c101512 */
[----:B------:R-:W-:Y:S02]  /*0740*/  @!P1 LEA.HI.X R5, R5, UR11, R16, 0x1, P6 ;  /* 0x0000000b05059c11 */ /* 0x000fe4000b0f0c10 */
[----:B------:R-:W-:Y:S01]  /*0750*/  FSETP.GT.FTZ.AND P6, PT, R20, UR14, PT ;  /* 0x0000000e14007c0b */ /* 0x000fe2000bfd4000 */
[----:B------:R-:W-:Y:S01]  /*0760*/  IMAD.X R15, RZ, RZ, R15, P5 ;  /* 0x000000ffff0f7224 */ /* 0x000fe200028e060f */
[----:B------:R-:W-:-:S02]  /*0770*/  FSETP.NAN.FTZ.AND P5, PT, |R17|, |R17|, PT ;  /* 0x400000111100720b */ /* 0x000fc40003fb8200 */
[----:B------:R-:W-:Y:S02]  /*0780*/  @!P4 FSEL R20, R20, UR14, P6 ;  /* 0x0000000e1414cc08 */ /* 0x000fe4000b000000 */
[----:B------:R-:W-:Y:S02]  /*0790*/  ISETP.GE.U32.AND P4, PT, R10, UR16, PT ;  /* 0x000000100a007c0c */ /* 0x000fe4000bf86070 */
[----:B------:R-:W-:Y:S02]  /*07a0*/  IADD3 R11, P6, PT, R11, UR13, RZ ;  /* 0x0000000d0b0b7c10 */ /* 0x000fe4000ffde0ff */
[----:B------:R-:W-:Y:S02]  /*07b0*/  ISETP.GE.AND.EX P4, PT, R15, UR17, PT, P4 ;  /* 0x000000110f007c0c */ /* 0x000fe4000bf86340 */
[----:B------:R-:W-:Y:S01]  /*07c0*/  F2FP.BF16.F32.PACK_AB R20, RZ, R20 ;  /* 0x00000014ff14723e */ /* 0x000fe200000010ff */
[----:B------:R-:W-:Y:S01]  /*07d0*/  IMAD.X R14, RZ, RZ, R14, P6 ;  /* 0x000000ffff0e7224 */ /* 0x000fe200030e060e */
[----:B------:R-:W-:-:S02]  /*07e0*/  FSETP.GT.FTZ.AND P6, PT, R17, UR14, PT ;  /* 0x0000000e11007c0b */ /* 0x000fc4000bfd4000 */
[----:B0-----:R-:W-:Y:S02]  /*07f0*/  PRMT R7, R20, 0x7610, R7 ;  /* 0x0000761014077816 */ /* 0x001fe40000000007 */
[----:B------:R-:W-:Y:S02]  /*0800*/  @!P5 FSEL R17, R17, UR14, P6 ;  /* 0x0000000e1111dc08 */ /* 0x000fe4000b000000 */
[----:B------:R-:W-:Y:S01]  /*0810*/  ISETP.GE.U32.AND P5, PT, R11, UR16, PT ;  /* 0x000000100b007c0c */ /* 0x000fe2000bfa6070 */
[----:B------:R0:W-:Y:S01]  /*0820*/  @!P2 STG.E.U16 desc[UR18][R2.64], R7 ;  /* 0x000000070200a986 */ /* 0x0001e2000c101512 */
[----:B------:R-:W-:Y:S02]  /*0830*/  F2FP.BF16.F32.PACK_AB R17, RZ, R17 ;  /* 0x00000011ff11723e */ /* 0x000fe400000010ff */
[----:B------:R-:W-:Y:S02]  /*0840*/  ISETP.GE.AND.EX P3, PT, R14, UR17, PT, P5 ;  /* 0x000000110e007c0c */ /* 0x000fe4000bf66350 */
[----:B------:R-:W-:-:S02]  /*0850*/  @!P4 LEA R16, P5, R10, UR8, 0x1 ;  /* 0x000000080a10cc11 */ /* 0x000fc4000f8a08ff */
[----:B------:R-:W-:Y:S02]  /*0860*/  PRMT R20, RZ, 0x7610, R20 ;  /* 0x00007610ff147816 */ /* 0x000fe40000000014 */
[----:B------:R-:W-:Y:S02]  /*0870*/  IADD3 R12, P2, PT, R11, UR15, RZ ;  /* 0x0000000f0b0c7c10 */ /* 0x000fe4000ff5e0ff */
[----:B0-----:R-:W-:Y:S02]  /*0880*/  PRMT R3, R17, 0x7610, R3 ;  /* 0x0000761011037816 */ /* 0x001fe40000000003 */
[----:B------:R-:W-:-:S03]  /*0890*/  @!P4 LEA.HI.X R17, R10, UR9, R15, 0x1, P5 ;  /* 0x000000090a11cc11 */ /* 0x000fc6000a8f0c0f */
[----:B------:R0:W-:Y:S01]  /*08a0*/  @!P1 STG.E.U16 desc[UR18][R4.64], R3 ;  /* 0x0000000304009986 */ /* 0x0001e2000c101512 */
[----:B------:R-:W-:-:S03]  /*08b0*/  IMAD.X R13, RZ, RZ, R14, P2 ;  /* 0x000000ffff0d7224 */ /* 0x000fc600010e060e */
[----:B------:R1:W2:Y:S01]  /*08c0*/  @!P4 LDG.E.U16 R20, desc[UR18][R16.64] ;  /* 0x000000121014c981 */ /* 0x0002a2000c1e1500 */
[C---:B------:R-:W-:Y:S02]  /*08d0*/  ISETP.GE.U32.AND P1, PT, R12.reuse, UR16, PT ;  /* 0x000000100c007c0c */ /* 0x040fe4000bf26070 */
[----:B------:R-:W-:Y:S02]  /*08e0*/  @!P3 LEA R18, P2, R11, UR8, 0x1 ;  /* 0x000000080b12bc11 */ /* 0x000fe4000f8408ff */
[----:B------:R-:W-:Y:S02]  /*08f0*/  ISETP.GE.AND.EX P1, PT, R13, UR17, PT, P1 ;  /* 0x000000110d007c0c */ /* 0x000fe4000bf26310 */
[----:B------:R-:W-:Y:S02]  /*0900*/  @!P3 LEA.HI.X R19, R11, UR9, R14, 0x1, P2 ;  /* 0x000000090b13bc11 */ /* 0x000fe400090f0c0e */
[----:B------:R-:W-:-:S03]  /*0910*/  IADD3 R6, P5, PT, R12, UR15, RZ ;  /* 0x0000000f0c067c10 */ /* 0x000fc6000ffbe0ff */
[----:B------:R-:W3:Y:S01]  /*0920*/  @!P3 LDG.E.U16 R21, desc[UR18][R18.64] ;  /* 0x000000121215b981 */ /* 0x000ee2000c1e1500 */
[----:B------:R-:W-:Y:S01]  /*0930*/  ISETP.GE.U32.AND P2, PT, R6, UR16, PT ;  /* 0x0000001006007c0c */ /* 0x000fe2000bf46070 */
[----:B------:R-:W-:Y:S01]  /*0940*/  IMAD.X R7, RZ, RZ, R13, P5 ;  /* 0x000000ffff077224 */ /* 0x000fe200028e060d */
[----:B-1----:R-:W-:-:S03]  /*0950*/  PRMT R16, RZ, 0x7610, R16 ;  /* 0x00007610ff107816 */ /* 0x002fc60000000010 */
[C---:B------:R-:W-:Y:S02]  /*0960*/  @!P1 LEA R2, P5, R12.reuse, UR8, 0x1 ;  /* 0x000000080c029c11 */ /* 0x040fe4000f8a08ff */
[----:B------:R-:W-:Y:S02]  /*0970*/  ISETP.GE.AND.EX P2, PT, R7, UR17, PT, P2 ;  /* 0x0000001107007c0c */ /* 0x000fe4000bf46320 */
[----:B0-----:R-:W-:-:S05]  /*0980*/  @!P1 LEA.HI.X R3, R12, UR9, R13, 0x1, P5 ;  /* 0x000000090c039c11 */ /* 0x001fca000a8f0c0d */
[----:B------:R-:W4:Y:S01]  /*0990*/  @!P1 LDG.E.U16 R16, desc[UR18][R2.64] ;  /* 0x0000001202109981 */ /* 0x000f22000c1e1500 */
[----:B------:R-:W-:-:S05]  /*09a0*/  PRMT R17, RZ, 0x7610, R17 ;  /* 0x00007610ff117816 */ /* 0x000fca0000000011 */
[----:B------:R-:W-:-:S04]  /*09b0*/  @!P2 LEA R4, P5, R6, UR8, 0x1 ;  /* 0x000000080604ac11 */ /* 0x000fc8000f8a08ff */
[----:B------:R-:W-:-:S05]  /*09c0*/  @!P2 LEA.HI.X R5, R6, UR9, R7, 0x1, P5 ;  /* 0x000000090605ac11 */ /* 0x000fca000a8f0c07 */
[----:B------:R0:W5:Y:S01]  /*09d0*/  @!P2 LDG.E.U16 R17, desc[UR18][R4.64] ;  /* 0x000000120411a981 */ /* 0x000162000c1e1500 */
[----:B------:R-:W-:-:S04]  /*09e0*/  UIADD3 UR4, UP0, UPT, UR4, 0x2, URZ ;  /* 0x0000000204047890 */ /* 0x000fc8000ff1e0ff */
[----:B------:R-:W-:Y:S02]  /*09f0*/  UIADD3.X UR5, UPT, UPT, URZ, UR5, URZ, UP0, !UPT ;  /* 0x00000005ff057290 */ /* 0x000fe400087fe4ff */
[----:B------:R-:W-:-:S04]  /*0a00*/  ULEA UR6, UP0, UR13, UR6, 0x1 ;  /* 0x000000060d067291 */ /* 0x000fc8000f8008ff */
[----:B------:R-:W-:Y:S01]  /*0a10*/  ULEA.HI.X UR7, UR13, UR7, URZ, 0x1, UP0 ;  /* 0x000000070d077291 */ /* 0x000fe200080f0cff */
[----:B--2---:R-:W-:-:S05]  /*0a20*/  IMAD.U32 R20, R20, 0x10000, RZ ;  /* 0x0001000014147824 */ /* 0x004fca00078e00ff */
[C---:B------:R-:W-:Y:S02]  /*0a30*/  FSETP.NAN.FTZ.AND P5, PT, |R20|.reuse, |R20|, PT ;  /* 0x400000141400720b */ /* 0x040fe40003fb8200 */
[----:B------:R-:W-:Y:S01]  /*0a40*/  FSETP.GT.FTZ.AND P6, PT, R20, UR14, PT ;  /* 0x0000000e14007c0b */ /* 0x000fe2000bfd4000 */
[----:B---3--:R-:W-:-:S10]  /*0a50*/  IMAD.U32 R21, R21, 0x10000, RZ ;  /* 0x0001000015157824 */ /* 0x008fd400078e00ff */
[----:B------:R-:W-:Y:S02]  /*0a60*/  @!P5 FSEL R20, R20, UR14, P6 ;  /* 0x0000000e1414dc08 */ /* 0x000fe4000b000000 */
[C---:B------:R-:W-:Y:S02]  /*0a70*/  FSETP.NAN.FTZ.AND P5, PT, |R21|.reuse, |R21|, PT ;  /* 0x400000151500720b */ /* 0x040fe40003fb8200 */
[----:B------:R-:W-:Y:S02]  /*0a80*/  FSETP.GT.FTZ.AND P6, PT, R21, UR14, PT ;  /* 0x0000000e15007c0b */ /* 0x000fe4000bfd4000 */
[----:B------:R-:W-:Y:S01]  /*0a90*/  F2FP.BF16.F32.PACK_AB R20, RZ, R20 ;  /* 0x00000014ff14723e */ /* 0x000fe200000010ff */
[----:B----4-:R-:W-:-:S08]  /*0aa0*/  IMAD.U32 R16, R16, 0x10000, RZ ;  /* 0x0001000010107824 */ /* 0x010fd000078e00ff */
[----:B------:R-:W-:Y:S02]  /*0ab0*/  @!P5 FSEL R21, R21, UR14, P6 ;  /* 0x0000000e1515dc08 */ /* 0x000fe4000b000000 */
[----:B------:R-:W-:Y:S02]  /*0ac0*/  @!P4 LEA R2, P6, R10, UR10, 0x1 ;  /* 0x0000000a0a02cc11 */ /* 0x000fe4000f8c08ff */
[----:B------:R-:W-:Y:S02]  /*0ad0*/  FSETP.NAN.FTZ.AND P5, PT, |R16|, |R16|, PT ;  /* 0x400000101000720b */ /* 0x000fe40003fb8200 */
[----:B------:R-:W-:Y:S02]  /*0ae0*/  @!P4 LEA.HI.X R3, R10, UR11, R15, 0x1, P6 ;  /* 0x0000000b0a03cc11 */ /* 0x000fe4000b0f0c0f */
[----:B0-----:R-:W-:Y:S01]  /*0af0*/  @!P3 LEA R4, P6, R11, UR10, 0x1 ;  /* 0x0000000a0b04bc11 */ /* 0x001fe2000f8c08ff */
[----:B-----5:R-:W-:Y:S01]  /*0b00*/  IMAD.U32 R17, R17, 0x10000, RZ ;  /* 0x0001000011117824 */ /* 0x020fe200078e00ff */
[----:B------:R-:W-:Y:S01]  /*0b10*/  F2FP.BF16.F32.PACK_AB R21, RZ, R21 ;  /* 0x00000015ff15723e */ /* 0x000fe200000010ff */
[----:B------:R1:W-:Y:S01]  /*0b20*/  @!P4 STG.E.U16 desc[UR18][R2.64], R20 ;  /* 0x000000140200c986 */ /* 0x0003e2000c101512 */
[----:B------:R-:W-:-:S02]  /*0b30*/  @!P3 LEA.HI.X R5, R11, UR11, R14, 0x1, P6 ;  /* 0x0000000b0b05bc11 */ /* 0x000fc4000b0f0c0e */
[----:B------:R-:W-:-:S03]  /*0b40*/  FSETP.GT.FTZ.AND P6, PT, R16, UR14, PT ;  /* 0x0000000e10007c0b */ /* 0x000fc6000bfd4000 */
[----:B------:R1:W-:Y:S01]  /*0b50*/  @!P3 STG.E.U16 desc[UR18][R4.64], R21 ;  /* 0x000000150400b986 */ /* 0x0003e2000c101512 */
[----:B------:R-:W-:Y:S02]  /*0b60*/  @!P5 FSEL R16, R16, UR14, P6 ;  /* 0x0000000e1010dc08 */ /* 0x000fe4000b000000 */
[C---:B------:R-:W-:Y:S02]  /*0b70*/  @!P1 LEA R10, P6, R12.reuse, UR10, 0x1 ;  /* 0x0000000a0c0a9c11 */ /* 0x040fe4000f8c08ff */
[----:B------:R-:W-:Y:S02]  /*0b80*/  FSETP.NAN.FTZ.AND P5, PT, |R17|, |R17|, PT ;  /* 0x400000111100720b */ /* 0x000fe40003fb8200 */
[----:B------:R-:W-:Y:S02]  /*0b90*/  @!P1 LEA.HI.X R11, R12, UR11, R13, 0x1, P6 ;  /* 0x0000000b0c0b9c11 */ /* 0x000fe4000b0f0c0d */
[----:B------:R-:W-:Y:S02]  /*0ba0*/  @!P2 LEA R12, P6, R6, UR10, 0x1 ;  /* 0x0000000a060cac11 */ /* 0x000fe4000f8c08ff */
[----:B------:R-:W-:-:S02]  /*0bb0*/  F2FP.BF16.F32.PACK_AB R16, RZ, R16 ;  /* 0x00000010ff10723e */ /* 0x000fc400000010ff */
[----:B------:R-:W-:Y:S02]  /*0bc0*/  @!P2 LEA.HI.X R13, R6, UR11, R7, 0x1, P6 ;  /* 0x0000000b060dac11 */ /* 0x000fe4000b0f0c07 */
[----:B------:R-:W-:Y:S01]  /*0bd0*/  FSETP.GT.FTZ.AND P6, PT, R17, UR14, PT ;  /* 0x0000000e11007c0b */ /* 0x000fe2000bfd4000 */
[----:B------:R1:W-:Y:S01]  /*0be0*/  @!P1 STG.E.U16 desc[UR18][R10.64], R16 ;  /* 0x000000100a009986 */ /* 0x0003e2000c101512 */
[----:B------:R-:W-:Y:S02]  /*0bf0*/  ISETP.NE.U32.AND P1, PT, R9, UR4, PT ;  /* 0x0000000409007c0c */ /* 0x000fe4000bf25070 */
[----:B------:R-:W-:Y:S02]  /*0c00*/  @!P5 FSEL R17, R17, UR14, P6 ;  /* 0x0000000e1111dc08 */ /* 0x000fe4000b000000 */
[----:B------:R-:W-:Y:S02]  /*0c10*/  ISETP.NE.AND.EX P1, PT, RZ, UR5, PT, P1 ;  /* 0x00000005ff007c0c */ /* 0x000fe4000bf25310 */
[----:B------:R-:W-:-:S05]  /*0c20*/  F2FP.BF16.F32.PACK_AB R17, RZ, R17 ;  /* 0x00000011ff11723e */ /* 0x000fca00000010ff */
[----:B------:R1:W-:Y:S06]  /*0c30*/  @!P2 STG.E.U16 desc[UR18][R12.64], R17 ;  /* 0x000000110c00a986 */ /* 0x0003ec000c101512 */
[----:B------:R-:W-:Y:S05]  /*0c40*/  @P1 BRA `(.L_x_2) ;  /* 0xfffffff400d81947 */ /* 0x000fea000383ffff */
.L_x_1:
[----:B------:R-:W-:Y:S05]  /*0c50*/  @!P0 EXIT ;  /* 0x000000000000894d */ /* 0x000fea0003800000 */
[----:B01----:R-:W-:Y:S02]  /*0c60*/  IADD3 R17, P0, PT, R8, UR6, RZ ;  /* 0x0000000608117c10 */ /* 0x003fe4000ff1e0ff */
[----:B------:R-:W-:Y:S02]  /*0c70*/  PRMT R15, RZ, 0x7610, R15 ;  /* 0x00007610ff0f7816 */ /* 0x000fe4000000000f */
[----:B------:R-:W-:Y:S01]  /*0c80*/  IADD3 R19, P1, PT, R17, UR15, RZ ;  /* 0x0000000f11137c10 */ /* 0x000fe2000ff3e0ff */
[----:B------:R-:W-:-:S03]  /*0c90*/  IMAD.X R18, RZ, RZ, UR7, P0 ;  /* 0x00000007ff127e24 */ /* 0x000fc600080e06ff */
[----:B------:R-:W-:Y:S01]  /*0ca0*/  ISETP.GE.U32.AND P0, PT, R19, UR16, PT ;  /* 0x0000001013007c0c */ /* 0x000fe2000bf06070 */
[----:B------:R-:W-:Y:S01]  /*0cb0*/  IMAD.X R20, RZ, RZ, R18, P1 ;  /* 0x000000ffff147224 */ /* 0x000fe200008e0612 */
[----:B------:R-:W-:Y:S02]  /*0cc0*/  ISETP.GE.U32.AND P1, PT, R17, UR16, PT ;  /* 0x0000001011007c0c */ /* 0x000fe4000bf26070 */
[----:B------:R-:W-:Y:S02]  /*0cd0*/  IADD3 R5, P3, PT, R19, UR15, RZ ;  /* 0x0000000f13057c10 */ /* 0x000fe4000ff7e0ff */
[----:B------:R-:W-:Y:S02]  /*0ce0*/  ISETP.GE.AND.EX P0, PT, R20, UR17, PT, P0 ;  /* 0x0000001114007c0c */ /* 0x000fe4000bf06300 */
[----:B------:R-:W-:Y:S01]  /*0cf0*/  ISETP.GE.AND.EX P1, PT, R18, UR17, PT, P1 ;  /* 0x0000001112007c0c */ /* 0x000fe2000bf26310 */
[----:B------:R-:W-:Y:S01]  /*0d00*/  IMAD.X R8, RZ, RZ, R20, P3 ;  /* 0x000000ffff087224 */ /* 0x000fe200018e0614 */
[----:B------:R-:W-:-:S02]  /*0d10*/  ISETP.GE.U32.AND P2, PT, R5, UR16, PT ;  /* 0x0000001005007c0c */ /* 0x000fc4000bf46070 */
[----:B------:R-:W-:Y:S02]  /*0d20*/  IADD3 R4, P5, PT, R5, UR15, RZ ;  /* 0x0000000f05047c10 */ /* 0x000fe4000ffbe0ff */
[----:B------:R-:W-:-:S05]  /*0d30*/  ISETP.GE.AND.EX P2, PT, R8, UR17, PT, P2 ;  /* 0x0000001108007c0c */ /* 0x000fca000bf46320 */
[----:B------:R-:W-:Y:S02]  /*0d40*/  @!P0 LEA R6, P4, R19, UR8, 0x1 ;  /* 0x0000000813068c11 */ /* 0x000fe4000f8808ff */
[----:B------:R-:W-:Y:S02]  /*0d50*/  @!P1 LEA R2, P3, R17, UR8, 0x1 ;  /* 0x0000000811029c11 */ /* 0x000fe4000f8608ff */
[----:B------:R-:W-:Y:S02]  /*0d60*/  @!P0 LEA.HI.X R7, R19, UR9, R20, 0x1, P4 ;  /* 0x0000000913078c11 */ /* 0x000fe4000a0f0c14 */
[----:B------:R-:W-:Y:S01]  /*0d70*/  PRMT R14, RZ, 0x7610, R14 ;  /* 0x00007610ff0e7816 */ /* 0x000fe2000000000e */
[----:B------:R-:W-:Y:S01]  /*0d80*/  IMAD.X R9, RZ, RZ, R8, P5 ;  /* 0x000000ffff097224 */ /* 0x000fe200028e0608 */
[----:B------:R-:W-:Y:S01]  /*0d90*/  @!P1 LEA.HI.X R3, R17, UR9, R18, 0x1, P3 ;  /* 0x0000000911039c11 */ /* 0x000fe200098f0c12 */
[----:B------:R-:W2:Y:S01]  /*0da0*/  @!P0 LDG.E.U16 R15, desc[UR18][R6.64] ;  /* 0x00000012060f8981 */ /* 0x000ea2000c1e1500 */
[----:B------:R-:W-:-:S02]  /*0db0*/  ISETP.GE.U32.AND P3, PT, R4, UR16, PT ;  /* 0x0000001004007c0c */ /* 0x000fc4000bf66070 */
[----:B------:R-:W-:Y:S01]  /*0dc0*/  @!P2 LEA R10, P4, R5, UR8, 0x1 ;  /* 0x00000008050aac11 */ /* 0x000fe2000f8808ff */
[----:B------:R0:W3:Y:S01]  /*0dd0*/  @!P1 LDG.E.U16 R14, desc[UR18][R2.64] ;  /* 0x00000012020e9981 */ /* 0x0000e2000c1e1500 */
[----:B------:R-:W-:Y:S02]  /*0de0*/  ISETP.GE.AND.EX P3, PT, R9, UR17, PT, P3 ;  /* 0x0000001109007c0c */ /* 0x000fe4000bf66330 */
[----:B------:R-:W-:Y:S02]  /*0df0*/  PRMT R16, RZ, 0x7610, R16 ;  /* 0x00007610ff107816 */ /* 0x000fe40000000010 */
[----:B------:R-:W-:-:S05]  /*0e00*/  @!P2 LEA.HI.X R11, R5, UR9, R8, 0x1, P4 ;  /* 0x00000009050bac11 */ /* 0x000fca000a0f0c08 */
[----:B------:R-:W4:Y:S04]  /*0e10*/  @!P2 LDG.E.U16 R16, desc[UR18][R10.64] ;  /* 0x000000120a10a981 */ /* 0x000f28000c1e1500 */
[----:B------:R-:W-:-:S04]  /*0e20*/  @!P3 LEA R12, P4, R4, UR8, 0x1 ;  /* 0x00000008040cbc11 */ /* 0x000fc8000f8808ff */
[----:B------:R-:W-:-:S05]  /*0e30*/  @!P3 LEA.HI.X R13, R4, UR9, R9, 0x1, P4 ;  /* 0x00000009040dbc11 */ /* 0x000fca000a0f0c09 */
[----:B------:R-:W5:Y:S01]  /*0e40*/  @!P3 LDG.E.U16 R0, desc[UR18][R12.64] ;  /* 0x000000120c00b981 */ /* 0x000f62000c1e1500 */
[----:B0-----:R-:W-:-:S04]  /*0e50*/  @!P1 LEA R2, P4, R17, UR10, 0x1 ;  /* 0x0000000a11029c11 */ /* 0x001fc8000f8808ff */
[----:B------:R-:W-:Y:S01]  /*0e60*/  @!P1 LEA.HI.X R3, R17, UR11, R18, 0x1, P4 ;  /* 0x0000000b11039c11 */ /* 0x000fe2000a0f0c12 */
[----:B--2---:R-:W-:Y:S02]  /*0e70*/  IMAD.U32 R15, R15, 0x10000, RZ ;  /* 0x000100000f0f7824 */ /* 0x004fe400078e00ff */
[----:B---3--:R-:W-:-:S03]  /*0e80*/  IMAD.U32 R14, R14, 0x10000, RZ ;  /* 0x000100000e0e7824 */ /* 0x008fc600078e00ff */
[C---:B------:R-:W-:Y:S02]  /*0e90*/  FSETP.NAN.FTZ.AND P5, PT, |R15|.reuse, |R15|, PT ;  /* 0x4000000f0f00720b */ /* 0x040fe40003fb8200 */
[----:B------:R-:W-:Y:S02]  /*0ea0*/  FSETP.GT.FTZ.AND P6, PT, R15, UR14, PT ;  /* 0x0000000e0f007c0b */ /* 0x000fe4000bfd4000 */
[----:B------:R-:W-:Y:S01]  /*0eb0*/  FSETP.NAN.FTZ.AND P4, PT, |R14|, |R14|, PT ;  /* 0x4000000e0e00720b */ /* 0x000fe20003f98200 */
[----:B----4-:R-:W-:-:S08]  /*0ec0*/  IMAD.U32 R16, R16, 0x10000, RZ ;  /* 0x0001000010107824 */ /* 0x010fd000078e00ff */
[----:B------:R-:W-:Y:S02]  /*0ed0*/  @!P5 FSEL R15, R15, UR14, P6 ;  /* 0x0000000e0f0fdc08 */ /* 0x000fe4000b000000 */
[C---:B------:R-:W-:Y:S02]  /*0ee0*/  @!P0 LEA R6, P6, R19.reuse, UR10, 0x1 ;  /* 0x0000000a13068c11 */ /* 0x040fe4000f8c08ff */
[----:B------:R-:W-:Y:S02]  /*0ef0*/  FSETP.NAN.FTZ.AND P5, PT, |R16|, |R16|, PT ;  /* 0x400000101000720b */ /* 0x000fe40003fb8200 */
[----:B------:R-:W-:Y:S02]  /*0f00*/  @!P0 LEA.HI.X R7, R19, UR11, R20, 0x1, P6 ;  /* 0x0000000b13078c11 */ /* 0x000fe4000b0f0c14 */
[----:B------:R-:W-:Y:S01]  /*0f10*/  FSETP.GT.FTZ.AND P6, PT, R14, UR14, PT ;  /* 0x0000000e0e007c0b */ /* 0x000fe2000bfd4000 */
[----:B-----5:R-:W-:Y:S01]  /*0f20*/  IMAD.U32 R0, R0, 0x10000, RZ ;  /* 0x0001000000007824 */ /* 0x020fe200078e00ff */
[----:B------:R-:W-:-:S02]  /*0f30*/  F2FP.BF16.F32.PACK_AB R15, RZ, R15 ;  /* 0x0000000fff0f723e */ /* 0x000fc400000010ff */
[----:B------:R-:W-:Y:S02]  /*0f40*/  @!P4 FSEL R14, R14, UR14, P6 ;  /* 0x0000000e0e0ecc08 */ /* 0x000fe4000b000000 */
[C---:B------:R-:W-:Y:S02]  /*0f50*/  FSETP.GT.FTZ.AND P4, PT, R16.reuse, UR14, PT ;  /* 0x0000000e10007c0b */ /* 0x040fe4000bf94000 */
[----:B------:R-:W-:Y:S02]  /*0f60*/  F2FP.BF16.F32.PACK_AB R14, RZ, R14 ;  /* 0x0000000eff0e723e */ /* 0x000fe400000010ff */
[----:B------:R-:W-:Y:S02]  /*0f70*/  @!P2 LEA R10, P6, R5, UR10, 0x1 ;  /* 0x0000000a050aac11 */ /* 0x000fe4000f8c08ff */
[----:B------:R-:W-:Y:S01]  /*0f80*/  @!P5 FSEL R16, R16, UR14, P4 ;  /* 0x0000000e1010dc08 */ /* 0x000fe2000a000000 */
[----:B------:R0:W-:Y:S01]  /*0f90*/  @!P1 STG.E.U16 desc[UR18][R2.64], R14 ;  /* 0x0000000e02009986 */ /* 0x0001e2000c101512 */
[----:B------:R-:W-:-:S02]  /*0fa0*/  FSETP.NAN.FTZ.AND P1, PT, |R0|, |R0|, PT ;  /* 0x400000000000720b */ /* 0x000fc40003f38200 */
[----:B------:R-:W-:Y:S01]  /*0fb0*/  @!P2 LEA.HI.X R11, R5, UR11, R8, 0x1, P6 ;  /* 0x0000000b050bac11 */ /* 0x000fe2000b0f0c08 */
[----:B------:R0:W-:Y:S01]  /*0fc0*/  @!P0 STG.E.U16 desc[UR18][R6.64], R15 ;  /* 0x0000000f06008986 */ /* 0x0001e2000c101512 */
[----:B------:R-:W-:Y:S02]  /*0fd0*/  F2FP.BF16.F32.PACK_AB R16, RZ, R16 ;  /* 0x00000010ff10723e */ /* 0x000fe400000010ff */
[----:B------:R-:W-:-:S03]  /*0fe0*/  FSETP.GT.FTZ.AND P0, PT, R0, UR14, PT ;  /* 0x0000000e00007c0b */ /* 0x000fc6000bf14000 */
[----:B------:R0:W-:Y:S04]  /*0ff0*/  @!P2 STG.E.U16 desc[UR18][R10.64], R16 ;  /* 0x000000100a00a986 */ /* 0x0001e8000c101512 */
[----:B------:R-:W-:Y:S01]  /*1000*/  @!P1 FSEL R0, R0, UR14, P0 ;  /* 0x0000000e00009c08 */ /* 0x000fe20008000000 */
[----:B------:R-:W-:Y:S06]  /*1010*/  @P3 EXIT ;  /* 0x000000000000394d */ /* 0x000fec0003800000 */
[C---:B0-----:R-:W-:Y:S02]  /*1020*/  LEA R2, P0, R4.reuse, UR10, 0x1 ;  /* 0x0000000a04027c11 */ /* 0x041fe4000f8008ff */
[----:B------:R-:W-:Y:S02]  /*1030*/  F2FP.BF16.F32.PACK_AB R0, RZ, R0 ;  /* 0x00000000ff00723e */ /* 0x000fe400000010ff */
[----:B------:R-:W-:-:S05]  /*1040*/  LEA.HI.X R3, R4, UR11, R9, 0x1, P0 ;  /* 0x0000000b04037c11 */ /* 0x000fca00080f0c09 */
[----:B------:R-:W-:Y:S01]  /*1050*/  STG.E.U16 desc[UR18][R2.64], R0 ;  /* 0x0000000002007986 */ /* 0x000fe2000c101512 */
[----:B------:R-:W-:Y:S05]  /*1060*/  EXIT ;  /* 0x000000000000794d */ /* 0x000fea0003800000 */
.L_x_0:
[----:B------:R-:W1:Y:S02]  /*1070*/  S2R R9, SR_TID.X ;  /* 0x0000000000097919 */ /* 0x000e640000002100 */
[----:B-1----:R-:W-:-:S03]  /*1080*/  IMAD.WIDE.U32 R2, R9, 0x4, RZ ;  /* 0x0000000409027825 */ /* 0x002fc600078e00ff */
[----:B------:R-:W-:-:S04]  /*1090*/  ISETP.GE.U32.AND P0, PT, R2, UR20, PT ;  /* 0x0000001402007c0c */ /* 0x000fc8000bf06070 */
[----:B------:R-:W-:-:S13]  /*10a0*/  ISETP.GE.AND.EX P0, PT, R3, UR12, PT, P0 ;  /* 0x0000000c03007c0c */ /* 0x000fda000bf06300 */
[----:B0-----:R-:W-:Y:S05]  /*10b0*/  @P0 EXIT ;  /* 0x000000000000094d */ /* 0x001fea0003800000 */
[----:B------:R-:W-:Y:S01]  /*10c0*/  IMAD.MOV.U32 R10, RZ, RZ, RZ ;  /* 0x000000ffff0a7224 */ /* 0x000fe200078e00ff */
[----:B------:R-:W0:Y:S06]  /*10d0*/  LDCU UR4, c[0x0][0x360] ;  /* 0x00006c00ff0477ac */ /* 0x000e2c0008000800 */
.L_x_3:
[C---:B------:R-:W-:Y:S01]  /*10e0*/  IMAD.SHL.U32 R8, R9.reuse, 0x8, RZ ;  /* 0x0000000809087824 */ /* 0x040fe200078e00ff */
[----:B------:R-:W-:-:S04]  /*10f0*/  SHF.L.U64.HI R11, R9, 0x3, R10 ;  /* 0x00000003090b7819 */ /* 0x000fc8000001020a */
[----:B------:R-:W-:-:S04]  /*1100*/  IADD3 R2, P0, PT, R8, UR8, RZ ;  /* 0x0000000808027c10 */ /* 0x000fc8000ff1e0ff */
[----:B------:R-:W-:-:S06]  /*1110*/  IADD3.X R3, PT, PT, R11, UR9, RZ, P0, !PT ;  /* 0x000000090b037c10 */ /* 0x000fcc00087fe4ff */
[----:B------:R-:W2:Y:S02]  /*1120*/  LDG.E.64 R2, desc[UR18][R2.64] ;  /* 0x0000001202027981 */ /* 0x000ea4000c1e1b00 */
[C---:B--2---:R-:W-:Y:S01]  /*1130*/  PRMT R0, R2.reuse, 0x7632, R0 ;  /* 0x0000763202007816 */ /* 0x044fe20000000000 */
[----:B------:R-:W-:Y:S01]  /*1140*/  IMAD.U32 R5, R2, 0x10000, RZ ;  /* 0x0001000002057824 */ /* 0x000fe200078e00ff */
[C---:B------:R-:W-:Y:S01]  /*1150*/  PRMT R4, R3.reuse, 0x7632, R4 ;  /* 0x0000763203047816 */ /* 0x040fe20000000004 */
[----:B------:R-:W-:Y:S02]  /*1160*/  IMAD.U32 R6, R3, 0x10000, RZ ;  /* 0x0001000003067824 */ /* 0x000fe400078e00ff */
[----:B------:R-:W-:Y:S01]  /*1170*/  IMAD.U32 R0, R0, 0x10000, RZ ;  /* 0x0001000000007824 */ /* 0x000fe200078e00ff */
[----:B------:R-:W-:Y:S01]  /*1180*/  FSETP.NAN.FTZ.AND P5, PT, |R5|, |R5|, PT ;  /* 0x400000050500720b */ /* 0x000fe20003fb8200 */
[----:B------:R-:W-:Y:S01]  /*1190*/  IMAD.U32 R7, R4, 0x10000, RZ ;  /* 0x0001000004077824 */ /* 0x000fe200078e00ff */
[----:B------:R-:W-:-:S02]  /*11a0*/  FSETP.NAN.FTZ.AND P3, PT, |R6|, |R6|, PT ;  /* 0x400000060600720b */ /* 0x000fc40003f78200 */
[C---:B------:R-:W-:Y:S02]  /*11b0*/  FSETP.NAN.FTZ.AND P0, PT, |R0|.reuse, |R0|, PT ;  /* 0x400000000000720b */ /* 0x040fe40003f18200 */
[----:B------:R-:W-:Y:S02]  /*11c0*/  FSETP.NAN.FTZ.AND P1, PT, |R7|, |R7|, PT ;  /* 0x400000070700720b */ /* 0x000fe40003f38200 */
[C---:B------:R-:W-:Y:S02]  /*11d0*/  FSETP.GT.FTZ.AND P6, PT, R5.reuse, UR14, PT ;  /* 0x0000000e05007c0b */ /* 0x040fe4000bfd4000 */
[----:B------:R-:W-:Y:S02]  /*11e0*/  FSETP.GT.FTZ.AND P4, PT, R0, UR14, PT ;  /* 0x0000000e00007c0b */ /* 0x000fe4000bf94000 */
[----:B------:R-:W-:Y:S02]  /*11f0*/  FSETP.GT.FTZ.AND P2, PT, R6, UR14, PT ;  /* 0x0000000e06007c0b */ /* 0x000fe4000bf54000 */
[----:B------:R-:W-:-:S02]  /*1200*/  @!P5 FSEL R5, R5, UR14, P6 ;  /* 0x0000000e0505dc08 */ /* 0x000fc4000b000000 */
[----:B------:R-:W-:Y:S02]  /*1210*/  FSETP.GT.FTZ.AND P5, PT, R7, UR14, PT ;  /* 0x0000000e07007c0b */ /* 0x000fe4000bfb4000 */
[----:B------:R-:W-:Y:S02]  /*1220*/  @!P0 FSEL R0, R0, UR14, P4 ;  /* 0x0000000e00008c08 */ /* 0x000fe4000a000000 */
[----:B0-----:R-:W-:Y:S02]  /*1230*/  IADD3 R9, P0, PT, R9, UR4, RZ ;  /* 0x0000000409097c10 */ /* 0x001fe4000ff1e0ff */
[----:B------:R-:W-:Y:S02]  /*1240*/  IADD3 R2, P6, PT, R8, UR10, RZ ;  /* 0x0000000a08027c10 */ /* 0x000fe4000ffde0ff */
[----:B------:R-:W-:Y:S01]  /*1250*/  @!P3 FSEL R6, R6, UR14, P2 ;  /* 0x0000000e0606bc08 */ /* 0x000fe20009000000 */
[----:B------:R-:W-:Y:S01]  /*1260*/  IMAD.X R10, RZ, RZ, R10, P0 ;  /* 0x000000ffff0a7224 */ /* 0x000fe200000e060a */
[----:B------:R-:W-:-:S02]  /*1270*/  @!P1 FSEL R7, R7, UR14, P5 ;  /* 0x0000000e07079c08 */ /* 0x000fc4000a800000 */
[----:B------:R-:W-:Y:S01]  /*1280*/  F2FP.BF16.F32.PACK_AB R4, R0, R5 ;  /* 0x000000050004723e */ /* 0x000fe200000010ff */
[----:B------:R-:W-:Y:S01]  /*1290*/  IMAD.SHL.U32 R0, R9, 0x4, RZ ;  /* 0x0000000409007824 */ /* 0x000fe200078e00ff */
[----:B------:R-:W-:Y:S02]  /*12a0*/  IADD3.X R3, PT, PT, R11, UR11, RZ, P6, !PT ;  /* 0x0000000b0b037c10 */ /* 0x000fe4000b7fe4ff */
[----:B------:R-:W-:Y:S02]  /*12b0*/  F2FP.BF16.F32.PACK_AB R5, R7, R6 ;  /* 0x000000060705723e */ /* 0x000fe400000010ff */
[----:B------:R-:W-:Y:S02]  /*12c0*/  ISETP.LT.U32.AND P1, PT, R0, UR20, PT ;  /* 0x0000001400007c0c */ /* 0x000fe4000bf21070 */
[C---:B------:R-:W-:Y:S01]  /*12d0*/  LOP3.LUT P0, RZ, R9.reuse, 0xffffc000, RZ, 0xc0, !PT ;  /* 0xffffc00009ff7812 */ /* 0x040fe2000780c0ff */
[----:B------:R1:W-:Y:S01]  /*12e0*/  STG.E.64 desc[UR18][R2.64], R4 ;  /* 0x0000000402007986 */ /* 0x0003e2000c101b12 */
[----:B------:R-:W-:-:S02]  /*12f0*/  SHF.L.U64.HI R0, R9, 0x2, R10 ;  /* 0x0000000209007819 */ /* 0x000fc4000001020a */
[----:B------:R-:W-:Y:S02]  /*1300*/  LOP3.LUT P0, RZ, R10, 0x3fffffff, RZ, 0xc0, P0 ;  /* 0x3fffffff0aff7812 */ /* 0x000fe4000000c0ff */
[----:B------:R-:W-:-:S13]  /*1310*/  ISETP.LT.AND.EX P1, PT, R0, UR12, PT, P1 ;  /* 0x0000000c00007c0c */ /* 0x000fda000bf21310 */
[----:B-1----:R-:W-:Y:S05]  /*1320*/  @!P0 BRA P1, `(.L_x_3) ;  /* 0xfffffffc006c8947 */ /* 0x002fea000083ffff */
[----:B------:R-:W-:Y:S05]  /*1330*/  EXIT ;  /* 0x000000000000794d */ /* 0x000fea0003800000 */
        .weak           $__internal_0_$__cuda_sm20_div_u16
        .type           $__internal_0_$__cuda_sm20_div_u16,@function
        .size           $__internal_0_$__cuda_sm20_div_u16,(.L_x_4098 - $__internal_0_$__cuda_sm20_div_u16)
$__internal_0_$__cuda_sm20_div_u16:
[----:B------:R-:W0:Y:S01]  /*1340*/  I2F.U16 R2, UR7 ;  /* 0x0000000700027d06 */ /* 0x000e220008101000 */
[----:B------:R-:W-:Y:S01]  /*1350*/  IMAD.MOV.U32 R3, RZ, RZ, 0x4b800000 ;  /* 0x4b800000ff037424 */ /* 0x000fe200078e00ff */
[C---:B0-----:R-:W-:Y:S02]  /*1360*/  FSETP.GEU.AND P1, PT, |R2|.reuse, 1.175494350822287508e-38, PT ;  /* 0x008000000200780b */ /* 0x041fe40003f2e200 */
[----:B------:R-:W-:Y:S02]  /*1370*/  FSETP.GT.AND P0, PT, |R2|, 8.50705917302346158658e+37, PT ;  /* 0x7e8000000200780b */ /* 0x000fe40003f04200 */
[----:B------:R-:W-:-:S04]  /*1380*/  FSEL R3, R3, 1, !P1 ;  /* 0x3f80000003037808 */ /* 0x000fc80004800000 */
[----:B------:R-:W-:Y:S02]  /*1390*/  FSEL R3, R3, 0.25, !P0 ;  /* 0x3e80000003037808 */ /* 0x000fe40004000000 */
[----:B------:R-:W-:-:S03]  /*13a0*/  ISETP.NE.U32.AND P0, PT, RZ, UR7, PT ;  /* 0x00000007ff007c0c */ /* 0x000fc6000bf05070 */
[----:B------:R-:W-:Y:S01]  /*13b0*/  FMUL R4, R2, R3 ;  /* 0x0000000302047220 */ /* 0x000fe20000400000 */
[----:B------:R-:W-:-:S05]  /*13c0*/  I2FP.F32.U32.RZ R2, UR6 ;  /* 0x0000000600027c45 */ /* 0x000fca000820d000 */
[----:B------:R-:W0:Y:S02]  /*13d0*/  MUFU.RCP R4, R4 ;  /* 0x0000000400047308 */ /* 0x000e240000001000 */
[----:B0-----:R-:W-:-:S04]  /*13e0*/  FMUL R3, R3, R4 ;  /* 0x0000000403037220 */ /* 0x001fc80000400000 */
[----:B------:R-:W-:-:S04]  /*13f0*/  VIADD R3, R3, 0x2 ;  /* 0x0000000203037836 */ /* 0x000fc80000000000 */
[----:B------:R-:W-:Y:S01]  /*1400*/  FMUL.RZ R5, R2, R3 ;  /* 0x0000000302057220 */ /* 0x000fe2000040c000 */
[----:B------:R-:W-:Y:S02]  /*1410*/  IMAD.MOV.U32 R2, RZ, RZ, R7 ;  /* 0x000000ffff027224 */ /* 0x000fe400078e0007 */
[----:B------:R-:W-:-:S03]  /*1420*/  IMAD.MOV.U32 R3, RZ, RZ, 0x0 ;  /* 0x00000000ff037424 */ /* 0x000fc600078e00ff */
[----:B------:R-:W0:Y:S02]  /*1430*/  F2I.U32.TRUNC.NTZ R5, R5 ;  /* 0x0000000500057305 */ /* 0x000e24000020f000 */
[----:B0-----:R-:W-:Y:S01]  /*1440*/  LOP3.LUT R6, R5, 0xffff, RZ, 0xc0, !PT ;  /* 0x0000ffff05067812 */ /* 0x001fe200078ec0ff */
[----:B------:R-:W-:Y:S01]  /*1450*/  @!P0 IMAD.MOV.U32 R6, RZ, RZ, -0x1 ;  /* 0xffffffffff068424 */ /* 0x000fe200078e00ff */
[----:B------:R-:W-:Y:S06]  /*1460*/  RET.REL.NODEC R2 `(_ZN2at6native61_GLOBAL__N__44eb8e94_28_ForeachBinaryOpScalarList_cu_dda10a6925multi_tensor_apply_kernelINS1_28TensorListScalarListMetadataIfLi2EEENS1_25BinaryOpScalarListFunctorIN3c108BFloat16ELi2ELi1ELi1EEEJNS0_7maximumIfEEEEEvT_T0_DpT1_) ;  /* 0xffffffe802e47950 */ /* 0x000fec0003c3ffff */
.L_x_4:
[----:B------:R-:W-:-:S00]  /*1470*/  BRA `(.L_x_4) ;  /* 0xfffffffc00fc7947 */ /* 0x000fc0000383ffff */
[----:B------:R-:W-:-:S00]  /*1480*/  NOP ;  /* 0x0000000000007918 */ /* 0x000fc00000000000 */
[----:B------:R-:W-:-:S00]  /*1490*/  NOP ;  /* 0x0000000000007918 */ /* 0x000fc00000000000 */
[----:B------:R-:W-:-:S00]  /*14a0*/  NOP ;  /* 0x0000000000007918 */ /* 0x000fc00000000000 */
[----:B------:R-:W-:-:S00]  /*14b0*/  NOP ;  /* 0x0000000000007918 */ /* 0x000fc00000000000 */
[----:B------:R-:W-:-:S00]  /*14c0*/  NOP ;  /* 0x0000000000007918 */ /* 0x000fc00000000000 */
[----:B------:R-:W-:-:S00]  /*14d0*/  NOP ;  /* 0x0000000000007918 */ /* 0x000fc00000000000 */
[----:B------:R-:W-:-:S00]  /*14e0*/  NOP ;  /* 0x0000000000007918 */ /* 0x000fc00000000000 */
[----:B------:R-:W-:-:S00]  /*14f0*/  NOP ;  /* 0x0000000000007918 */ /* 0x000fc00000000000 */
.L_x_4098:


//--------------------- .text._ZN2at6native61_GLOBAL__N__44eb8e94_28_ForeachBinaryOpScalarList_cu_dda10a6925multi_tensor_apply_kernelINS1_28TensorListScalarListMetadataIfLi2EEENS1_25BinaryOpScalarListFunctorIN3c104HalfELi2ELi1ELi1EEEJNS0_7maximumIfEEEEEvT_T0_DpT1_ --------------------------
	.section	.text._ZN2at6native61_GLOBAL__N__44eb8e94_28_ForeachBinaryOpScalarList_cu_dda10a6925multi_tensor_apply_kernelINS1_28TensorListScalarListMetadataIfLi2EEENS1_25BinaryOpScalarListFunctorIN3c104HalfELi2ELi1ELi1EEEJNS0_7maximumIfEEEEEvT_T0_DpT1_,"ax",@progbits
	.align	128
.text._ZN2at6native61_GLOBAL__N__44eb8e94_28_ForeachBinaryOpScalarList_cu_dda10a6925multi_tensor_apply_kernelINS1_28TensorListScalarListMetadataIfLi2EEENS1_25BinaryOpScalarListFunctorIN3c104HalfELi2ELi1ELi1EEEJNS0_7maximumIfEEEEEvT_T0_DpT1_:
        .type           _ZN2at6native61_GLOBAL__N__44eb8e94_28_ForeachBinaryOpScalarList_cu_dda10a6925multi_tensor_apply_kernelINS1_28TensorListScalarListMetadataIfLi2EEENS1_25BinaryOpScalarListFunctorIN3c104HalfELi2ELi1ELi1EEEJNS0_7maximumIfEEEEEvT_T0_DpT1_,@function
        .size           _ZN2at6native61_GLOBAL__N__44eb8e94_28_ForeachBinaryOpScalarList_cu_dda10a6925multi_tensor_apply_kernelINS1_28TensorListScalarListMetadataIfLi2EEENS1_25BinaryOpScalarListFunctorIN3c104HalfELi2ELi1ELi1EEEJNS0_7maximumIfEEEEEvT_T0_DpT1_,(.L_x_4100 - _ZN2at6native61_GLOBAL__N__44eb8e94_28_ForeachBinaryOpScalarList_cu_dda10a6925multi_tensor_apply_kernelINS1_28TensorListScalarListMetadataIfLi2EEENS1_25BinaryOpScalarListFunctorIN3c104HalfELi2ELi1ELi1EEEJNS0_7maximumIfEEEEEvT_T0_DpT1_)
        .other          _ZN2at6native61_GLOBAL__N__44eb8e94_28_ForeachBinaryOpScalarList_cu_dda10a6925multi_tensor_apply_kernelINS1_28TensorListScalarListMetadataIfLi2EEENS1_25BinaryOpScalarListFunctorIN3c104HalfELi2ELi1ELi1EEEJNS0_7maximumIfEEEEEvT_T0_DpT1_,@"STO_CUDA_ENTRY STV_DEFAULT"
_ZN2at6native61_GLOBAL__N__44eb8e94_28_ForeachBinaryOpScalarList_cu_dda10a6925multi_tensor_apply_kernelINS1_28TensorListScalarListMetadataIfLi2EEENS1_25BinaryOpScalarListFunctorIN3c104HalfELi2ELi1ELi1EEEJNS0_7maximumIfEEEEEvT_T0_DpT1_:
        /* <DEDUP_REMOVED lines=42> */
[----:B------:R-:W-:Y:S05]  /*02a0*/  CALL.REL.NOINC `($__internal_1_$__cuda_sm20_div_u16) ;  /* 0x0000001000187944 */ /* 0x000fea0003c00000 */
        /* <DEDUP_REMOVED lines=16> */
.L_x_7:
[----:B0-----:R-:W-:Y:S02]  /*03b0*/  IADD3 R10, P2, PT, R8, UR6, RZ ;  /* 0x00000006080a7c10 */ /* 0x001fe4000ff5e0ff */
[----:B------:R-:W-:Y:S02]  /*03c0*/  PRMT R19, RZ, 0x7610, R19 ;  /* 0x00007610ff137816 */ /* 0x000fe40000000013 */
[C---:B------:R-:W-:Y:S01]  /*03d0*/  ISETP.GE.U32.AND P1, PT, R10.reuse, UR16, PT ;  /* 0x000000100a007c0c */ /* 0x040fe2000bf26070 */
[----:B------:R-:W-:Y:S01]  /*03e0*/  IMAD.X R13, RZ, RZ, UR7, P2 ;  /* 0x00000007ff0d7e24 */ /* 0x000fe200090e06ff */
[----:B------:R-:W-:-:S04]  /*03f0*/  IADD3 R12, P4, PT, R10, UR15, RZ ;  /* 0x0000000f0a0c7c10 */ /* 0x000fc8000ff9e0ff */
[----:B------:R-:W-:Y:S01]  /*0400*/  ISETP.GE.AND.EX P1, PT, R13, UR17, PT, P1 ;  /* 0x000000110d007c0c */ /* 0x000fe2000bf26310 */
[----:B------:R-:W-:Y:S01]  /*0410*/  IMAD.X R11, RZ, RZ, R13, P4 ;  /* 0x000000ffff0b7224 */ /* 0x000fe200020e060d */
[C---:B------:R-:W-:Y:S02]  /*0420*/  ISETP.GE.U32.AND P2, PT, R12.reuse, UR16, PT ;  /* 0x000000100c007c0c */ /* 0x040fe4000bf46070 */
[----:B------:R-:W-:Y:S02]  /*0430*/  IADD3 R4, P4, PT, R12, UR15, RZ ;  /* 0x0000000f0c047c10 */ /* 0x000fe4000ff9e0ff */
[----:B------:R-:W-:-:S07]  /*0440*/  ISETP.GE.AND.EX P2, PT, R11, UR17, PT, P2 ;  /* 0x000000110b007c0c */ /* 0x000fce000bf46320 */
[----:B------:R-:W-:-:S04]  /*0450*/  @!P1 LEA R2, P3, R10, UR8, 0x1 ;  /* 0x000000080a029c11 */ /* 0x000fc8000f8608ff */
[----:B------:R-:W-:Y:S01]  /*0460*/  @!P1 LEA.HI.X R3, R10, UR9, R13, 0x1, P3 ;  /* 0x000000090a039c11 */ /* 0x000fe200098f0c0d */
[----:B------:R-:W-:Y:S01]  /*0470*/  IMAD.X R17, RZ, RZ, R11, P4 ;  /* 0x000000ffff117224 */ /* 0x000fe200020e060b */
[----:B------:R-:W-:-:S03]  /*0480*/  ISETP.GE.U32.AND P3, PT, R4, UR16, PT ;  /* 0x0000001004007c0c */ /* 0x000fc6000bf66070 */
[----:B------:R0:W2:Y:S01]  /*0490*/  @!P1 LDG.E.U16 R19, desc[UR18][R2.64] ;  /* 0x0000001202139981 */ /* 0x0000a2000c1e1500 */
[----:B------:R-:W-:Y:S02]  /*04a0*/  ISETP.GE.AND.EX P3, PT, R17, UR17, PT, P3 ;  /* 0x0000001111007c0c */ /* 0x000fe4000bf66330 */
[----:B------:R-:W-:Y:S02]  /*04b0*/  IADD3 R16, P5, PT, R4, UR15, RZ ;  /* 0x0000000f04107c10 */ /* 0x000fe4000ffbe0ff */
[C---:B------:R-:W-:Y:S02]  /*04c0*/  @!P2 LEA R14, P6, R12.reuse, UR8, 0x1 ;  /* 0x000000080c0eac11 */ /* 0x040fe4000f8c08ff */
[----:B------:R-:W-:Y:S01]  /*04d0*/  PRMT R20, RZ, 0x7610, R20 ;  /* 0x00007610ff147816 */ /* 0x000fe20000000014 */
[----:B------:R-:W-:Y:S01]  /*04e0*/  IMAD.X R5, RZ, RZ, R17, P5 ;  /* 0x000000ffff057224 */ /* 0x000fe200028e0611 */
[----:B------:R-:W-:Y:S02]  /*04f0*/  @!P2 LEA.HI.X R15, R12, UR9, R11, 0x1, P6 ;  /* 0x000000090c0fac11 */ /* 0x000fe4000b0f0c0b */
[----:B------:R-:W-:-:S03]  /*0500*/  ISETP.GE.U32.AND P4, PT, R16, UR16, PT ;  /* 0x0000001010007c0c */ /* 0x000fc6000bf86070 */
[----:B------:R-:W3:Y:S01]  /*0510*/  @!P2 LDG.E.U16 R20, desc[UR18][R14.64] ;  /* 0x000000120e14a981 */ /* 0x000ee2000c1e1500 */
[----:B------:R-:W-:Y:S02]  /*0520*/  ISETP.GE.AND.EX P4, PT, R5, UR17, PT, P4 ;  /* 0x0000001105007c0c */ /* 0x000fe4000bf86340 */
[C---:B------:R-:W-:Y:S02]  /*0530*/  @!P3 LEA R6, P5, R4.reuse, UR8, 0x1 ;  /* 0x000000080406bc11 */ /* 0x040fe4000f8a08ff */
[----:B------:R-:W-:Y:S02]  /*0540*/  PRMT R21, RZ, 0x7610, R21 ;  /* 0x00007610ff157816 */ /* 0x000fe40000000015 */
[----:B------:R-:W-:-:S05]  /*0550*/  @!P3 LEA.HI.X R7, R4, UR9, R17, 0x1, P5 ;  /* 0x000000090407bc11 */ /* 0x000fca000a8f0c11 */
[----:B------:R-:W4:Y:S02]  /*0560*/  @!P3 LDG.E.U16 R21, desc[UR18][R6.64] ;  /* 0x000000120615b981 */ /* 0x000f24000c1e1500 */
[C---:B0-----:R-:W-:Y:S02]  /*0570*/  @!P4 LEA R2, P5, R16.reuse, UR8, 0x1 ;  /* 0x000000081002cc11 */ /* 0x041fe4000f8a08ff */
[----:B------:R-:W-:Y:S02]  /*0580*/  PRMT R18, RZ, 0x7610, R18 ;  /* 0x00007610ff127816 */ /* 0x000fe40000000012 */
[----:B------:R-:W-:-:S05]  /*0590*/  @!P4 LEA.HI.X R3, R16, UR9, R5, 0x1, P5 ;  /* 0x000000091003cc11 */ /* 0x000fca000a8f0c05 */
[----:B------:R0:W5:Y:S01]  /*05a0*/  @!P4 LDG.E.U16 R18, desc[UR18][R2.64] ;  /* 0x000000120212c981 */ /* 0x000162000c1e1500 */
[----:B--2---:R-:W-:-:S05]  /*05b0*/  HADD2.F32 R19, -RZ, R19.H0_H0 ;  /* 0x20000013ff137230 */ /* 0x004fca0000004100 */
[C---:B------:R-:W-:Y:S02]  /*05c0*/  FSETP.NAN.FTZ.AND P5, PT, |R19|.reuse, |R19|, PT ;  /* 0x400000131300720b */ /* 0x040fe40003fb8200 */
[----:B------:R-:W-:Y:S01]  /*05d0*/  FSETP.GT.FTZ.AND P6, PT, R19, UR14, PT ;  /* 0x0000000e13007c0b */ /* 0x000fe2000bfd4000 */
[----:B---3--:R-:W-:-:S10]  /*05e0*/  HADD2.F32 R20, -RZ, R20.H0_H0 ;  /* 0x20000014ff147230 */ /* 0x008fd40000004100 */
[----:B------:R-:W-:Y:S02]  /*05f0*/  @!P5 FSEL R19, R19, UR14, P6 ;  /* 0x0000000e1313dc08 */ /* 0x000fe4000b000000 */
[C---:B------:R-:W-:Y:S02]  /*0600*/  @!P1 LEA R14, P5, R10.reuse, UR10, 0x1 ;  /* 0x0000000a0a0e9c11 */ /* 0x040fe4000f8a08ff */
[----:B------:R-:W-:Y:S02]  /*0610*/  F2FP.F16.F32.PACK_AB R19, RZ, R19 ;  /* 0x00000013ff13723e */ /* 0x000fe400000000ff */
[----:B------:R-:W-:Y:S02]  /*0620*/  @!P1 LEA.HI.X R15, R10, UR11, R13, 0x1, P5 ;  /* 0x0000000b0a0f9c11 */ /* 0x000fe4000a8f0c0d */
[----:B------:R-:W-:Y:S01]  /*0630*/  FSETP.NAN.FTZ.AND P5, PT, |R20|, |R20|, PT ;  /* 0x400000141400720b */ /* 0x000fe20003fb8200 */
[----:B----4-:R-:W-:Y:S01]  /*0640*/  HADD2.F32 R21, -RZ, R21.H0_H0 ;  /* 0x20000015ff157230 */ /* 0x010fe20000004100 */
[----:B0-----:R-:W-:Y:S01]  /*0650*/  @!P3 LEA R2, P6, R4, UR10, 0x1 ;  /* 0x0000000a0402bc11 */ /* 0x001fe2000f8c08ff */
[----:B------:R0:W-:Y:S01]  /*0660*/  @!P1 STG.E.U16 desc[UR18][R14.64], R19 ;  /* 0x000000130e009986 */ /* 0x0001e2000c101512 */
[----:B------:R-:W-:-:S02]  /*0670*/  @!P2 LEA R6, P1, R12, UR10, 0x1 ;  /* 0x0000000a0c06ac11 */ /* 0x000fc4000f8208ff */
[----:B------:R-:W-:Y:S02]  /*0680*/  @!P3 LEA.HI.X R3, R4, UR11, R17, 0x1, P6 ;  /* 0x0000000b0403bc11 */ /* 0x000fe4000b0f0c11 */
[----:B------:R-:W-:Y:S02]  /*0690*/  @!P2 LEA.HI.X R7, R12, UR11, R11, 0x1, P1 ;  /* 0x0000000b0c07ac11 */ /* 0x000fe400088f0c0b */
[C---:B------:R-:W-:Y:S02]  /*06a0*/  FSETP.GT.FTZ.AND P6, PT, R20.reuse, UR14, PT ;  /* 0x0000000e14007c0b */ /* 0x040fe4000bfd4000 */
[----:B------:R-:W-:Y:S02]  /*06b0*/  FSETP.NAN.FTZ.AND P1, PT, |R21|, |R21|, PT ;  /* 0x400000151500720b */ /* 0x000fe40003f38200 */
[----:B------:R-:W-:Y:S02]  /*06c0*/  @!P5 FSEL R20, R20, UR14, P6 ;  /* 0x0000000e1414dc08 */ /* 0x000fe4000b000000 */
[----:B------:R-:W-:Y:S01]  /*06d0*/  @!P4 LEA R4, P6, R16, UR10, 0x1 ;  /* 0x0000000a1004cc11 */ /* 0x000fe2000f8c08ff */
[----:B-----5:R-:W-:Y:S01]  /*06e0*/  HADD2.F32 R18, -RZ, R18.H0_H0 ;  /* 0x20000012ff127230 */ /* 0x020fe20000004100 */
[----:B------:R-:W-:-:S02]  /*06f0*/  IADD3 R10, P5, PT, R10, UR13, RZ ;  /* 0x0000000d0a0a7c10 */ /* 0x000fc4000ffbe0ff */
[----:B------:R-:W-:Y:S02]  /*0700*/  @!P4 LEA.HI.X R5, R16, UR11, R5, 0x1, P6 ;  /* 0x0000000b1005cc11 */ /* 0x000fe4000b0f0c05 */
[C---:B------:R-:W-:Y:S01]  /*0710*/  FSETP.GT.FTZ.AND P6, PT, R21.reuse, UR14, PT ;  /* 0x0000000e15007c0b */ /* 0x040fe2000bfd4000 */
[----:B------:R-:W-:Y:S01]  /*0720*/  IMAD.X R13, RZ, RZ, R13, P5 ;  /* 0x000000ffff0d7224 */ /* 0x000fe200028e060d */
[----:B------:R-:W-:Y:S02]  /*0730*/  FSETP.NAN.FTZ.AND P5, PT, |R18|, |R18|, PT ;  /* 0x400000121200720b */ /* 0x000fe40003fb8200 */
[----:B------:R-:W-:Y:S02]  /*0740*/  @!P1 FSEL R21, R21, UR14, P6 ;  /* 0x0000000e15159c08 */ /* 0x000fe4000b000000 */
[----:B------:R-:W-:Y:S02]  /*0750*/  ISETP.GE.U32.AND P1, PT, R10, UR16, PT ;  /* 0x000000100a007c0c */ /* 0x000fe4000bf26070 */
[----:B------:R-:W-:-:S02]  /*0760*/  IADD3 R12, P6, PT, R12, UR13, RZ ;  /* 0x0000000d0c0c7c10 */ /* 0x000fc4000ffde0ff */
[----:B------:R-:W-:Y:S02]  /*0770*/  ISETP.GE.AND.EX P1, PT, R13, UR17, PT, P1 ;  /* 0x000000110d007c0c */ /* 0x000fe4000bf26310 */
[----:B------:R-:W-:Y:S01]  /*0780*/  F2FP.F16.F32.PACK_AB R20, RZ, R20 ;  /* 0x00000014ff14723e */ /* 0x000fe200000000ff */
[----:B------:R-:W-:Y:S01]  /*0790*/  IMAD.X R11, RZ, RZ, R11, P6 ;  /* 0x000000ffff0b7224 */ /* 0x000fe200030e060b */
[----:B------:R-:W-:Y:S02]  /*07a0*/  FSETP.GT.FTZ.AND P6, PT, R18, UR14, PT ;  /* 0x0000000e12007c0b */ /* 0x000fe4000bfd4000 */
[----:B0-----:R-:W-:Y:S02]  /*07b0*/  PRMT R15, R20, 0x7610, R15 ;  /* 0x00007610140f7816 */ /* 0x001fe4000000000f */
[----:B------:R-:W-:Y:S02]  /*07c0*/  @!P5 FSEL R18, R18, UR14, P6 ;  /* 0x0000000e1212dc08 */ /* 0x000fe4000b000000 */
[----:B------:R-:W-:Y:S01]  /*07d0*/  ISETP.GE.U32.AND P5, PT, R12, UR16, PT ;  /* 0x000000100c007c0c */ /* 0x000fe2000bfa6070 */
[----:B------:R-:W-:Y:S01]  /*07e0*/  @!P2 STG.E.U16 desc[UR18][R6.64], R15 ;  /* 0x0000000f0600a986 */ /* 0x000fe2000c101512 */
[----:B------:R-:W-:-:S02]  /*07f0*/  F2FP.F16.F32.PACK_AB R21, RZ, R21 ;  /* 0x00000015ff15723e */ /* 0x000fc400000000ff */
[----:B------:R-:W-:Y:S02]  /*0800*/  F2FP.F16.F32.PACK_AB R18, RZ, R18 ;  /* 0x00000012ff12723e */ /* 0x000fe400000000ff */
[----:B------:R-:W-:Y:S02]  /*0810*/  ISETP.GE.AND.EX P2, PT, R11, UR17, PT, P5 ;  /* 0x000000110b007c0c */ /* 0x000fe4000bf46350 */
[C---:B------:R-:W-:Y:S01]  /*0820*/  @!P1 LEA R16, P5, R10.reuse, UR8, 0x1 ;  /* 0x000000080a109c11 */ /* 0x040fe2000f8a08ff */
[----:B------:R0:W-:Y:S01]  /*0830*/  @!P3 STG.E.U16 desc[UR18][R2.64], R21 ;  /* 0x000000150200b986 */ /* 0x0001e2000c101512 */
[----:B------:R-:W-:Y:S02]  /*0840*/  PRMT R20, RZ, 0x7610, R20 ;  /* 0x00007610ff147816 */ /* 0x000fe40000000014 */
[----:B------:R-:W-:Y:S02]  /*0850*/  @!P1 LEA.HI.X R17, R10, UR9, R13, 0x1, P5 ;  /* 0x000000090a119c11 */ /* 0x000fe4000a8f0c0d */
[----:B------:R-:W-:-:S02]  /*0860*/  IADD3 R14, P5, PT, R12, UR15, RZ ;  /* 0x0000000f0c0e7c10 */ /* 0x000fc4000ffbe0ff */
[----:B0-----:R-:W-:-:S03]  /*0870*/  PRMT R3, R18, 0x7610, R3 ;  /* 0x0000761012037816 */ /* 0x001fc60000000003 */
[----:B------:R-:W-:Y:S02]  /*0880*/  IMAD.X R15, RZ, RZ, R11, P5 ;  /* 0x000000ffff0f7224 */ /* 0x000fe400028e060b */
[----:B------:R0:W-:Y:S01]  /*0890*/  @!P4 STG.E.U16 desc[UR18][R4.64], R3 ;  /* 0x000000030400c986 */ /* 0x0001e2000c101512 */
[----:B------:R-:W-:-:S03]  /*08a0*/  ISETP.GE.U32.AND P3, PT, R14, UR16, PT ;  /* 0x000000100e007c0c */ /* 0x000fc6000bf66070 */
[----:B------:R1:W2:Y:S01]  /*08b0*/  @!P1 LDG.E.U16 R20, desc[UR18][R16.64] ;  /* 0x0000001210149981 */ /* 0x0002a2000c1e1500 */
[C---:B------:R-:W-:Y:S02]  /*08c0*/  @!P2 LEA R18, P4, R12.reuse, UR8, 0x1 ;  /* 0x000000080c12ac11 */ /* 0x040fe4000f8808ff */
[----:B------:R-:W-:Y:S02]  /*08d0*/  ISETP.GE.AND.EX P3, PT, R15, UR17, PT, P3 ;  /* 0x000000110f007c0c */ /* 0x000fe4000bf66330 */
[----:B------:R-:W-:Y:S02]  /*08e0*/  PRMT R21, RZ, 0x7610, R21 ;  /* 0x00007610ff157816 */ /* 0x000fe40000000015 */
[----:B------:R-:W-:Y:S02]  /*08f0*/  @!P2 LEA.HI.X R19, R12, UR9, R11, 0x1, P4 ;  /* 0x000000090c13ac11 */ /* 0x000fe4000a0f0c0b */
[----:B------:R-:W-:-:S03]  /*0900*/  IADD3 R6, P5, PT, R14, UR15, RZ ;  /* 0x0000000f0e067c10 */ /* 0x000fc6000ffbe0ff */
[----:B------:R-:W3:Y:S01]  /*0910*/  @!P2 LDG.E.U16 R21, desc[UR18][R18.64] ;  /* 0x000000121215a981 */ /* 0x000ee2000c1e1500 */
[----:B------:R-:W-:Y:S01]  /*0920*/  ISETP.GE.U32.AND P4, PT, R6, UR16, PT ;  /* 0x0000001006007c0c */ /* 0x000fe2000bf86070 */
[--C-:B------:R-:W-:Y:S02]  /*0930*/  IMAD.X R7, RZ, RZ, R15.reuse, P5 ;  /* 0x000000ffff077224 */ /* 0x100fe400028e060f */
[C---:B------:R-:W-:Y:S02]  /*0940*/  @!P3 LEA R2, P5, R14.reuse, UR8, 0x1 ;  /* 0x000000080e02bc11 */ /* 0x040fe4000f8a08ff */
[----:B-1----:R-:W-:Y:S02]  /*0950*/  PRMT R16, RZ, 0x7610, R16 ;  /* 0x00007610ff107816 */ /* 0x002fe40000000010 */
        /* <DEDUP_REMOVED lines=11> */
[----:B--2---:R-:W-:-:S05]  /*0a10*/  HADD2.F32 R20, -RZ, R20.H0_H0 ;  /* 0x20000014ff147230 */ /* 0x004fca0000004100 */
[C---:B------:R-:W-:Y:S02]  /*0a20*/  FSETP.NAN.FTZ.AND P5, PT, |R20|.reuse, |R20|, PT ;  /* 0x400000141400720b */ /* 0x040fe40003fb8200 */
[----:B------:R-:W-:Y:S01]  /*0a30*/  FSETP.GT.FTZ.AND P6, PT, R20, UR14, PT ;  /* 0x0000000e14007c0b */ /* 0x000fe2000bfd4000 */
[----:B---3--:R-:W-:-:S10]  /*0a40*/  HADD2.F32 R21, -RZ, R21.H0_H0 ;  /* 0x20000015ff157230 */ /* 0x008fd40000004100 */
[----:B------:R-:W-:Y:S02]  /*0a50*/  @!P5 FSEL R20, R20, UR14, P6 ;  /* 0x0000000e1414dc08 */ /* 0x000fe4000b000000 */
[C---:B------:R-:W-:Y:S02]  /*0a60*/  FSETP.NAN.FTZ.AND P5, PT, |R21|.reuse, |R21|, PT ;  /* 0x400000151500720b */ /* 0x040fe40003fb8200 */
[----:B------:R-:W-:Y:S01]  /*0a70*/  FSETP.GT.FTZ.AND P6, PT, R21, UR14, PT ;  /* 0x0000000e15007c0b */ /* 0x000fe2000bfd4000 */
[----:B----4-:R-:W-:-:S10]  /*0a80*/  HADD2.F32 R16, -RZ, R16.H0_H0 ;  /* 0x20000010ff107230 */ /* 0x010fd40000004100 */
[----:B------:R-:W-:Y:S02]  /*0a90*/  @!P5 FSEL R21, R21, UR14, P6 ;  /* 0x0000000e1515dc08 */ /* 0x000fe4000b000000 */
[----:B------:R-:W-:Y:S02]  /*0aa0*/  @!P1 LEA R2, P6, R10, UR10, 0x1 ;  /* 0x0000000a0a029c11 */ /* 0x000fe4000f8c08ff */
[----:B------:R-:W-:Y:S02]  /*0ab0*/  FSETP.NAN.FTZ.AND P5, PT, |R16|, |R16|, PT ;  /* 0x400000101000720b */ /* 0x000fe40003fb8200 */
[----:B------:R-:W-:Y:S02]  /*0ac0*/  @!P1 LEA.HI.X R3, R10, UR11, R13, 0x1, P6 ;  /* 0x0000000b0a039c11 */ /* 0x000fe4000b0f0c0d */
[----:B0-----:R-:W-:Y:S01]  /*0ad0*/  @!P2 LEA R4, P6, R12, UR10, 0x1 ;  /* 0x0000000a0c04ac11 */ /* 0x001fe2000f8c08ff */
[----:B-----5:R-:W-:-:S03]  /*0ae0*/  HADD2.F32 R17, -RZ, R17.H0_H0 ;  /* 0x20000011ff117230 */ /* 0x020fc60000004100 */
[----:B------:R-:W-:Y:S02]  /*0af0*/  @!P2 LEA.HI.X R5, R12, UR11, R11, 0x1, P6 ;  /* 0x0000000b0c05ac11 */ /* 0x000fe4000b0f0c0b */
[----:B------:R-:W-:-:S04]  /*0b00*/  FSETP.GT.FTZ.AND P6, PT, R16, UR14, PT ;  /* 0x0000000e10007c0b */ /* 0x000fc8000bfd4000 */
[----:B------:R-:W-:Y:S02]  /*0b10*/  @!P5 FSEL R16, R16, UR14, P6 ;  /* 0x0000000e1010dc08 */ /* 0x000fe4000b000000 */
[C---:B------:R-:W-:Y:S02]  /*0b20*/  @!P3 LEA R10, P6, R14.reuse, UR10, 0x1 ;  /* 0x0000000a0e0abc11 */ /* 0x040fe4000f8c08ff */
[----:B------:R-:W-:Y:S02]  /*0b30*/  FSETP.NAN.FTZ.AND P5, PT, |R17|, |R17|, PT ;  /* 0x400000111100720b */ /* 0x000fe40003fb8200 */
[----:B------:R-:W-:Y:S02]  /*0b40*/  @!P3 LEA.HI.X R11, R14, UR11, R15, 0x1, P6 ;  /* 0x0000000b0e0bbc11 */ /* 0x000fe4000b0f0c0f */
[----:B------:R-:W-:-:S04]  /*0b50*/  @!P4 LEA R12, P6, R6, UR10, 0x1 ;  /* 0x0000000a060ccc11 */ /* 0x000fc8000f8c08ff */
[----:B------:R-:W-:Y:S02]  /*0b60*/  @!P4 LEA.HI.X R13, R6, UR11, R7, 0x1, P6 ;  /* 0x0000000b060dcc11 */ /* 0x000fe4000b0f0c07 */
[C---:B------:R-:W-:Y:S02]  /*0b70*/  FSETP.GT.FTZ.AND P6, PT, R17.reuse, UR14, PT ;  /* 0x0000000e11007c0b */ /* 0x040fe4000bfd4000 */
[----:B------:R-:W-:Y:S02]  /*0b80*/  F2FP.F16.F32.PACK_AB R20, RZ, R20 ;  /* 0x00000014ff14723e */ /* 0x000fe400000000ff */
[----:B------:R-:W-:Y:S02]  /*0b90*/  @!P5 FSEL R17, R17, UR14, P6 ;  /* 0x0000000e1111dc08 */ /* 0x000fe4000b000000 */
[----:B------:R-:W-:Y:S02]  /*0ba0*/  F2FP.F16.F32.PACK_AB R21, RZ, R21 ;  /* 0x00000015ff15723e */ /* 0x000fe400000000ff */
[----:B------:R-:W-:-:S02]  /*0bb0*/  F2FP.F16.F32.PACK_AB R16, RZ, R16 ;  /* 0x00000010ff10723e */ /* 0x000fc400000000ff */
[----:B------:R-:W-:Y:S01]  /*0bc0*/  F2FP.F16.F32.PACK_AB R17, RZ, R17 ;  /* 0x00000011ff11723e */ /* 0x000fe200000000ff */
[----:B------:R1:W-:Y:S01]  /*0bd0*/  @!P1 STG.E.U16 desc[UR18][R2.64], R20 ;  /* 0x0000001402009986 */ /* 0x0003e2000c101512 */
[----:B------:R-:W-:-:S03]  /*0be0*/  ISETP.NE.U32.AND P1, PT, R9, UR4, PT ;  /* 0x0000000409007c0c */ /* 0x000fc6000bf25070 */
[----:B------:R1:W-:Y:S04]  /*0bf0*/  @!P2 STG.E.U16 desc[UR18][R4.64], R21 ;  /* 0x000000150400a986 */ /* 0x0003e8000c101512 */
[----:B------:R1:W-:Y:S04]  /*0c00*/  @!P3 STG.E.U16 desc[UR18][R10.64], R16 ;  /* 0x000000100a00b986 */ /* 0x0003e8000c101512 */
[----:B------:R1:W-:Y:S01]  /*0c10*/  @!P4 STG.E.U16 desc[UR18][R12.64], R17 ;  /* 0x000000110c00c986 */ /* 0x0003e2000c101512 */
[----:B------:R-:W-:-:S13]  /*0c20*/  ISETP.NE.AND.EX P1, PT, RZ, UR5, PT, P1 ;  /* 0x00000005ff007c0c */ /* 0x000fda000bf25310 */
[----:B-1----:R-:W-:Y:S05]  /*0c30*/  @P1 BRA `(.L_x_7) ;  /* 0xfffffff400dc1947 */ /* 0x002fea000383ffff */
.L_x_6:
[----:B------:R-:W-:Y:S05]  /*0c40*/  @!P0 EXIT ;  /* 0x000000000000894d */ /* 0x000fea0003800000 */
[----:B0-----:R-:W-:Y:S02]  /*0c50*/  IADD3 R17, P0, PT, R8, UR6, RZ ;  /* 0x0000000608117c10 */ /* 0x001fe4000ff1e0ff */
        /* <DEDUP_REMOVED lines=13> */
[----:B------:R-:W-:-:S04]  /*0d30*/  @!P0 LEA R4, P3, R19, UR8, 0x1 ;  /* 0x0000000813048c11 */ /* 0x000fc8000f8608ff */
[----:B------:R-:W-:Y:S02]  /*0d40*/  @!P0 LEA.HI.X R5, R19, UR9, R20, 0x1, P3 ;  /* 0x0000000913058c11 */ /* 0x000fe400098f0c14 */
[----:B------:R-:W-:-:S03]  /*0d50*/  @!P1 LEA R2, P3, R17, UR8, 0x1 ;  /* 0x0000000811029c11 */ /* 0x000fc6000f8608ff */
[----:B------:R-:W2:Y:S01]  /*0d60*/  @!P0 LDG.E.U16 R15, desc[UR18][R4.64] ;  /* 0x00000012040f8981 */ /* 0x000ea2000c1e1500 */
[----:B------:R-:W-:Y:S01]  /*0d70*/  PRMT R14, RZ, 0x7610, R14 ;  /* 0x00007610ff0e7816 */ /* 0x000fe2000000000e */
[----:B------:R-:W-:Y:S01]  /*0d80*/  IMAD.X R9, RZ, RZ, R8, P5 ;  /* 0x000000ffff097224 */ /* 0x000fe200028e0608 */
[----:B------:R-:W-:Y:S02]  /*0d90*/  @!P1 LEA.HI.X R3, R17, UR9, R18, 0x1, P3 ;  /* 0x0000000911039c11 */ /* 0x000fe400098f0c12 */
[----:B------:R-:W-:Y:S02]  /*0da0*/  ISETP.GE.U32.AND P3, PT, R6, UR16, PT ;  /* 0x0000001006007c0c */ /* 0x000fe4000bf66070 */
[----:B------:R-:W-:Y:S01]  /*0db0*/  @!P2 LEA R10, P4, R7, UR8, 0x1 ;  /* 0x00000008070aac11 */ /* 0x000fe2000f8808ff */
[----:B------:R0:W3:Y:S01]  /*0dc0*/  @!P1 LDG.E.U16 R14, desc[UR18][R2.64] ;  /* 0x00000012020e9981 */ /* 0x0000e2000c1e1500 */
[----:B------:R-:W-:Y:S02]  /*0dd0*/  ISETP.GE.AND.EX P3, PT, R9, UR17, PT, P3 ;  /* 0x0000001109007c0c */ /* 0x000fe4000bf66330 */
[----:B------:R-:W-:-:S02]  /*0de0*/  PRMT R16, RZ, 0x7610, R16 ;  /* 0x00007610ff107816 */ /* 0x000fc40000000010 */
[----:B------:R-:W-:-:S05]  /*0df0*/  @!P2 LEA.HI.X R11, R7, UR9, R8, 0x1, P4 ;  /* 0x00000009070bac11 */ /* 0x000fca000a0f0c08 */
[----:B------:R-:W4:Y:S04]  /*0e00*/  @!P2 LDG.E.U16 R16, desc[UR18][R10.64] ;  /* 0x000000120a10a981 */ /* 0x000f28000c1e1500 */
[----:B------:R-:W-:-:S04]  /*0e10*/  @!P3 LEA R12, P4, R6, UR8, 0x1 ;  /* 0x00000008060cbc11 */ /* 0x000fc8000f8808ff */
[----:B------:R-:W-:-:S05]  /*0e20*/  @!P3 LEA.HI.X R13, R6, UR9, R9, 0x1, P4 ;  /* 0x00000009060dbc11 */ /* 0x000fca000a0f0c09 */
[----:B------:R-:W5:Y:S01]  /*0e30*/  @!P3 LDG.E.U16 R0, desc[UR18][R12.64] ;  /* 0x000000120c00b981 */ /* 0x000f62000c1e1500 */
[----:B0-----:R-:W-:-:S04]  /*0e40*/  @!P1 LEA R2, P6, R17, UR10, 0x1 ;  /* 0x0000000a11029c11 */ /* 0x001fc8000f8c08ff */
[----:B------:R-:W-:Y:S01]  /*0e50*/  @!P1 LEA.HI.X R3, R17, UR11, R18, 0x1, P6 ;  /* 0x0000000b11039c11 */ /* 0x000fe2000b0f0c12 */
[----:B--2---:R-:W-:-:S05]  /*0e60*/  HADD2.F32 R15, -RZ, R15.H0_H0 ;  /* 0x2000000fff0f7230 */ /* 0x004fca0000004100 */
[C---:B------:R-:W-:Y:S02]  /*0e70*/  FSETP.NAN.FTZ.AND P4, PT, |R15|.reuse, |R15|, PT ;  /* 0x4000000f0f00720b */ /* 0x040fe40003f98200 */
[----:B------:R-:W-:Y:S01]  /*0e80*/  FSETP.GT.FTZ.AND P5, PT, R15, UR14, PT ;  /* 0x0000000e0f007c0b */ /* 0x000fe2000bfb4000 */
[----:B---3--:R-:W-:-:S10]  /*0e90*/  HADD2.F32 R14, -RZ, R14.H0_H0 ;  /* 0x2000000eff0e7230 */ /* 0x008fd40000004100 */
[----:B------:R-:W-:Y:S01]  /*0ea0*/  @!P4 FSEL R15, R15, UR14, P5 ;  /* 0x0000000e0f0fcc08 */ /* 0x000fe2000a800000 */
[----:B----4-:R-:W-:Y:S01]  /*0eb0*/  HADD2.F32 R16, -RZ, R16.H0_H0 ;  /* 0x20000010ff107230 */ /* 0x010fe20000004100 */
[----:B------:R-:W-:Y:S02]  /*0ec0*/  FSETP.NAN.FTZ.AND P4, PT, |R14|, |R14|, PT ;  /* 0x4000000e0e00720b */ /* 0x000fe40003f98200 */
[C---:B------:R-:W-:Y:S02]  /*0ed0*/  @!P0 LEA R4, P5, R19.reuse, UR10, 0x1 ;  /* 0x0000000a13048c11 */ /* 0x040fe4000f8a08ff */
[----:B------:R-:W-:Y:S02]  /*0ee0*/  FSETP.NAN.FTZ.AND P6, PT, |R16|, |R16|, PT ;  /* 0x400000101000720b */ /* 0x000fe40003fd8200 */
[----:B------:R-:W-:Y:S02]  /*0ef0*/  @!P0 LEA.HI.X R5, R19, UR11, R20, 0x1, P5 ;  /* 0x0000000b13058c11 */ /* 0x000fe4000a8f0c14 */
[----:B------:R-:W-:-:S02]  /*0f00*/  FSETP.GT.FTZ.AND P5, PT, R14, UR14, PT ;  /* 0x0000000e0e007c0b */ /* 0x000fc4000bfb4000 */
[----:B------:R-:W-:Y:S01]  /*0f10*/  F2FP.F16.F32.PACK_AB R15, RZ, R15 ;  /* 0x0000000fff0f723e */ /* 0x000fe200000000ff */
[----:B-----5:R-:W-:Y:S02]  /*0f20*/  HADD2.F32 R0, -RZ, R0.H0_H0 ;  /* 0x20000000ff007230 */ /* 0x020fe40000004100 */
[----:B------:R-:W-:Y:S02]  /*0f30*/  @!P4 FSEL R14, R14, UR14, P5 ;  /* 0x0000000e0e0ecc08 */ /* 0x000fe4000a800000 */
[C---:B------:R-:W-:Y:S02]  /*0f40*/  FSETP.GT.FTZ.AND P4, PT, R16.reuse, UR14, PT ;  /* 0x0000000e10007c0b */ /* 0x040fe4000bf94000 */
[----:B------:R-:W-:Y:S02]  /*0f50*/  F2FP.F16.F32.PACK_AB R14, RZ, R14 ;  /* 0x0000000eff0e723e */ /* 0x000fe400000000ff */
[----:B------:R-:W-:Y:S02]  /*0f60*/  @!P2 LEA R10, P5, R7, UR10, 0x1 ;  /* 0x0000000a070aac11 */ /* 0x000fe4000f8a08ff */
[----:B------:R-:W-:Y:S01]  /*0f70*/  @!P6 FSEL R16, R16, UR14, P4 ;  /* 0x0000000e1010ec08 */ /* 0x000fe2000a000000 */
[----:B------:R0:W-:Y:S01]  /*0f80*/  @!P1 STG.E.U16 desc[UR18][R2.64], R14 ;  /* 0x0000000e02009986 */ /* 0x0001e2000c101512 */
[----:B------:R-:W-:-:S02]  /*0f90*/  FSETP.NAN.FTZ.AND P1, PT, |R0|, |R0|, PT ;  /* 0x400000000000720b */ /* 0x000fc40003f38200 */
[----:B------:R-:W-:Y:S01]  /*0fa0*/  @!P2 LEA.HI.X R11, R7, UR11, R8, 0x1, P5 ;  /* 0x0000000b070bac11 */ /* 0x000fe2000a8f0c08 */
[----:B------:R0:W-:Y:S01]  /*0fb0*/  @!P0 STG.E.U16 desc[UR18][R4.64], R15 ;  /* 0x0000000f04008986 */ /* 0x0001e2000c101512 */
[----:B------:R-:W-:Y:S02]  /*0fc0*/  F2FP.F16.F32.PACK_AB R16, RZ, R16 ;  /* 0x00000010ff10723e */ /* 0x000fe400000000ff */
[----:B------:R-:W-:-:S03]  /*0fd0*/  FSETP.GT.FTZ.AND P0, PT, R0, UR14, PT ;  /* 0x0000000e00007c0b */ /* 0x000fc6000bf14000 */
[----:B------:R0:W-:Y:S04]  /*0fe0*/  @!P2 STG.E.U16 desc[UR18][R10.64], R16 ;  /* 0x000000100a00a986 */ /* 0x0001e8000c101512 */
[----:B------:R-:W-:Y:S01]  /*0ff0*/  @!P1 FSEL R0, R0, UR14, P0 ;  /* 0x0000000e00009c08 */ /* 0x000fe20008000000 */
[----:B------:R-:W-:Y:S06]  /*1000*/  @P3 EXIT ;  /* 0x000000000000394d */ /* 0x000fec0003800000 */
[C---:B0-----:R-:W-:Y:S02]  /*1010*/  LEA R2, P0, R6.reuse, UR10, 0x1 ;  /* 0x0000000a06027c11 */ /* 0x041fe4000f8008ff */
[----:B------:R-:W-:Y:S02]  /*1020*/  F2FP.F16.F32.PACK_AB R0, RZ, R0 ;  /* 0x00000000ff00723e */ /* 0x000fe400000000ff */
[----:B------:R-:W-:-:S05]  /*1030*/  LEA.HI.X R3, R6, UR11, R9, 0x1, P0 ;  /* 0x0000000b06037c11 */ /* 0x000fca00080f0c09 */
[----:B------:R-:W-:Y:S01]  /*1040*/  STG.E.U16 desc[UR18][R2.64], R0 ;  /* 0x0000000002007986 */ /* 0x000fe2000c101512 */
[----:B------:R-:W-:Y:S05]  /*1050*/  EXIT ;  /* 0x000000000000794d */ /* 0x000fea0003800000 */
.L_x_5:
[----:B------:R-:W1:Y:S02]  /*1060*/  S2R R8, SR_TID.X ;  /* 0x0000000000087919 */ /* 0x000e640000002100 */
[----:B-1----:R-:W-:-:S03]  /*1070*/  IMAD.WIDE.U32 R2, R8, 0x4, RZ ;  /* 0x0000000408027825 */ /* 0x002fc600078e00ff */
[----:B------:R-:W-:-:S04]  /*1080*/  ISETP.GE.U32.AND P0, PT, R2, UR20, PT ;  /* 0x0000001402007c0c */ /* 0x000fc8000bf06070 */
[----:B------:R-:W-:-:S13]  /*1090*/  ISETP.GE.AND.EX P0, PT, R3, UR12, PT, P0 ;  /* 0x0000000c03007c0c */ /* 0x000fda000bf06300 */
[----:B0-----:R-:W-:Y:S05]  /*10a0*/  @P0 EXIT ;  /* 0x000000000000094d */ /* 0x001fea0003800000 */
[----:B------:R-:W-:Y:S01]  /*10b0*/  IMAD.MOV.U32 R9, RZ, RZ, RZ ;  /* 0x000000ffff097224 */ /* 0x000fe200078e00ff */
[----:B------:R-:W0:Y:S06]  /*10c0*/  LDCU UR4, c[0x0][0x360] ;  /* 0x00006c00ff0477ac */ /* 0x000e2c0008000800 */
.L_x_8:
[C---:B------:R-:W-:Y:S01]  /*10d0*/  IMAD.SHL.U32 R6, R8.reuse, 0x8, RZ ;  /* 0x0000000808067824 */ /* 0x040fe200078e00ff */
[----:B------:R-:W-:-:S04]  /*10e0*/  SHF.L.U64.HI R10, R8, 0x3, R9 ;  /* 0x00000003080a7819 */ /* 0x000fc80000010209 */
[----:B------:R-:W-:-:S04]  /*10f0*/  IADD3 R2, P0, PT, R6, UR8, RZ ;  /* 0x0000000806027c10 */ /* 0x000fc8000ff1e0ff */
[----:B------:R-:W-:-:S06]  /*1100*/  IADD3.X R3, PT, PT, R10, UR9, RZ, P0, !PT ;  /* 0x000000090a037c10 */ /* 0x000fcc00087fe4ff */
[----:B------:R-:W2:Y:S02]  /*1110*/  LDG.E.64 R2, desc[UR18][R2.64] ;  /* 0x0000001202027981 */ /* 0x000ea4000c1e1b00 */
[--C-:B--2---:R-:W-:Y:S02]  /*1120*/  HADD2.F32 R0, -RZ, R2.reuse.H0_H0 ;  /* 0x20000002ff007230 */ /* 0x104fe40000004100 */
[----:B------:R-:W-:Y:S02]  /*1130*/  HADD2.F32 R5, -RZ, R2.H1_H1 ;  /* 0x30000002ff057230 */ /* 0x000fe40000004100 */
[--C-:B------:R-:W-:Y:S01]  /*1140*/  HADD2.F32 R4, -RZ, R3.reuse.H0_H0 ;  /* 0x20000003ff047230 */ /* 0x100fe20000004100 */
[----:B------:R-:W-:Y:S01]  /*1150*/  FSETP.NAN.FTZ.AND P5, PT, |R0|, |R0|, PT ;  /* 0x400000000000720b */ /* 0x000fe20003fb8200 */
[----:B------:R-:W-:Y:S01]  /*1160*/  HADD2.F32 R7, -RZ, R3.H1_H1 ;  /* 0x30000003ff077230 */ /* 0x000fe20000004100 */
[----:B------:R-:W-:Y:S02]  /*1170*/  FSETP.NAN.FTZ.AND P0, PT, |R5|, |R5|, PT ;  /* 0x400000050500720b */ /* 0x000fe40003f18200 */
[----:B------:R-:W-:-:S02]  /*1180*/  FSETP.NAN.FTZ.AND P3, PT, |R4|, |R4|, PT ;  /* 0x400000040400720b */ /* 0x000fc40003f78200 */
[----:B------:R-:W-:Y:S02]  /*1190*/  FSETP.NAN.FTZ.AND P1, PT, |R7|, |R7|, PT ;  /* 0x400000070700720b */ /* 0x000fe40003f38200 */
[----:B------:R-:W-:Y:S02]  /*11a0*/  FSETP.GT.FTZ.AND P6, PT, R0, UR14, PT ;  /* 0x0000000e00007c0b */ /* 0x000fe4000bfd4000 */
[----:B------:R-:W-:Y:S02]  /*11b0*/  FSETP.GT.FTZ.AND P4, PT, R5, UR14, PT ;  /* 0x0000000e05007c0b */ /* 0x000fe4000bf94000 */
[----:B------:R-:W-:Y:S02]  /*11c0*/  FSETP.GT.FTZ.AND P2, PT, R4, UR14, PT ;  /* 0x0000000e04007c0b */ /* 0x000fe4000bf54000 */
[----:B------:R-:W-:Y:S02]  /*11d0*/  @!P5 FSEL R0, R0, UR14, P6 ;  /* 0x0000000e0000dc08 */ /* 0x000fe4000b000000 */
[----:B------:R-:W-:-:S02]  /*11e0*/  FSETP.GT.FTZ.AND P5, PT, R7, UR14, PT ;  /* 0x0000000e07007c0b */ /* 0x000fc4000bfb4000 */
[----:B------:R-:W-:Y:S02]  /*11f0*/  @!P0 FSEL R5, R5, UR14, P4 ;  /* 0x0000000e05058c08 */ /* 0x000fe4000a000000 */
[----:B0-----:R-:W-:Y:S02]  /*1200*/  IADD3 R8, P0, PT, R8, UR4, RZ ;  /* 0x0000000408087c10 */ /* 0x001fe4000ff1e0ff */
[----:B------:R-:W-:Y:S02]  /*1210*/  IADD3 R2, P6, PT, R6, UR10, RZ ;  /* 0x0000000a06027c10 */ /* 0x000fe4000ffde0ff */
[----:B------:R-:W-:Y:S01]  /*1220*/  @!P3 FSEL R4, R4, UR14, P2 ;  /* 0x0000000e0404bc08 */ /* 0x000fe20009000000 */
[----:B------:R-:W-:Y:S01]  /*1230*/  IMAD.X R9, RZ, RZ, R9, P0 ;  /* 0x000000ffff097224 */ /* 0x000fe200000e0609 */
[----:B------:R-:W-:Y:S02]  /*1240*/  @!P1 FSEL R7, R7, UR14, P5 ;  /* 0x0000000e07079c08 */ /* 0x000fe4000a800000 */
[----:B------:R-:W-:Y:S01]  /*1250*/  F2FP.F16.F32.PACK_AB R6, R5, R0 ;  /* 0x000000000506723e */ /* 0x000fe200000000ff */
[----:B------:R-:W-:Y:S01]  /*1260*/  IMAD.SHL.U32 R0, R8, 0x4, RZ ;  /* 0x0000000408007824 */ /* 0x000fe200078e00ff */
[----:B------:R-:W-:-:S02]  /*1270*/  IADD3.X R3, PT, PT, R10, UR11, RZ, P6, !PT ;  /* 0x0000000b0a037c10 */ /* 0x000fc4000b7fe4ff */
[----:B------:R-:W-:Y:S02]  /*1280*/  F2FP.F16.F32.PACK_AB R7, R7, R4 ;  /* 0x000000040707723e */ /* 0x000fe400000000ff */
[----:B------:R-:W-:Y:S02]  /*1290*/  ISETP.LT.U32.AND P1, PT, R0, UR20, PT ;  /* 0x0000001400007c0c */ /* 0x000fe4000bf21070 */
[C---:B------:R-:W-:Y:S01]  /*12a0*/  LOP3.LUT P0, RZ, R8.reuse, 0xffffc000, RZ, 0xc0, !PT ;  /* 0xffffc00008ff7812 */ /* 0x040fe2000780c0ff */
[----:B------:R1:W-:Y:S01]  /*12b0*/  STG.E.64 desc[UR18][R2.64], R6 ;  /* 0x0000000602007986 */ /* 0x0003e2000c101b12 */
[----:B------:R-:W-:Y:S02]  /*12c0*/  SHF.L.U64.HI R0, R8, 0x2, R9 ;  /* 0x0000000208007819 */ /* 0x000fe40000010209 */
[----:B------:R-:W-:Y:S02]  /*12d0*/  LOP3.LUT P0, RZ, R9, 0x3fffffff, RZ, 0xc0, P0 ;  /* 0x3fffffff09ff7812 */ /* 0x000fe4000000c0ff */
[----:B------:R-:W-:-:S13]  /*12e0*/  ISETP.LT.AND.EX P1, PT, R0, UR12, PT, P1 ;  /* 0x0000000c00007c0c */ /* 0x000fda000bf21310 */
[----:B-1----:R-:W-:Y:S05]  /*12f0*/  @!P0 BRA P1, `(.L_x_8) ;  /* 0xfffffffc00748947 */ /* 0x002fea000083ffff */
[----:B------:R-:W-:Y:S05]  /*1300*/  EXIT ;  /* 0x000000000000794d */ /* 0x000fea0003800000 */
        .weak           $__internal_1_$__cuda_sm20_div_u16
        .type           $__internal_1_$__cuda_sm20_div_u16,@function
        .size           $__internal_1_$__cuda_sm20_div_u16,(.L_x_4100 - $__internal_1_$__cuda_sm20_div_u16)
$__internal_1_$__cuda_sm20_div_u16:
        /* <DEDUP_REMOVED lines=18> */
[----:B------:R-:W-:Y:S06]  /*1430*/  RET.REL.NODEC R2 `(_ZN2at6native61_GLOBAL__N__44eb8e94_28_ForeachBinaryOpScalarList_cu_dda10a6925multi_tensor_apply_kernelINS1_28TensorListScalarListMetadataIfLi2EEENS1_25BinaryOpScalarListFunctorIN3c104HalfELi2ELi1ELi1EEEJNS0_7maximumIfEEEEEvT_T0_DpT1_) ;  /* 0xffffffe802f07950 */ /* 0x000fec0003c3ffff */
.L_x_9:
        /* <DEDUP_REMOVED lines=12> */
.L_x_4100:


//--------------------- .text._ZN2at6native61_GLOBAL__N__44eb8e94_28_ForeachBinaryOpScalarList_cu_dda10a6925multi_tensor_apply_kernelINS1_28TensorListScalarListMetadataIfLi2EEENS1_25BinaryOpScalarListFunctorIfLi2ELi1ELi1EEEJNS0_7maximumIfEEEEEvT_T0_DpT1_ --------------------------
	.section	.text._ZN2at6native61_GLOBAL__N__44eb8e94_28_ForeachBinaryOpScalarList_cu_dda10a6925multi_tensor_apply_kernelINS1_28TensorListScalarListMetadataIfLi2EEENS1_25BinaryOpScalarListFunctorIfLi2ELi1ELi1EEEJNS0_7maximumIfEEEEEvT_T0_DpT1_,"ax",@progbits
	.align	128
.text._ZN2at6native61_GLOBAL__N__44eb8e94_28_ForeachBinaryOpScalarList_cu_dda10a6925multi_tensor_apply_kernelINS1_28TensorListScalarListMetadataIfLi2EEENS1_25BinaryOpScalarListFunctorIfLi2ELi1ELi1EEEJNS0_7maximumIfEEEEEvT_T0_DpT1_:
        .type           _ZN2at6native61_GLOBAL__N__44eb8e94_28_ForeachBinaryOpScalarList_cu_dda10a6925multi_tensor_apply_kernelINS1_28TensorListScalarListMetadataIfLi2EEENS1_25BinaryOpScalarListFunctorIfLi2ELi1ELi1EEEJNS0_7maximumIfEEEEEvT_T0_DpT1_,@function
        .size           _ZN2at6native61_GLOBAL__N__44eb8e94_28_ForeachBinaryOpScalarList_cu_dda10a6925multi_tensor_apply_kernelINS1_28TensorListScalarListMetadataIfLi2EEENS1_25BinaryOpScalarListFunctorIfLi2ELi1ELi1EEEJNS0_7maximumIfEEEEEvT_T0_DpT1_,(.L_x_4102 - _ZN2at6native61_GLOBAL__N__44eb8e94_28_ForeachBinaryOpScalarList_cu_dda10a6925multi_tensor_apply_kernelINS1_28TensorListScalarListMetadataIfLi2EEENS1_25BinaryOpScalarListFunctorIfLi2ELi1ELi1EEEJNS0_7maximumIfEEEEEvT_T0_DpT1_)
        .other          _ZN2at6native61_GLOBAL__N__44eb8e94_28_ForeachBinaryOpScalarList_cu_dda10a6925multi_tensor_apply_kernelINS1_28TensorListScalarListMetadataIfLi2EEENS1_25BinaryOpScalarListFunctorIfLi2ELi1ELi1EEEJNS0_7maximumIfEEEEEvT_T0_DpT1_,@"STO_CUDA_ENTRY STV_DEFAULT"
_ZN2at6native61_GLOBAL__N__44eb8e94_28_ForeachBinaryOpScalarList_cu_dda10a6925multi_tensor_apply_kernelINS1_28TensorListScalarListMetadataIfLi2EEENS1_25BinaryOpScalarListFunctorIfLi2ELi1ELi1EEEJNS0_7maximumIfEEEEEvT_T0_DpT1_:
        /* <DEDUP_REMOVED lines=41> */
[----:B------:R-:W-:Y:S05]  /*0290*/  CALL.REL.NOINC `($__internal_2_$__cuda_sm20_div_u16) ;  /* 0x0000000c00e07944 */ /* 0x000fea0003c00000 */
        /* <DEDUP_REMOVED lines=16> */
.L_x_12:
[----:B0-----:R-:W-:Y:S01]  /*03a0*/  IADD3 R3, P0, PT, R0, UR6, RZ ;  /* 0x0000000600037c10 */ /* 0x001fe2000ff1e0ff */
[----:B------:R-:W-:-:S03]  /*03b0*/  IMAD.MOV.U32 R23, RZ, RZ, RZ ;  /* 0x000000ffff177224 */ /* 0x000fc600078e00ff */
        /* <DEDUP_REMOVED lines=8> */
[----:B------:R-:W-:-:S05]  /*0440*/  @!P5 LEA.HI.X R5, R3, UR9, R12, 0x2, P0 ;  /* 0x000000090305dc11 */ /* 0x000fca00080f140c */
[----:B------:R0:W2:Y:S01]  /*0450*/  @!P5 LDG.E R23, desc[UR18][R4.64] ;  /* 0x000000120417d981 */ /* 0x0000a2000c1e1900 */
[C---:B------:R-:W-:Y:S01]  /*0460*/  IADD3 R6, P4, PT, R8.reuse, UR15, RZ ;  /* 0x0000000f08067c10 */ /* 0x040fe2000ff9e0ff */
[----:B------:R-:W-:Y:S01]  /*0470*/  IMAD.MOV.U32 R21, RZ, RZ, RZ ;  /* 0x000000ffff157224 */ /* 0x000fe200078e00ff */
[----:B------:R-:W-:Y:S02]  /*0480*/  @!P1 LEA R10, P0, R8, UR8, 0x2 ;  /* 0x00000008080a9c11 */ /* 0x000fe4000f8010ff */
[----:B------:R-:W-:Y:S01]  /*0490*/  ISETP.GE.U32.AND P3, PT, R6, UR16, PT ;  /* 0x0000001006007c0c */ /* 0x000fe2000bf66070 */
[--C-:B------:R-:W-:Y:S01]  /*04a0*/  IMAD.X R25, RZ, RZ, R9.reuse, P4 ;  /* 0x000000ffff197224 */ /* 0x100fe200020e0609 */
[----:B------:R-:W-:-:S04]  /*04b0*/  @!P1 LEA.HI.X R11, R8, UR9, R9, 0x2, P0 ;  /* 0x00000009080b9c11 */ /* 0x000fc800080f1409 */
[----:B------:R-:W-:Y:S01]  /*04c0*/  ISETP.GE.AND.EX P3, PT, R25, UR17, PT, P3 ;  /* 0x0000001119007c0c */ /* 0x000fe2000bf66330 */
[----:B------:R-:W3:Y:S01]  /*04d0*/  @!P1 LDG.E R21, desc[UR18][R10.64] ;  /* 0x000000120a159981 */ /* 0x000ee2000c1e1900 */
[----:B------:R-:W-:Y:S01]  /*04e0*/  IADD3 R7, P0, PT, R6, UR15, RZ ;  /* 0x0000000f06077c10 */ /* 0x000fe2000ff1e0ff */
[----:B------:R-:W-:-:S03]  /*04f0*/  IMAD.MOV.U32 R15, RZ, RZ, RZ ;  /* 0x000000ffff0f7224 */ /* 0x000fc600078e00ff */
[----:B------:R-:W-:Y:S01]  /*0500*/  ISETP.GE.U32.AND P4, PT, R7, UR16, PT ;  /* 0x0000001007007c0c */ /* 0x000fe2000bf86070 */
[----:B------:R-:W-:-:S05]  /*0510*/  IMAD.X R14, RZ, RZ, R25, P0 ;  /* 0x000000ffff0e7224 */ /* 0x000fca00000e0619 */
[----:B------:R-:W-:Y:S02]  /*0520*/  ISETP.GE.AND.EX P4, PT, R14, UR17, PT, P4 ;  /* 0x000000110e007c0c */ /* 0x000fe4000bf86340 */
[----:B0-----:R-:W-:-:S04]  /*0530*/  @!P3 LEA R4, P0, R6, UR8, 0x2 ;  /* 0x000000080604bc11 */ /* 0x001fc8000f8010ff */
[----:B------:R-:W-:-:S05]  /*0540*/  @!P3 LEA.HI.X R5, R6, UR9, R25, 0x2, P0 ;  /* 0x000000090605bc11 */ /* 0x000fca00080f1419 */
[----:B------:R-:W4:Y:S01]  /*0550*/  @!P3 LDG.E R15, desc[UR18][R4.64] ;  /* 0x00000012040fb981 */ /* 0x000f22000c1e1900 */
[----:B------:R-:W-:Y:S01]  /*0560*/  IMAD.MOV.U32 R13, RZ, RZ, RZ ;  /* 0x000000ffff0d7224 */ /* 0x000fe200078e00ff */
[----:B------:R-:W-:-:S04]  /*0570*/  @!P4 LEA R16, P0, R7, UR8, 0x2 ;  /* 0x000000080710cc11 */ /* 0x000fc8000f8010ff */
[----:B------:R-:W-:-:S05]  /*0580*/  @!P4 LEA.HI.X R17, R7, UR9, R14, 0x2, P0 ;  /* 0x000000090711cc11 */ /* 0x000fca00080f140e */
[----:B------:R0:W5:Y:S01]  /*0590*/  @!P4 LDG.E R13, desc[UR18][R16.64] ;  /* 0x00000012100dc981 */ /* 0x000162000c1e1900 */
[----:B------:R-:W-:Y:S01]  /*05a0*/  PLOP3.LUT P0, PT, PT, PT, PT, 0x80, 0x8 ;  /* 0x000000000008781c */ /* 0x000fe20003f0f070 */
[----:B------:R-:W-:Y:S02]  /*05b0*/  VIADD R6, R8, UR15 ;  /* 0x0000000f08067c36 */ /* 0x000fe40008000000 */
[----:B0-----:R-:W-:Y:S01]  /*05c0*/  IMAD.MOV.U32 R17, RZ, RZ, RZ ;  /* 0x000000ffff117224 */ /* 0x001fe200078e00ff */
[----:B--2---:R-:W-:-:S04]  /*05d0*/  @!P5 FSETP.NAN.FTZ.AND P6, PT, |R23|, |R23|, PT ;  /* 0x400000171700d20b */ /* 0x004fc80003fd8200 */
[----:B------:R-:W-:Y:S02]  /*05e0*/  @!P5 PLOP3.LUT P0, PT, P6, PT, PT, 0x80, 0x8 ;  /* 0x000000000008d81c */ /* 0x000fe4000370f070 */
[----:B------:R-:W-:-:S11]  /*05f0*/  @!P5 FSETP.GT.FTZ.AND P6, PT, R23, UR14, PT ;  /* 0x0000000e1700dc0b */ /* 0x000fd6000bfd4000 */
[----:B------:R-:W-:Y:S02]  /*0600*/  @!P0 FSEL R23, R23, UR14, P6 ;  /* 0x0000000e17178c08 */ /* 0x000fe4000b000000 */
[----:B---3--:R-:W-:Y:S02]  /*0610*/  @!P1 FSETP.NAN.FTZ.AND P6, PT, |R21|, |R21|, PT ;  /* 0x400000151500920b */ /* 0x008fe40003fd8200 */
[----:B------:R-:W-:Y:S02]  /*0620*/  PLOP3.LUT P0, PT, PT, PT, PT, 0x80, 0x8 ;  /* 0x000000000008781c */ /* 0x000fe40003f0f070 */
[----:B------:R-:W-:Y:S02]  /*0630*/  @!P1 PLOP3.LUT P0, PT, P6, PT, PT, 0x80, 0x8 ;  /* 0x000000000008981c */ /* 0x000fe4000370f070 */
[----:B------:R-:W-:-:S04]  /*0640*/  @!P5 LEA R18, P6, R3, UR10, 0x2 ;  /* 0x0000000a0312dc11 */ /* 0x000fc8000f8c10ff */
[----:B------:R-:W-:Y:S02]  /*0650*/  @!P5 LEA.HI.X R19, R3, UR11, R12, 0x2, P6 ;  /* 0x0000000b0313dc11 */ /* 0x000fe4000b0f140c */
[----:B------:R-:W-:-:S03]  /*0660*/  @!P1 FSETP.GT.FTZ.AND P6, PT, R21, UR14, PT ;  /* 0x0000000e15009c0b */ /* 0x000fc6000bfd4000 */
[----:B------:R0:W-:Y:S01]  /*0670*/  @!P5 STG.E desc[UR18][R18.64], R23 ;  /* 0x000000171200d986 */ /* 0x0001e2000c101912 */
[C---:B------:R-:W-:Y:S02]  /*0680*/  @!P1 LEA R10, P5, R8.reuse, UR10, 0x2 ;  /* 0x0000000a080a9c11 */ /* 0x040fe4000f8a10ff */
[----:B------:R-:W-:Y:S02]  /*0690*/  @!P0 FSEL R21, R21, UR14, P6 ;  /* 0x0000000e15158c08 */ /* 0x000fe4000b000000 */
[----:B----4-:R-:W-:Y:S02]  /*06a0*/  @!P3 FSETP.NAN.FTZ.AND P6, PT, |R15|, |R15|, PT ;  /* 0x4000000f0f00b20b */ /* 0x010fe40003fd8200 */
[----:B------:R-:W-:Y:S02]  /*06b0*/  PLOP3.LUT P0, PT, PT, PT, PT, 0x80, 0x8 ;  /* 0x000000000008781c */ /* 0x000fe40003f0f070 */
[----:B------:R-:W-:Y:S02]  /*06c0*/  @!P3 PLOP3.LUT P0, PT, P6, PT, PT, 0x80, 0x8 ;  /* 0x000000000008b81c */ /* 0x000fe4000370f070 */
[----:B------:R-:W-:Y:S01]  /*06d0*/  @!P1 LEA.HI.X R11, R8, UR11, R9, 0x2, P5 ;  /* 0x0000000b080b9c11 */ /* 0x000fe2000a8f1409 */
[----:B0-----:R-:W-:Y:S01]  /*06e0*/  IMAD.MOV.U32 R19, RZ, RZ, RZ ;  /* 0x000000ffff137224 */ /* 0x001fe200078e00ff */
[----:B------:R-:W-:-:S02]  /*06f0*/  IADD3 R3, P6, PT, R3, UR13, RZ ;  /* 0x0000000d03037c10 */ /* 0x000fc4000ffde0ff */
[C---:B------:R-:W-:Y:S01]  /*0700*/  @!P3 LEA R4, P5, R6.reuse, UR10, 0x2 ;  /* 0x0000000a0604bc11 */ /* 0x040fe2000f8a10ff */
[----:B------:R0:W-:Y:S01]  /*0710*/  @!P1 STG.E desc[UR18][R10.64], R21 ;  /* 0x000000150a009986 */ /* 0x0001e2000c101912 */
[----:B------:R-:W-:Y:S01]  /*0720*/  ISETP.GE.U32.AND P1, PT, R3, UR16, PT ;  /* 0x0000001003007c0c */ /* 0x000fe2000bf26070 */
[----:B------:R-:W-:Y:S01]  /*0730*/  IMAD.X R12, RZ, RZ, R12, P6 ;  /* 0x000000ffff0c7224 */ /* 0x000fe200030e060c */
[----:B------:R-:W-:Y:S02]  /*0740*/  @!P3 FSETP.GT.FTZ.AND P6, PT, R15, UR14, PT ;  /* 0x0000000e0f00bc0b */ /* 0x000fe4000bfd4000 */
[----:B------:R-:W-:Y:S02]  /*0750*/  @!P3 LEA.HI.X R5, R6, UR11, R25, 0x2, P5 ;  /* 0x0000000b0605bc11 */ /* 0x000fe4000a8f1419 */
[----:B-----5:R-:W-:Y:S02]  /*0760*/  @!P4 FSETP.NAN.FTZ.AND P5, PT, |R13|, |R13|, PT ;  /* 0x4000000d0d00c20b */ /* 0x020fe40003fb8200 */
[----:B------:R-:W-:-:S02]  /*0770*/  ISETP.GE.AND.EX P1, PT, R12, UR17, PT, P1 ;  /* 0x000000110c007c0c */ /* 0x000fc4000bf26310 */
[----:B------:R-:W-:Y:S02]  /*0780*/  @!P0 FSEL R15, R15, UR14, P6 ;  /* 0x0000000e0f0f8c08 */ /* 0x000fe4000b000000 */
[----:B------:R-:W-:Y:S02]  /*0790*/  PLOP3.LUT P0, PT, PT, PT, PT, 0x80, 0x8 ;  /* 0x000000000008781c */ /* 0x000fe40003f0f070 */
[----:B------:R-:W-:Y:S01]  /*07a0*/  @!P4 PLOP3.LUT P0, PT, P5, PT, PT, 0x80, 0x8 ;  /* 0x000000000008c81c */ /* 0x000fe20002f0f070 */
[----:B------:R1:W-:Y:S01]  /*07b0*/  @!P3 STG.E desc[UR18][R4.64], R15 ;  /* 0x0000000f0400b986 */ /* 0x0003e2000c101912 */
[----:B------:R-:W-:Y:S02]  /*07c0*/  IADD3 R8, P6, PT, R8, UR13, RZ ;  /* 0x0000000d08087c10 */ /* 0x000fe4000ffde0ff */
[C---:B------:R-:W-:Y:S02]  /*07d0*/  @!P4 LEA R6, P5, R7.reuse, UR10, 0x2 ;  /* 0x0000000a0706cc11 */ /* 0x040fe4000f8a10ff */
[----:B------:R-:W-:Y:S01]  /*07e0*/  ISETP.GE.U32.AND P3, PT, R8, UR16, PT ;  /* 0x0000001008007c0c */ /* 0x000fe2000bf66070 */
[----:B------:R-:W-:Y:S01]  /*07f0*/  IMAD.X R9, RZ, RZ, R9, P6 ;  /* 0x000000ffff097224 */ /* 0x000fe200030e0609 */
[----:B------:R-:W-:-:S02]  /*0800*/  @!P4 LEA.HI.X R7, R7, UR11, R14, 0x2, P5 ;  /* 0x0000000b0707cc11 */ /* 0x000fc4000a8f140e */
[----:B------:R-:W-:Y:S02]  /*0810*/  @!P4 FSETP.GT.FTZ.AND P6, PT, R13, UR14, PT ;  /* 0x0000000e0d00cc0b */ /* 0x000fe4000bfd4000 */
[----:B0-----:R-:W-:Y:S02]  /*0820*/  @!P1 LEA R10, P5, R3, UR8, 0x2 ;  /* 0x00000008030a9c11 */ /* 0x001fe4000f8a10ff */
[----:B------:R-:W-:Y:S02]  /*0830*/  @!P0 FSEL R13, R13, UR14, P6 ;  /* 0x0000000e0d0d8c08 */ /* 0x000fe4000b000000 */
[----:B------:R-:W-:Y:S02]  /*0840*/  ISETP.GE.AND.EX P3, PT, R9, UR17, PT, P3 ;  /* 0x0000001109007c0c */ /* 0x000fe4000bf66330 */
[----:B------:R-:W-:Y:S01]  /*0850*/  @!P1 LEA.HI.X R11, R3, UR9, R12, 0x2, P5 ;  /* 0x00000009030b9c11 */ /* 0x000fe2000a8f140c */
[----:B------:R0:W-:Y:S01]  /*0860*/  @!P4 STG.E desc[UR18][R6.64], R13 ;  /* 0x0000000d0600c986 */ /* 0x0001e2000c101912 */
[----:B------:R-:W-:-:S03]  /*0870*/  IADD3 R14, P0, PT, R8, UR15, RZ ;  /* 0x0000000f080e7c10 */ /* 0x000fc6000ff1e0ff */
[----:B------:R2:W3:Y:S01]  /*0880*/  @!P1 LDG.E R19, desc[UR18][R10.64] ;  /* 0x000000120a139981 */ /* 0x0004e2000c1e1900 */
[----:B------:R-:W-:Y:S01]  /*0890*/  ISETP.GE.U32.AND P4, PT, R14, UR16, PT ;  /* 0x000000100e007c0c */ /* 0x000fe2000bf86070 */
[----:B------:R-:W-:-:S04]  /*08a0*/  IMAD.X R21, RZ, RZ, R9, P0 ;  /* 0x000000ffff157224 */ /* 0x000fc800000e0609 */
[C---:B-1----:R-:W-:Y:S02]  /*08b0*/  @!P3 LEA R4, P0, R8.reuse, UR8, 0x2 ;  /* 0x000000080804bc11 */ /* 0x042fe4000f8010ff */
[----:B------:R-:W-:Y:S02]  /*08c0*/  ISETP.GE.AND.EX P4, PT, R21, UR17, PT, P4 ;  /* 0x0000001115007c0c */ /* 0x000fe4000bf86340 */
[----:B------:R-:W-:Y:S02]  /*08d0*/  @!P3 LEA.HI.X R5, R8, UR9, R9, 0x2, P0 ;  /* 0x000000090805bc11 */ /* 0x000fe400080f1409 */
[----:B------:R-:W-:-:S03]  /*08e0*/  IADD3 R16, P0, PT, R14, UR15, RZ ;  /* 0x0000000f0e107c10 */ /* 0x000fc6000ff1e0ff */
[----:B------:R-:W4:Y:S01]  /*08f0*/  @!P3 LDG.E R17, desc[UR18][R4.64] ;  /* 0x000000120411b981 */ /* 0x000f22000c1e1900 */
[----:B------:R-:W-:Y:S01]  /*0900*/  ISETP.GE.U32.AND P5, PT, R16, UR16, PT ;  /* 0x0000001010007c0c */ /* 0x000fe2000bfa6070 */
[--C-:B------:R-:W-:Y:S02]  /*0910*/  IMAD.X R23, RZ, RZ, R21.reuse, P0 ;  /* 0x000000ffff177224 */ /* 0x100fe400000e0615 */
[----:B------:R-:W-:Y:S02]  /*0920*/  IMAD.MOV.U32 R15, RZ, RZ, RZ ;  /* 0x000000ffff0f7224 */ /* 0x000fe400078e00ff */
[C---:B--2---:R-:W-:Y:S02]  /*0930*/  @!P4 LEA R10, P0, R14.reuse, UR8, 0x2 ;  /* 0x000000080e0acc11 */ /* 0x044fe4000f8010ff */
[----:B------:R-:W-:Y:S02]  /*0940*/  ISETP.GE.AND.EX P5, PT, R23, UR17, PT, P5 ;  /* 0x0000001117007c0c */ /* 0x000fe4000bfa6350 */
[----:B------:R-:W-:-:S05]  /*0950*/  @!P4 LEA.HI.X R11, R14, UR9, R21, 0x2, P0 ;  /* 0x000000090e0bcc11 */ /* 0x000fca00080f1415 */
[----:B------:R-:W2:Y:S01]  /*0960*/  @!P4 LDG.E R15, desc[UR18][R10.64] ;  /* 0x000000120a0fc981 */ /* 0x000ea2000c1e1900 */
[----:B0-----:R-:W-:-:S05]  /*0970*/  IMAD.MOV.U32 R13, RZ, RZ, RZ ;  /* 0x000000ffff0d7224 */ /* 0x001fca00078e00ff */
[----:B------:R-:W-:-:S04]  /*0980*/  @!P5 LEA R6, P0, R16, UR8, 0x2 ;  /* 0x000000081006dc11 */ /* 0x000fc8000f8010ff */
[----:B------:R-:W-:-:S05]  /*0990*/  @!P5 LEA.HI.X R7, R16, UR9, R23, 0x2, P0 ;  /* 0x000000091007dc11 */ /* 0x000fca00080f1417 */
[----:B------:R0:W5:Y:S01]  /*09a0*/  @!P5 LDG.E R13, desc[UR18][R6.64] ;  /* 0x00000012060dd981 */ /* 0x000162000c1e1900 */
[----:B------:R-:W-:Y:S01]  /*09b0*/  PLOP3.LUT P0, PT, PT, PT, PT, 0x80, 0x8 ;  /* 0x000000000008781c */ /* 0x000fe20003f0f070 */
[----:B------:R-:W-:-:S04]  /*09c0*/  UIADD3 UR4, UP0, UPT, UR4, 0x2, URZ ;  /* 0x0000000204047890 */ /* 0x000fc8000ff1e0ff */
[----:B------:R-:W-:Y:S02]  /*09d0*/  UIADD3.X UR5, UPT, UPT, URZ, UR5, URZ, UP0, !UPT ;  /* 0x00000005ff057290 */ /* 0x000fe400087fe4ff */
[----:B------:R-:W-:-:S04]  /*09e0*/  ULEA UR6, UP0, UR13, UR6, 0x1 ;  /* 0x000000060d067291 */ /* 0x000fc8000f8008ff */
[----:B------:R-:W-:Y:S01]  /*09f0*/  ULEA.HI.X UR7, UR13, UR7, URZ, 0x1, UP0 ;  /* 0x000000070d077291 */ /* 0x000fe200080f0cff */
[----:B---3--:R-:W-:-:S04]  /*0a00*/  @!P1 FSETP.NAN.FTZ.AND P6, PT, |R19|, |R19|, PT ;  /* 0x400000131300920b */ /* 0x008fc80003fd8200 */
[----:B------:R-:W-:Y:S02]  /*0a10*/  @!P1 PLOP3.LUT P0, PT, P6, PT, PT, 0x80, 0x8 ;  /* 0x000000000008981c */ /* 0x000fe4000370f070 */
[----:B------:R-:W-:-:S11]  /*0a20*/  @!P1 FSETP.GT.FTZ.AND P6, PT, R19, UR14, PT ;  /* 0x0000000e13009c0b */ /* 0x000fd6000bfd4000 */
[----:B------:R-:W-:Y:S02]  /*0a30*/  @!P0 FSEL R19, R19, UR14, P6 ;  /* 0x0000000e13138c08 */ /* 0x000fe4000b000000 */
[----:B----4-:R-:W-:Y:S02]  /*0a40*/  @!P3 FSETP.NAN.FTZ.AND P6, PT, |R17|, |R17|, PT ;  /* 0x400000111100b20b */ /* 0x010fe40003fd8200 */
[----:B------:R-:W-:Y:S02]  /*0a50*/  PLOP3.LUT P0, PT, PT, PT, PT, 0x80, 0x8 ;  /* 0x000000000008781c */ /* 0x000fe40003f0f070 */
[----:B------:R-:W-:Y:S02]  /*0a60*/  @!P3 PLOP3.LUT P0, PT, P6, PT, PT, 0x80, 0x8 ;  /* 0x000000000008b81c */ /* 0x000fe4000370f070 */
[----:B------:R-:W-:-:S04]  /*0a70*/  @!P1 LEA R4, P6, R3, UR10, 0x2 ;  /* 0x0000000a03049c11 */ /* 0x000fc8000f8c10ff */
[----:B------:R-:W-:Y:S02]  /*0a80*/  @!P1 LEA.HI.X R5, R3, UR11, R12, 0x2, P6 ;  /* 0x0000000b03059c11 */ /* 0x000fe4000b0f140c */
[----:B0-----:R-:W-:-:S03]  /*0a90*/  @!P3 LEA R6, P6, R8, UR10, 0x2 ;  /* 0x0000000a0806bc11 */ /* 0x001fc6000f8c10ff */
[----:B------:R0:W-:Y:S01]  /*0aa0*/  @!P1 STG.E desc[UR18][R4.64], R19 ;  /* 0x0000001304009986 */ /* 0x0001e2000c101912 */
[----:B------:R-:W-:Y:S02]  /*0ab0*/  @!P3 LEA.HI.X R7, R8, UR11, R9, 0x2, P6 ;  /* 0x0000000b0807bc11 */ /* 0x000fe4000b0f1409 */
[----:B--2---:R-:W-:Y:S02]  /*0ac0*/  @!P4 FSETP.NAN.FTZ.AND P6, PT, |R15|, |R15|, PT ;  /* 0x4000000f0f00c20b */ /* 0x004fe40003fd8200 */
[----:B------:R-:W-:Y:S02]  /*0ad0*/  PLOP3.LUT P1, PT, PT, PT, PT, 0x80, 0x8 ;  /* 0x000000000008781c */ /* 0x000fe40003f2f070 */
[----:B------:R-:W-:Y:S02]  /*0ae0*/  @!P4 PLOP3.LUT P1, PT, P6, PT, PT, 0x80, 0x8 ;  /* 0x000000000008c81c */ /* 0x000fe4000372f070 */
[----:B------:R-:W-:-:S04]  /*0af0*/  @!P3 FSETP.GT.FTZ.AND P6, PT, R17, UR14, PT ;  /* 0x0000000e1100bc0b */ /* 0x000fc8000bfd4000 */
[----:B------:R-:W-:Y:S02]  /*0b00*/  @!P0 FSEL R17, R17, UR14, P6 ;  /* 0x0000000e11118c08 */ /* 0x000fe4000b000000 */
[C---:B------:R-:W-:Y:S02]  /*0b10*/  @!P4 LEA R8, P0, R14.reuse, UR10, 0x2 ;  /* 0x0000000a0e08cc11 */ /* 0x040fe4000f8010ff */
[----:B-----5:R-:W-:Y:S01]  /*0b20*/  @!P5 FSETP.NAN.FTZ.AND P6, PT, |R13|, |R13|, PT ;  /* 0x4000000d0d00d20b */ /* 0x020fe20003fd8200 */
[----:B------:R1:W-:Y:S01]  /*0b30*/  @!P3 STG.E desc[UR18][R6.64], R17 ;  /* 0x000000110600b986 */ /* 0x0003e2000c101912 */
[----:B------:R-:W-:Y:S02]  /*0b40*/  @!P4 LEA.HI.X R9, R14, UR11, R21, 0x2, P0 ;  /* 0x0000000b0e09cc11 */ /* 0x000fe400080f1415 */
[----:B------:R-:W-:Y:S02]  /*0b50*/  PLOP3.LUT P0, PT, PT, PT, PT, 0x80, 0x8 ;  /* 0x000000000008781c */ /* 0x000fe40003f0f070 */
[----:B------:R-:W-:-:S02]  /*0b60*/  @!P5 PLOP3.LUT P0, PT, P6, PT, PT, 0x80, 0x8 ;  /* 0x000000000008d81c */ /* 0x000fc4000370f070 */
[----:B------:R-:W-:-:S04]  /*0b70*/  @!P4 FSETP.GT.FTZ.AND P6, PT, R15, UR14, PT ;  /* 0x0000000e0f00cc0b */ /* 0x000fc8000bfd4000 */
[----:B------:R-:W-:Y:S02]  /*0b80*/  @!P1 FSEL R15, R15, UR14, P6 ;  /* 0x0000000e0f0f9c08 */ /* 0x000fe4000b000000 */
[C---:B0-----:R-:W-:Y:S02]  /*0b90*/  @!P5 LEA R4, P6, R16.reuse, UR10, 0x2 ;  /* 0x0000000a1004dc11 */ /* 0x041fe4000f8c10ff */
[C---:B------:R-:W-:Y:S01]  /*0ba0*/  @!P5 FSETP.GT.FTZ.AND P1, PT, R13.reuse, UR14, PT ;  /* 0x0000000e0d00dc0b */ /* 0x040fe2000bf34000 */
[----:B------:R1:W-:Y:S01]  /*0bb0*/  @!P4 STG.E desc[UR18][R8.64], R15 ;  /* 0x0000000f0800c986 */ /* 0x0003e2000c101912 */
[----:B------:R-:W-:Y:S02]  /*0bc0*/  @!P5 LEA.HI.X R5, R16, UR11, R23, 0x2, P6 ;  /* 0x0000000b1005dc11 */ /* 0x000fe4000b0f1417 */
[----:B------:R-:W-:Y:S02]  /*0bd0*/  @!P0 FSEL R13, R13, UR14, P1 ;  /* 0x0000000e0d0d8c08 */ /* 0x000fe40008800000 */
[----:B------:R-:W-:-:S03]  /*0be0*/  ISETP.NE.U32.AND P0, PT, R2, UR4, PT ;  /* 0x0000000402007c0c */ /* 0x000fc6000bf05070 */
[----:B------:R1:W-:Y:S01]  /*0bf0*/  @!P5 STG.E desc[UR18][R4.64], R13 ;  /* 0x0000000d0400d986 */ /* 0x0003e2000c101912 */
[----:B------:R-:W-:-:S13]  /*0c00*/  ISETP.NE.AND.EX P0, PT, RZ, UR5, PT, P0 ;  /* 0x00000005ff007c0c */ /* 0x000fda000bf05300 */
[----:B-1----:R-:W-:Y:S05]  /*0c10*/  @P0 BRA `(.L_x_12) ;  /* 0xfffffff400e00947 */ /* 0x002fea000383ffff */
.L_x_11:
[----:B------:R-:W-:Y:S05]  /*0c20*/  @!P2 EXIT ;  /* 0x000000000000a94d */ /* 0x000fea0003800000 */
[----:B0-----:R-:W-:Y:S01]  /*0c30*/  IADD3 R0, P1, PT, R0, UR6, RZ ;  /* 0x0000000600007c10 */ /* 0x001fe2000ff3e0ff */
[----:B------:R-:W-:Y:S02]  /*0c40*/  IMAD.MOV.U32 R17, RZ, RZ, RZ ;  /* 0x000000ffff117224 */ /* 0x000fe400078e00ff */
[----:B------:R-:W-:Y:S01]  /*0c50*/  IMAD.MOV.U32 R15, RZ, RZ, RZ ;  /* 0x000000ffff0f7224 */ /* 0x000fe200078e00ff */
[C---:B------:R-:W-:Y:S01]  /*0c60*/  IADD3 R10, P2, PT, R0.reuse, UR15, RZ ;  /* 0x0000000f000a7c10 */ /* 0x040fe2000ff5e0ff */
[----:B------:R-:W-:Y:S01]  /*0c70*/  IMAD.X R19, RZ, RZ, UR7, P1 ;  /* 0x00000007ff137e24 */ /* 0x000fe200088e06ff */
[----:B------:R-:W-:Y:S02]  /*0c80*/  ISETP.GE.U32.AND P0, PT, R0, UR16, PT ;  /* 0x0000001000007c0c */ /* 0x000fe4000bf06070 */
[----:B------:R-:W-:Y:S01]  /*0c90*/  ISETP.GE.U32.AND P1, PT, R10, UR16, PT ;  /* 0x000000100a007c0c */ /* 0x000fe2000bf26070 */
[----:B------:R-:W-:Y:S01]  /*0ca0*/  IMAD.X R21, RZ, RZ, R19, P2 ;  /* 0x000000ffff157224 */ /* 0x000fe200010e0613 */
[----:B------:R-:W-:-:S02]  /*0cb0*/  ISETP.GE.AND.EX P0, PT, R19, UR17, PT, P0 ;  /* 0x0000001113007c0c */ /* 0x000fc4000bf06300 */
[----:B------:R-:W-:Y:S02]  /*0cc0*/  IADD3 R12, P4, PT, R10, UR15, RZ ;  /* 0x0000000f0a0c7c10 */ /* 0x000fe4000ff9e0ff */
[----:B------:R-:W-:Y:S02]  /*0cd0*/  ISETP.GE.AND.EX P1, PT, R21, UR17, PT, P1 ;  /* 0x0000001115007c0c */ /* 0x000fe4000bf26310 */
[----:B------:R-:W-:Y:S01]  /*0ce0*/  ISETP.GE.U32.AND P2, PT, R12, UR16, PT ;  /* 0x000000100c007c0c */ /* 0x000fe2000bf46070 */
[----:B------:R-:W-:-:S06]  /*0cf0*/  IMAD.X R23, RZ, RZ, R21, P4 ;  /* 0x000000ffff177224 */ /* 0x000fcc00020e0615 */
[----:B------:R-:W-:Y:S02]  /*0d00*/  @!P0 LEA R2, P3, R0, UR8, 0x2 ;  /* 0x0000000800028c11 */ /* 0x000fe4000f8610ff */
[----:B------:R-:W-:Y:S02]  /*0d10*/  IADD3 R14, P4, PT, R12, UR15, RZ ;  /* 0x0000000f0c0e7c10 */ /* 0x000fe4000ff9e0ff */
[----:B------:R-:W-:Y:S02]  /*0d20*/  @!P0 LEA.HI.X R3, R0, UR9, R19, 0x2, P3 ;  /* 0x0000000900038c11 */ /* 0x000fe400098f1413 */
[C---:B------:R-:W-:Y:S02]  /*0d30*/  @!P1 LEA R4, P3, R10.reuse, UR8, 0x2 ;  /* 0x000000080a049c11 */ /* 0x040fe4000f8610ff */
[----:B------:R-:W-:Y:S01]  /*0d40*/  ISETP.GE.AND.EX P2, PT, R23, UR17, PT, P2 ;  /* 0x0000001117007c0c */ /* 0x000fe2000bf46320 */
[----:B------:R-:W2:Y:S01]  /*0d50*/  @!P0 LDG.E R17, desc[UR18][R2.64] ;  /* 0x0000001202118981 */ /* 0x000ea2000c1e1900 */
[----:B------:R-:W-:Y:S01]  /*0d60*/  @!P1 LEA.HI.X R5, R10, UR9, R21, 0x2, P3 ;  /* 0x000000090a059c11 */ /* 0x000fe200098f1415 */
[----:B------:R-:W-:Y:S01]  /*0d70*/  IMAD.X R25, RZ, RZ, R23, P4 ;  /* 0x000000ffff197224 */ /* 0x000fe200020e0617 */
[----:B------:R-:W-:-:S03]  /*0d80*/  ISETP.GE.U32.AND P3, PT, R14, UR16, PT ;  /* 0x000000100e007c0c */ /* 0x000fc6000bf66070 */
[----:B------:R-:W3:Y:S01]  /*0d90*/  @!P1 LDG.E R15, desc[UR18][R4.64] ;  /* 0x00000012040f9981 */ /* 0x000ee2000c1e1900 */
[----:B------:R-:W-:Y:S01]  /*0da0*/  ISETP.GE.AND.EX P3, PT, R25, UR17, PT, P3 ;  /* 0x0000001119007c0c */ /* 0x000fe2000bf66330 */
[----:B------:R-:W-:-:S04]  /*0db0*/  IMAD.MOV.U32 R13, RZ, RZ, RZ ;  /* 0x000000ffff0d7224 */ /* 0x000fc800078e00ff */
[----:B------:R-:W-:-:S04]  /*0dc0*/  @!P2 LEA R6, P4, R12, UR8, 0x2 ;  /* 0x000000080c06ac11 */ /* 0x000fc8000f8810ff */
[----:B------:R-:W-:Y:S01]  /*0dd0*/  @!P2 LEA.HI.X R7, R12, UR9, R23, 0x2, P4 ;  /* 0x000000090c07ac11 */ /* 0x000fe2000a0f1417 */
[----:B------:R-:W-:-:S03]  /*0de0*/  IMAD.MOV.U32 R11, RZ, RZ, RZ ;  /* 0x000000ffff0b7224 */ /* 0x000fc600078e00ff */
[C---:B------:R-:W-:Y:S01]  /*0df0*/  @!P3 LEA R8, P4, R14.reuse, UR8, 0x2 ;  /* 0x000000080e08bc11 */ /* 0x040fe2000f8810ff */
[----:B------:R-:W4:Y:S03]  /*0e00*/  @!P2 LDG.E R13, desc[UR18][R6.64] ;  /* 0x00000012060da981 */ /* 0x000f26000c1e1900 */
[----:B------:R-:W-:-:S05]  /*0e10*/  @!P3 LEA.HI.X R9, R14, UR9, R25, 0x2, P4 ;  /* 0x000000090e09bc11 */ /* 0x000fca000a0f1419 */
[----:B------:R-:W5:Y:S01]  /*0e20*/  @!P3 LDG.E R11, desc[UR18][R8.64] ;  /* 0x00000012080bb981 */ /* 0x000f62000c1e1900 */
[C---:B--2---:R-:W-:Y:S02]  /*0e30*/  FSETP.NAN.FTZ.AND P5, PT, |R17|.reuse, |R17|, PT ;  /* 0x400000111100720b */ /* 0x044fe40003fb8200 */
[----:B------:R-:W-:Y:S02]  /*0e40*/  FSETP.GT.FTZ.AND P6, PT, R17, UR14, PT ;  /* 0x0000000e11007c0b */ /* 0x000fe4000bfd4000 */
[----:B---3--:R-:W-:-:S09]  /*0e50*/  FSETP.NAN.FTZ.AND P4, PT, |R15|, |R15|, PT ;  /* 0x4000000f0f00720b */ /* 0x008fd20003f98200 */
[----:B------:R-:W-:Y:S02]  /*0e60*/  @!P5 FSEL R17, R17, UR14, P6 ;  /* 0x0000000e1111dc08 */ /* 0x000fe4000b000000 */
[----:B------:R-:W-:-:S04]  /*0e70*/  FSETP.GT.FTZ.AND P5, PT, R15, UR14, PT ;  /* 0x0000000e0f007c0b */ /* 0x000fc8000bfb4000 */
[----:B------:R-:W-:Y:S02]  /*0e80*/  @!P4 FSEL R15, R15, UR14, P5 ;  /* 0x0000000e0f0fcc08 */ /* 0x000fe4000a800000 */
[C---:B------:R-:W-:Y:S02]  /*0e90*/  @!P0 LEA R2, P5, R0.reuse, UR10, 0x2 ;  /* 0x0000000a00028c11 */ /* 0x040fe4000f8a10ff */
[----:B----4-:R-:W-:Y:S02]  /*0ea0*/  FSETP.NAN.FTZ.AND P4, PT, |R13|, |R13|, PT ;  /* 0x4000000d0d00720b */ /* 0x010fe40003f98200 */
[----:B------:R-:W-:Y:S02]  /*0eb0*/  @!P0 LEA.HI.X R3, R0, UR11, R19, 0x2, P5 ;  /* 0x0000000b00038c11 */ /* 0x000fe4000a8f1413 */
[----:B------:R-:W-:-:S03]  /*0ec0*/  @!P1 LEA R4, P6, R10, UR10, 0x2 ;  /* 0x0000000a0a049c11 */ /* 0x000fc6000f8c10ff */
[----:B------:R0:W-:Y:S01]  /*0ed0*/  @!P0 STG.E desc[UR18][R2.64], R17 ;  /* 0x0000001102008986 */ /* 0x0001e2000c101912 */
[----:B------:R-:W-:Y:S02]  /*0ee0*/  @!P1 LEA.HI.X R5, R10, UR11, R21, 0x2, P6 ;  /* 0x0000000b0a059c11 */ /* 0x000fe4000b0f1415 */
[----:B-----5:R-:W-:Y:S02]  /*0ef0*/  FSETP.NAN.FTZ.AND P0, PT, |R11|, |R11|, PT ;  /* 0x4000000b0b00720b */ /* 0x020fe40003f18200 */
[C---:B------:R-:W-:Y:S02]  /*0f00*/  @!P2 LEA R6, P5, R12.reuse, UR10, 0x2 ;  /* 0x0000000a0c06ac11 */ /* 0x040fe4000f8a10ff */
[C---:B------:R-:W-:Y:S02]  /*0f10*/  FSETP.GT.FTZ.AND P6, PT, R13.reuse, UR14, PT ;  /* 0x0000000e0d007c0b */ /* 0x040fe4000bfd4000 */
[----:B------:R-:W-:Y:S02]  /*0f20*/  @!P2 LEA.HI.X R7, R12, UR11, R23, 0x2, P5 ;  /* 0x0000000b0c07ac11 */ /* 0x000fe4000a8f1417 */
[----:B------:R-:W-:Y:S01]  /*0f30*/  @!P4 FSEL R13, R13, UR14, P6 ;  /* 0x0000000e0d0dcc08 */ /* 0x000fe2000b000000 */
[----:B------:R0:W-:Y:S01]  /*0f40*/  @!P1 STG.E desc[UR18][R4.64], R15 ;  /* 0x0000000f04009986 */ /* 0x0001e2000c101912 */
[----:B------:R-:W-:-:S03]  /*0f50*/  FSETP.GT.FTZ.AND P1, PT, R11, UR14, PT ;  /* 0x0000000e0b007c0b */ /* 0x000fc6000bf34000 */
[----:B------:R0:W-:Y:S01]  /*0f60*/  @!P2 STG.E desc[UR18][R6.64], R13 ;  /* 0x0000000d0600a986 */ /* 0x0001e2000c101912 */
[----:B------:R-:W-:Y:S01]  /*0f70*/  @!P0 FSEL R11, R11, UR14, P1 ;  /* 0x0000000e0b0b8c08 */ /* 0x000fe20008800000 */
[----:B------:R-:W-:Y:S08]  /*0f80*/  @P3 EXIT ;  /* 0x000000000000394d */ /* 0x000ff00003800000 */
[----:B0-----:R-:W-:-:S04]  /*0f90*/  LEA R2, P0, R14, UR10, 0x2 ;  /* 0x0000000a0e027c11 */ /* 0x001fc8000f8010ff */
[----:B------:R-:W-:-:S05]  /*0fa0*/  LEA.HI.X R3, R14, UR11, R25, 0x2, P0 ;  /* 0x0000000b0e037c11 */ /* 0x000fca00080f1419 */
[----:B------:R-:W-:Y:S01]  /*0fb0*/  STG.E desc[UR18][R2.64], R11 ;  /* 0x0000000b02007986 */ /* 0x000fe2000c101912 */
[----:B------:R-:W-:Y:S05]  /*0fc0*/  EXIT ;  /* 0x000000000000794d */ /* 0x000fea0003800000 */
.L_x_10:
[----:B------:R-:W1:Y:S02]  /*0fd0*/  S2R R6, SR_TID.X ;  /* 0x0000000000067919 */ /* 0x000e640000002100 */
[----:B-1----:R-:W-:-:S03]  /*0fe0*/  IMAD.WIDE.U32 R2, R6, 0x4, RZ ;  /* 0x0000000406027825 */ /* 0x002fc600078e00ff */
[----:B------:R-:W-:-:S04]  /*0ff0*/  ISETP.GE.U32.AND P0, PT, R2, UR20, PT ;  /* 0x0000001402007c0c */ /* 0x000fc8000bf06070 */
[----:B------:R-:W-:-:S13]  /*1000*/  ISETP.GE.AND.EX P0, PT, R3, UR12, PT, P0 ;  /* 0x0000000c03007c0c */ /* 0x000fda000bf06300 */
[----:B0-----:R-:W-:Y:S05]  /*1010*/  @P0 EXIT ;  /* 0x000000000000094d */ /* 0x001fea0003800000 */
[----:B------:R-:W-:Y:S01]  /*1020*/  IMAD.MOV.U32 R7, RZ, RZ, RZ ;  /* 0x000000ffff077224 */ /* 0x000fe200078e00ff */
[----:B------:R-:W0:Y:S06]  /*1030*/  LDCU UR4, c[0x0][0x360] ;  /* 0x00006c00ff0477ac */ /* 0x000e2c0008000800 */
.L_x_13:
[C---:B-1----:R-:W-:Y:S01]  /*1040*/  IMAD.SHL.U32 R4, R6.reuse, 0x10, RZ ;  /* 0x0000001006047824 */ /* 0x042fe200078e00ff */
[----:B------:R-:W-:-:S04]  /*1050*/  SHF.L.U64.HI R0, R6, 0x4, R7 ;  /* 0x0000000406007819 */ /* 0x000fc80000010207 */
[----:B------:R-:W-:-:S04]  /*1060*/  IADD3 R2, P0, PT, R4, UR8, RZ ;  /* 0x0000000804027c10 */ /* 0x000fc8000ff1e0ff */
[----:B------:R-:W-:-:S05]  /*1070*/  IADD3.X R3, PT, PT, R0, UR9, RZ, P0, !PT ;  /* 0x0000000900037c10 */ /* 0x000fca00087fe4ff */
[----:B------:R-:W2:Y:S01]  /*1080*/  LDG.E.128 R8, desc[UR18][R2.64] ;  /* 0x0000001202087981 */ /* 0x000ea2000c1e1d00 */
[----:B------:R-:W-:-:S04]  /*1090*/  IADD3 R4, P0, PT, R4, UR10, RZ ;  /* 0x0000000a04047c10 */ /* 0x000fc8000ff1e0ff */
[----:B------:R-:W-:Y:S02]  /*10a0*/  IADD3.X R5, PT, PT, R0, UR11, RZ, P0, !PT ;  /* 0x0000000b00057c10 */ /* 0x000fe400087fe4ff */
[----:B0-----:R-:W-:-:S05]  /*10b0*/  IADD3 R6, P0, PT, R6, UR4, RZ ;  /* 0x0000000406067c10 */ /* 0x001fca000ff1e0ff */
[C---:B------:R-:W-:Y:S02]  /*10c0*/  IMAD.SHL.U32 R0, R6.reuse, 0x4, RZ ;  /* 0x0000000406007824 */ /* 0x040fe400078e00ff */
[----:B------:R-:W-:Y:S01]  /*10d0*/  IMAD.X R7, RZ, RZ, R7, P0 ;  /* 0x000000ffff077224 */ /* 0x000fe200000e0607 */
[----:B------:R-:W-:-:S04]  /*10e0*/  LOP3.LUT P0, RZ, R6, 0xffffc000, RZ, 0xc0, !PT ;  /* 0xffffc00006ff7812 */ /* 0x000fc8000780c0ff */
[----:B------:R-:W-:Y:S02]  /*10f0*/  LOP3.LUT P0, RZ, R7, 0x3fffffff, RZ, 0xc0, P0 ;  /* 0x3fffffff07ff7812 */ /* 0x000fe4000000c0ff */
[----:B--2---:R-:W-:Y:S02]  /*1100*/  FSETP.NAN.FTZ.AND P5, PT, |R8|, |R8|, PT ;  /* 0x400000080800720b */ /* 0x004fe40003fb8200 */
[----:B------:R-:W-:Y:S02]  /*1110*/  FSETP.NAN.FTZ.AND P4, PT, |R9|, |R9|, PT ;  /* 0x400000090900720b */ /* 0x000fe40003f98200 */
[----:B------:R-:W-:Y:S02]  /*1120*/  FSETP.NAN.FTZ.AND P2, PT, |R10|, |R10|, PT ;  /* 0x4000000a0a00720b */ /* 0x000fe40003f58200 */
[----:B------:R-:W-:Y:S02]  /*1130*/  FSETP.NAN.FTZ.AND P1, PT, |R11|, |R11|, PT ;  /* 0x4000000b0b00720b */ /* 0x000fe40003f38200 */
[----:B------:R-:W-:-:S02]  /*1140*/  FSETP.GT.FTZ.AND P6, PT, R8, UR14, PT ;  /* 0x0000000e08007c0b */ /* 0x000fc4000bfd4000 */
[----:B------:R-:W-:-:S03]  /*1150*/  FSETP.GT.FTZ.AND P3, PT, R9, UR14, PT ;  /* 0x0000000e09007c0b */ /* 0x000fc6000bf74000 */
[----:B------:R-:W-:Y:S02]  /*1160*/  @!P5 FSEL R8, R8, UR14, P6 ;  /* 0x0000000e0808dc08 */ /* 0x000fe4000b000000 */
[C---:B------:R-:W-:Y:S02]  /*1170*/  FSETP.GT.FTZ.AND P5, PT, R10.reuse, UR14, PT ;  /* 0x0000000e0a007c0b */ /* 0x040fe4000bfb4000 */
[----:B------:R-:W-:Y:S02]  /*1180*/  FSETP.GT.FTZ.AND P6, PT, R11, UR14, PT ;  /* 0x0000000e0b007c0b */ /* 0x000fe4000bfd4000 */
[----:B------:R-:W-:Y:S02]  /*1190*/  @!P4 FSEL R9, R9, UR14, P3 ;  /* 0x0000000e0909cc08 */ /* 0x000fe40009800000 */
[----:B------:R-:W-:Y:S02]  /*11a0*/  @!P2 FSEL R10, R10, UR14, P5 ;  /* 0x0000000e0a0aac08 */ /* 0x000fe4000a800000 */
[----:B------:R-:W-:-:S02]  /*11b0*/  @!P1 FSEL R11, R11, UR14, P6 ;  /* 0x0000000e0b0b9c08 */ /* 0x000fc4000b000000 */
[----:B------:R-:W-:Y:S02]  /*11c0*/  ISETP.LT.U32.AND P1, PT, R0, UR20, PT ;  /* 0x0000001400007c0c */ /* 0x000fe4000bf21070 */
[----:B------:R-:W-:Y:S01]  /*11d0*/  SHF.L.U64.HI R0, R6, 0x2, R7 ;  /* 0x0000000206007819 */ /* 0x000fe20000010207 */
[----:B------:R1:W-:Y:S03]  /*11e0*/  STG.E.128 desc[UR18][R4.64], R8 ;  /* 0x0000000804007986 */ /* 0x0003e6000c101d12 */
[----:B------:R-:W-:-:S13]  /*11f0*/  ISETP.LT.AND.EX P1, PT, R0, UR12, PT, P1 ;  /* 0x0000000c00007c0c */ /* 0x000fda000bf21310 */
[----:B------:R-:W-:Y:S05]  /*1200*/  @!P0 BRA P1, `(.L_x_13) ;  /* 0xfffffffc008c8947 */ /* 0x000fea000083ffff */
[----:B------:R-:W-:Y:S05]  /*1210*/  EXIT ;  /* 0x000000000000794d */ /* 0x000fea0003800000 */
        .weak           $__internal_2_$__cuda_sm20_div_u16
        .type           $__internal_2_$__cuda_sm20_div_u16,@function
        .size           $__internal_2_$__cuda_sm20_div_u16,(.L_x_4102 - $__internal_2_$__cuda_sm20_div_u16)
$__internal_2_$__cuda_sm20_div_u16:
[----:B------:R-:W0:Y:S01]  /*1220*/  I2F.U16 R0, UR7 ;  /* 0x0000000700007d06 */ /* 0x000e220008101000 */
[----:B------:R-:W-:Y:S01]  /*1230*/  IMAD.MOV.U32 R2, RZ, RZ, 0x4b800000 ;  /* 0x4b800000ff027424 */ /* 0x000fe200078e00ff */
[C---:B0-----:R-:W-:Y:S02]  /*1240*/  FSETP.GEU.AND P1, PT, |R0|.reuse, 1.175494350822287508e-38, PT ;  /* 0x008000000000780b */ /* 0x041fe40003f2e200 */
[----:B------:R-:W-:Y:S02]  /*1250*/  FSETP.GT.AND P0, PT, |R0|, 8.50705917302346158658e+37, PT ;  /* 0x7e8000000000780b */ /* 0x000fe40003f04200 */
[----:B------:R-:W-:-:S04]  /*1260*/  FSEL R2, R2, 1, !P1 ;  /* 0x3f80000002027808 */ /* 0x000fc80004800000 */
[----:B------:R-:W-:Y:S01]  /*1270*/  FSEL R3, R2, 0.25, !P0 ;  /* 0x3e80000002037808 */ /* 0x000fe20004000000 */
[----:B------:R-:W-:Y:S01]  /*1280*/  IMAD.MOV.U32 R2, RZ, RZ, R6 ;  /* 0x000000ffff027224 */ /* 0x000fe200078e0006 */
[----:B------:R-:W-:-:S03]  /*1290*/  ISETP.NE.U32.AND P0, PT, RZ, UR7, PT ;  /* 0x00000007ff007c0c */ /* 0x000fc6000bf05070 */
[----:B------:R-:W-:Y:S01]  /*12a0*/  FMUL R4, R0, R3 ;  /* 0x0000000300047220 */ /* 0x000fe20000400000 */
[----:B------:R-:W-:-:S05]  /*12b0*/  I2FP.F32.U32.RZ R0, UR6 ;  /* 0x0000000600007c45 */ /* 0x000fca000820d000 */
[----:B------:R-:W0:Y:S02]  /*12c0*/  MUFU.RCP R4, R4 ;  /* 0x0000000400047308 */ /* 0x000e240000001000 */
[----:B0-----:R-:W-:-:S04]  /*12d0*/  FMUL R3, R3, R4 ;  /* 0x0000000403037220 */ /* 0x001fc80000400000 */
[----:B------:R-:W-:-:S04]  /*12e0*/  VIADD R3, R3, 0x2 ;  /* 0x0000000203037836 */ /* 0x000fc80000000000 */
[----:B------:R-:W-:Y:S01]  /*12f0*/  FMUL.RZ R0, R0, R3 ;  /* 0x0000000300007220 */ /* 0x000fe2000040c000 */
[----:B------:R-:W-:-:S05]  /*1300*/  IMAD.MOV.U32 R3, RZ, RZ, 0x0 ;  /* 0x00000000ff037424 */ /* 0x000fca00078e00ff */
[----:B------:R-:W0:Y:S02]  /*1310*/  F2I.U32.TRUNC.NTZ R0, R0 ;  /* 0x0000000000007305 */ /* 0x000e24000020f000 */
[----:B0-----:R-:W-:Y:S01]  /*1320*/  LOP3.LUT R5, R0, 0xffff, RZ, 0xc0, !PT ;  /* 0x0000ffff00057812 */ /* 0x001fe200078ec0ff */
[----:B------:R-:W-:Y:S01]  /*1330*/  @!P0 IMAD.MOV.U32 R5, RZ, RZ, -0x1 ;  /* 0xffffffffff058424 */ /* 0x000fe200078e00ff */
[----:B------:R-:W-:Y:S06]  /*1340*/  RET.REL.NODEC R2 `(_ZN2at6native61_GLOBAL__N__44eb8e94_28_ForeachBinaryOpScalarList_cu_dda10a6925multi_tensor_apply_kernelINS1_28TensorListScalarListMetadataIfLi2EEENS1_25BinaryOpScalarListFunctorIfLi2ELi1ELi1EEEJNS0_7maximumIfEEEEEvT_T0_DpT1_) ;  /* 0xffffffec022c7950 */ /* 0x000fec0003c3ffff */
.L_x_14:
        /* <DEDUP_REMOVED lines=11> */
.L_x_4102:


//--------------------- .text._ZN2at6native61_GLOBAL__N__44eb8e94_28_ForeachBinaryOpScalarList_cu_dda10a6925multi_tensor_apply_kernelINS1_28TensorListScalarListMetadataIdLi2EEENS1_25BinaryOpScalarListFunctorIdLi2ELi1ELi1EEEJNS0_7maximumIdEEEEEvT_T0_DpT1_ --------------------------
	.section	.text._ZN2at6native61_GLOBAL__N__44eb8e94_28_ForeachBinaryOpScalarList_cu_dda10a6925multi_tensor_apply_kernelINS1_28TensorListScalarListMetadataIdLi2EEENS1_25BinaryOpScalarListFunctorIdLi2ELi1ELi1EEEJNS0_7maximumIdEEEEEvT_T0_DpT1_,"ax",@progbits
	.align	128
.text._ZN2at6native61_GLOBAL__N__44eb8e94_28_ForeachBinaryOpScalarList_cu_dda10a6925multi_tensor_apply_kernelINS1_28TensorListScalarListMetadataIdLi2EEENS1_25BinaryOpScalarListFunctorIdLi2ELi1ELi1EEEJNS0_7maximumIdEEEEEvT_T0_DpT1_:
        .type           _ZN2at6native61_GLOBAL__N__44eb8e94_28_ForeachBinaryOpScalarList_cu_dda10a6925multi_tensor_apply_kernelINS1_28TensorListScalarListMetadataIdLi2EEENS1_25BinaryOpScalarListFunctorIdLi2ELi1ELi1EEEJNS0_7maximumIdEEEEEvT_T0_DpT1_,@function
        .size           _ZN2at6native61_GLOBAL__N__44eb8e94_28_ForeachBinaryOpScalarList_cu_dda10a6925multi_tensor_apply_kernelINS1_28TensorListScalarListMetadataIdLi2EEENS1_25BinaryOpScalarListFunctorIdLi2ELi1ELi1EEEJNS0_7maximumIdEEEEEvT_T0_DpT1_,(.L_x_4104 - _ZN2at6native61_GLOBAL__N__44eb8e94_28_ForeachBinaryOpScalarList_cu_dda10a6925multi_tensor_apply_kernelINS1_28TensorListScalarListMetadataIdLi2EEENS1_25BinaryOpScalarListFunctorIdLi2ELi1ELi1EEEJNS0_7maximumIdEEEEEvT_T0_DpT1_)
        .other          _ZN2at6native61_GLOBAL__N__44eb8e94_28_ForeachBinaryOpScalarList_cu_dda10a6925multi_tensor_apply_kernelINS1_28TensorListScalarListMetadataIdLi2EEENS1_25BinaryOpScalarListFunctorIdLi2ELi1ELi1EEEJNS0_7maximumIdEEEEEvT_T0_DpT1_,@"STO_CUDA_ENTRY STV_DEFAULT"
_ZN2at6native61_GLOBAL__N__44eb8e94_28_ForeachBinaryOpScalarList_cu_dda10a6925multi_tensor_apply_kernelINS1_28TensorListScalarListMetadataIdLi2EEENS1_25BinaryOpScalarListFunctorIdLi2ELi1ELi1EEEJNS0_7maximumIdEEEEEvT_T0_DpT1_:
[----:B------:R-:W-:Y:S08]  /*0000*/  LDC R1, c[0x0][0x37c] ;  /* 0x0000df00ff017b82 */ /* 0x000ff00000000800 */
[----:B------:R-:W0:Y:S01]  /*0010*/  S2UR UR5, SR_CTAID.X ;  /* 0x00000000000579c3 */ /* 0x000e220000002500 */
[----:B------:R-:W1:Y:S01]  /*0020*/  LDCU.64 UR18, c[0x0][0x358] ;  /* 0x00006b00ff1277ac */ /* 0x000e620008000a00 */
[----:B0-----:R-:W0:Y:S01]  /*0030*/  LDCU.U8 UR4, c[0x0][UR5+0xb80] ;  /* 0x00017000050477ac */ /* 0x001e220008000000 */
[----:B------:R-:W-:-:S12]  /*0040*/  UIMAD UR5, UR5, 0x3, UR5 ;  /* 0x00000003050578a4 */ /* 0x000fd8000f8e0205 */
[----:B------:R-:W2:Y:S01]  /*0050*/  LDCU UR13, c[0x0][UR5+0xcc0] ;  /* 0x00019800050d77ac */ /* 0x000ea20008000800 */
[----:B0-----:R-:W-:-:S12]  /*0060*/  USHF.L.U32 UR12, UR4, 0x3, URZ ;  /* 0x00000003040c7899 */ /* 0x001fd800080006ff */
        /* <DEDUP_REMOVED lines=10> */
[----:B------:R-:W0:Y:S03]  /*0110*/  LDCU.64 UR12, c[0x0][UR12+0x980] ;  /* 0x000130000c0c77ac */ /* 0x000e260008000a00 */
        /* <DEDUP_REMOVED lines=22> */
[----:B------:R-:W-:Y:S05]  /*0280*/  CALL.REL.NOINC `($__internal_3_$__cuda_sm20_div_u16) ;  /* 0x0000001400d47944 */ /* 0x000fea0003c00000 */
[----:B------:R-:W0:Y:S01]  /*0290*/  S2R R23, SR_TID.X ;  /* 0x0000000000177919 */ /* 0x000e220000002100 */
[----:B------:R-:W-:Y:S01]  /*02a0*/  UISETP.GE.U32.AND UP0, UPT, UR5, UR16, UPT ;  /* 0x000000100500728c */ /* 0x000fe2000bf06070 */
[----:B------:R-:W-:-:S03]  /*02b0*/  UMOV UR7, URZ ;  /* 0x000000ff00077c82 */ /* 0x000fc60008000000 */
[----:B------:R-:W-:-:S03]  /*02c0*/  UISETP.GE.U32.AND.EX UP0, UPT, UR6, URZ, UPT, UP0 ;  /* 0x000000ff0600728c */ /* 0x000fc6000bf06100 */
[----:B------:R-:W-:-:S06]  /*02d0*/  UMOV UR6, URZ ;  /* 0x000000ff00067c82 */ /* 0x000fcc0008000000 */
[----:B------:R-:W-:Y:S05]  /*02e0*/  BRA.U !UP0, `(.L_x_16) ;  /* 0x0000000d08187547 */ /* 0x000fea000b800000 */
[----:B------:R-:W-:Y:S01]  /*02f0*/  ULOP3.LUT UR4, UR14, 0xffff, URZ, 0xc0, !UPT ;  /* 0x0000ffff0e047892 */ /* 0x000fe2000f8ec0ff */
[----:B------:R-:W-:Y:S01]  /*0300*/  UMOV UR6, URZ ;  /* 0x000000ff00067c82 */ /* 0x000fe20008000000 */
[----:B------:R-:W-:Y:S02]  /*0310*/  UMOV UR7, URZ ;  /* 0x000000ff00077c82 */ /* 0x000fe40008000000 */
[----:B------:R-:W-:Y:S01]  /*0320*/  UIADD3 UR4, UPT, UPT, UR4, 0x1, URZ ;  /* 0x0000000104047890 */ /* 0x000fe2000fffe0ff */
[----:B------:R-:W-:-:S03]  /*0330*/  UMOV UR5, URZ ;  /* 0x000000ff00057c82 */ /* 0x000fc60008000000 */
[----:B------:R-:W-:-:S03]  /*0340*/  ULOP3.LUT UR15, UR4, 0x1fffe, URZ, 0xc0, !UPT ;  /* 0x0001fffe040f7892 */ /* 0x000fc6000f8ec0ff */
[----:B------:R-:W-:-:S09]  /*0350*/  UMOV UR4, URZ ;  /* 0x000000ff00047c82 */ /* 0x000fd20008000000 */
.L_x_33:
[----:B0-----:R-:W-:Y:S02]  /*0360*/  IADD3 R24, P0, PT, R23, UR6, RZ ;  /* 0x0000000617187c10 */ /* 0x001fe4000ff1e0ff */
[----:B-1----:R-:W-:Y:S02]  /*0370*/  CS2R R10, SRZ ;  /* 0x00000000000a7805 */ /* 0x002fe4000001ff00 */
[----:B-----5:R-:W-:Y:S02]  /*0380*/  CS2R R12, SRZ ;  /* 0x00000000000c7805 */ /* 0x020fe4000001ff00 */
[C---:B------:R-:W-:Y:S01]  /*0390*/  ISETP.GE.U32.AND P4, PT, R24.reuse, UR21, PT ;  /* 0x0000001518007c0c */ /* 0x040fe2000bf86070 */
[----:B------:R-:W-:Y:S01]  /*03a0*/  IMAD.X R27, RZ, RZ, UR7, P0 ;  /* 0x00000007ff1b7e24 */ /* 0x000fe200080e06ff */
[----:B------:R-:W-:-:S04]  /*03b0*/  IADD3 R22, P0, PT, R24, UR20, RZ ;  /* 0x0000001418167c10 */ /* 0x000fc8000ff1e0ff */
[----:B------:R-:W-:Y:S01]  /*03c0*/  ISETP.GE.AND.EX P4, PT, R27, UR22, PT, P4 ;  /* 0x000000161b007c0c */ /* 0x000fe2000bf86340 */
[----:B------:R-:W-:Y:S01]  /*03d0*/  IMAD.X R9, RZ, RZ, R27, P0 ;  /* 0x000000ffff097224 */ /* 0x000fe200000e061b */
[C---:B------:R-:W-:Y:S02]  /*03e0*/  IADD3 R8, P0, PT, R22.reuse, UR20, RZ ;  /* 0x0000001416087c10 */ /* 0x040fe4000ff1e0ff */
[----:B------:R-:W-:Y:S02]  /*03f0*/  ISETP.GE.U32.AND P3, PT, R22, UR21, PT ;  /* 0x0000001516007c0c */ /* 0x000fe4000bf66070 */
[C---:B------:R-:W-:Y:S01]  /*0400*/  IADD3 R6, P5, PT, R8.reuse, UR20, RZ ;  /* 0x0000001408067c10 */ /* 0x040fe2000ffbe0ff */
[----:B------:R-:W-:Y:S01]  /*0410*/  IMAD.X R7, RZ, RZ, R9, P0 ;  /* 0x000000ffff077224 */ /* 0x000fe200000e0609 */
[----:B------:R-:W-:Y:S02]  /*0420*/  ISETP.GE.U32.AND P2, PT, R8, UR21, PT ;  /* 0x0000001508007c0c */ /* 0x000fe4000bf46070 */
[----:B------:R-:W-:Y:S01]  /*0430*/  ISETP.GE.U32.AND P0, PT, R6, UR21, PT ;  /* 0x0000001506007c0c */ /* 0x000fe2000bf06070 */
[----:B--234-:R-:W-:Y:S01]  /*0440*/  IMAD.X R5, RZ, RZ, R7, P5 ;  /* 0x000000ffff057224 */ /* 0x01cfe200028e0607 */
[----:B------:R-:W-:-:S02]  /*0450*/  ISETP.GE.AND.EX P2, PT, R7, UR22, PT, P2 ;  /* 0x0000001607007c0c */ /* 0x000fc4000bf46320 */
[----:B------:R-:W-:Y:S02]  /*0460*/  ISETP.GE.AND.EX P3, PT, R9, UR22, PT, P3 ;  /* 0x0000001609007c0c */ /* 0x000fe4000bf66330 */
[----:B------:R-:W-:Y:S02]  /*0470*/  ISETP.GE.AND.EX P0, PT, R5, UR22, PT, P0 ;  /* 0x0000001605007c0c */ /* 0x000fe4000bf06300 */
[----:B------:R-:W-:-:S04]  /*0480*/  @!P4 LEA R16, P1, R24, UR8, 0x3 ;  /* 0x000000081810cc11 */ /* 0x000fc8000f8218ff */
[----:B------:R-:W-:-:S03]  /*0490*/  @!P4 LEA.HI.X R17, R24, UR9, R27, 0x3, P1 ;  /* 0x000000091811cc11 */ /* 0x000fc600088f1c1b */
[----:B------:R-:W-:Y:S02]  /*04a0*/  @!P2 LEA R18, P5, R8, UR8, 0x3 ;  /* 0x000000080812ac11 */ /* 0x000fe4000f8a18ff */
[----:B------:R-:W-:Y:S01]  /*04b0*/  @!P3 LEA R28, P1, R22, UR8, 0x3 ;  /* 0x00000008161cbc11 */ /* 0x000fe2000f8218ff */
[----:B------:R0:W5:Y:S01]  /*04c0*/  @!P4 LDG.E.64 R10, desc[UR18][R16.64] ;  /* 0x00000012100ac981 */ /* 0x000162000c1e1b00 */
[----:B------:R-:W-:Y:S02]  /*04d0*/  @!P2 LEA.HI.X R19, R8, UR9, R7, 0x3, P5 ;  /* 0x000000090813ac11 */ /* 0x000fe4000a8f1c07 */
[----:B------:R-:W-:Y:S02]  /*04e0*/  @!P0 LEA R20, P5, R6, UR8, 0x3 ;  /* 0x0000000806148c11 */ /* 0x000fe4000f8a18ff */
[----:B------:R-:W-:Y:S02]  /*04f0*/  CS2R R14, SRZ ;  /* 0x00000000000e7805 */ /* 0x000fe4000001ff00 */
[----:B------:R-:W-:-:S02]  /*0500*/  @!P3 LEA.HI.X R29, R22, UR9, R9, 0x3, P1 ;  /* 0x00000009161dbc11 */ /* 0x000fc400088f1c09 */
[----:B------:R-:W-:Y:S02]  /*0510*/  @!P0 LEA.HI.X R21, R6, UR9, R5, 0x3, P5 ;  /* 0x0000000906158c11 */ /* 0x000fe4000a8f1c05 */
[----:B0-----:R-:W-:Y:S01]  /*0520*/  CS2R R16, SRZ ;  /* 0x0000000000107805 */ /* 0x001fe2000001ff00 */
[----:B------:R0:W5:Y:S04]  /*0530*/  @!P3 LDG.E.64 R12, desc[UR18][R28.64] ;  /* 0x000000121c0cb981 */ /* 0x000168000c1e1b00 */
[----:B------:R0:W5:Y:S04]  /*0540*/  @!P2 LDG.E.64 R14, desc[UR18][R18.64] ;  /* 0x00000012120ea981 */ /* 0x000168000c1e1b00 */
[----:B------:R0:W5:Y:S01]  /*0550*/  @!P0 LDG.E.64 R16, desc[UR18][R20.64] ;  /* 0x0000001214108981 */ /* 0x000162000c1e1b00 */
[----:B------:R-:W-:Y:S01]  /*0560*/  IADD3 R4, P6, PT, R24, UR16, RZ ;  /* 0x0000001018047c10 */ /* 0x000fe2000ffde0ff */
[----:B------:R-:W-:Y:S04]  /*0570*/  BSSY.RECONVERGENT B0, `(.L_x_17) ;  /* 0x0000014000007945 */ /* 0x000fe80003800200 */
[----:B------:R-:W-:Y:S01]  /*0580*/  IMAD.X R3, RZ, RZ, R27, P6 ;  /* 0x000000ffff037224 */ /* 0x000fe200030e061b */
[----:B------:R-:W-:-:S02]  /*0590*/  IADD3 R2, P6, PT, R22, UR16, RZ ;  /* 0x0000001016027c10 */ /* 0x000fc4000ffde0ff */
[----:B------:R-:W-:Y:S02]  /*05a0*/  ISETP.GE.U32.AND P1, PT, R4, UR21, PT ;  /* 0x0000001504007c0c */ /* 0x000fe4000bf26070 */
[----:B------:R-:W-:Y:S01]  /*05b0*/  IADD3 R0, P5, PT, R2, UR20, RZ ;  /* 0x0000001402007c10 */ /* 0x000fe2000ffbe0ff */
[----:B------:R-:W-:Y:S01]  /*05c0*/  IMAD.X R25, RZ, RZ, R9, P6 ;  /* 0x000000ffff197224 */ /* 0x000fe200030e0609 */
[----:B------:R-:W-:Y:S01]  /*05d0*/  ISETP.GE.AND.EX P1, PT, R3, UR22, PT, P1 ;  /* 0x0000001603007c0c */ /* 0x000fe2000bf26310 */
[----:B0-----:R-:W-:-:S12]  /*05e0*/  @P4 BRA `(.L_x_18) ;  /* 0x0000000000304947 */ /* 0x001fd80003800000 */
[----:B-----5:R-:W0:Y:S01]  /*05f0*/  DSETP.GT.AND P6, PT, R10, UR12, PT ;  /* 0x0000000c0a007e2a */ /* 0x020e22000bfc4000 */
[----:B------:R-:W-:Y:S02]  /*0600*/  LEA R18, P4, R24, UR10, 0x3 ;  /* 0x0000000a18127c11 */ /* 0x000fe4000f8818ff */
[----:B0-----:R-:W-:Y:S02]  /*0610*/  FSEL R21, R10, UR12, P6 ;  /* 0x0000000c0a157c08 */ /* 0x001fe4000b000000 */
[----:B------:R-:W-:Y:S02]  /*0620*/  FSEL R29, R11, UR13, P6 ;  /* 0x0000000d0b1d7c08 */ /* 0x000fe4000b000000 */
[----:B------:R-:W-:-:S15]  /*0630*/  LEA.HI.X R19, R24, UR11, R27, 0x3, P4 ;  /* 0x0000000b18137c11 */ /* 0x000fde000a0f1c1b */
[----:B------:R-:W-:-:S15]  /*0640*/  NOP ;  /* 0x0000000000007918 */ /* 0x000fde0000000000 */
[----:B------:R-:W-:-:S15]  /*0650*/  NOP ;  /* 0x0000000000007918 */ /* 0x000fde0000000000 */
[----:B------:R-:W-:-:S12]  /*0660*/  NOP ;  /* 0x0000000000007918 */ /* 0x000fd80000000000 */
[----:B------:R-:W0:Y:S02]  /*0670*/  DSETP.NAN.AND P6, PT, R10, R10, PT ;  /* 0x0000000a0a00722a */ /* 0x000e240003fc8000 */
[----:B0-----:R-:W-:Y:S02]  /*0680*/  FSEL R10, R10, R21, P6 ;  /* 0x000000150a0a7208 */ /* 0x001fe40003000000 */
[----:B------:R-:W-:-:S05]  /*0690*/  FSEL R11, R11, R29, P6 ;  /* 0x0000001d0b0b7208 */ /* 0x000fca0003000000 */
[----:B------:R0:W-:Y:S02]  /*06a0*/  STG.E.64 desc[UR18][R18.64], R10 ;  /* 0x0000000a12007986 */ /* 0x0001e4000c101b12 */
.L_x_18:
[----:B------:R-:W-:Y:S05]  /*06b0*/  BSYNC.RECONVERGENT B0 ;  /* 0x0000000000007941 */ /* 0x000fea0003800200 */
.L_x_17:
[----:B------:R-:W-:Y:S04]  /*06c0*/  BSSY.RECONVERGENT B0, `(.L_x_19) ;  /* 0x000000e000007945 */ /* 0x000fe80003800200 */
[----:B------:R-:W-:Y:S05]  /*06d0*/  @P3 BRA `(.L_x_20) ;  /* 0x0000000000303947 */ /* 0x000fea0003800000 */
[----:B-----5:R-:W1:Y:S01]  /*06e0*/  DSETP.GT.AND P3, PT, R12, UR12, PT ;  /* 0x0000000c0c007e2a */ /* 0x020e62000bf64000 */
[----:B0-----:R-:W-:Y:S02]  /*06f0*/  LEA R10, P4, R22, UR10, 0x3 ;  /* 0x0000000a160a7c11 */ /* 0x001fe4000f8818ff */
[----:B-1----:R-:W-:Y:S02]  /*0700*/  FSEL R19, R12, UR12, P3 ;  /* 0x0000000c0c137c08 */ /* 0x002fe40009800000 */
        /* <DEDUP_REMOVED lines=9> */
.L_x_20:
[----:B------:R-:W-:Y:S05]  /*07a0*/  BSYNC.RECONVERGENT B0 ;  /* 0x0000000000007941 */ /* 0x000fea0003800200 */
.L_x_19:
[----:B------:R-:W-:Y:S01]  /*07b0*/  IADD3 R9, P3, PT, R0, UR20, RZ ;  /* 0x0000001400097c10 */ /* 0x000fe2000ff7e0ff */
[----:B------:R-:W-:Y:S01]  /*07c0*/  IMAD.X R21, RZ, RZ, R25, P5 ;  /* 0x000000ffff157224 */ /* 0x000fe200028e0619 */
[----:B------:R-:W-:Y:S01]  /*07d0*/  ISETP.GE.U32.AND P6, PT, R2, UR21, PT ;  /* 0x0000001502007c0c */ /* 0x000fe2000bfc6070 */
[----:B------:R-:W-:Y:S01]  /*07e0*/  BSSY.RECONVERGENT B0, `(.L_x_21) ;  /* 0x0000017000007945 */ /* 0x000fe20003800200 */
[----:B------:R-:W-:Y:S01]  /*07f0*/  ISETP.GE.U32.AND P5, PT, R0, UR21, PT ;  /* 0x0000001500007c0c */ /* 0x000fe2000bfa6070 */
[----:B------:R-:W-:Y:S01]  /*0800*/  IMAD.X R20, RZ, RZ, R21, P3 ;  /* 0x000000ffff147224 */ /* 0x000fe200018e0615 */
[----:B------:R-:W-:Y:S02]  /*0810*/  ISETP.GE.AND.EX P3, PT, R25, UR22, PT, P6 ;  /* 0x0000001619007c0c */ /* 0x000fe4000bf66360 */
[----:B0-----:R-:W-:Y:S02]  /*0820*/  CS2R R18, SRZ ;  /* 0x0000000000127805 */ /* 0x001fe4000001ff00 */
[----:B------:R-:W-:-:S02]  /*0830*/  ISETP.GE.U32.AND P4, PT, R9, UR21, PT ;  /* 0x0000001509007c0c */ /* 0x000fc4000bf86070 */
[----:B-1---5:R-:W-:Y:S02]  /*0840*/  @!P1 LEA R10, P6, R4, UR8, 0x3 ;  /* 0x00000008040a9c11 */ /* 0x022fe4000f8c18ff */
[----:B------:R-:W-:Y:S02]  /*0850*/  ISETP.GE.AND.EX P5, PT, R21, UR22, PT, P5 ;  /* 0x0000001615007c0c */ /* 0x000fe4000bfa6350 */
[----:B------:R-:W-:Y:S02]  /*0860*/  ISETP.GE.AND.EX P4, PT, R20, UR22, PT, P4 ;  /* 0x0000001614007c0c */ /* 0x000fe4000bf86340 */
[----:B------:R-:W-:Y:S01]  /*0870*/  @!P1 LEA.HI.X R11, R4, UR9, R3, 0x3, P6 ;  /* 0x00000009040b9c11 */ /* 0x000fe2000b0f1c03 */
[----:B------:R-:W-:Y:S10]  /*0880*/  @P2 BRA `(.L_x_22) ;  /* 0x0000000000302947 */ /* 0x000ff40003800000 */
[----:B------:R-:W0:Y:S01]  /*0890*/  DSETP.GT.AND P6, PT, R14, UR12, PT ;  /* 0x0000000c0e007e2a */ /* 0x000e22000bfc4000 */
        /* <DEDUP_REMOVED lines=11> */
.L_x_22:
[----:B------:R-:W-:Y:S05]  /*0950*/  BSYNC.RECONVERGENT B0 ;  /* 0x0000000000007941 */ /* 0x000fea0003800200 */
.L_x_21:
[----:B------:R-:W-:Y:S04]  /*0960*/  BSSY.RECONVERGENT B0, `(.L_x_23) ;  /* 0x000000e000007945 */ /* 0x000fe80003800200 */
[----:B------:R-:W-:Y:S05]  /*0970*/  @P0 BRA `(.L_x_24) ;  /* 0x0000000000300947 */ /* 0x000fea0003800000 */
[----:B------:R-:W1:Y:S01]  /*0980*/  DSETP.GT.AND P0, PT, R16, UR12, PT ;  /* 0x0000000c10007e2a */ /* 0x000e62000bf04000 */
        /* <DEDUP_REMOVED lines=11> */
.L_x_24:
[----:B------:R-:W-:Y:S05]  /*0a40*/  BSYNC.RECONVERGENT B0 ;  /* 0x0000000000007941 */ /* 0x000fea0003800200 */
.L_x_23:
[----:B-1----:R-:W-:Y:S01]  /*0a50*/  @!P3 LEA R6, P0, R2, UR8, 0x3 ;  /* 0x000000080206bc11 */ /* 0x002fe2000f8018ff */
[----:B------:R1:W5:Y:S01]  /*0a60*/  @!P1 LDG.E.64 R18, desc[UR18][R10.64] ;  /* 0x000000120a129981 */ /* 0x000362000c1e1b00 */
[----:B0-----:R-:W-:Y:S02]  /*0a70*/  @!P5 LEA R14, P2, R0, UR8, 0x3 ;  /* 0x00000008000edc11 */ /* 0x001fe4000f8418ff */
[----:B------:R-:W-:Y:S02]  /*0a80*/  CS2R R28, SRZ ;  /* 0x00000000001c7805 */ /* 0x000fe4000001ff00 */
[----:B------:R-:W-:Y:S02]  /*0a90*/  @!P3 LEA.HI.X R7, R2, UR9, R25, 0x3, P0 ;  /* 0x000000090207bc11 */ /* 0x000fe400080f1c19 */
[----:B------:R-:W-:Y:S02]  /*0aa0*/  CS2R R26, SRZ ;  /* 0x00000000001a7805 */ /* 0x000fe4000001ff00 */
[----:B------:R-:W-:-:S02]  /*0ab0*/  @!P4 LEA R16, P0, R9, UR8, 0x3 ;  /* 0x000000080910cc11 */ /* 0x000fc4000f8018ff */
[----:B------:R-:W-:Y:S02]  /*0ac0*/  CS2R R12, SRZ ;  /* 0x00000000000c7805 */ /* 0x000fe4000001ff00 */
[----:B------:R-:W-:Y:S01]  /*0ad0*/  @!P5 LEA.HI.X R15, R0, UR9, R21, 0x3, P2 ;  /* 0x00000009000fdc11 */ /* 0x000fe200090f1c15 */
[----:B------:R1:W5:Y:S01]  /*0ae0*/  @!P3 LDG.E.64 R28, desc[UR18][R6.64] ;  /* 0x00000012061cb981 */ /* 0x000362000c1e1b00 */
[----:B------:R-:W-:-:S03]  /*0af0*/  @!P4 LEA.HI.X R17, R9, UR9, R20, 0x3, P0 ;  /* 0x000000090911cc11 */ /* 0x000fc600080f1c14 */
[----:B------:R1:W5:Y:S04]  /*0b00*/  @!P5 LDG.E.64 R26, desc[UR18][R14.64] ;  /* 0x000000120e1ad981 */ /* 0x000368000c1e1b00 */
[----:B------:R1:W5:Y:S01]  /*0b10*/  @!P4 LDG.E.64 R12, desc[UR18][R16.64] ;  /* 0x00000012100cc981 */ /* 0x000362000c1e1b00 */
[----:B------:R-:W-:Y:S04]  /*0b20*/  BSSY.RECONVERGENT B0, `(.L_x_25) ;  /* 0x000000e000007945 */ /* 0x000fe80003800200 */
[----:B------:R-:W-:Y:S05]  /*0b30*/  @P1 BRA `(.L_x_26) ;  /* 0x0000000000301947 */ /* 0x000fea0003800000 */
[----:B-----5:R-:W0:Y:S01]  /*0b40*/  DSETP.GT.AND P0, PT, R18, UR12, PT ;  /* 0x0000000c12007e2a */ /* 0x020e22000bf04000 */
[----:B-1----:R-:W-:Y:S02]  /*0b50*/  LEA R6, P1, R4, UR10, 0x3 ;  /* 0x0000000a04067c11 */ /* 0x002fe4000f8218ff */
        /* <DEDUP_REMOVED lines=10> */
.L_x_26:
[----:B------:R-:W-:Y:S05]  /*0c00*/  BSYNC.RECONVERGENT B0 ;  /* 0x0000000000007941 */ /* 0x000fea0003800200 */
.L_x_25:
[----:B------:R-:W-:Y:S04]  /*0c10*/  BSSY.RECONVERGENT B0, `(.L_x_27) ;  /* 0x000000e000007945 */ /* 0x000fe80003800200 */
[----:B------:R-:W-:Y:S05]  /*0c20*/  @P3 BRA `(.L_x_28) ;  /* 0x0000000000303947 */ /* 0x000fea0003800000 */
[----:B-----5:R-:W2:Y:S01]  /*0c30*/  DSETP.GT.AND P0, PT, R28, UR12, PT ;  /* 0x0000000c1c007e2a */ /* 0x020ea2000bf04000 */
[----:B0-----:R-:W-:Y:S02]  /*0c40*/  LEA R4, P1, R2, UR10, 0x3 ;  /* 0x0000000a02047c11 */ /* 0x001fe4000f8218ff */
[----:B--2---:R-:W-:Y:S02]  /*0c50*/  FSEL R3, R28, UR12, P0 ;  /* 0x0000000c1c037c08 */ /* 0x004fe40008000000 */
[----:B-1----:R-:W-:Y:S02]  /*0c60*/  FSEL R7, R29, UR13, P0 ;  /* 0x0000000d1d077c08 */ /* 0x002fe40008000000 */
        /* <DEDUP_REMOVED lines=8> */
.L_x_28:
[----:B------:R-:W-:Y:S05]  /*0cf0*/  BSYNC.RECONVERGENT B0 ;  /* 0x0000000000007941 */ /* 0x000fea0003800200 */
.L_x_27:
[----:B------:R-:W-:Y:S04]  /*0d00*/  BSSY.RECONVERGENT B0, `(.L_x_29) ;  /* 0x000000e000007945 */ /* 0x000fe80003800200 */
[----:B------:R-:W-:Y:S05]  /*0d10*/  @P5 BRA `(.L_x_30) ;  /* 0x0000000000305947 */ /* 0x000fea0003800000 */
[----:B-----5:R-:W3:Y:S01]  /*0d20*/  DSETP.GT.AND P0, PT, R26, UR12, PT ;  /* 0x0000000c1a007e2a */ /* 0x020ee2000bf04000 */
[----:B0-2---:R-:W-:Y:S02]  /*0d30*/  LEA R4, P1, R0, UR10, 0x3 ;  /* 0x0000000a00047c11 */ /* 0x005fe4000f8218ff */
[----:B---3--:R-:W-:Y:S02]  /*0d40*/  FSEL R3, R26, UR12, P0 ;  /* 0x0000000c1a037c08 */ /* 0x008fe40008000000 */
        /* <DEDUP_REMOVED lines=9> */
.L_x_30:
[----:B------:R-:W-:Y:S05]  /*0de0*/  BSYNC.RECONVERGENT B0 ;  /* 0x0000000000007941 */ /* 0x000fea0003800200 */
.L_x_29:
[----:B------:R-:W-:Y:S04]  /*0df0*/  BSSY.RECONVERGENT B0, `(.L_x_31) ;  /* 0x000000e000007945 */ /* 0x000fe80003800200 */
[----:B------:R-:W-:Y:S05]  /*0e00*/  @P4 BRA `(.L_x_32) ;  /* 0x0000000000304947 */ /* 0x000fea0003800000 */
[----:B-----5:R-:W4:Y:S01]  /*0e10*/  DSETP.GT.AND P0, PT, R12, UR12, PT ;  /* 0x0000000c0c007e2a */ /* 0x020f22000bf04000 */
[----:B0-23--:R-:W-:Y:S02]  /*0e20*/  LEA R4, P1, R9, UR10, 0x3 ;  /* 0x0000000a09047c11 */ /* 0x00dfe4000f8218ff */
[----:B----4-:R-:W-:Y:S02]  /*0e30*/  FSEL R3, R12, UR12, P0 ;  /* 0x0000000c0c037c08 */ /* 0x010fe40008000000 */
        /* <DEDUP_REMOVED lines=9> */
.L_x_32:
[----:B------:R-:W-:Y:S05]  /*0ed0*/  BSYNC.RECONVERGENT B0 ;  /* 0x0000000000007941 */ /* 0x000fea0003800200 */
.L_x_31:
[----:B------:R-:W-:Y:S02]  /*0ee0*/  UIADD3 UR4, UP0, UPT, UR4, 0x2, URZ ;  /* 0x0000000204047890 */ /* 0x000fe4000ff1e0ff */
[----:B------:R-:W-:Y:S02]  /*0ef0*/  ULEA UR6, UP1, UR16, UR6, 0x1 ;  /* 0x0000000610067291 */ /* 0x000fe4000f8208ff */
[----:B------:R-:W-:Y:S02]  /*0f00*/  UIADD3.X UR5, UPT, UPT, URZ, UR5, URZ, UP0, !UPT ;  /* 0x00000005ff057290 */ /* 0x000fe400087fe4ff */
[----:B------:R-:W-:Y:S02]  /*0f10*/  UISETP.NE.U32.AND UP0, UPT, UR4, UR15, UPT ;  /* 0x0000000f0400728c */ /* 0x000fe4000bf05070 */
[----:B------:R-:W-:Y:S02]  /*0f20*/  ULEA.HI.X UR7, UR16, UR7, URZ, 0x1, UP1 ;  /* 0x0000000710077291 */ /* 0x000fe400088f0cff */
[----:B------:R-:W-:-:S09]  /*0f30*/  UISETP.NE.AND.EX UP0, UPT, UR5, URZ, UPT, UP0 ;  /* 0x000000ff0500728c */ /* 0x000fd2000bf05300 */
[----:B------:R-:W-:Y:S05]  /*0f40*/  BRA.U UP0, `(.L_x_33) ;  /* 0xfffffff500047547 */ /* 0x000fea000b83ffff */
.L_x_16:
[----:B------:R-:W-:-:S04]  /*0f50*/  ULOP3.LUT UR17, UR14, 0x1, URZ, 0xc0, !UPT ;  /* 0x000000010e117892 */ /* 0x000fc8000f8ec0ff */
[----:B------:R-:W-:-:S06]  /*0f60*/  UISETP.NE.U32.AND UP0, UPT, UR17, 0x1, UPT ;  /* 0x000000011100788c */ /* 0x000fcc000bf05070 */
[----:B------:R-:W-:-:S13]  /*0f70*/  PLOP3.LUT P0, PT, PT, PT, UP0, 0x80, 0x8 ;  /* 0x000000000008781c */ /* 0x000fda0003f0f008 */
[----:B------:R-:W-:Y:S05]  /*0f80*/  @!P0 EXIT ;  /* 0x000000000000894d */ /* 0x000fea0003800000 */
[----:B0-----:R-:W-:Y:S02]  /*0f90*/  IADD3 R23, P1, PT, R23, UR6, RZ ;  /* 0x0000000617177c10 */ /* 0x001fe4000ff3e0ff */
[----:B-1----:R-:W-:Y:S02]  /*0fa0*/  CS2R R6, SRZ ;  /* 0x0000000000067805 */ /* 0x002fe4000001ff00 */
[C---:B-----5:R-:W-:Y:S01]  /*0fb0*/  IADD3 R13, P2, PT, R23.reuse, UR20, RZ ;  /* 0x00000014170d7c10 */ /* 0x060fe2000ff5e0ff */
[----:B------:R-:W-:Y:S01]  /*0fc0*/  IMAD.X R14, RZ, RZ, UR7, P1 ;  /* 0x00000007ff0e7e24 */ /* 0x000fe200088e06ff */
[----:B------:R-:W-:Y:S02]  /*0fd0*/  ISETP.GE.U32.AND P0, PT, R23, UR21, PT ;  /* 0x0000001517007c0c */ /* 0x000fe4000bf06070 */
[----:B------:R-:W-:Y:S01]  /*0fe0*/  ISETP.GE.U32.AND P1, PT, R13, UR21, PT ;  /* 0x000000150d007c0c */ /* 0x000fe2000bf26070 */
[----:B------:R-:W-:Y:S01]  /*0ff0*/  IMAD.X R12, RZ, RZ, R14, P2 ;  /* 0x000000ffff0c7224 */ /* 0x000fe200010e060e */
[----:B------:R-:W-:-:S02]  /*1000*/  ISETP.GE.AND.EX P0, PT, R14, UR22, PT, P0 ;  /* 0x000000160e007c0c */ /* 0x000fc4000bf06300 */
[----:B------:R-:W-:Y:S02]  /*1010*/  IADD3 R8, P3, PT, R13, UR20, RZ ;  /* 0x000000140d087c10 */ /* 0x000fe4000ff7e0ff */
[----:B------:R-:W-:Y:S02]  /*1020*/  ISETP.GE.AND.EX P1, PT, R12, UR22, PT, P1 ;  /* 0x000000160c007c0c */ /* 0x000fe4000bf26310 */
[C---:B------:R-:W-:Y:S01]  /*1030*/  ISETP.GE.U32.AND P2, PT, R8.reuse, UR21, PT ;  /* 0x0000001508007c0c */ /* 0x040fe2000bf46070 */
[----:B------:R-:W-:Y:S01]  /*1040*/  IMAD.X R9, RZ, RZ, R12, P3 ;  /* 0x000000ffff097224 */ /* 0x000fe200018e060c */
[----:B------:R-:W-:Y:S02]  /*1050*/  CS2R R10, SRZ ;  /* 0x00000000000a7805 */ /* 0x000fe4000001ff00 */
[----:B------:R-:W-:Y:S02]  /*1060*/  IADD3 R0, P4, PT, R8, UR20, RZ ;  /* 0x0000001408007c10 */ /* 0x000fe4000ff9e0ff */
[----:B------:R-:W-:-:S02]  /*1070*/  ISETP.GE.AND.EX P2, PT, R9, UR22, PT, P2 ;  /* 0x0000001609007c0c */ /* 0x000fc4000bf46320 */
[----:B--234-:R-:W-:-:S04]  /*1080*/  @!P0 LEA R2, P3, R23, UR8, 0x3 ;  /* 0x0000000817028c11 */ /* 0x01cfc8000f8618ff */
[----:B------:R-:W-:Y:S02]  /*1090*/  @!P0 LEA.HI.X R3, R23, UR9, R14, 0x3, P3 ;  /* 0x0000000917038c11 */ /* 0x000fe400098f1c0e */
[----:B------:R-:W-:-:S03]  /*10a0*/  @!P1 LEA R16, P3, R13, UR8, 0x3 ;  /* 0x000000080d109c11 */ /* 0x000fc6000f8618ff */
[----:B------:R0:W2:Y:S01]  /*10b0*/  @!P0 LDG.E.64 R6, desc[UR18][R2.64] ;  /* 0x0000001202068981 */ /* 0x0000a2000c1e1b00 */
[----:B------:R-:W-:Y:S01]  /*10c0*/  @!P1 LEA.HI.X R17, R13, UR9, R12, 0x3, P3 ;  /* 0x000000090d119c11 */ /* 0x000fe200098f1c0c */
[--C-:B------:R-:W-:Y:S01]  /*10d0*/  IMAD.X R15, RZ, RZ, R9.reuse, P4 ;  /* 0x000000ffff0f7224 */ /* 0x100fe200020e0609 */
[----:B------:R-:W-:Y:S02]  /*10e0*/  ISETP.GE.U32.AND P3, PT, R0, UR21, PT ;  /* 0x0000001500007c0c */ /* 0x000fe4000bf66070 */
[C---:B------:R-:W-:Y:S01]  /*10f0*/  @!P2 LEA R18, P4, R8.reuse, UR8, 0x3 ;  /* 0x000000080812ac11 */ /* 0x040fe2000f8818ff */
[----:B------:R1:W3:Y:S01]  /*1100*/  @!P1 LDG.E.64 R10, desc[UR18][R16.64] ;  /* 0x00000012100a9981 */ /* 0x0002e2000c1e1b00 */
[----:B------:R-:W-:Y:S02]  /*1110*/  ISETP.GE.AND.EX P3, PT, R15, UR22, PT, P3 ;  /* 0x000000160f007c0c */ /* 0x000fe4000bf66330 */
[----:B------:R-:W-:Y:S02]  /*1120*/  CS2R R4, SRZ ;  /* 0x0000000000047805 */ /* 0x000fe4000001ff00 */
[----:B------:R-:W-:-:S05]  /*1130*/  @!P2 LEA.HI.X R19, R8, UR9, R9, 0x3, P4 ;  /* 0x000000090813ac11 */ /* 0x000fca000a0f1c09 */
[----:B------:R4:W4:Y:S01]  /*1140*/  @!P2 LDG.E.64 R4, desc[UR18][R18.64] ;  /* 0x000000121204a981 */ /* 0x000922000c1e1b00 */
[----:B0-----:R-:W-:-:S03]  /*1150*/  CS2R R2, SRZ ;  /* 0x0000000000027805 */ /* 0x001fc6000001ff00 */
[----:B------:R-:W-:-:S04]  /*1160*/  @!P3 LEA R20, P4, R0, UR8, 0x3 ;  /* 0x000000080014bc11 */ /* 0x000fc8000f8818ff */
[----:B------:R-:W-:-:S05]  /*1170*/  @!P3 LEA.HI.X R21, R0, UR9, R15, 0x3, P4 ;  /* 0x000000090015bc11 */ /* 0x000fca000a0f1c0f */
[----:B------:R0:W4:Y:S01]  /*1180*/  @!P3 LDG.E.64 R2, desc[UR18][R20.64] ;  /* 0x000000121402b981 */ /* 0x000122000c1e1b00 */
[----:B--2---:R-:W1:Y:S02]  /*1190*/  DSETP.GT.AND P5, PT, R6, UR12, PT ;  /* 0x0000000c06007e2a */ /* 0x004e64000bfa4000 */
[----:B-1----:R-:W-:Y:S02]  /*11a0*/  FSEL R17, R6, UR12, P5 ;  /* 0x0000000c06117c08 */ /* 0x002fe4000a800000 */
[----:B------:R-:W-:-:S15]  /*11b0*/  FSEL R25, R7, UR13, P5 ;  /* 0x0000000d07197c08 */ /* 0x000fde000a800000 */
[----:B------:R-:W-:-:S15]  /*11c0*/  NOP ;  /* 0x0000000000007918 */ /* 0x000fde0000000000 */
[----:B------:R-:W-:-:S15]  /*11d0*/  NOP ;  /* 0x0000000000007918 */ /* 0x000fde0000000000 */
[----:B------:R-:W-:-:S15]  /*11e0*/  NOP ;  /* 0x0000000000007918 */ /* 0x000fde0000000000 */
[----:B------:R-:W1:Y:S02]  /*11f0*/  DSETP.NAN.AND P4, PT, R6, R6, PT ;  /* 0x000000060600722a */ /* 0x000e640003f88000 */
[----:B-1----:R-:W-:Y:S02]  /*1200*/  FSEL R6, R6, R17, P4 ;  /* 0x0000001106067208 */ /* 0x002fe40002000000 */
[----:B------:R-:W-:-:S15]  /*1210*/  FSEL R7, R7, R25, P4 ;  /* 0x0000001907077208 */ /* 0x000fde0002000000 */
[----:B------:R-:W-:-:S15]  /*1220*/  NOP ;  /* 0x0000000000007918 */ /* 0x000fde0000000000 */
[----:B------:R-:W-:-:S15]  /*1230*/  NOP ;  /* 0x0000000000007918 */ /* 0x000fde0000000000 */
[----:B------:R-:W-:-:S15]  /*1240*/  NOP ;  /* 0x0000000000007918 */ /* 0x000fde0000000000 */
[----:B---3--:R-:W1:Y:S02]  /*1250*/  DSETP.GT.AND P6, PT, R10, UR12, PT ;  /* 0x0000000c0a007e2a */ /* 0x008e64000bfc4000 */
[----:B-1----:R-:W-:Y:S02]  /*1260*/  FSEL R17, R10, UR12, P6 ;  /* 0x0000000c0a117c08 */ /* 0x002fe4000b000000 */
[----:B----4-:R-:W-:-:S15]  /*1270*/  FSEL R19, R11, UR13, P6 ;  /* 0x0000000d0b137c08 */ /* 0x010fde000b000000 */
[----:B------:R-:W-:-:S15]  /*1280*/  NOP ;  /* 0x0000000000007918 */ /* 0x000fde0000000000 */
[----:B------:R-:W-:-:S15]  /*1290*/  NOP ;  /* 0x0000000000007918 */ /* 0x000fde0000000000 */
[----:B------:R-:W-:-:S15]  /*12a0*/  NOP ;  /* 0x0000000000007918 */ /* 0x000fde0000000000 */
[----:B------:R-:W1:Y:S02]  /*12b0*/  DSETP.NAN.AND P5, PT, R10, R10, PT ;  /* 0x0000000a0a00722a */ /* 0x000e640003fa8000 */
[----:B-1----:R-:W-:Y:S02]  /*12c0*/  FSEL R10, R10, R17, P5 ;  /* 0x000000110a0a7208 */ /* 0x002fe40002800000 */
[----:B------:R-:W-:Y:S02]  /*12d0*/  FSEL R11, R11, R19, P5 ;  /* 0x000000130b0b7208 */ /* 0x000fe40002800000 */
[----:B------:R-:W-:-:S04]  /*12e0*/  @!P0 LEA R16, P5, R23, UR10, 0x3 ;  /* 0x0000000a17108c11 */ /* 0x000fc8000f8a18ff */
[----:B------:R-:W-:Y:S02]  /*12f0*/  @!P0 LEA.HI.X R17, R23, UR11, R14, 0x3, P5 ;  /* 0x0000000b17118c11 */ /* 0x000fe4000a8f1c0e */
[----:B------:R-:W-:-:S03]  /*1300*/  @!P1 LEA R18, P5, R13, UR10, 0x3 ;  /* 0x0000000a0d129c11 */ /* 0x000fc6000f8a18ff */
[----:B------:R1:W-:Y:S01]  /*1310*/  @!P0 STG.E.64 desc[UR18][R16.64], R6 ;  /* 0x0000000610008986 */ /* 0x0003e2000c101b12 */
[----:B------:R-:W-:-:S05]  /*1320*/  @!P1 LEA.HI.X R19, R13, UR11, R12, 0x3, P5 ;  /* 0x0000000b0d139c11 */ /* 0x000fca000a8f1c0c */
[----:B------:R-:W-:-:S15]  /*1330*/  @!P1 STG.E.64 desc[UR18][R18.64], R10 ;  /* 0x0000000a12009986 */ /* 0x000fde000c101b12 */
[----:B------:R-:W-:-:S15]  /*1340*/  NOP ;  /* 0x0000000000007918 */ /* 0x000fde0000000000 */
[----:B------:R-:W-:-:S13]  /*1350*/  NOP ;  /* 0x0000000000007918 */ /* 0x000fda0000000000 */
[----:B------:R-:W0:Y:S02]  /*1360*/  DSETP.GT.AND P4, PT, R4, UR12, PT ;  /* 0x0000000c04007e2a */ /* 0x000e24000bf84000 */
[----:B0-----:R-:W-:Y:S02]  /*1370*/  FSEL R21, R4, UR12, P4 ;  /* 0x0000000c04157c08 */ /* 0x001fe4000a000000 */
[----:B------:R-:W-:Y:S02]  /*1380*/  FSEL R23, R5, UR13, P4 ;  /* 0x0000000d05177c08 */ /* 0x000fe4000a000000 */
[----:B------:R-:W-:-:S04]  /*1390*/  @!P2 LEA R12, P4, R8, UR10, 0x3 ;  /* 0x0000000a080cac11 */ /* 0x000fc8000f8818ff */
[----:B------:R-:W-:-:S15]  /*13a0*/  @!P2 LEA.HI.X R13, R8, UR11, R9, 0x3, P4 ;  /* 0x0000000b080dac11 */ /* 0x000fde000a0f1c09 */
[----:B------:R-:W-:-:S15]  /*13b0*/  NOP ;  /* 0x0000000000007918 */ /* 0x000fde0000000000 */
[----:B------:R-:W-:-:S15]  /*13c0*/  NOP ;  /* 0x0000000000007918 */ /* 0x000fde0000000000 */
[----:B------:R-:W-:-:S09]  /*13d0*/  NOP ;  /* 0x0000000000007918 */ /* 0x000fd20000000000 */
[----:B------:R-:W0:Y:S02]  /*13e0*/  DSETP.NAN.AND P6, PT, R4, R4, PT ;  /* 0x000000040400722a */ /* 0x000e240003fc8000 */
[----:B0-----:R-:W-:Y:S02]  /*13f0*/  FSEL R4, R4, R21, P6 ;  /* 0x0000001504047208 */ /* 0x001fe40003000000 */
[----:B------:R-:W-:-:S05]  /*1400*/  FSEL R5, R5, R23, P6 ;  /* 0x0000001705057208 */ /* 0x000fca0003000000 */
[----:B------:R0:W-:-:S15]  /*1410*/  @!P2 STG.E.64 desc[UR18][R12.64], R4 ;  /* 0x000000040c00a986 */ /* 0x0001de000c101b12 */
[----:B------:R-:W-:-:S15]  /*1420*/  NOP ;  /* 0x0000000000007918 */ /* 0x000fde0000000000 */
[----:B------:R-:W-:-:S15]  /*1430*/  NOP ;  /* 0x0000000000007918 */ /* 0x000fde0000000000 */
[----:B------:R-:W-:-:S10]  /*1440*/  NOP ;  /* 0x0000000000007918 */ /* 0x000fd40000000000 */
[----:B------:R-:W1:Y:S02]  /*1450*/  DSETP.GT.AND P5, PT, R2, UR12, PT ;  /* 0x0000000c02007e2a */ /* 0x000e64000bfa4000 */
[----:B-1----:R-:W-:Y:S02]  /*1460*/  FSEL R7, R2, UR12, P5 ;  /* 0x0000000c02077c08 */ /* 0x002fe4000a800000 */
[----:B0-----:R-:W-:-:S15]  /*1470*/  FSEL R5, R3, UR13, P5 ;  /* 0x0000000d03057c08 */ /* 0x001fde000a800000 */
[----:B------:R-:W-:-:S15]  /*1480*/  NOP ;  /* 0x0000000000007918 */ /* 0x000fde0000000000 */
[----:B------:R-:W-:-:S15]  /*1490*/  NOP ;  /* 0x0000000000007918 */ /* 0x000fde0000000000 */
[----:B------:R-:W-:-:S15]  /*14a0*/  NOP ;  /* 0x0000000000007918 */ /* 0x000fde0000000000 */
[----:B------:R0:W1:Y:S02]  /*14b0*/  DSETP.NAN.AND P0, PT, R2, R2, PT ;  /* 0x000000020200722a */ /* 0x0000640003f08000 */
[----:B-1----:R-:W-:Y:S05]  /*14c0*/  @P3 EXIT ;  /* 0x000000000000394d */ /* 0x002fea0003800000 */
[----:B------:R-:W-:Y:S02]  /*14d0*/  LEA R4, P1, R0, UR10, 0x3 ;  /* 0x0000000a00047c11 */ /* 0x000fe4000f8218ff */
[----:B0-----:R-:W-:Y:S02]  /*14e0*/  FSEL R3, R3, R5, P0 ;  /* 0x0000000503037208 */ /* 0x001fe40000000000 */
[----:B------:R-:W-:Y:S02]  /*14f0*/  FSEL R2, R2, R7, P0 ;  /* 0x0000000702027208 */ /* 0x000fe40000000000 */
[----:B------:R-:W-:-:S05]  /*1500*/  LEA.HI.X R5, R0, UR11, R15, 0x3, P1 ;  /* 0x0000000b00057c11 */ /* 0x000fca00088f1c0f */
[----:B------:R-:W-:Y:S01]  /*1510*/  STG.E.64 desc[UR18][R4.64], R2 ;  /* 0x0000000204007986 */ /* 0x000fe2000c101b12 */
[----:B------:R-:W-:Y:S05]  /*1520*/  EXIT ;  /* 0x000000000000794d */ /* 0x000fea0003800000 */
.L_x_15:
[----:B------:R-:W1:Y:S02]  /*1530*/  S2R R0, SR_TID.X ;  /* 0x0000000000007919 */ /* 0x000e640000002100 */
[----:B-1----:R-:W-:-:S03]  /*1540*/  IMAD.WIDE.U32 R2, R0, 0x4, RZ ;  /* 0x0000000400027825 */ /* 0x002fc600078e00ff */
[----:B------:R-:W-:-:S04]  /*1550*/  ISETP.GE.U32.AND P0, PT, R2, UR17, PT ;  /* 0x0000001102007c0c */ /* 0x000fc8000bf06070 */
[----:B------:R-:W-:-:S13]  /*1560*/  ISETP.GE.AND.EX P0, PT, R3, UR4, PT, P0 ;  /* 0x0000000403007c0c */ /* 0x000fda000bf06300 */
[----:B0-----:R-:W-:Y:S05]  /*1570*/  @P0 EXIT ;  /* 0x000000000000094d */ /* 0x001fea0003800000 */
[----:B------:R-:W-:Y:S01]  /*1580*/  IMAD.MOV.U32 R13, RZ, RZ, RZ ;  /* 0x000000ffff0d7224 */ /* 0x000fe200078e00ff */
[----:B------:R-:W0:Y:S06]  /*1590*/  LDCU UR5, c[0x0][0x360] ;  /* 0x00006c00ff0577ac */ /* 0x000e2c0008000800 */
.L_x_34:
[C---:B-1----:R-:W-:Y:S01]  /*15a0*/  IMAD.SHL.U32 R2, R0.reuse, 0x20, RZ ;  /* 0x0000002000027824 */ /* 0x042fe200078e00ff */
[----:B------:R-:W-:-:S04]  /*15b0*/  SHF.L.U64.HI R16, R0, 0x5, R13 ;  /* 0x0000000500107819 */ /* 0x000fc8000001020d */
[----:B------:R-:W-:-:S04]  /*15c0*/  IADD3 R4, P0, PT, R2, UR8, RZ ;  /* 0x0000000802047c10 */ /* 0x000fc8000ff1e0ff */
[----:B------:R-:W-:-:S06]  /*15d0*/  IADD3.X R5, PT, PT, R16, UR9, RZ, P0, !PT ;  /* 0x0000000910057c10 */ /* 0x000fcc00087fe4ff */
[----:B------:R-:W2:Y:S02]  /*15e0*/  LDG.E.ENL2.256 R4, R8, desc[UR18][R4.64] ;  /* 0xfe0000120408797e */ /* 0x000ea40008121904 */
[----:B--2---:R-:W1:Y:S02]  /*15f0*/  DSETP.GT.AND P6, PT, R8, UR12, PT ;  /* 0x0000000c08007e2a */ /* 0x004e64000bfc4000 */
[----:B-1----:R-:W-:Y:S02]  /*1600*/  FSEL R15, R8, UR12, P6 ;  /* 0x0000000c080f7c08 */ /* 0x002fe4000b000000 */
[----:B------:R-:W-:Y:S02]  /*1610*/  FSEL R21, R9, UR13, P6 ;  /* 0x0000000d09157c08 */ /* 0x000fe4000b000000 */
[----:B------:R-:W-:-:S15]  /*1620*/  IADD3 R2, P6, PT, R2, UR10, RZ ;  /* 0x0000000a02027c10 */ /* 0x000fde000ffde0ff */
[----:B------:R-:W-:-:S15]  /*1630*/  NOP ;  /* 0x0000000000007918 */ /* 0x000fde0000000000 */
[----:B------:R-:W-:-:S15]  /*1640*/  NOP ;  /* 0x0000000000007918 */ /* 0x000fde0000000000 */
[----:B------:R-:W-:-:S13]  /*1650*/  NOP ;  /* 0x0000000000007918 */ /* 0x000fda0000000000 */
[----:B------:R-:W1:Y:S02]  /*1660*/  DSETP.NAN.AND P4, PT, R8, R8, PT ;  /* 0x000000080800722a */ /* 0x000e640003f88000 */
[----:B-1----:R-:W-:Y:S02]  /*1670*/  FSEL R14, R8, R15, P4 ;  /* 0x0000000f080e7208 */ /* 0x002fe40002000000 */
[----:B------:R-:W-:-:S15]  /*1680*/  FSEL R21, R9, R21, P4 ;  /* 0x0000001509157208 */ /* 0x000fde0002000000 */
[----:B------:R-:W-:-:S15]  /*1690*/  NOP ;  /* 0x0000000000007918 */ /* 0x000fde0000000000 */
[----:B------:R-:W-:-:S15]  /*16a0*/  NOP ;  /* 0x0000000000007918 */ /* 0x000fde0000000000 */
[----:B------:R-:W-:-:S15]  /*16b0*/  NOP ;  /* 0x0000000000007918 */ /* 0x000fde0000000000 */
[----:B------:R-:W1:Y:S02]  /*16c0*/  DSETP.GT.AND P2, PT, R4, UR12, PT ;  /* 0x0000000c04007e2a */ /* 0x000e64000bf44000 */
[----:B-1----:R-:W-:Y:S02]  /*16d0*/  FSEL R15, R4, UR12, P2 ;  /* 0x0000000c040f7c08 */ /* 0x002fe40009000000 */
[----:B------:R-:W-:-:S15]  /*16e0*/  FSEL R17, R5, UR13, P2 ;  /* 0x0000000d05117c08 */ /* 0x000fde0009000000 */
        /* <DEDUP_REMOVED lines=9> */
[----:B------:R-:W1:Y:S02]  /*1780*/  DSETP.NAN.AND P0, PT, R4, R4, PT ;  /* 0x000000040400722a */ /* 0x000e640003f08000 */
[----:B-1----:R-:W-:Y:S01]  /*1790*/  FSEL R8, R4, R15, P0 ;  /* 0x0000000f04087208 */ /* 0x002fe20000000000 */
[----:B------:R-:W-:Y:S01]  /*17a0*/  IMAD.MOV.U32 R4, RZ, RZ, R14 ;  /* 0x000000ffff047224 */ /* 0x000fe200078e000e */
[----:B------:R-:W-:Y:S01]  /*17b0*/  FSEL R15, R5, R17, P0 ;  /* 0x00000011050f7208 */ /* 0x000fe20000000000 */
[----:B------:R-:W-:Y:S01]  /*17c0*/  IMAD.MOV.U32 R5, RZ, RZ, R21 ;  /* 0x000000ffff057224 */ /* 0x000fe200078e0015 */
[----:B0-----:R-:W-:-:S05]  /*17d0*/  IADD3 R0, P0, PT, R0, UR5, RZ ;  /* 0x0000000500007c10 */ /* 0x001fca000ff1e0ff */
[----:B------:R-:W-:Y:S01]  /*17e0*/  IMAD.X R13, RZ, RZ, R13, P0 ;  /* 0x000000ffff0d7224 */ /* 0x000fe200000e060d */
[----:B------:R-:W-:-:S04]  /*17f0*/  LOP3.LUT P0, RZ, R0, 0xffffc000, RZ, 0xc0, !PT ;  /* 0xffffc00000ff7812 */ /* 0x000fc8000780c0ff */
[----:B------:R-:W-:-:S15]  /*1800*/  LOP3.LUT P0, RZ, R13, 0x3fffffff, RZ, 0xc0, P0 ;  /* 0x3fffffff0dff7812 */ /* 0x000fde000000c0ff */
[----:B------:R-:W-:-:S15]  /*1810*/  NOP ;  /* 0x0000000000007918 */ /* 0x000fde0000000000 */
[----:B------:R-:W-:-:S15]  /*1820*/  NOP ;  /* 0x0000000000007918 */ /* 0x000fde0000000000 */
[----:B------:R-:W-:-:S03]  /*1830*/  NOP ;  /* 0x0000000000007918 */ /* 0x000fc60000000000 */
[----:B------:R-:W0:Y:S02]  /*1840*/  DSETP.NAN.AND P3, PT, R10, R10, PT ;  /* 0x0000000a0a00722a */ /* 0x000e240003f68000 */
[----:B0-----:R-:W-:Y:S02]  /*1850*/  FSEL R12, R10, R3, P3 ;  /* 0x000000030a0c7208 */ /* 0x001fe40001800000 */
[----:B------:R-:W-:Y:S02]  /*1860*/  FSEL R19, R11, R19, P3 ;  /* 0x000000130b137208 */ /* 0x000fe40001800000 */
[----:B------:R-:W-:-:S15]  /*1870*/  IADD3.X R3, PT, PT, R16, UR11, RZ, P6, !PT ;  /* 0x0000000b10037c10 */ /* 0x000fde000b7fe4ff */
[----:B------:R-:W-:-:S15]  /*1880*/  NOP ;  /* 0x0000000000007918 */ /* 0x000fde0000000000 */
[----:B------:R-:W-:-:S15]  /*1890*/  NOP ;  /* 0x0000000000007918 */ /* 0x000fde0000000000 */
[----:B------:R-:W-:-:S13]  /*18a0*/  NOP ;  /* 0x0000000000007918 */ /* 0x000fda0000000000 */
[----:B------:R-:W0:Y:S02]  /*18b0*/  DSETP.GT.AND P1, PT, R6, UR12, PT ;  /* 0x0000000c06007e2a */ /* 0x000e24000bf24000 */
[----:B0-----:R-:W-:Y:S02]  /*18c0*/  FSEL R9, R6, UR12, P1 ;  /* 0x0000000c06097c08 */ /* 0x001fe40008800000 */
[----:B------:R-:W-:-:S15]  /*18d0*/  FSEL R11, R7, UR13, P1 ;  /* 0x0000000d070b7c08 */ /* 0x000fde0008800000 */
[----:B------:R-:W-:-:S15]  /*18e0*/  NOP ;  /* 0x0000000000007918 */ /* 0x000fde0000000000 */
[----:B------:R-:W-:-:S15]  /*18f0*/  NOP ;  /* 0x0000000000007918 */ /* 0x000fde0000000000 */
[----:B------:R-:W-:-:S15]  /*1900*/  NOP ;  /* 0x0000000000007918 */ /* 0x000fde0000000000 */
[----:B------:R-:W0:Y:S02]  /*1910*/  DSETP.NAN.AND P3, PT, R6, R6, PT ;  /* 0x000000060600722a */ /* 0x000e240003f68000 */
[----:B0-----:R-:W-:Y:S01]  /*1920*/  FSEL R10, R6, R9, P3 ;  /* 0x00000009060a7208 */ /* 0x001fe20001800000 */
[----:B------:R-:W-:Y:S01]  /*1930*/  IMAD.MOV.U32 R6, RZ, RZ, R12 ;  /* 0x000000ffff067224 */ /* 0x000fe200078e000c */
[----:B------:R-:W-:Y:S01]  /*1940*/  FSEL R11, R7, R11, P3 ;  /* 0x0000000b070b7208 */ /* 0x000fe20001800000 */
[----:B------:R-:W-:Y:S02]  /*1950*/  IMAD.MOV.U32 R7, RZ, RZ, R19 ;  /* 0x000000ffff077224 */ /* 0x000fe400078e0013 */
[----:B------:R-:W-:Y:S02]  /*1960*/  IMAD.MOV.U32 R9, RZ, RZ, R15 ;  /* 0x000000ffff097224 */ /* 0x000fe400078e000f */
[----:B------:R-:W-:-:S03]  /*1970*/  IMAD.SHL.U32 R12, R0, 0x4, RZ ;  /* 0x00000004000c7824 */ /* 0x000fc600078e00ff */
[----:B------:R1:W-:Y:S02]  /*1980*/  STG.E.ENL2.256 desc[UR18][R2.64], R4, R8 ;  /* 0xf80000040208797f */ /* 0x0003e4000f121812 */
[----:B------:R-:W-:Y:S02]  /*1990*/  ISETP.LT.U32.AND P1, PT, R12, UR17, PT ;  /* 0x000000110c007c0c */ /* 0x000fe4000bf21070 */
[----:B------:R-:W-:-:S04]  /*19a0*/  SHF.L.U64.HI R12, R0, 0x2, R13 ;  /* 0x00000002000c7819 */ /* 0x000fc8000001020d */
[----:B------:R-:W-:-:S13]  /*19b0*/  ISETP.LT.AND.EX P1, PT, R12, UR4, PT, P1 ;  /* 0x000000040c007c0c */ /* 0x000fda000bf21310 */
[----:B------:R-:W-:Y:S05]  /*19c0*/  @!P0 BRA P1, `(.L_x_34) ;  /* 0xfffffff800f48947 */ /* 0x000fea000083ffff */
[----:B------:R-:W-:Y:S05]  /*19d0*/  EXIT ;  /* 0x000000000000794d */ /* 0x000fea0003800000 */
        .weak           $__internal_3_$__cuda_sm20_div_u16
        .type           $__internal_3_$__cuda_sm20_div_u16,@function
        .size           $__internal_3_$__cuda_sm20_div_u16,(.L_x_4104 - $__internal_3_$__cuda_sm20_div_u16)
$__internal_3_$__cuda_sm20_div_u16:
[----:B------:R-:W0:Y:S01]  /*19e0*/  I2F.U16 R0, UR14 ;  /* 0x0000000e00007d06 */ /* 0x000e220008101000 */
[----:B------:R-:W-:Y:S01]  /*19f0*/  IMAD.MOV.U32 R2, RZ, RZ, 0x4b800000 ;  /* 0x4b800000ff027424 */ /* 0x000fe200078e00ff */
[----:B------:R-:W-:Y:S01]  /*1a00*/  UISETP.NE.U32.AND UP0, UPT, UR14, URZ, UPT ;  /* 0x000000ff0e00728c */ /* 0x000fe2000bf05070 */
[C---:B0-----:R-:W-:Y:S02]  /*1a10*/  FSETP.GEU.AND P1, PT, |R0|.reuse, 1.175494350822287508e-38, PT ;  /* 0x008000000000780b */ /* 0x041fe40003f2e200 */
[----:B------:R-:W-:Y:S02]  /*1a20*/  FSETP.GT.AND P0, PT, |R0|, 8.50705917302346158658e+37, PT ;  /* 0x7e8000000000780b */ /* 0x000fe40003f04200 */
[----:B------:R-:W-:-:S04]  /*1a30*/  FSEL R2, R2, 1, !P1 ;  /* 0x3f80000002027808 */ /* 0x000fc80004800000 */
[----:B------:R-:W-:Y:S01]  /*1a40*/  FSEL R3, R2, 0.25, !P0 ;  /* 0x3e80000002037808 */ /* 0x000fe20004000000 */
[----:B------:R-:W-:-:S04]  /*1a50*/  IMAD.MOV.U32 R2, RZ, RZ, R5 ;  /* 0x000000ffff027224 */ /* 0x000fc800078e0005 */
        /* <DEDUP_REMOVED lines=8> */
[----:B0-----:R-:W-:-:S13]  /*1ae0*/  R2UR UR4, R0 ;  /* 0x00000000000472ca */ /* 0x001fda00000e0000 */
[----:B------:R-:W-:-:S07]  /*1af0*/  ULOP3.LUT UR14, UR4, 0xffff, URZ, 0xc0, !UPT ;  /* 0x0000ffff040e7892 */ /* 0x000fce000f8ec0ff */
[----:B------:R-:W-:Y:S01]  /*1b00*/  @!UP0 UMOV UR14, 0xffffffff ;  /* 0xffffffff000e8882 */ /* 0x000fe20000000000 */
[----:B------:R-:W-:Y:S05]  /*1b10*/  RET.REL.NODEC R2 `(_ZN2at6native61_GLOBAL__N__44eb8e94_28_ForeachBinaryOpScalarList_cu_dda10a6925multi_tensor_apply_kernelINS1_28TensorListScalarListMetadataIdLi2EEENS1_25BinaryOpScalarListFunctorIdLi2ELi1ELi1EEEJNS0_7maximumIdEEEEEvT_T0_DpT1_) ;  /* 0xffffffe402387950 */ /* 0x000fea0003c3ffff */
.L_x_35:
        /* <DEDUP_REMOVED lines=14> */
.L_x_4104:


//--------------------- .text._ZN2at6native61_GLOBAL__N__44eb8e94_28_ForeachBinaryOpScalarList_cu_dda10a6925multi_tensor_apply_kernelINS1_28TensorListScalarListMetadataIsLi2EEENS1_25BinaryOpScalarListFunctorIsLi2ELi1ELi1EEEJNS0_7maximumIsEEEEEvT_T0_DpT1_ --------------------------
	.section	.text._ZN2at6native61_GLOBAL__N__44eb8e94_28_ForeachBinaryOpScalarList_cu_dda10a6925multi_tensor_apply_kernelINS1_28TensorListScalarListMetadataIsLi2EEENS1_25BinaryOpScalarListFunctorIsLi2ELi1ELi1EEEJNS0_7maximumIsEEEEEvT_T0_DpT1_,"ax",@progbits
	.align	128
.text._ZN2at6native61_GLOBAL__N__44eb8e94_28_ForeachBinaryOpScalarList_cu_dda10a6925multi_tensor_apply_kernelINS1_28TensorListScalarListMetadataIsLi2EEENS1_25BinaryOpScalarListFunctorIsLi2ELi1ELi1EEEJNS0_7maximumIsEEEEEvT_T0_DpT1_:
        .type           _ZN2at6native61_GLOBAL__N__44eb8e94_28_ForeachBinaryOpScalarList_cu_dda10a6925multi_tensor_apply_kernelINS1_28TensorListScalarListMetadataIsLi2EEENS1_25BinaryOpScalarListFunctorIsLi2ELi1ELi1EEEJNS0_7maximumIsEEEEEvT_T0_DpT1_,@function
        .size           _ZN2at6native61_GLOBAL__N__44eb8e94_28_ForeachBinaryOpScalarList_cu_dda10a6925multi_tensor_apply_kernelINS1_28TensorListScalarListMetadataIsLi2EEENS1_25BinaryOpScalarListFunctorIsLi2ELi1ELi1EEEJNS0_7maximumIsEEEEEvT_T0_DpT1_,(.L_x_4106 - _ZN2at6native61_GLOBAL__N__44eb8e94_28_ForeachBinaryOpScalarList_cu_dda10a6925multi_tensor_apply_kernelINS1_28TensorListScalarListMetadataIsLi2EEENS1_25BinaryOpScalarListFunctorIsLi2ELi1ELi1EEEJNS0_7maximumIsEEEEEvT_T0_DpT1_)
        .other          _ZN2at6native61_GLOBAL__N__44eb8e94_28_ForeachBinaryOpScalarList_cu_dda10a6925multi_tensor_apply_kernelINS1_28TensorListScalarListMetadataIsLi2EEENS1_25BinaryOpScalarListFunctorIsLi2ELi1ELi1EEEJNS0_7maximumIsEEEEEvT_T0_DpT1_,@"STO_CUDA_ENTRY STV_DEFAULT"
_ZN2at6native61_GLOBAL__N__44eb8e94_28_ForeachBinaryOpScalarList_cu_dda10a6925multi_tensor_apply_kernelINS1_28TensorListScalarListMetadataIsLi2EEENS1_25BinaryOpScalarListFunctorIsLi2ELi1ELi1EEEJNS0_7maximumIsEEEEEvT_T0_DpT1_:
[----:B------:R-:W-:Y:S08]  /*0000*/  LDC R1, c[0x0][0x37c] ;  /* 0x0000df00ff017b82 */ /* 0x000ff00000000800 */
[----:B------:R-:W0:Y:S01]  /*0010*/  S2UR UR4, SR_CTAID.X ;  /* 0x00000000000479c3 */ /* 0x000e220000002500 */
[----:B------:R-:W1:Y:S01]  /*0020*/  LDCU.64 UR18, c[0x0][0x358] ;  /* 0x00006b00ff1277ac */ /* 0x000e620008000a00 */
[----:B0-----:R-:W0:Y:S01]  /*0030*/  LDCU.U8 UR10, c[0x0][UR4+0xa00] ;  /* 0x00014000040a77ac */ /* 0x001e220008000000 */
[----:B------:R-:W-:-:S12]  /*0040*/  UIMAD UR4, UR4, 0x3, UR4 ;  /* 0x00000003040478a4 */ /* 0x000fd8000f8e0204 */
[----:B------:R-:W2:Y:S01]  /*0050*/  LDCU UR14, c[0x0][UR4+0xb40] ;  /* 0x00016800040e77ac */ /* 0x000ea20008000800 */
[----:B0-----:R-:W-:Y:S02]  /*0060*/  USHF.L.U32 UR11, UR10, 0x3, URZ ;  /* 0x000000030a0b7899 */ /* 0x001fe400080006ff */
[----:B------:R-:W-:-:S04]  /*0070*/  ULOP3.LUT UR10, UR10, 0xff, URZ, 0xc0, !UPT ;  /* 0x000000ff0a0a7892 */ /* 0x000fc8000f8ec0ff */
[----:B------:R-:W-:-:S06]  /*0080*/  UIMAD UR16, UR10, -0x6, UR11 ;  /* 0xfffffffa0a1078a4 */ /* 0x000fcc000f8e020b */
        /* <DEDUP_REMOVED lines=10> */
[----:B------:R-:W0:Y:S03]  /*0130*/  LDCU.U16 UR14, c[0x0][UR16+0x980] ;  /* 0x00013000100e77ac */ /* 0x000e260008000400 */
        /* <DEDUP_REMOVED lines=22> */
[----:B------:R-:W-:Y:S05]  /*02a0*/  CALL.REL.NOINC `($__internal_4_$__cuda_sm20_div_u16) ;  /* 0x0000000c00347944 */ /* 0x000fea0003c00000 */
        /* <DEDUP_REMOVED lines=16> */
.L_x_38:
[----:B0-----:R-:W-:Y:S02]  /*03b0*/  IADD3 R7, P1, PT, R3, UR6, RZ ;  /* 0x0000000603077c10 */ /* 0x001fe4000ff3e0ff */
[----:B-1----:R-:W-:Y:S02]  /*03c0*/  PRMT R6, RZ, 0x7610, R6 ;  /* 0x00007610ff067816 */ /* 0x002fe40000000006 */
[C---:B------:R-:W-:Y:S01]  /*03d0*/  ISETP.GE.U32.AND P2, PT, R7.reuse, UR16, PT ;  /* 0x0000001007007c0c */ /* 0x040fe2000bf46070 */
[----:B------:R-:W-:Y:S01]  /*03e0*/  IMAD.X R18, RZ, RZ, UR7, P1 ;  /* 0x00000007ff127e24 */ /* 0x000fe200088e06ff */
[----:B------:R-:W-:Y:S02]  /*03f0*/  IADD3 R17, P1, PT, R7, UR15, RZ ;  /* 0x0000000f07117c10 */ /* 0x000fe4000ff3e0ff */
[----:B------:R-:W-:Y:S02]  /*0400*/  PRMT R4, RZ, 0x7610, R4 ;  /* 0x00007610ff047816 */ /* 0x000fe40000000004 */
[----:B------:R-:W-:Y:S01]  /*0410*/  ISETP.GE.AND.EX P2, PT, R18, UR17, PT, P2 ;  /* 0x0000001112007c0c */ /* 0x000fe2000bf46320 */
[----:B------:R-:W-:Y:S01]  /*0420*/  IMAD.X R20, RZ, RZ, R18, P1 ;  /* 0x000000ffff147224 */ /* 0x000fe200008e0612 */
[----:B------:R-:W-:-:S02]  /*0430*/  IADD3 R15, P1, PT, R17, UR15, RZ ;  /* 0x0000000f110f7c10 */ /* 0x000fc4000ff3e0ff */
[----:B------:R-:W-:Y:S02]  /*0440*/  ISETP.GE.U32.AND P4, PT, R17, UR16, PT ;  /* 0x0000001011007c0c */ /* 0x000fe4000bf86070 */
[----:B------:R-:W-:Y:S01]  /*0450*/  ISETP.GE.U32.AND P3, PT, R15, UR16, PT ;  /* 0x000000100f007c0c */ /* 0x000fe2000bf66070 */
[----:B------:R-:W-:Y:S01]  /*0460*/  IMAD.X R16, RZ, RZ, R20, P1 ;  /* 0x000000ffff107224 */ /* 0x000fe200008e0614 */
[----:B------:R-:W-:-:S04]  /*0470*/  ISETP.GE.AND.EX P4, PT, R20, UR17, PT, P4 ;  /* 0x0000001114007c0c */ /* 0x000fc8000bf86340 */
[----:B------:R-:W-:Y:S02]  /*0480*/  ISETP.GE.AND.EX P3, PT, R16, UR17, PT, P3 ;  /* 0x0000001110007c0c */ /* 0x000fe4000bf66330 */
[----:B------:R-:W-:Y:S02]  /*0490*/  @!P2 LEA R8, P1, R7, UR8, 0x1 ;  /* 0x000000080708ac11 */ /* 0x000fe4000f8208ff */
[----:B------:R-:W-:Y:S02]  /*04a0*/  IADD3 R19, P6, PT, R15, UR15, RZ ;  /* 0x0000000f0f137c10 */ /* 0x000fe4000ffde0ff */
[----:B------:R-:W-:-:S03]  /*04b0*/  @!P2 LEA.HI.X R9, R7, UR9, R18, 0x1, P1 ;  /* 0x000000090709ac11 */ /* 0x000fc600088f0c12 */
[C---:B------:R-:W-:Y:S01]  /*04c0*/  @!P4 LEA R12, P1, R17.reuse, UR8, 0x1 ;  /* 0x00000008110ccc11 */ /* 0x040fe2000f8208ff */
[----:B------:R-:W-:Y:S01]  /*04d0*/  IMAD.X R24, RZ, RZ, R16, P6 ;  /* 0x000000ffff187224 */ /* 0x000fe200030e0610 */
[----:B------:R-:W2:Y:S02]  /*04e0*/  @!P2 LDG.E.U16 R6, desc[UR18][R8.64] ;  /* 0x000000120806a981 */ /* 0x000ea4000c1e1500 */
[----:B------:R-:W-:Y:S02]  /*04f0*/  @!P4 LEA.HI.X R13, R17, UR9, R20, 0x1, P1 ;  /* 0x00000009110dcc11 */ /* 0x000fe400088f0c14 */
[----:B------:R-:W-:Y:S02]  /*0500*/  @!P3 LEA R10, P5, R15, UR8, 0x1 ;  /* 0x000000080f0abc11 */ /* 0x000fe4000f8a08ff */
[----:B------:R-:W-:Y:S01]  /*0510*/  ISETP.GE.U32.AND P1, PT, R19, UR16, PT ;  /* 0x0000001013007c0c */ /* 0x000fe2000bf26070 */
[----:B------:R0:W3:Y:S01]  /*0520*/  @!P4 LDG.E.U16 R4, desc[UR18][R12.64] ;  /* 0x000000120c04c981 */ /* 0x0000e2000c1e1500 */
[----:B------:R-:W-:-:S02]  /*0530*/  PRMT R2, RZ, 0x7610, R2 ;  /* 0x00007610ff027816 */ /* 0x000fc40000000002 */
[----:B------:R-:W-:Y:S02]  /*0540*/  @!P3 LEA.HI.X R11, R15, UR9, R16, 0x1, P5 ;  /* 0x000000090f0bbc11 */ /* 0x000fe4000a8f0c10 */
[----:B------:R-:W-:-:S03]  /*0550*/  ISETP.GE.AND.EX P1, PT, R24, UR17, PT, P1 ;  /* 0x0000001118007c0c */ /* 0x000fc6000bf26310 */
[----:B------:R1:W4:Y:S01]  /*0560*/  @!P3 LDG.E.U16 R2, desc[UR18][R10.64] ;  /* 0x000000120a02b981 */ /* 0x000322000c1e1500 */
[----:B------:R-:W-:-:S09]  /*0570*/  PRMT R0, RZ, 0x7610, R0 ;  /* 0x00007610ff007816 */ /* 0x000fd20000000000 */
[----:B------:R-:W-:-:S04]  /*0580*/  @!P1 LEA R22, P5, R19, UR8, 0x1 ;  /* 0x0000000813169c11 */ /* 0x000fc8000f8a08ff */
[----:B------:R-:W-:-:S05]  /*0590*/  @!P1 LEA.HI.X R23, R19, UR9, R24, 0x1, P5 ;  /* 0x0000000913179c11 */ /* 0x000fca000a8f0c18 */
[----:B------:R5:W4:Y:S01]  /*05a0*/  @!P1 LDG.E.U16 R0, desc[UR18][R22.64] ;  /* 0x0000001216009981 */ /* 0x000b22000c1e1500 */
[----:B0-----:R-:W-:Y:S02]  /*05b0*/  @!P2 LEA R12, P6, R7, UR10, 0x1 ;  /* 0x0000000a070cac11 */ /* 0x001fe4000f8c08ff */
[----:B------:R-:W-:Y:S02]  /*05c0*/  @!P3 LEA R8, P5, R15, UR10, 0x1 ;  /* 0x0000000a0f08bc11 */ /* 0x000fe4000f8a08ff */
[----:B------:R-:W-:Y:S02]  /*05d0*/  @!P2 LEA.HI.X R13, R7, UR11, R18, 0x1, P6 ;  /* 0x0000000b070dac11 */ /* 0x000fe4000b0f0c12 */
[----:B------:R-:W-:Y:S02]  /*05e0*/  @!P3 LEA.HI.X R9, R15, UR11, R16, 0x1, P5 ;  /* 0x0000000b0f09bc11 */ /* 0x000fe4000a8f0c10 */
[----:B-1----:R-:W-:Y:S02]  /*05f0*/  @!P4 LEA R10, P5, R17, UR10, 0x1 ;  /* 0x0000000a110acc11 */ /* 0x002fe4000f8a08ff */
[----:B------:R-:W-:-:S02]  /*0600*/  @!P1 LEA R14, P6, R19, UR10, 0x1 ;  /* 0x0000000a130e9c11 */ /* 0x000fc4000f8c08ff */
[C---:B------:R-:W-:Y:S02]  /*0610*/  @!P4 LEA.HI.X R11, R17.reuse, UR11, R20, 0x1, P5 ;  /* 0x0000000b110bcc11 */ /* 0x040fe4000a8f0c14 */
[----:B------:R-:W-:Y:S02]  /*0620*/  IADD3 R17, P5, PT, R17, UR13, RZ ;  /* 0x0000000d11117c10 */ /* 0x000fe4000ffbe0ff */
[----:B------:R-:W-:-:S03]  /*0630*/  @!P1 LEA.HI.X R15, R19, UR11, R24, 0x1, P6 ;  /* 0x0000000b130f9c11 */ /* 0x000fc6000b0f0c18 */
[----:B------:R-:W-:Y:S01]  /*0640*/  IMAD.X R20, RZ, RZ, R20, P5 ;  /* 0x000000ffff147224 */ /* 0x000fe200028e0614 */
[----:B------:R-:W-:-:S05]  /*0650*/  IADD3 R19, P5, PT, R17, UR15, RZ ;  /* 0x0000000f11137c10 */ /* 0x000fca000ffbe0ff */
[----:B-----5:R-:W-:Y:S01]  /*0660*/  IMAD.X R22, RZ, RZ, R20, P5 ;  /* 0x000000ffff167224 */ /* 0x020fe200028e0614 */
[----:B------:R-:W-:Y:S02]  /*0670*/  ISETP.GE.U32.AND P6, PT, R19, UR16, PT ;  /* 0x0000001013007c0c */ /* 0x000fe4000bfc6070 */
[----:B--2---:R-:W-:-:S05]  /*0680*/  @!P2 VIMNMX.S16x2 R6, PT, PT, R6, UR14, !PT ;  /* 0x0000000e0606ac48 */ /* 0x004fca000ffe0300 */
[----:B------:R-:W-:Y:S01]  /*0690*/  @!P2 STG.E.U16 desc[UR18][R12.64], R6 ;  /* 0x000000060c00a986 */ /* 0x000fe2000c101512 */
[----:B------:R-:W-:Y:S02]  /*06a0*/  IADD3 R7, P2, PT, R7, UR13, RZ ;  /* 0x0000000d07077c10 */ /* 0x000fe4000ff5e0ff */
[----:B---3--:R-:W-:-:S03]  /*06b0*/  @!P4 VIMNMX.S16x2 R4, PT, PT, R4, UR14, !PT ;  /* 0x0000000e0404cc48 */ /* 0x008fc6000ffe0300 */
[----:B------:R-:W-:Y:S01]  /*06c0*/  IMAD.X R18, RZ, RZ, R18, P2 ;  /* 0x000000ffff127224 */ /* 0x000fe200010e0612 */
[----:B------:R-:W-:Y:S02]  /*06d0*/  ISETP.GE.U32.AND P2, PT, R7, UR16, PT ;  /* 0x0000001007007c0c */ /* 0x000fe4000bf46070 */
[----:B----4-:R-:W-:Y:S01]  /*06e0*/  @!P3 VIMNMX.S16x2 R2, PT, PT, R2, UR14, !PT ;  /* 0x0000000e0202bc48 */ /* 0x010fe2000ffe0300 */
[----:B------:R-:W-:Y:S01]  /*06f0*/  @!P4 STG.E.U16 desc[UR18][R10.64], R4 ;  /* 0x000000040a00c986 */ /* 0x000fe2000c101512 */
[----:B------:R-:W-:-:S03]  /*0700*/  ISETP.GE.AND.EX P2, PT, R18, UR17, PT, P2 ;  /* 0x0000001112007c0c */ /* 0x000fc6000bf46320 */
[----:B------:R0:W-:Y:S01]  /*0710*/  @!P3 STG.E.U16 desc[UR18][R8.64], R2 ;  /* 0x000000020800b986 */ /* 0x0001e2000c101512 */
[----:B------:R-:W-:Y:S02]  /*0720*/  IADD3 R21, P3, PT, R19, UR15, RZ ;  /* 0x0000000f13157c10 */ /* 0x000fe4000ff7e0ff */
[----:B------:R-:W-:Y:S02]  /*0730*/  ISETP.GE.U32.AND P4, PT, R17, UR16, PT ;  /* 0x0000001011007c0c */ /* 0x000fe4000bf86070 */
[----:B------:R-:W-:Y:S01]  /*0740*/  ISETP.GE.U32.AND P5, PT, R21, UR16, PT ;  /* 0x0000001015007c0c */ /* 0x000fe2000bfa6070 */
[----:B------:R-:W-:Y:S01]  /*0750*/  IMAD.X R24, RZ, RZ, R22, P3 ;  /* 0x000000ffff187224 */ /* 0x000fe200018e0616 */
[----:B------:R-:W-:Y:S02]  /*0760*/  ISETP.GE.AND.EX P4, PT, R20, UR17, PT, P4 ;  /* 0x0000001114007c0c */ /* 0x000fe4000bf86340 */
[----:B------:R-:W-:Y:S02]  /*0770*/  ISETP.GE.AND.EX P3, PT, R22, UR17, PT, P6 ;  /* 0x0000001116007c0c */ /* 0x000fe4000bf66360 */
[----:B------:R-:W-:-:S02]  /*0780*/  ISETP.GE.AND.EX P5, PT, R24, UR17, PT, P5 ;  /* 0x0000001118007c0c */ /* 0x000fc4000bfa6350 */
[C---:B------:R-:W-:Y:S02]  /*0790*/  @!P2 LEA R26, P6, R7.reuse, UR8, 0x1 ;  /* 0x00000008071aac11 */ /* 0x040fe4000f8c08ff */
[----:B------:R-:W-:Y:S02]  /*07a0*/  @!P1 VIMNMX.S16x2 R0, PT, PT, R0, UR14, !PT ;  /* 0x0000000e00009c48 */ /* 0x000fe4000ffe0300 */
[----:B------:R-:W-:Y:S02]  /*07b0*/  @!P2 LEA.HI.X R27, R7, UR9, R18, 0x1, P6 ;  /* 0x00000009071bac11 */ /* 0x000fe4000b0f0c12 */
[----:B0-----:R-:W-:Y:S02]  /*07c0*/  PRMT R9, R0, 0x7610, R9 ;  /* 0x0000761000097816 */ /* 0x001fe40000000009 */
[----:B------:R-:W-:-:S03]  /*07d0*/  @!P4 LEA R8, P6, R17, UR8, 0x1 ;  /* 0x000000081108cc11 */ /* 0x000fc6000f8c08ff */
[----:B------:R0:W-:Y:S01]  /*07e0*/  @!P1 STG.E.U16 desc[UR18][R14.64], R9 ;  /* 0x000000090e009986 */ /* 0x0001e2000c101512 */
[----:B------:R-:W-:Y:S02]  /*07f0*/  @!P3 LEA R10, P1, R19, UR8, 0x1 ;  /* 0x00000008130abc11 */ /* 0x000fe4000f8208ff */
[----:B------:R-:W-:Y:S02]  /*0800*/  PRMT R0, RZ, 0x7610, R0 ;  /* 0x00007610ff007816 */ /* 0x000fe40000000000 */
[----:B------:R-:W-:Y:S02]  /*0810*/  PRMT R6, RZ, 0x7610, R6 ;  /* 0x00007610ff067816 */ /* 0x000fe40000000006 */
[----:B------:R-:W-:Y:S02]  /*0820*/  PRMT R4, RZ, 0x7610, R4 ;  /* 0x00007610ff047816 */ /* 0x000fe40000000004 */
[----:B0-----:R-:W-:Y:S01]  /*0830*/  @!P4 LEA.HI.X R9, R17, UR9, R20, 0x1, P6 ;  /* 0x000000091109cc11 */ /* 0x001fe2000b0f0c14 */
[----:B------:R0:W2:Y:S01]  /*0840*/  @!P2 LDG.E.U16 R0, desc[UR18][R26.64] ;  /* 0x000000121a00a981 */ /* 0x0000a2000c1e1500 */
[----:B------:R-:W-:-:S02]  /*0850*/  @!P5 LEA R12, P6, R21, UR8, 0x1 ;  /* 0x00000008150cdc11 */ /* 0x000fc4000f8c08ff */
[----:B------:R-:W-:Y:S01]  /*0860*/  @!P3 LEA.HI.X R11, R19, UR9, R22, 0x1, P1 ;  /* 0x00000009130bbc11 */ /* 0x000fe200088f0c16 */
[----:B------:R-:W3:Y:S01]  /*0870*/  @!P4 LDG.E.U16 R6, desc[UR18][R8.64] ;  /* 0x000000120806c981 */ /* 0x000ee2000c1e1500 */
[----:B------:R-:W-:Y:S02]  /*0880*/  PRMT R2, RZ, 0x7610, R2 ;  /* 0x00007610ff027816 */ /* 0x000fe40000000002 */
[----:B------:R-:W-:Y:S01]  /*0890*/  @!P5 LEA.HI.X R13, R21, UR9, R24, 0x1, P6 ;  /* 0x00000009150ddc11 */ /* 0x000fe2000b0f0c18 */
[----:B------:R-:W4:Y:S04]  /*08a0*/  @!P3 LDG.E.U16 R4, desc[UR18][R10.64] ;  /* 0x000000120a04b981 */ /* 0x000f28000c1e1500 */
[----:B------:R-:W5:Y:S01]  /*08b0*/  @!P5 LDG.E.U16 R2, desc[UR18][R12.64] ;  /* 0x000000120c02d981 */ /* 0x000f62000c1e1500 */
[----:B------:R-:W-:-:S02]  /*08c0*/  @!P2 LEA R14, P1, R7, UR10, 0x1 ;  /* 0x0000000a070eac11 */ /* 0x000fc4000f8208ff */
[----:B------:R-:W-:Y:S02]  /*08d0*/  @!P4 LEA R16, P6, R17, UR10, 0x1 ;  /* 0x0000000a1110cc11 */ /* 0x000fe4000f8c08ff */
[----:B------:R-:W-:Y:S02]  /*08e0*/  @!P2 LEA.HI.X R15, R7, UR11, R18, 0x1, P1 ;  /* 0x0000000b070fac11 */ /* 0x000fe400088f0c12 */
[----:B------:R-:W-:Y:S02]  /*08f0*/  @!P4 LEA.HI.X R17, R17, UR11, R20, 0x1, P6 ;  /* 0x0000000b1111cc11 */ /* 0x000fe4000b0f0c14 */
[----:B0-----:R-:W-:Y:S02]  /*0900*/  @!P3 LEA R26, P1, R19, UR10, 0x1 ;  /* 0x0000000a131abc11 */ /* 0x001fe4000f8208ff */
[----:B------:R-:W-:Y:S01]  /*0910*/  @!P5 LEA R18, P6, R21, UR10, 0x1 ;  /* 0x0000000a1512dc11 */ /* 0x000fe2000f8c08ff */
[----:B------:R-:W-:Y:S01]  /*0920*/  UIADD3 UR4, UP0, UPT, UR4, 0x2, URZ ;  /* 0x0000000204047890 */ /* 0x000fe2000ff1e0ff */
[----:B------:R-:W-:-:S02]  /*0930*/  @!P3 LEA.HI.X R27, R19, UR11, R22, 0x1, P1 ;  /* 0x0000000b131bbc11 */ /* 0x000fc400088f0c16 */
[----:B------:R-:W-:Y:S01]  /*0940*/  @!P5 LEA.HI.X R19, R21, UR11, R24, 0x1, P6 ;  /* 0x0000000b1513dc11 */ /* 0x000fe2000b0f0c18 */
[----:B------:R-:W-:Y:S02]  /*0950*/  UIADD3.X UR5, UPT, UPT, URZ, UR5, URZ, UP0, !UPT ;  /* 0x00000005ff057290 */ /* 0x000fe400087fe4ff */
[----:B------:R-:W-:-:S04]  /*0960*/  ISETP.NE.U32.AND P1, PT, R5, UR4, PT ;  /* 0x0000000405007c0c */ /* 0x000fc8000bf25070 */
[----:B------:R-:W-:Y:S01]  /*0970*/  ISETP.NE.AND.EX P1, PT, RZ, UR5, PT, P1 ;  /* 0x00000005ff007c0c */ /* 0x000fe2000bf25310 */
[----:B------:R-:W-:-:S04]  /*0980*/  ULEA UR6, UP0, UR13, UR6, 0x1 ;  /* 0x000000060d067291 */ /* 0x000fc8000f8008ff */
[----:B------:R-:W-:Y:S01]  /*0990*/  ULEA.HI.X UR7, UR13, UR7, URZ, 0x1, UP0 ;  /* 0x000000070d077291 */ /* 0x000fe200080f0cff */
[----:B--2---:R-:W-:Y:S02]  /*09a0*/  @!P2 VIMNMX.S16x2 R0, PT, PT, R0, UR14, !PT ;  /* 0x0000000e0000ac48 */ /* 0x004fe4000ffe0300 */
[----:B---3--:R-:W-:-:S03]  /*09b0*/  @!P4 VIMNMX.S16x2 R6, PT, PT, R6, UR14, !PT ;  /* 0x0000000e0606cc48 */ /* 0x008fc6000ffe0300 */
[----:B------:R1:W-:Y:S01]  /*09c0*/  @!P2 STG.E.U16 desc[UR18][R14.64], R0 ;  /* 0x000000000e00a986 */ /* 0x0003e2000c101512 */
[----:B----4-:R-:W-:-:S03]  /*09d0*/  @!P3 VIMNMX.S16x2 R4, PT, PT, R4, UR14, !PT ;  /* 0x0000000e0404bc48 */ /* 0x010fc6000ffe0300 */
[----:B------:R1:W-:Y:S01]  /*09e0*/  @!P4 STG.E.U16 desc[UR18][R16.64], R6 ;  /* 0x000000061000c986 */ /* 0x0003e2000c101512 */
[----:B-----5:R-:W-:-:S03]  /*09f0*/  @!P5 VIMNMX.S16x2 R2, PT, PT, R2, UR14, !PT ;  /* 0x0000000e0202dc48 */ /* 0x020fc6000ffe0300 */
[----:B------:R1:W-:Y:S04]  /*0a00*/  @!P3 STG.E.U16 desc[UR18][R26.64], R4 ;  /* 0x000000041a00b986 */ /* 0x0003e8000c101512 */
[----:B------:R1:W-:Y:S01]  /*0a10*/  @!P5 STG.E.U16 desc[UR18][R18.64], R2 ;  /* 0x000000021200d986 */ /* 0x0003e2000c101512 */
[----:B------:R-:W-:Y:S05]  /*0a20*/  @P1 BRA `(.L_x_38) ;  /* 0xfffffff800601947 */ /* 0x000fea000383ffff */
.L_x_37:
[----:B------:R-:W-:Y:S05]  /*0a30*/  @!P0 EXIT ;  /* 0x000000000000894d */ /* 0x000fea0003800000 */
[----:B0-----:R-:W-:Y:S02]  /*0a40*/  IADD3 R5, P1, PT, R3, UR6, RZ ;  /* 0x0000000603057c10 */ /* 0x001fe4000ff3e0ff */
[----:B-1----:R-:W-:Y:S02]  /*0a50*/  PRMT R0, RZ, 0x7610, R0 ;  /* 0x00007610ff007816 */ /* 0x002fe40000000000 */
[C---:B------:R-:W-:Y:S01]  /*0a60*/  ISETP.GE.U32.AND P0, PT, R5.reuse, UR16, PT ;  /* 0x0000001005007c0c */ /* 0x040fe2000bf06070 */
[----:B------:R-:W-:Y:S01]  /*0a70*/  IMAD.X R20, RZ, RZ, UR7, P1 ;  /* 0x00000007ff147e24 */ /* 0x000fe200088e06ff */
[----:B------:R-:W-:-:S04]  /*0a80*/  IADD3 R7, P1, PT, R5, UR15, RZ ;  /* 0x0000000f05077c10 */ /* 0x000fc8000ff3e0ff */
[C---:B------:R-:W-:Y:S01]  /*0a90*/  IADD3 R19, P3, PT, R7.reuse, UR15, RZ ;  /* 0x0000000f07137c10 */ /* 0x040fe2000ff7e0ff */
[----:B------:R-:W-:Y:S01]  /*0aa0*/  IMAD.X R22, RZ, RZ, R20, P1 ;  /* 0x000000ffff167224 */ /* 0x000fe200008e0614 */
[----:B------:R-:W-:Y:S02]  /*0ab0*/  ISETP.GE.AND.EX P0, PT, R20, UR17, PT, P0 ;  /* 0x0000001114007c0c */ /* 0x000fe4000bf06300 */
[----:B------:R-:W-:Y:S01]  /*0ac0*/  ISETP.GE.U32.AND P1, PT, R7, UR16, PT ;  /* 0x0000001007007c0c */ /* 0x000fe2000bf26070 */
[----:B------:R-:W-:Y:S01]  /*0ad0*/  IMAD.X R24, RZ, RZ, R22, P3 ;  /* 0x000000ffff187224 */ /* 0x000fe200018e0616 */
[C---:B------:R-:W-:Y:S02]  /*0ae0*/  ISETP.GE.U32.AND P2, PT, R19.reuse, UR16, PT ;  /* 0x0000001013007c0c */ /* 0x040fe4000bf46070 */
[----:B------:R-:W-:Y:S02]  /*0af0*/  IADD3 R3, P4, PT, R19, UR15, RZ ;  /* 0x0000000f13037c10 */ /* 0x000fe4000ff9e0ff */
[----:B------:R-:W-:-:S02]  /*0b00*/  ISETP.GE.AND.EX P1, PT, R22, UR17, PT, P1 ;  /* 0x0000001116007c0c */ /* 0x000fc4000bf26310 */
[----:B------:R-:W-:Y:S01]  /*0b10*/  ISETP.GE.AND.EX P2, PT, R24, UR17, PT, P2 ;  /* 0x0000001118007c0c */ /* 0x000fe2000bf46320 */
[----:B------:R-:W-:Y:S01]  /*0b20*/  IMAD.X R18, RZ, RZ, R24, P4 ;  /* 0x000000ffff127224 */ /* 0x000fe200020e0618 */
[----:B------:R-:W-:Y:S02]  /*0b30*/  ISETP.GE.U32.AND P3, PT, R3, UR16, PT ;  /* 0x0000001003007c0c */ /* 0x000fe4000bf66070 */
[C---:B------:R-:W-:Y:S02]  /*0b40*/  @!P0 LEA R14, P4, R5.reuse, UR8, 0x1 ;  /* 0x00000008050e8c11 */ /* 0x040fe4000f8808ff */
[----:B------:R-:W-:Y:S02]  /*0b50*/  ISETP.GE.AND.EX P3, PT, R18, UR17, PT, P3 ;  /* 0x0000001112007c0c */ /* 0x000fe4000bf66330 */
[----:B------:R-:W-:-:S03]  /*0b60*/  @!P0 LEA.HI.X R15, R5, UR9, R20, 0x1, P4 ;  /* 0x00000009050f8c11 */ /* 0x000fc6000a0f0c14 */
[----:B------:R-:W-:Y:S02]  /*0b70*/  @!P1 LEA R8, P4, R7, UR8, 0x1 ;  /* 0x0000000807089c11 */ /* 0x000fe4000f8808ff */
[----:B------:R-:W-:Y:S01]  /*0b80*/  @!P2 LEA R10, P5, R19, UR8, 0x1 ;  /* 0x00000008130aac11 */ /* 0x000fe2000f8a08ff */
[----:B------:R0:W2:Y:S01]  /*0b90*/  @!P0 LDG.E.U16 R0, desc[UR18][R14.64] ;  /* 0x000000120e008981 */ /* 0x0000a2000c1e1500 */
[----:B------:R-:W-:Y:S02]  /*0ba0*/  PRMT R2, RZ, 0x7610, R2 ;  /* 0x00007610ff027816 */ /* 0x000fe40000000002 */
[----:B------:R-:W-:Y:S02]  /*0bb0*/  @!P1 LEA.HI.X R9, R7, UR9, R22, 0x1, P4 ;  /* 0x0000000907099c11 */ /* 0x000fe4000a0f0c16 */
[----:B------:R-:W-:Y:S02]  /*0bc0*/  PRMT R4, RZ, 0x7610, R4 ;  /* 0x00007610ff047816 */ /* 0x000fe40000000004 */
[----:B------:R-:W-:Y:S01]  /*0bd0*/  @!P2 LEA.HI.X R11, R19, UR9, R24, 0x1, P5 ;  /* 0x00000009130bac11 */ /* 0x000fe2000a8f0c18 */
[----:B------:R-:W3:Y:S01]  /*0be0*/  @!P1 LDG.E.U16 R2, desc[UR18][R8.64] ;  /* 0x0000001208029981 */ /* 0x000ee2000c1e1500 */
[----:B------:R-:W-:-:S03]  /*0bf0*/  @!P3 LEA R12, P4, R3, UR8, 0x1 ;  /* 0x00000008030cbc11 */ /* 0x000fc6000f8808ff */
[----:B------:R-:W4:Y:S01]  /*0c00*/  @!P2 LDG.E.U16 R4, desc[UR18][R10.64] ;  /* 0x000000120a04a981 */ /* 0x000f22000c1e1500 */
[----:B------:R-:W-:Y:S02]  /*0c10*/  PRMT R6, RZ, 0x7610, R6 ;  /* 0x00007610ff067816 */ /* 0x000fe40000000006 */
[----:B------:R-:W-:-:S05]  /*0c20*/  @!P3 LEA.HI.X R13, R3, UR9, R18, 0x1, P4 ;  /* 0x00000009030dbc11 */ /* 0x000fca000a0f0c12 */
[----:B------:R-:W5:Y:S01]  /*0c30*/  @!P3 LDG.E.U16 R6, desc[UR18][R12.64] ;  /* 0x000000120c06b981 */ /* 0x000f62000c1e1500 */
[----:B0-----:R-:W-:Y:S02]  /*0c40*/  @!P0 LEA R14, P4, R5, UR10, 0x1 ;  /* 0x0000000a050e8c11 */ /* 0x001fe4000f8808ff */
[----:B------:R-:W-:Y:S02]  /*0c50*/  @!P1 LEA R16, P5, R7, UR10, 0x1 ;  /* 0x0000000a07109c11 */ /* 0x000fe4000f8a08ff */
[----:B------:R-:W-:Y:S02]  /*0c60*/  @!P0 LEA.HI.X R15, R5, UR11, R20, 0x1, P4 ;  /* 0x0000000b050f8c11 */ /* 0x000fe4000a0f0c14 */
[----:B------:R-:W-:Y:S02]  /*0c70*/  @!P2 LEA R20, P4, R19, UR10, 0x1 ;  /* 0x0000000a1314ac11 */ /* 0x000fe4000f8808ff */
[----:B------:R-:W-:Y:S02]  /*0c80*/  @!P1 LEA.HI.X R17, R7, UR11, R22, 0x1, P5 ;  /* 0x0000000b07119c11 */ /* 0x000fe4000a8f0c16 */
[----:B------:R-:W-:-:S02]  /*0c90*/  @!P2 LEA.HI.X R21, R19, UR11, R24, 0x1, P4 ;  /* 0x0000000b1315ac11 */ /* 0x000fc4000a0f0c18 */
[----:B--2---:R-:W-:Y:S02]  /*0ca0*/  VIMNMX.S16x2 R0, PT, PT, R0, UR14, !PT ;  /* 0x0000000e00007c48 */ /* 0x004fe4000ffe0300 */
[----:B---3--:R-:W-:-:S03]  /*0cb0*/  VIMNMX.S16x2 R2, PT, PT, R2, UR14, !PT ;  /* 0x0000000e02027c48 */ /* 0x008fc6000ffe0300 */
[----:B------:R0:W-:Y:S01]  /*0cc0*/  @!P0 STG.E.U16 desc[UR18][R14.64], R0 ;  /* 0x000000000e008986 */ /* 0x0001e2000c101512 */
[----:B----4-:R-:W-:-:S03]  /*0cd0*/  VIMNMX.S16x2 R4, PT, PT, R4, UR14, !PT ;  /* 0x0000000e04047c48 */ /* 0x010fc6000ffe0300 */
[----:B------:R0:W-:Y:S04]  /*0ce0*/  @!P1 STG.E.U16 desc[UR18][R16.64], R2 ;  /* 0x0000000210009986 */ /* 0x0001e8000c101512 */
[----:B------:R0:W-:Y:S01]  /*0cf0*/  @!P2 STG.E.U16 desc[UR18][R20.64], R4 ;  /* 0x000000041400a986 */ /* 0x0001e2000c101512 */
[----:B-----5:R-:W-:Y:S01]  /*0d00*/  VIMNMX.S16x2 R6, PT, PT, R6, UR14, !PT ;  /* 0x0000000e06067c48 */ /* 0x020fe2000ffe0300 */
[----:B------:R-:W-:Y:S06]  /*0d10*/  @P3 EXIT ;  /* 0x000000000000394d */ /* 0x000fec0003800000 */
[----:B0-----:R-:W-:-:S04]  /*0d20*/  LEA R2, P0, R3, UR10, 0x1 ;  /* 0x0000000a03027c11 */ /* 0x001fc8000f8008ff */
[----:B------:R-:W-:-:S05]  /*0d30*/  LEA.HI.X R3, R3, UR11, R18, 0x1, P0 ;  /* 0x0000000b03037c11 */ /* 0x000fca00080f0c12 */
[----:B------:R-:W-:Y:S01]  /*0d40*/  STG.E.U16 desc[UR18][R2.64], R6 ;  /* 0x0000000602007986 */ /* 0x000fe2000c101512 */
[----:B------:R-:W-:Y:S05]  /*0d50*/  EXIT ;  /* 0x000000000000794d */ /* 0x000fea0003800000 */
.L_x_36:
[----:B------:R-:W1:Y:S02]  /*0d60*/  S2R R8, SR_TID.X ;  /* 0x0000000000087919 */ /* 0x000e640000002100 */
[----:B-1----:R-:W-:-:S03]  /*0d70*/  IMAD.WIDE.U32 R2, R8, 0x4, RZ ;  /* 0x0000000408027825 */ /* 0x002fc600078e00ff */
[----:B------:R-:W-:-:S04]  /*0d80*/  ISETP.GE.U32.AND P0, PT, R2, UR20, PT ;  /* 0x0000001402007c0c */ /* 0x000fc8000bf06070 */
[----:B------:R-:W-:-:S13]  /*0d90*/  ISETP.GE.AND.EX P0, PT, R3, UR12, PT, P0 ;  /* 0x0000000c03007c0c */ /* 0x000fda000bf06300 */
[----:B0-----:R-:W-:Y:S05]  /*0da0*/  @P0 EXIT ;  /* 0x000000000000094d */ /* 0x001fea0003800000 */
[----:B------:R-:W-:Y:S01]  /*0db0*/  IMAD.MOV.U32 R9, RZ, RZ, RZ ;  /* 0x000000ffff097224 */ /* 0x000fe200078e00ff */
[----:B------:R-:W0:Y:S06]  /*0dc0*/  LDCU UR4, c[0x0][0x360] ;  /* 0x00006c00ff0477ac */ /* 0x000e2c0008000800 */
.L_x_39:
[C---:B------:R-:W-:Y:S01]  /*0dd0*/  IMAD.SHL.U32 R4, R8.reuse, 0x8, RZ ;  /* 0x0000000808047824 */ /* 0x040fe200078e00ff */
[----:B------:R-:W-:-:S04]  /*0de0*/  SHF.L.U64.HI R5, R8, 0x3, R9 ;  /* 0x0000000308057819 */ /* 0x000fc80000010209 */
[----:B------:R-:W-:-:S04]  /*0df0*/  IADD3 R2, P0, PT, R4, UR8, RZ ;  /* 0x0000000804027c10 */ /* 0x000fc8000ff1e0ff */
[----:B------:R-:W-:-:S06]  /*0e00*/  IADD3.X R3, PT, PT, R5, UR9, RZ, P0, !PT ;  /* 0x0000000905037c10 */ /* 0x000fcc00087fe4ff */
[----:B------:R-:W2:Y:S01]  /*0e10*/  LDG.E.64 R2, desc[UR18][R2.64] ;  /* 0x0000001202027981 */ /* 0x000ea2000c1e1b00 */
[----:B------:R-:W-:-:S04]  /*0e20*/  IADD3 R4, P0, PT, R4, UR10, RZ ;  /* 0x0000000a04047c10 */ /* 0x000fc8000ff1e0ff */
[----:B------:R-:W-:Y:S02]  /*0e30*/  IADD3.X R5, PT, PT, R5, UR11, RZ, P0, !PT ;  /* 0x0000000b05057c10 */ /* 0x000fe400087fe4ff */
[----:B0-----:R-:W-:-:S05]  /*0e40*/  IADD3 R8, P0, PT, R8, UR4, RZ ;  /* 0x0000000408087c10 */ /* 0x001fca000ff1e0ff */
[----:B------:R-:W-:Y:S01]  /*0e50*/  IMAD.X R9, RZ, RZ, R9, P0 ;  /* 0x000000ffff097224 */ /* 0x000fe200000e0609 */
[----:B------:R-:W-:-:S04]  /*0e60*/  LOP3.LUT P0, RZ, R8, 0xffffc000, RZ, 0xc0, !PT ;  /* 0xffffc00008ff7812 */ /* 0x000fc8000780c0ff */
[----:B------:R-:W-:Y:S02]  /*0e70*/  LOP3.LUT P0, RZ, R9, 0x3fffffff, RZ, 0xc0, P0 ;  /* 0x3fffffff09ff7812 */ /* 0x000fe4000000c0ff */
[C---:B--2---:R-:W-:Y:S02]  /*0e80*/  PRMT R6, R3.reuse, 0x7610, R6 ;  /* 0x0000761003067816 */ /* 0x044fe40000000006 */
[----:B------:R-:W-:Y:S02]  /*0e90*/  PRMT R7, R3, 0x7632, R7 ;  /* 0x0000763203077816 */ /* 0x000fe40000000007 */
[----:B------:R-:W-:Y:S02]  /*0ea0*/  PRMT R3, R2, 0x7632, R3 ;  /* 0x0000763202037816 */ /* 0x000fe40000000003 */
[----:B------:R-:W-:Y:S02]  /*0eb0*/  VIMNMX.S16x2 R6, PT, PT, R6, UR14, !PT ;  /* 0x0000000e06067c48 */ /* 0x000fe4000ffe0300 */
[----:B------:R-:W-:-:S02]  /*0ec0*/  VIMNMX.S16x2 R7, PT, PT, R7, UR14, !PT ;  /* 0x0000000e07077c48 */ /* 0x000fc4000ffe0300 */
[----:B------:R-:W-:Y:S02]  /*0ed0*/  VIMNMX.S16x2 R0, PT, PT, R2, UR14, !PT ;  /* 0x0000000e02007c48 */ /* 0x000fe4000ffe0300 */
[----:B------:R-:W-:Y:S02]  /*0ee0*/  VIMNMX.S16x2 R3, PT, PT, R3, UR14, !PT ;  /* 0x0000000e03037c48 */ /* 0x000fe4000ffe0300 */
[----:B------:R-:W-:Y:S02]  /*0ef0*/  PRMT R7, R6, 0x5410, R7 ;  /* 0x0000541006077816 */ /* 0x000fe40000000007 */
[----:B------:R-:W-:Y:S01]  /*0f00*/  PRMT R6, R0, 0x5410, R3 ;  /* 0x0000541000067816 */ /* 0x000fe20000000003 */
[----:B------:R-:W-:-:S04]  /*0f10*/  IMAD.SHL.U32 R0, R8, 0x4, RZ ;  /* 0x0000000408007824 */ /* 0x000fc800078e00ff */
[----:B------:R1:W-:Y:S01]  /*0f20*/  STG.E.64 desc[UR18][R4.64], R6 ;  /* 0x0000000604007986 */ /* 0x0003e2000c101b12 */
[----:B------:R-:W-:Y:S02]  /*0f30*/  ISETP.LT.U32.AND P1, PT, R0, UR20, PT ;  /* 0x0000001400007c0c */ /* 0x000fe4000bf21070 */
[----:B------:R-:W-:-:S04]  /*0f40*/  SHF.L.U64.HI R0, R8, 0x2, R9 ;  /* 0x0000000208007819 */ /* 0x000fc80000010209 */
[----:B------:R-:W-:-:S13]  /*0f50*/  ISETP.LT.AND.EX P1, PT, R0, UR12, PT, P1 ;  /* 0x0000000c00007c0c */ /* 0x000fda000bf21310 */
[----:B-1----:R-:W-:Y:S05]  /*0f60*/  @!P0 BRA P1, `(.L_x_39) ;  /* 0xfffffffc00988947 */ /* 0x002fea000083ffff */
[----:B------:R-:W-:Y:S05]  /*0f70*/  EXIT ;  /* 0x000000000000794d */ /* 0x000fea0003800000 */
        .weak           $__internal_4_$__cuda_sm20_div_u16
        .type           $__internal_4_$__cuda_sm20_div_u16,@function
        .size           $__internal_4_$__cuda_sm20_div_u16,(.L_x_4106 - $__internal_4_$__cuda_sm20_div_u16)
$__internal_4_$__cuda_sm20_div_u16:
        /* <DEDUP_REMOVED lines=18> */
[----:B------:R-:W-:Y:S06]  /*10a0*/  RET.REL.NODEC R2 `(_ZN2at6native61_GLOBAL__N__44eb8e94_28_ForeachBinaryOpScalarList_cu_dda10a6925multi_tensor_apply_kernelINS1_28TensorListScalarListMetadataIsLi2EEENS1_25BinaryOpScalarListFunctorIsLi2ELi1ELi1EEEJNS0_7maximumIsEEEEEvT_T0_DpT1_) ;  /* 0xffffffec02d47950 */ /* 0x000fec0003c3ffff */
.L_x_40:
        /* <DEDUP_REMOVED lines=13> */
.L_x_4106:


//--------------------- .text._ZN2at6native61_GLOBAL__N__44eb8e94_28_ForeachBinaryOpScalarList_cu_dda10a6925multi_tensor_apply_kernelINS1_28TensorListScalarListMetadataIlLi2EEENS1_25BinaryOpScalarListFunctorIlLi2ELi1ELi1EEEJNS0_7maximumIlEEEEEvT_T0_DpT1_ --------------------------
	.section	.text._ZN2at6native61_GLOBAL__N__44eb8e94_28_ForeachBinaryOpScalarList_cu_dda10a6925multi_tensor_apply_kernelINS1_28TensorListScalarListMetadataIlLi2EEENS1_25BinaryOpScalarListFunctorIlLi2ELi1ELi1EEEJNS0_7maximumIlEEEEEvT_T0_DpT1_,"ax",@progbits
	.align	128
.text._ZN2at6native61_GLOBAL__N__44eb8e94_28_ForeachBinaryOpScalarList_cu_dda10a6925multi_tensor_apply_kernelINS1_28TensorListScalarListMetadataIlLi2EEENS1_25BinaryOpScalarListFunctorIlLi2ELi1ELi1EEEJNS0_7maximumIlEEEEEvT_T0_DpT1_:
        .type           _ZN2at6native61_GLOBAL__N__44eb8e94_28_ForeachBinaryOpScalarList_cu_dda10a6925multi_tensor_apply_kernelINS1_28TensorListScalarListMetadataIlLi2EEENS1_25BinaryOpScalarListFunctorIlLi2ELi1ELi1EEEJNS0_7maximumIlEEEEEvT_T0_DpT1_,@function
        .size           _ZN2at6native61_GLOBAL__N__44eb8e94_28_ForeachBinaryOpScalarList_cu_dda10a6925multi_tensor_apply_kernelINS1_28TensorListScalarListMetadataIlLi2EEENS1_25BinaryOpScalarListFunctorIlLi2ELi1ELi1EEEJNS0_7maximumIlEEEEEvT_T0_DpT1_,(.L_x_4108 - _ZN2at6native61_GLOBAL__N__44eb8e94_28_ForeachBinaryOpScalarList_cu_dda10a6925multi_tensor_apply_kernelINS1_28TensorListScalarListMetadataIlLi2EEENS1_25BinaryOpScalarListFunctorIlLi2ELi1ELi1EEEJNS0_7maximumIlEEEEEvT_T0_DpT1_)
        .other          _ZN2at6native61_GLOBAL__N__44eb8e94_28_ForeachBinaryOpScalarList_cu_dda10a6925multi_tensor_apply_kernelINS1_28TensorListScalarListMetadataIlLi2EEENS1_25BinaryOpScalarListFunctorIlLi2ELi1ELi1EEEJNS0_7maximumIlEEEEEvT_T0_DpT1_,@"STO_CUDA_ENTRY STV_DEFAULT"
_ZN2at6native61_GLOBAL__N__44eb8e94_28_ForeachBinaryOpScalarList_cu_dda10a6925multi_tensor_apply_kernelINS1_28TensorListScalarListMetadataIlLi2EEENS1_25BinaryOpScalarListFunctorIlLi2ELi1ELi1EEEJNS0_7maximumIlEEEEEvT_T0_DpT1_:
        /* <DEDUP_REMOVED lines=40> */
[----:B------:R-:W-:Y:S05]  /*0280*/  CALL.REL.NOINC `($__internal_5_$__cuda_sm20_div_u16) ;  /* 0x00000010004c7944 */ /* 0x000fea0003c00000 */
        /* <DEDUP_REMOVED lines=13> */
.L_x_59:
[----:B0-----:R-:W-:Y:S02]  /*0360*/  IADD3 R22, P1, PT, R0, UR6, RZ ;  /* 0x0000000600167c10 */ /* 0x001fe4000ff3e0ff */
[----:B------:R-:W-:Y:S02]  /*0370*/  CS2R R14, SRZ ;  /* 0x00000000000e7805 */ /* 0x000fe4000001ff00 */
[----:B-----5:R-:W-:Y:S02]  /*0380*/  CS2R R18, SRZ ;  /* 0x0000000000127805 */ /* 0x020fe4000001ff00 */
[C---:B------:R-:W-:Y:S01]  /*0390*/  ISETP.GE.U32.AND P0, PT, R22.reuse, UR21, PT ;  /* 0x0000001516007c0c */ /* 0x040fe2000bf06070 */
[----:B------:R-:W-:Y:S01]  /*03a0*/  IMAD.X R23, RZ, RZ, UR7, P1 ;  /* 0x00000007ff177e24 */ /* 0x000fe200088e06ff */
[----:B------:R-:W-:-:S04]  /*03b0*/  IADD3 R25, P1, PT, R22, UR20, RZ ;  /* 0x0000001416197c10 */ /* 0x000fc8000ff3e0ff */
[----:B-1234-:R-:W-:Y:S01]  /*03c0*/  IADD3 R2, P2, PT, R25, UR20, RZ ;  /* 0x0000001419027c10 */ /* 0x01efe2000ff5e0ff */
[----:B------:R-:W-:Y:S01]  /*03d0*/  IMAD.X R24, RZ, RZ, R23, P1 ;  /* 0x000000ffff187224 */ /* 0x000fe200008e0617 */
[----:B------:R-:W-:Y:S02]  /*03e0*/  ISETP.GE.AND.EX P0, PT, R23, UR22, PT, P0 ;  /* 0x0000001617007c0c */ /* 0x000fe4000bf06300 */
[C---:B------:R-:W-:Y:S01]  /*03f0*/  IADD3 R4, P1, PT, R2.reuse, UR20, RZ ;  /* 0x0000001402047c10 */ /* 0x040fe2000ff3e0ff */
[----:B------:R-:W-:Y:S01]  /*0400*/  IMAD.X R3, RZ, RZ, R24, P2 ;  /* 0x000000ffff037224 */ /* 0x000fe200010e0618 */
[----:B------:R-:W-:Y:S02]  /*0410*/  ISETP.GE.U32.AND P4, PT, R25, UR21, PT ;  /* 0x0000001519007c0c */ /* 0x000fe4000bf86070 */
[----:B------:R-:W-:Y:S01]  /*0420*/  ISETP.GE.U32.AND P3, PT, R2, UR21, PT ;  /* 0x0000001502007c0c */ /* 0x000fe2000bf66070 */
[----:B------:R-:W-:Y:S01]  /*0430*/  IMAD.X R5, RZ, RZ, R3, P1 ;  /* 0x000000ffff057224 */ /* 0x000fe200008e0603 */
[----:B------:R-:W-:-:S02]  /*0440*/  ISETP.GE.AND.EX P4, PT, R24, UR22, PT, P4 ;  /* 0x0000001618007c0c */ /* 0x000fc4000bf86340 */
[----:B------:R-:W-:Y:S02]  /*0450*/  ISETP.GE.U32.AND P2, PT, R4, UR21, PT ;  /* 0x0000001504007c0c */ /* 0x000fe4000bf46070 */
[----:B------:R-:W-:Y:S02]  /*0460*/  ISETP.GE.AND.EX P3, PT, R3, UR22, PT, P3 ;  /* 0x0000001603007c0c */ /* 0x000fe4000bf66330 */
[----:B------:R-:W-:Y:S02]  /*0470*/  ISETP.GE.AND.EX P2, PT, R5, UR22, PT, P2 ;  /* 0x0000001605007c0c */ /* 0x000fe4000bf46320 */
[----:B------:R-:W-:-:S04]  /*0480*/  @!P0 LEA R20, P1, R22, UR8, 0x3 ;  /* 0x0000000816148c11 */ /* 0x000fc8000f8218ff */
[----:B------:R-:W-:Y:S02]  /*0490*/  @!P0 LEA.HI.X R21, R22, UR9, R23, 0x3, P1 ;  /* 0x0000000916158c11 */ /* 0x000fe400088f1c17 */
[----:B------:R-:W-:-:S03]  /*04a0*/  @!P4 LEA R28, P1, R25, UR8, 0x3 ;  /* 0x00000008191ccc11 */ /* 0x000fc6000f8218ff */
[----:B------:R-:W-:Y:S02]  /*04b0*/  @!P3 LEA R26, P5, R2, UR8, 0x3 ;  /* 0x00000008021abc11 */ /* 0x000fe4000f8a18ff */
[----:B------:R-:W-:Y:S02]  /*04c0*/  CS2R R12, SRZ ;  /* 0x00000000000c7805 */ /* 0x000fe4000001ff00 */
[----:B------:R-:W-:Y:S02]  /*04d0*/  @!P4 LEA.HI.X R29, R25, UR9, R24, 0x3, P1 ;  /* 0x00000009191dcc11 */ /* 0x000fe400088f1c18 */
[----:B------:R-:W-:Y:S02]  /*04e0*/  CS2R R10, SRZ ;  /* 0x00000000000a7805 */ /* 0x000fe4000001ff00 */
[----:B------:R-:W-:Y:S01]  /*04f0*/  @!P2 LEA R16, P1, R4, UR8, 0x3 ;  /* 0x000000080410ac11 */ /* 0x000fe2000f8218ff */
[----:B------:R-:W-:Y:S01]  /*0500*/  BSSY.RECONVERGENT B0, `(.L_x_43) ;  /* 0x0000015000007945 */ /* 0x000fe20003800200 */
[----:B------:R-:W-:Y:S01]  /*0510*/  @!P3 LEA.HI.X R27, R2, UR9, R3, 0x3, P5 ;  /* 0x00000009021bbc11 */ /* 0x000fe2000a8f1c03 */
[----:B------:R-:W5:Y:S01]  /*0520*/  @!P4 LDG.E.64 R14, desc[UR18][R28.64] ;  /* 0x000000121c0ec981 */ /* 0x000f62000c1e1b00 */
[----:B------:R-:W-:-:S03]  /*0530*/  @!P2 LEA.HI.X R17, R4, UR9, R5, 0x3, P1 ;  /* 0x000000090411ac11 */ /* 0x000fc600088f1c05 */
[----:B------:R-:W5:Y:S04]  /*0540*/  @!P3 LDG.E.64 R12, desc[UR18][R26.64] ;  /* 0x000000121a0cb981 */ /* 0x000f68000c1e1b00 */
[----:B------:R-:W5:Y:S01]  /*0550*/  @!P2 LDG.E.64 R10, desc[UR18][R16.64] ;  /* 0x00000012100aa981 */ /* 0x000f62000c1e1b00 */
[----:B------:R-:W-:Y:S02]  /*0560*/  IADD3 R6, P5, PT, R25, UR16, RZ ;  /* 0x0000001019067c10 */ /* 0x000fe4000ffbe0ff */
[----:B------:R-:W-:Y:S01]  /*0570*/  IADD3 R7, P1, PT, R22, UR16, RZ ;  /* 0x0000001016077c10 */ /* 0x000fe2000ff3e0ff */
[----:B------:R0:W5:Y:S02]  /*0580*/  @!P0 LDG.E.64 R18, desc[UR18][R20.64] ;  /* 0x0000001214128981 */ /* 0x000164000c1e1b00 */
[----:B------:R-:W-:Y:S01]  /*0590*/  IMAD.X R9, RZ, RZ, R24, P5 ;  /* 0x000000ffff097224 */ /* 0x000fe200028e0618 */
[----:B------:R-:W-:Y:S01]  /*05a0*/  IADD3 R8, P5, PT, R6, UR20, RZ ;  /* 0x0000001406087c10 */ /* 0x000fe2000ffbe0ff */
[----:B0-----:R-:W-:-:S04]  /*05b0*/  IMAD.X R20, RZ, RZ, R23, P1 ;  /* 0x000000ffff147224 */ /* 0x001fc800008e0617 */
[----:B------:R-:W-:Y:S01]  /*05c0*/  IMAD.X R21, RZ, RZ, R9, P5 ;  /* 0x000000ffff157224 */ /* 0x000fe200028e0609 */
[----:B------:R-:W-:Y:S07]  /*05d0*/  @P0 BRA `(.L_x_44) ;  /* 0x00000000001c0947 */ /* 0x000fee0003800000 */
[----:B-----5:R-:W-:Y:S02]  /*05e0*/  ISETP.GT.U32.AND P0, PT, R18, UR12, PT ;  /* 0x0000000c12007c0c */ /* 0x020fe4000bf04070 */
[C---:B------:R-:W-:Y:S02]  /*05f0*/  LEA R16, P1, R22.reuse, UR10, 0x3 ;  /* 0x0000000a16107c11 */ /* 0x040fe4000f8218ff */
[C---:B------:R-:W-:Y:S02]  /*0600*/  ISETP.GT.AND.EX P0, PT, R19.reuse, UR13, PT, P0 ;  /* 0x0000000d13007c0c */ /* 0x040fe4000bf04300 */
[----:B------:R-:W-:Y:S02]  /*0610*/  LEA.HI.X R17, R22, UR11, R23, 0x3, P1 ;  /* 0x0000000b16117c11 */ /* 0x000fe400088f1c17 */
[----:B------:R-:W-:Y:S02]  /*0620*/  SEL R18, R18, UR12, P0 ;  /* 0x0000000c12127c07 */ /* 0x000fe40008000000 */
[----:B------:R-:W-:-:S05]  /*0630*/  SEL R19, R19, UR13, P0 ;  /* 0x0000000d13137c07 */ /* 0x000fca0008000000 */
[----:B------:R0:W-:Y:S02]  /*0640*/  STG.E.64 desc[UR18][R16.64], R18 ;  /* 0x0000001210007986 */ /* 0x0001e4000c101b12 */
.L_x_44:
[----:B------:R-:W-:Y:S05]  /*0650*/  BSYNC.RECONVERGENT B0 ;  /* 0x0000000000007941 */ /* 0x000fea0003800200 */
.L_x_43:
[----:B------:R-:W-:Y:S01]  /*0660*/  IADD3 R22, P5, PT, R8, UR20, RZ ;  /* 0x0000001408167c10 */ /* 0x000fe2000ffbe0ff */
[----:B------:R-:W-:Y:S01]  /*0670*/  BSSY.RECONVERGENT B0, `(.L_x_45) ;  /* 0x0000012000007945 */ /* 0x000fe20003800200 */
[----:B------:R-:W-:Y:S02]  /*0680*/  ISETP.GE.U32.AND P1, PT, R7, UR21, PT ;  /* 0x0000001507007c0c */ /* 0x000fe4000bf26070 */
[----:B------:R-:W-:Y:S01]  /*0690*/  ISETP.GE.U32.AND P0, PT, R6, UR21, PT ;  /* 0x0000001506007c0c */ /* 0x000fe2000bf06070 */
[----:B------:R-:W-:Y:S01]  /*06a0*/  IMAD.X R23, RZ, RZ, R21, P5 ;  /* 0x000000ffff177224 */ /* 0x000fe200028e0615 */
[----:B------:R-:W-:Y:S02]  /*06b0*/  ISETP.GE.U32.AND P6, PT, R8, UR21, PT ;  /* 0x0000001508007c0c */ /* 0x000fe4000bfc6070 */
[----:B------:R-:W-:Y:S02]  /*06c0*/  ISETP.GE.U32.AND P5, PT, R22, UR21, PT ;  /* 0x0000001516007c0c */ /* 0x000fe4000bfa6070 */
[----:B------:R-:W-:-:S02]  /*06d0*/  ISETP.GE.AND.EX P1, PT, R20, UR22, PT, P1 ;  /* 0x0000001614007c0c */ /* 0x000fc4000bf26310 */
[----:B------:R-:W-:Y:S02]  /*06e0*/  ISETP.GE.AND.EX P0, PT, R9, UR22, PT, P0 ;  /* 0x0000001609007c0c */ /* 0x000fe4000bf06300 */
[----:B------:R-:W-:Y:S02]  /*06f0*/  ISETP.GE.AND.EX P6, PT, R21, UR22, PT, P6 ;  /* 0x0000001615007c0c */ /* 0x000fe4000bfc6360 */
[----:B------:R-:W-:Y:S01]  /*0700*/  ISETP.GE.AND.EX P5, PT, R23, UR22, PT, P5 ;  /* 0x0000001617007c0c */ /* 0x000fe2000bfa6350 */
[----:B------:R-:W-:-:S12]  /*0710*/  @P4 BRA `(.L_x_46) ;  /* 0x00000000001c4947 */ /* 0x000fd80003800000 */
[----:B-----5:R-:W-:-:S04]  /*0720*/  ISETP.GT.U32.AND P4, PT, R14, UR12, PT ;  /* 0x0000000c0e007c0c */ /* 0x020fc8000bf84070 */
[----:B------:R-:W-:-:S04]  /*0730*/  ISETP.GT.AND.EX P4, PT, R15, UR13, PT, P4 ;  /* 0x0000000d0f007c0c */ /* 0x000fc8000bf84340 */
[----:B0-----:R-:W-:Y:S02]  /*0740*/  SEL R16, R14, UR12, P4 ;  /* 0x0000000c0e107c07 */ /* 0x001fe4000a000000 */
[----:B------:R-:W-:Y:S02]  /*0750*/  SEL R17, R15, UR13, P4 ;  /* 0x0000000d0f117c07 */ /* 0x000fe4000a000000 */
[----:B------:R-:W-:-:S04]  /*0760*/  LEA R14, P4, R25, UR10, 0x3 ;  /* 0x0000000a190e7c11 */ /* 0x000fc8000f8818ff */
[----:B------:R-:W-:-:S05]  /*0770*/  LEA.HI.X R15, R25, UR11, R24, 0x3, P4 ;  /* 0x0000000b190f7c11 */ /* 0x000fca000a0f1c18 */
[----:B------:R1:W-:Y:S04]  /*0780*/  STG.E.64 desc[UR18][R14.64], R16 ;  /* 0x000000100e007986 */ /* 0x0003e8000c101b12 */
.L_x_46:
[----:B------:R-:W-:Y:S05]  /*0790*/  BSYNC.RECONVERGENT B0 ;  /* 0x0000000000007941 */ /* 0x000fea0003800200 */
.L_x_45:
[C---:B-1---5:R-:W-:Y:S01]  /*07a0*/  @!P1 LEA R14, P4, R7.reuse, UR8, 0x3 ;  /* 0x00000008070e9c11 */ /* 0x062fe2000f8818ff */
[----:B------:R-:W-:Y:S01]  /*07b0*/  BSSY.RECONVERGENT B0, `(.L_x_47) ;  /* 0x000000b000007945 */ /* 0x000fe20003800200 */
[----:B0-----:R-:W-:Y:S02]  /*07c0*/  CS2R R16, SRZ ;  /* 0x0000000000107805 */ /* 0x001fe4000001ff00 */
[----:B------:R-:W-:Y:S01]  /*07d0*/  @!P1 LEA.HI.X R15, R7, UR9, R20, 0x3, P4 ;  /* 0x00000009070f9c11 */ /* 0x000fe2000a0f1c14 */
[----:B------:R-:W-:Y:S08]  /*07e0*/  @P3 BRA `(.L_x_48) ;  /* 0x00000000001c3947 */ /* 0x000ff00003800000 */
[----:B------:R-:W-:Y:S02]  /*07f0*/  ISETP.GT.U32.AND P3, PT, R12, UR12, PT ;  /* 0x0000000c0c007c0c */ /* 0x000fe4000bf64070 */
[C---:B------:R-:W-:Y:S02]  /*0800*/  LEA R18, P4, R2.reuse, UR10, 0x3 ;  /* 0x0000000a02127c11 */ /* 0x040fe4000f8818ff */
[C---:B------:R-:W-:Y:S02]  /*0810*/  ISETP.GT.AND.EX P3, PT, R13.reuse, UR13, PT, P3 ;  /* 0x0000000d0d007c0c */ /* 0x040fe4000bf64330 */
[----:B------:R-:W-:Y:S02]  /*0820*/  LEA.HI.X R19, R2, UR11, R3, 0x3, P4 ;  /* 0x0000000b02137c11 */ /* 0x000fe4000a0f1c03 */
[----:B------:R-:W-:Y:S02]  /*0830*/  SEL R2, R12, UR12, P3 ;  /* 0x0000000c0c027c07 */ /* 0x000fe40009800000 */
[----:B------:R-:W-:-:S05]  /*0840*/  SEL R3, R13, UR13, P3 ;  /* 0x0000000d0d037c07 */ /* 0x000fca0009800000 */
[----:B------:R0:W-:Y:S02]  /*0850*/  STG.E.64 desc[UR18][R18.64], R2 ;  /* 0x0000000212007986 */ /* 0x0001e4000c101b12 */
.L_x_48:
[----:B------:R-:W-:Y:S05]  /*0860*/  BSYNC.RECONVERGENT B0 ;  /* 0x0000000000007941 */ /* 0x000fea0003800200 */
.L_x_47:
[----:B------:R-:W-:Y:S04]  /*0870*/  BSSY.RECONVERGENT B0, `(.L_x_49) ;  /* 0x0000009000007945 */ /* 0x000fe80003800200 */
[----:B------:R-:W-:Y:S05]  /*0880*/  @P2 BRA `(.L_x_50) ;  /* 0x00000000001c2947 */ /* 0x000fea0003800000 */
[----:B------:R-:W-:Y:S02]  /*0890*/  ISETP.GT.U32.AND P2, PT, R10, UR12, PT ;  /* 0x0000000c0a007c0c */ /* 0x000fe4000bf44070 */
[C---:B0-----:R-:W-:Y:S02]  /*08a0*/  LEA R2, P3, R4.reuse, UR10, 0x3 ;  /* 0x0000000a04027c11 */ /* 0x041fe4000f8618ff */
[C---:B------:R-:W-:Y:S02]  /*08b0*/  ISETP.GT.AND.EX P2, PT, R11.reuse, UR13, PT, P2 ;  /* 0x0000000d0b007c0c */ /* 0x040fe4000bf44320 */
[----:B------:R-:W-:Y:S02]  /*08c0*/  LEA.HI.X R3, R4, UR11, R5, 0x3, P3 ;  /* 0x0000000b04037c11 */ /* 0x000fe400098f1c05 */
[----:B------:R-:W-:Y:S02]  /*08d0*/  SEL R4, R10, UR12, P2 ;  /* 0x0000000c0a047c07 */ /* 0x000fe40009000000 */
[----:B------:R-:W-:-:S05]  /*08e0*/  SEL R5, R11, UR13, P2 ;  /* 0x0000000d0b057c07 */ /* 0x000fca0009000000 */
[----:B------:R1:W-:Y:S02]  /*08f0*/  STG.E.64 desc[UR18][R2.64], R4 ;  /* 0x0000000402007986 */ /* 0x0003e4000c101b12 */
.L_x_50:
[----:B------:R-:W-:Y:S05]  /*0900*/  BSYNC.RECONVERGENT B0 ;  /* 0x0000000000007941 */ /* 0x000fea0003800200 */
.L_x_49:
[----:B01----:R-:W-:Y:S01]  /*0910*/  @!P0 LEA R2, P2, R6, UR8, 0x3 ;  /* 0x0000000806028c11 */ /* 0x003fe2000f8418ff */
[----:B------:R0:W5:Y:S01]  /*0920*/  @!P1 LDG.E.64 R16, desc[UR18][R14.64] ;  /* 0x000000120e109981 */ /* 0x000162000c1e1b00 */
[----:B------:R-:W-:Y:S02]  /*0930*/  @!P6 LEA R10, P3, R8, UR8, 0x3 ;  /* 0x00000008080aec11 */ /* 0x000fe4000f8618ff */
        /* <DEDUP_REMOVED lines=12> */
[C---:B-----5:R-:W-:Y:S02]  /*0a00*/  ISETP.GT.U32.AND P1, PT, R16.reuse, UR12, PT ;  /* 0x0000000c10007c0c */ /* 0x060fe4000bf24070 */
[----:B0-----:R-:W-:Y:S02]  /*0a10*/  LEA R2, P2, R7, UR10, 0x3 ;  /* 0x0000000a07027c11 */ /* 0x001fe4000f8418ff */
[----:B------:R-:W-:Y:S02]  /*0a20*/  ISETP.GT.AND.EX P1, PT, R17, UR13, PT, P1 ;  /* 0x0000000d11007c0c */ /* 0x000fe4000bf24310 */
[----:B------:R-:W-:Y:S02]  /*0a30*/  LEA.HI.X R3, R7, UR11, R20, 0x3, P2 ;  /* 0x0000000b07037c11 */ /* 0x000fe400090f1c14 */
[----:B------:R-:W-:Y:S02]  /*0a40*/  SEL R10, R16, UR12, P1 ;  /* 0x0000000c100a7c07 */ /* 0x000fe40008800000 */
[----:B------:R-:W-:-:S05]  /*0a50*/  SEL R11, R17, UR13, P1 ;  /* 0x0000000d110b7c07 */ /* 0x000fca0008800000 */
[----:B------:R1:W-:Y:S02]  /*0a60*/  STG.E.64 desc[UR18][R2.64], R10 ;  /* 0x0000000a02007986 */ /* 0x0003e4000c101b12 */
.L_x_52:
[----:B------:R-:W-:Y:S05]  /*0a70*/  BSYNC.RECONVERGENT B0 ;  /* 0x0000000000007941 */ /* 0x000fea0003800200 */
.L_x_51:
[----:B------:R-:W-:Y:S04]  /*0a80*/  BSSY.RECONVERGENT B0, `(.L_x_53) ;  /* 0x0000009000007945 */ /* 0x000fe80003800200 */
[----:B------:R-:W-:Y:S05]  /*0a90*/  @P0 BRA `(.L_x_54) ;  /* 0x00000000001c0947 */ /* 0x000fea0003800000 */
[----:B-----5:R-:W-:Y:S02]  /*0aa0*/  ISETP.GT.U32.AND P0, PT, R24, UR12, PT ;  /* 0x0000000c18007c0c */ /* 0x020fe4000bf04070 */
[C---:B01----:R-:W-:Y:S02]  /*0ab0*/  LEA R10, P1, R6.reuse, UR10, 0x3 ;  /* 0x0000000a060a7c11 */ /* 0x043fe4000f8218ff */
[C---:B------:R-:W-:Y:S02]  /*0ac0*/  ISETP.GT.AND.EX P0, PT, R25.reuse, UR13, PT, P0 ;  /* 0x0000000d19007c0c */ /* 0x040fe4000bf04300 */
[----:B------:R-:W-:Y:S02]  /*0ad0*/  LEA.HI.X R11, R6, UR11, R9, 0x3, P1 ;  /* 0x0000000b060b7c11 */ /* 0x000fe400088f1c09 */
[----:B------:R-:W-:Y:S02]  /*0ae0*/  SEL R2, R24, UR12, P0 ;  /* 0x0000000c18027c07 */ /* 0x000fe40008000000 */
[----:B------:R-:W-:-:S05]  /*0af0*/  SEL R3, R25, UR13, P0 ;  /* 0x0000000d19037c07 */ /* 0x000fca0008000000 */
[----:B------:R2:W-:Y:S02]  /*0b00*/  STG.E.64 desc[UR18][R10.64], R2 ;  /* 0x000000020a007986 */ /* 0x0005e4000c101b12 */
.L_x_54:
[----:B------:R-:W-:Y:S05]  /*0b10*/  BSYNC.RECONVERGENT B0 ;  /* 0x0000000000007941 */ /* 0x000fea0003800200 */
.L_x_53:
[----:B------:R-:W-:Y:S04]  /*0b20*/  BSSY.RECONVERGENT B0, `(.L_x_55) ;  /* 0x0000009000007945 */ /* 0x000fe80003800200 */
[----:B------:R-:W-:Y:S05]  /*0b30*/  @P6 BRA `(.L_x_56) ;  /* 0x00000000001c6947 */ /* 0x000fea0003800000 */
[----:B-----5:R-:W-:Y:S02]  /*0b40*/  ISETP.GT.U32.AND P0, PT, R18, UR12, PT ;  /* 0x0000000c12007c0c */ /* 0x020fe4000bf04070 */
[C---:B------:R-:W-:Y:S02]  /*0b50*/  LEA R6, P1, R8.reuse, UR10, 0x3 ;  /* 0x0000000a08067c11 */ /* 0x040fe4000f8218ff */
[C---:B------:R-:W-:Y:S02]  /*0b60*/  ISETP.GT.AND.EX P0, PT, R19.reuse, UR13, PT, P0 ;  /* 0x0000000d13007c0c */ /* 0x040fe4000bf04300 */
[----:B------:R-:W-:Y:S02]  /*0b70*/  LEA.HI.X R7, R8, UR11, R21, 0x3, P1 ;  /* 0x0000000b08077c11 */ /* 0x000fe400088f1c15 */
[----:B012---:R-:W-:Y:S02]  /*0b80*/  SEL R2, R18, UR12, P0 ;  /* 0x0000000c12027c07 */ /* 0x007fe40008000000 */
[----:B------:R-:W-:-:S05]  /*0b90*/  SEL R3, R19, UR13, P0 ;  /* 0x0000000d13037c07 */ /* 0x000fca0008000000 */
[----:B------:R3:W-:Y:S02]  /*0ba0*/  STG.E.64 desc[UR18][R6.64], R2 ;  /* 0x0000000206007986 */ /* 0x0007e4000c101b12 */
.L_x_56:
[----:B------:R-:W-:Y:S05]  /*0bb0*/  BSYNC.RECONVERGENT B0 ;  /* 0x0000000000007941 */ /* 0x000fea0003800200 */
.L_x_55:
[----:B------:R-:W-:Y:S04]  /*0bc0*/  BSSY.RECONVERGENT B0, `(.L_x_57) ;  /* 0x0000009000007945 */ /* 0x000fe80003800200 */
[----:B------:R-:W-:Y:S05]  /*0bd0*/  @P5 BRA `(.L_x_58) ;  /* 0x00000000001c5947 */ /* 0x000fea0003800000 */
[----:B-----5:R-:W-:Y:S02]  /*0be0*/  ISETP.GT.U32.AND P0, PT, R4, UR12, PT ;  /* 0x0000000c04007c0c */ /* 0x020fe4000bf04070 */
[C---:B---3--:R-:W-:Y:S02]  /*0bf0*/  LEA R6, P1, R22.reuse, UR10, 0x3 ;  /* 0x0000000a16067c11 */ /* 0x048fe4000f8218ff */
[C---:B------:R-:W-:Y:S02]  /*0c00*/  ISETP.GT.AND.EX P0, PT, R5.reuse, UR13, PT, P0 ;  /* 0x0000000d05007c0c */ /* 0x040fe4000bf04300 */
[----:B------:R-:W-:Y:S02]  /*0c10*/  LEA.HI.X R7, R22, UR11, R23, 0x3, P1 ;  /* 0x0000000b16077c11 */ /* 0x000fe400088f1c17 */
[----:B012---:R-:W-:Y:S02]  /*0c20*/  SEL R2, R4, UR12, P0 ;  /* 0x0000000c04027c07 */ /* 0x007fe40008000000 */
[----:B------:R-:W-:-:S05]  /*0c30*/  SEL R3, R5, UR13, P0 ;  /* 0x0000000d05037c07 */ /* 0x000fca0008000000 */
[----:B------:R4:W-:Y:S02]  /*0c40*/  STG.E.64 desc[UR18][R6.64], R2 ;  /* 0x0000000206007986 */ /* 0x0009e4000c101b12 */
.L_x_58:
[----:B------:R-:W-:Y:S05]  /*0c50*/  BSYNC.RECONVERGENT B0 ;  /* 0x0000000000007941 */ /* 0x000fea0003800200 */
.L_x_57:
[----:B------:R-:W-:Y:S02]  /*0c60*/  UIADD3 UR4, UP0, UPT, UR4, 0x2, URZ ;  /* 0x0000000204047890 */ /* 0x000fe4000ff1e0ff */
[----:B------:R-:W-:Y:S02]  /*0c70*/  ULEA UR6, UP1, UR16, UR6, 0x1 ;  /* 0x0000000610067291 */ /* 0x000fe4000f8208ff */
[----:B------:R-:W-:Y:S02]  /*0c80*/  UIADD3.X UR5, UPT, UPT, URZ, UR5, URZ, UP0, !UPT ;  /* 0x00000005ff057290 */ /* 0x000fe400087fe4ff */
[----:B------:R-:W-:Y:S02]  /*0c90*/  UISETP.NE.U32.AND UP0, UPT, UR4, UR15, UPT ;  /* 0x0000000f0400728c */ /* 0x000fe4000bf05070 */
[----:B------:R-:W-:Y:S02]  /*0ca0*/  ULEA.HI.X UR7, UR16, UR7, URZ, 0x1, UP1 ;  /* 0x0000000710077291 */ /* 0x000fe400088f0cff */
[----:B------:R-:W-:-:S09]  /*0cb0*/  UISETP.NE.AND.EX UP0, UPT, UR5, URZ, UPT, UP0 ;  /* 0x000000ff0500728c */ /* 0x000fd2000bf05300 */
[----:B------:R-:W-:Y:S05]  /*0cc0*/  BRA.U UP0, `(.L_x_59) ;  /* 0xfffffff500a47547 */ /* 0x000fea000b83ffff */
.L_x_42:
[----:B------:R-:W-:-:S04]  /*0cd0*/  ULOP3.LUT UR17, UR14, 0x1, URZ, 0xc0, !UPT ;  /* 0x000000010e117892 */ /* 0x000fc8000f8ec0ff */
[----:B------:R-:W-:-:S06]  /*0ce0*/  UISETP.NE.U32.AND UP0, UPT, UR17, 0x1, UPT ;  /* 0x000000011100788c */ /* 0x000fcc000bf05070 */
[----:B------:R-:W-:-:S13]  /*0cf0*/  PLOP3.LUT P0, PT, PT, PT, UP0, 0x80, 0x8 ;  /* 0x000000000008781c */ /* 0x000fda0003f0f008 */
[----:B------:R-:W-:Y:S05]  /*0d00*/  @!P0 EXIT ;  /* 0x000000000000894d */ /* 0x000fea0003800000 */
[----:B0-----:R-:W-:Y:S02]  /*0d10*/  IADD3 R13, P0, PT, R0, UR6, RZ ;  /* 0x00000006000d7c10 */ /* 0x001fe4000ff1e0ff */
[----:B------:R-:W-:Y:S02]  /*0d20*/  CS2R R22, SRZ ;  /* 0x0000000000167805 */ /* 0x000fe4000001ff00 */
[C---:B------:R-:W-:Y:S01]  /*0d30*/  ISETP.GE.U32.AND P3, PT, R13.reuse, UR21, PT ;  /* 0x000000150d007c0c */ /* 0x040fe2000bf66070 */
[----:B------:R-:W-:Y:S01]  /*0d40*/  IMAD.X R14, RZ, RZ, UR7, P0 ;  /* 0x00000007ff0e7e24 */ /* 0x000fe200080e06ff */
[----:B-----5:R-:W-:-:S04]  /*0d50*/  IADD3 R24, P0, PT, R13, UR20, RZ ;  /* 0x000000140d187c10 */ /* 0x020fc8000ff1e0ff */
[----:B-1234-:R-:W-:Y:S01]  /*0d60*/  IADD3 R2, P4, PT, R24, UR20, RZ ;  /* 0x0000001418027c10 */ /* 0x01efe2000ff9e0ff */
        /* <DEDUP_REMOVED lines=10> */
[----:B------:R-:W-:Y:S02]  /*0e10*/  @!P3 LEA R10, P4, R13, UR8, 0x3 ;  /* 0x000000080d0abc11 */ /* 0x000fe4000f8818ff */
[----:B------:R-:W-:Y:S02]  /*0e20*/  ISETP.GE.AND.EX P0, PT, R3, UR22, PT, P0 ;  /* 0x0000001603007c0c */ /* 0x000fe4000bf06300 */
[----:B------:R-:W-:-:S03]  /*0e30*/  @!P3 LEA.HI.X R11, R13, UR9, R14, 0x3, P4 ;  /* 0x000000090d0bbc11 */ /* 0x000fc6000a0f1c0e */
[----:B------:R-:W-:Y:S02]  /*0e40*/  @!P2 LEA R16, P4, R24, UR8, 0x3 ;  /* 0x000000081810ac11 */ /* 0x000fe4000f8818ff */
[----:B------:R-:W-:Y:S01]  /*0e50*/  @!P1 LEA R18, P5, R2, UR8, 0x3 ;  /* 0x0000000802129c11 */ /* 0x000fe2000f8a18ff */
[----:B------:R0:W2:Y:S01]  /*0e60*/  @!P3 LDG.E.64 R22, desc[UR18][R10.64] ;  /* 0x000000120a16b981 */ /* 0x0000a2000c1e1b00 */
[----:B------:R-:W-:Y:S02]  /*0e70*/  CS2R R6, SRZ ;  /* 0x0000000000067805 */ /* 0x000fe4000001ff00 */
[----:B------:R-:W-:Y:S02]  /*0e80*/  @!P2 LEA.HI.X R17, R24, UR9, R25, 0x3, P4 ;  /* 0x000000091811ac11 */ /* 0x000fe4000a0f1c19 */
[----:B------:R-:W-:Y:S02]  /*0e90*/  CS2R R4, SRZ ;  /* 0x0000000000047805 */ /* 0x000fe4000001ff00 */
[----:B------:R-:W-:-:S02]  /*0ea0*/  @!P1 LEA.HI.X R19, R2, UR9, R15, 0x3, P5 ;  /* 0x0000000902139c11 */ /* 0x000fc4000a8f1c0f */
[----:B------:R-:W-:Y:S01]  /*0eb0*/  @!P0 LEA R20, P4, R0, UR8, 0x3 ;  /* 0x0000000800148c11 */ /* 0x000fe2000f8818ff */
[----:B------:R-:W3:Y:S01]  /*0ec0*/  @!P2 LDG.E.64 R6, desc[UR18][R16.64] ;  /* 0x000000121006a981 */ /* 0x000ee2000c1e1b00 */
[----:B------:R-:W-:-:S03]  /*0ed0*/  CS2R R8, SRZ ;  /* 0x0000000000087805 */ /* 0x000fc6000001ff00 */
[----:B------:R-:W4:Y:S01]  /*0ee0*/  @!P1 LDG.E.64 R4, desc[UR18][R18.64] ;  /* 0x0000001212049981 */ /* 0x000f22000c1e1b00 */
[----:B------:R-:W-:-:S05]  /*0ef0*/  @!P0 LEA.HI.X R21, R0, UR9, R3, 0x3, P4 ;  /* 0x0000000900158c11 */ /* 0x000fca000a0f1c03 */
[----:B------:R-:W4:Y:S01]  /*0f00*/  @!P0 LDG.E.64 R8, desc[UR18][R20.64] ;  /* 0x0000001214088981 */ /* 0x000f22000c1e1b00 */
[C---:B0-----:R-:W-:Y:S02]  /*0f10*/  @!P3 LEA R10, P4, R13.reuse, UR10, 0x3 ;  /* 0x0000000a0d0abc11 */ /* 0x041fe4000f8818ff */
[C---:B------:R-:W-:Y:S02]  /*0f20*/  @!P2 LEA R12, P6, R24.reuse, UR10, 0x3 ;  /* 0x0000000a180cac11 */ /* 0x040fe4000f8c18ff */
[----:B------:R-:W-:Y:S02]  /*0f30*/  @!P3 LEA.HI.X R11, R13, UR11, R14, 0x3, P4 ;  /* 0x0000000b0d0bbc11 */ /* 0x000fe4000a0f1c0e */
[----:B------:R-:W-:Y:S02]  /*0f40*/  @!P2 LEA.HI.X R13, R24, UR11, R25, 0x3, P6 ;  /* 0x0000000b180dac11 */ /* 0x000fe4000b0f1c19 */
[----:B------:R-:W-:-:S04]  /*0f50*/  @!P1 LEA R14, P6, R2, UR10, 0x3 ;  /* 0x0000000a020e9c11 */ /* 0x000fc8000f8c18ff */
[----:B------:R-:W-:Y:S02]  /*0f60*/  @!P1 LEA.HI.X R15, R2, UR11, R15, 0x3, P6 ;  /* 0x0000000b020f9c11 */ /* 0x000fe4000b0f1c0f */
[----:B--2---:R-:W-:-:S04]  /*0f70*/  ISETP.GT.U32.AND P5, PT, R22, UR12, PT ;  /* 0x0000000c16007c0c */ /* 0x004fc8000bfa4070 */
[C---:B------:R-:W-:Y:S02]  /*0f80*/  ISETP.GT.AND.EX P5, PT, R23.reuse, UR13, PT, P5 ;  /* 0x0000000d17007c0c */ /* 0x040fe4000bfa4350 */
[----:B---3--:R-:W-:Y:S02]  /*0f90*/  ISETP.GT.U32.AND P4, PT, R6, UR12, PT ;  /* 0x0000000c06007c0c */ /* 0x008fe4000bf84070 */
[----:B------:R-:W-:Y:S02]  /*0fa0*/  SEL R16, R22, UR12, P5 ;  /* 0x0000000c16107c07 */ /* 0x000fe4000a800000 */
[----:B------:R-:W-:Y:S02]  /*0fb0*/  SEL R17, R23, UR13, P5 ;  /* 0x0000000d17117c07 */ /* 0x000fe4000a800000 */
[----:B----4-:R-:W-:Y:S02]  /*0fc0*/  ISETP.GT.U32.AND P5, PT, R4, UR12, PT ;  /* 0x0000000c04007c0c */ /* 0x010fe4000bfa4070 */
[----:B------:R-:W-:Y:S01]  /*0fd0*/  ISETP.GT.AND.EX P4, PT, R7, UR13, PT, P4 ;  /* 0x0000000d07007c0c */ /* 0x000fe2000bf84340 */
[----:B------:R0:W-:Y:S01]  /*0fe0*/  @!P3 STG.E.64 desc[UR18][R10.64], R16 ;  /* 0x000000100a00b986 */ /* 0x0001e2000c101b12 */
[----:B------:R-:W-:-:S02]  /*0ff0*/  ISETP.GT.AND.EX P5, PT, R5, UR13, PT, P5 ;  /* 0x0000000d05007c0c */ /* 0x000fc4000bfa4350 */
[----:B------:R-:W-:Y:S02]  /*1000*/  SEL R6, R6, UR12, P4 ;  /* 0x0000000c06067c07 */ /* 0x000fe4000a000000 */
[----:B------:R-:W-:Y:S02]  /*1010*/  SEL R7, R7, UR13, P4 ;  /* 0x0000000d07077c07 */ /* 0x000fe4000a000000 */
[----:B------:R-:W-:Y:S02]  /*1020*/  SEL R4, R4, UR12, P5 ;  /* 0x0000000c04047c07 */ /* 0x000fe4000a800000 */
[----:B------:R-:W-:Y:S01]  /*1030*/  SEL R5, R5, UR13, P5 ;  /* 0x0000000d05057c07 */ /* 0x000fe2000a800000 */
[----:B------:R0:W-:Y:S01]  /*1040*/  @!P2 STG.E.64 desc[UR18][R12.64], R6 ;  /* 0x000000060c00a986 */ /* 0x0001e2000c101b12 */
[----:B------:R-:W-:-:S03]  /*1050*/  ISETP.GT.U32.AND P4, PT, R8, UR12, PT ;  /* 0x0000000c08007c0c */ /* 0x000fc6000bf84070 */
[----:B------:R0:W-:Y:S01]  /*1060*/  @!P1 STG.E.64 desc[UR18][R14.64], R4 ;  /* 0x000000040e009986 */ /* 0x0001e2000c101b12 */
[----:B------:R-:W-:-:S04]  /*1070*/  ISETP.GT.AND.EX P3, PT, R9, UR13, PT, P4 ;  /* 0x0000000d09007c0c */ /* 0x000fc8000bf64340 */
[----:B------:R-:W-:Y:S02]  /*1080*/  SEL R8, R8, UR12, P3 ;  /* 0x0000000c08087c07 */ /* 0x000fe40009800000 */
[----:B------:R-:W-:Y:S01]  /*1090*/  SEL R9, R9, UR13, P3 ;  /* 0x0000000d09097c07 */ /* 0x000fe20009800000 */
[----:B------:R-:W-:Y:S06]  /*10a0*/  @P0 EXIT ;  /* 0x000000000000094d */ /* 0x000fec0003800000 */
[----:B------:R-:W-:-:S04]  /*10b0*/  LEA R2, P0, R0, UR10, 0x3 ;  /* 0x0000000a00027c11 */ /* 0x000fc8000f8018ff */
[----:B------:R-:W-:-:S05]  /*10c0*/  LEA.HI.X R3, R0, UR11, R3, 0x3, P0 ;  /* 0x0000000b00037c11 */ /* 0x000fca00080f1c03 */
[----:B------:R-:W-:Y:S01]  /*10d0*/  STG.E.64 desc[UR18][R2.64], R8 ;  /* 0x0000000802007986 */ /* 0x000fe2000c101b12 */
[----:B------:R-:W-:Y:S05]  /*10e0*/  EXIT ;  /* 0x000000000000794d */ /* 0x000fea0003800000 */
.L_x_41:
[----:B------:R-:W1:Y:S02]  /*10f0*/  S2R R0, SR_TID.X ;  /* 0x0000000000007919 */ /* 0x000e640000002100 */
[----:B-1----:R-:W-:-:S03]  /*1100*/  IMAD.WIDE.U32 R2, R0, 0x4, RZ ;  /* 0x0000000400027825 */ /* 0x002fc600078e00ff */
[----:B------:R-:W-:-:S04]  /*1110*/  ISETP.GE.U32.AND P0, PT, R2, UR17, PT ;  /* 0x0000001102007c0c */ /* 0x000fc8000bf06070 */
[----:B------:R-:W-:-:S13]  /*1120*/  ISETP.GE.AND.EX P0, PT, R3, UR4, PT, P0 ;  /* 0x0000000403007c0c */ /* 0x000fda000bf06300 */
[----:B0-----:R-:W-:Y:S05]  /*1130*/  @P0 EXIT ;  /* 0x000000000000094d */ /* 0x001fea0003800000 */
[----:B------:R-:W-:Y:S01]  /*1140*/  IMAD.MOV.U32 R13, RZ, RZ, RZ ;  /* 0x000000ffff0d7224 */ /* 0x000fe200078e00ff */
[----:B------:R-:W0:Y:S06]  /*1150*/  LDCU UR5, c[0x0][0x360] ;  /* 0x00006c00ff0577ac */ /* 0x000e2c0008000800 */
.L_x_60:
[C---:B-1----:R-:W-:Y:S01]  /*1160*/  IMAD.SHL.U32 R2, R0.reuse, 0x20, RZ ;  /* 0x0000002000027824 */ /* 0x042fe200078e00ff */
[----:B------:R-:W-:-:S04]  /*1170*/  SHF.L.U64.HI R3, R0, 0x5, R13 ;  /* 0x0000000500037819 */ /* 0x000fc8000001020d */
[----:B------:R-:W-:-:S04]  /*1180*/  IADD3 R4, P0, PT, R2, UR8, RZ ;  /* 0x0000000802047c10 */ /* 0x000fc8000ff1e0ff */
[----:B------:R-:W-:-:S06]  /*1190*/  IADD3.X R5, PT, PT, R3, UR9, RZ, P0, !PT ;  /* 0x0000000903057c10 */ /* 0x000fcc00087fe4ff */
[----:B------:R-:W2:Y:S01]  /*11a0*/  LDG.E.ENL2.256 R4, R8, desc[UR18][R4.64] ;  /* 0xfe0000120408797e */ /* 0x000ea20008121904 */
[----:B------:R-:W-:-:S04]  /*11b0*/  IADD3 R2, P4, PT, R2, UR10, RZ ;  /* 0x0000000a02027c10 */ /* 0x000fc8000ff9e0ff */
[----:B------:R-:W-:Y:S02]  /*11c0*/  IADD3.X R3, PT, PT, R3, UR11, RZ, P4, !PT ;  /* 0x0000000b03037c10 */ /* 0x000fe4000a7fe4ff */
[----:B--2---:R-:W-:Y:S02]  /*11d0*/  ISETP.GT.U32.AND P0, PT, R8, UR12, PT ;  /* 0x0000000c08007c0c */ /* 0x004fe4000bf04070 */
[----:B------:R-:W-:Y:S02]  /*11e0*/  ISETP.GT.U32.AND P1, PT, R10, UR12, PT ;  /* 0x0000000c0a007c0c */ /* 0x000fe4000bf24070 */
[----:B------:R-:W-:Y:S02]  /*11f0*/  ISETP.GT.AND.EX P0, PT, R9, UR13, PT, P0 ;  /* 0x0000000d09007c0c */ /* 0x000fe4000bf04300 */
[----:B------:R-:W-:Y:S02]  /*1200*/  ISETP.GT.U32.AND P3, PT, R6, UR12, PT ;  /* 0x0000000c06007c0c */ /* 0x000fe4000bf64070 */
[----:B------:R-:W-:-:S02]  /*1210*/  SEL R14, R8, UR12, P0 ;  /* 0x0000000c080e7c07 */ /* 0x000fc40008000000 */
[----:B------:R-:W-:Y:S02]  /*1220*/  SEL R17, R9, UR13, P0 ;  /* 0x0000000d09117c07 */ /* 0x000fe40008000000 */
[C---:B------:R-:W-:Y:S02]  /*1230*/  ISETP.GT.AND.EX P0, PT, R11.reuse, UR13, PT, P1 ;  /* 0x0000000d0b007c0c */ /* 0x040fe4000bf04310 */
[----:B------:R-:W-:Y:S02]  /*1240*/  ISETP.GT.U32.AND P2, PT, R4, UR12, PT ;  /* 0x0000000c04007c0c */ /* 0x000fe4000bf44070 */
[----:B------:R-:W-:Y:S02]  /*1250*/  SEL R12, R10, UR12, P0 ;  /* 0x0000000c0a0c7c07 */ /* 0x000fe40008000000 */
[----:B------:R-:W-:Y:S02]  /*1260*/  SEL R15, R11, UR13, P0 ;  /* 0x0000000d0b0f7c07 */ /* 0x000fe40008000000 */
[----:B------:R-:W-:-:S02]  /*1270*/  ISETP.GT.AND.EX P0, PT, R7, UR13, PT, P3 ;  /* 0x0000000d07007c0c */ /* 0x000fc4000bf04330 */
[----:B------:R-:W-:Y:S02]  /*1280*/  ISETP.GT.AND.EX P1, PT, R5, UR13, PT, P2 ;  /* 0x0000000d05007c0c */ /* 0x000fe4000bf24320 */
[----:B------:R-:W-:Y:S01]  /*1290*/  SEL R10, R6, UR12, P0 ;  /* 0x0000000c060a7c07 */ /* 0x000fe20008000000 */
[----:B------:R-:W-:Y:S01]  /*12a0*/  IMAD.MOV.U32 R6, RZ, RZ, R12 ;  /* 0x000000ffff067224 */ /* 0x000fe200078e000c */
[----:B------:R-:W-:Y:S01]  /*12b0*/  SEL R11, R7, UR13, P0 ;  /* 0x0000000d070b7c07 */ /* 0x000fe20008000000 */
[----:B------:R-:W-:Y:S01]  /*12c0*/  IMAD.MOV.U32 R7, RZ, RZ, R15 ;  /* 0x000000ffff077224 */ /* 0x000fe200078e000f */
[----:B0-----:R-:W-:Y:S02]  /*12d0*/  IADD3 R0, P0, PT, R0, UR5, RZ ;  /* 0x0000000500007c10 */ /* 0x001fe4000ff1e0ff */
[----:B------:R-:W-:Y:S01]  /*12e0*/  SEL R8, R4, UR12, P1 ;  /* 0x0000000c04087c07 */ /* 0x000fe20008800000 */
[----:B------:R-:W-:Y:S01]  /*12f0*/  IMAD.MOV.U32 R4, RZ, RZ, R14 ;  /* 0x000000ffff047224 */ /* 0x000fe200078e000e */
[----:B------:R-:W-:Y:S01]  /*1300*/  SEL R9, R5, UR13, P1 ;  /* 0x0000000d05097c07 */ /* 0x000fe20008800000 */
[----:B------:R-:W-:-:S02]  /*1310*/  IMAD.MOV.U32 R5, RZ, RZ, R17 ;  /* 0x000000ffff057224 */ /* 0x000fc400078e0011 */
[C---:B------:R-:W-:Y:S02]  /*1320*/  IMAD.SHL.U32 R12, R0.reuse, 0x4, RZ ;  /* 0x00000004000c7824 */ /* 0x040fe400078e00ff */
[----:B------:R-:W-:Y:S01]  /*1330*/  IMAD.X R13, RZ, RZ, R13, P0 ;  /* 0x000000ffff0d7224 */ /* 0x000fe200000e060d */
[----:B------:R1:W-:Y:S01]  /*1340*/  STG.E.ENL2.256 desc[UR18][R2.64], R4, R8 ;  /* 0xf80000040208797f */ /* 0x0003e2000f121812 */
[----:B------:R-:W-:Y:S02]  /*1350*/  LOP3.LUT P0, RZ, R0, 0xffffc000, RZ, 0xc0, !PT ;  /* 0xffffc00000ff7812 */ /* 0x000fe4000780c0ff */
[----:B------:R-:W-:Y:S02]  /*1360*/  ISETP.LT.U32.AND P1, PT, R12, UR17, PT ;  /* 0x000000110c007c0c */ /* 0x000fe4000bf21070 */
[----:B------:R-:W-:Y:S02]  /*1370*/  SHF.L.U64.HI R12, R0, 0x2, R13 ;  /* 0x00000002000c7819 */ /* 0x000fe4000001020d */
[----:B------:R-:W-:-:S02]  /*1380*/  LOP3.LUT P0, RZ, R13, 0x3fffffff, RZ, 0xc0, P0 ;  /* 0x3fffffff0dff7812 */ /* 0x000fc4000000c0ff */
[----:B------:R-:W-:-:S13]  /*1390*/  ISETP.LT.AND.EX P1, PT, R12, UR4, PT, P1 ;  /* 0x000000040c007c0c */ /* 0x000fda000bf21310 */
[----:B------:R-:W-:Y:S05]  /*13a0*/  @!P0 BRA P1, `(.L_x_60) ;  /* 0xfffffffc006c8947 */ /* 0x000fea000083ffff */
[----:B------:R-:W-:Y:S05]  /*13b0*/  EXIT ;  /* 0x000000000000794d */ /* 0x000fea0003800000 */
        .weak           $__internal_5_$__cuda_sm20_div_u16
        .type           $__internal_5_$__cuda_sm20_div_u16,@function
        .size           $__internal_5_$__cuda_sm20_div_u16,(.L_x_4108 - $__internal_5_$__cuda_sm20_div_u16)
$__internal_5_$__cuda_sm20_div_u16:
        /* <DEDUP_REMOVED lines=19> */
[----:B------:R-:W-:Y:S05]  /*14f0*/  RET.REL.NODEC R2 `(_ZN2at6native61_GLOBAL__N__44eb8e94_28_ForeachBinaryOpScalarList_cu_dda10a6925multi_tensor_apply_kernelINS1_28TensorListScalarListMetadataIlLi2EEENS1_25BinaryOpScalarListFunctorIlLi2ELi1ELi1EEEJNS0_7maximumIlEEEEEvT_T0_DpT1_) ;  /* 0xffffffe802c07950 */ /* 0x000fea0003c3ffff */
.L_x_61:
        /* <DEDUP_REMOVED lines=16> */
.L_x_4108:


//--------------------- .text._ZN2at6native61_GLOBAL__N__44eb8e94_28_ForeachBinaryOpScalarList_cu_dda10a6925multi_tensor_apply_kernelINS1_28TensorListScalarListMetadataIiLi2EEENS1_25BinaryOpScalarListFunctorIiLi2ELi1ELi1EEEJNS0_7maximumIiEEEEEvT_T0_DpT1_ --------------------------
	.section	.text._ZN2at6native61_GLOBAL__N__44eb8e94_28_ForeachBinaryOpScalarList_cu_dda10a6925multi_tensor_apply_kernelINS1_28TensorListScalarListMetadataIiLi2EEENS1_25BinaryOpScalarListFunctorIiLi2ELi1ELi1EEEJNS0_7maximumIiEEEEEvT_T0_DpT1_,"ax",@progbits
	.align	128
.text._ZN2at6native61_GLOBAL__N__44eb8e94_28_ForeachBinaryOpScalarList_cu_dda10a6925multi_tensor_apply_kernelINS1_28TensorListScalarListMetadataIiLi2EEENS1_25BinaryOpScalarListFunctorIiLi2ELi1ELi1EEEJNS0_7maximumIiEEEEEvT_T0_DpT1_:
        .type           _ZN2at6native61_GLOBAL__N__44eb8e94_28_ForeachBinaryOpScalarList_cu_dda10a6925multi_tensor_apply_kernelINS1_28TensorListScalarListMetadataIiLi2EEENS1_25BinaryOpScalarListFunctorIiLi2ELi1ELi1EEEJNS0_7maximumIiEEEEEvT_T0_DpT1_,@function
        .size           _ZN2at6native61_GLOBAL__N__44eb8e94_28_ForeachBinaryOpScalarList_cu_dda10a6925multi_tensor_apply_kernelINS1_28TensorListScalarListMetadataIiLi2EEENS1_25BinaryOpScalarListFunctorIiLi2ELi1ELi1EEEJNS0_7maximumIiEEEEEvT_T0_DpT1_,(.L_x_4110 - _ZN2at6native61_GLOBAL__N__44eb8e94_28_ForeachBinaryOpScalarList_cu_dda10a6925multi_tensor_apply_kernelINS1_28TensorListScalarListMetadataIiLi2EEENS1_25BinaryOpScalarListFunctorIiLi2ELi1ELi1EEEJNS0_7maximumIiEEEEEvT_T0_DpT1_)
        .other          _ZN2at6native61_GLOBAL__N__44eb8e94_28_ForeachBinaryOpScalarList_cu_dda10a6925multi_tensor_apply_kernelINS1_28TensorListScalarListMetadataIiLi2EEENS1_25BinaryOpScalarListFunctorIiLi2ELi1ELi1EEEJNS0_7maximumIiEEEEEvT_T0_DpT1_,@"STO_CUDA_ENTRY STV_DEFAULT"
_ZN2at6native61_GLOBAL__N__44eb8e94_28_ForeachBinaryOpScalarList_cu_dda10a6925multi_tensor_apply_kernelINS1_28TensorListScalarListMetadataIiLi2EEENS1_25BinaryOpScalarListFunctorIiLi2ELi1ELi1EEEJNS0_7maximumIiEEEEEvT_T0_DpT1_:
        /* <DEDUP_REMOVED lines=41> */
[----:B------:R-:W-:Y:S05]  /*0290*/  CALL.REL.NOINC `($__internal_6_$__cuda_sm20_div_u16) ;  /* 0x0000000c00147944 */ /* 0x000fea0003c00000 */
        /* <DEDUP_REMOVED lines=16> */
.L_x_64:
[----:B01----:R-:W-:Y:S01]  /*03a0*/  IADD3 R6, P1, PT, R0, UR6, RZ ;  /* 0x0000000600067c10 */ /* 0x003fe2000ff3e0ff */
[----:B------:R-:W-:-:S03]  /*03b0*/  IMAD.MOV.U32 R2, RZ, RZ, RZ ;  /* 0x000000ffff027224 */ /* 0x000fc600078e00ff */
[C---:B------:R-:W-:Y:S01]  /*03c0*/  ISETP.GE.U32.AND P2, PT, R6.reuse, UR16, PT ;  /* 0x0000001006007c0c */ /* 0x040fe2000bf46070 */
[----:B------:R-:W-:Y:S01]  /*03d0*/  IMAD.X R5, RZ, RZ, UR7, P1 ;  /* 0x00000007ff057e24 */ /* 0x000fe200088e06ff */
[----:B------:R-:W-:-:S04]  /*03e0*/  IADD3 R16, P1, PT, R6, UR15, RZ ;  /* 0x0000000f06107c10 */ /* 0x000fc8000ff3e0ff */
[----:B------:R-:W-:Y:S01]  /*03f0*/  ISETP.GE.AND.EX P2, PT, R5, UR17, PT, P2 ;  /* 0x0000001105007c0c */ /* 0x000fe2000bf46320 */
[----:B------:R-:W-:Y:S01]  /*0400*/  IMAD.X R13, RZ, RZ, R5, P1 ;  /* 0x000000ffff0d7224 */ /* 0x000fe200008e0605 */
[C---:B------:R-:W-:Y:S02]  /*0410*/  IADD3 R3, P5, PT, R16.reuse, UR15, RZ ;  /* 0x0000000f10037c10 */ /* 0x040fe4000ffbe0ff */
[----:B------:R-:W-:Y:S02]  /*0420*/  ISETP.GE.U32.AND P4, PT, R16, UR16, PT ;  /* 0x0000001010007c0c */ /* 0x000fe4000bf86070 */
[----:B------:R-:W-:Y:S01]  /*0430*/  ISETP.GE.U32.AND P3, PT, R3, UR16, PT ;  /* 0x0000001003007c0c */ /* 0x000fe2000bf66070 */
[----:B------:R-:W-:Y:S01]  /*0440*/  IMAD.X R18, RZ, RZ, R13, P5 ;  /* 0x000000ffff127224 */ /* 0x000fe200028e060d */
[----:B------:R-:W-:-:S04]  /*0450*/  ISETP.GE.AND.EX P4, PT, R13, UR17, PT, P4 ;  /* 0x000000110d007c0c */ /* 0x000fc8000bf86340 */
[----:B------:R-:W-:Y:S02]  /*0460*/  ISETP.GE.AND.EX P3, PT, R18, UR17, PT, P3 ;  /* 0x0000001112007c0c */ /* 0x000fe4000bf66330 */
[C---:B------:R-:W-:Y:S02]  /*0470*/  @!P2 LEA R10, P1, R6.reuse, UR8, 0x2 ;  /* 0x00000008060aac11 */ /* 0x040fe4000f8210ff */
[----:B------:R-:W-:Y:S02]  /*0480*/  IADD3 R24, P5, PT, R3, UR15, RZ ;  /* 0x0000000f03187c10 */ /* 0x000fe4000ffbe0ff */
[----:B------:R-:W-:-:S03]  /*0490*/  @!P2 LEA.HI.X R11, R6, UR9, R5, 0x2, P1 ;  /* 0x00000009060bac11 */ /* 0x000fc600088f1405 */
[C---:B------:R-:W-:Y:S01]  /*04a0*/  @!P4 LEA R8, P1, R16.reuse, UR8, 0x2 ;  /* 0x000000081008cc11 */ /* 0x040fe2000f8210ff */
[--C-:B------:R-:W-:Y:S01]  /*04b0*/  IMAD.X R7, RZ, RZ, R18.reuse, P5 ;  /* 0x000000ffff077224 */ /* 0x100fe200028e0612 */
[----:B------:R0:W2:Y:S01]  /*04c0*/  @!P2 LDG.E R2, desc[UR18][R10.64] ;  /* 0x000000120a02a981 */ /* 0x0000a2000c1e1900 */
[----:B------:R-:W-:Y:S01]  /*04d0*/  IMAD.MOV.U32 R19, RZ, RZ, RZ ;  /* 0x000000ffff137224 */ /* 0x000fe200078e00ff */
[C---:B------:R-:W-:Y:S01]  /*04e0*/  @!P3 LEA R20, P5, R3.reuse, UR8, 0x2 ;  /* 0x000000080314bc11 */ /* 0x040fe2000f8a10ff */
[----:B------:R-:W-:Y:S01]  /*04f0*/  IMAD.MOV.U32 R17, RZ, RZ, RZ ;  /* 0x000000ffff117224 */ /* 0x000fe200078e00ff */
[----:B------:R-:W-:Y:S02]  /*0500*/  @!P4 LEA.HI.X R9, R16, UR9, R13, 0x2, P1 ;  /* 0x000000091009cc11 */ /* 0x000fe400088f140d */
[----:B------:R-:W-:Y:S02]  /*0510*/  @!P3 LEA.HI.X R21, R3, UR9, R18, 0x2, P5 ;  /* 0x000000090315bc11 */ /* 0x000fe4000a8f1412 */
[----:B------:R-:W-:Y:S01]  /*0520*/  ISETP.GE.U32.AND P1, PT, R24, UR16, PT ;  /* 0x0000001018007c0c */ /* 0x000fe2000bf26070 */
[----:B------:R1:W3:Y:S03]  /*0530*/  @!P4 LDG.E R19, desc[UR18][R8.64] ;  /* 0x000000120813c981 */ /* 0x0002e6000c1e1900 */
[----:B------:R-:W-:Y:S01]  /*0540*/  ISETP.GE.AND.EX P1, PT, R7, UR17, PT, P1 ;  /* 0x0000001107007c0c */ /* 0x000fe2000bf26310 */
[----:B------:R-:W4:Y:S01]  /*0550*/  @!P3 LDG.E R17, desc[UR18][R20.64] ;  /* 0x000000121411b981 */ /* 0x000f22000c1e1900 */
[----:B------:R-:W-:-:S11]  /*0560*/  IMAD.MOV.U32 R12, RZ, RZ, RZ ;  /* 0x000000ffff0c7224 */ /* 0x000fd600078e00ff */
[----:B------:R-:W-:-:S04]  /*0570*/  @!P1 LEA R22, P5, R24, UR8, 0x2 ;  /* 0x0000000818169c11 */ /* 0x000fc8000f8a10ff */
[----:B------:R-:W-:-:S05]  /*0580*/  @!P1 LEA.HI.X R23, R24, UR9, R7, 0x2, P5 ;  /* 0x0000000918179c11 */ /* 0x000fca000a8f1407 */
[----:B------:R5:W4:Y:S01]  /*0590*/  @!P1 LDG.E R12, desc[UR18][R22.64] ;  /* 0x00000012160c9981 */ /* 0x000b22000c1e1900 */
[C---:B------:R-:W-:Y:S02]  /*05a0*/  @!P2 LEA R14, P5, R6.reuse, UR10, 0x2 ;  /* 0x0000000a060eac11 */ /* 0x040fe4000f8a10ff */
[C---:B0-----:R-:W-:Y:S02]  /*05b0*/  @!P3 LEA R10, P6, R3.reuse, UR10, 0x2 ;  /* 0x0000000a030abc11 */ /* 0x041fe4000f8c10ff */
[C---:B------:R-:W-:Y:S02]  /*05c0*/  @!P2 LEA.HI.X R15, R6.reuse, UR11, R5, 0x2, P5 ;  /* 0x0000000b060fac11 */ /* 0x040fe4000a8f1405 */
[----:B------:R-:W-:Y:S02]  /*05d0*/  @!P3 LEA.HI.X R11, R3, UR11, R18, 0x2, P6 ;  /* 0x0000000b030bbc11 */ /* 0x000fe4000b0f1412 */
[----:B------:R-:W-:-:S05]  /*05e0*/  IADD3 R6, P6, PT, R6, UR13, RZ ;  /* 0x0000000d06067c10 */ /* 0x000fca000ffde0ff */
[----:B------:R-:W-:Y:S01]  /*05f0*/  IMAD.X R5, RZ, RZ, R5, P6 ;  /* 0x000000ffff057224 */ /* 0x000fe200030e0605 */
[----:B--2---:R-:W-:Y:S02]  /*0600*/  @!P2 VIMNMX R25, PT, PT, R2, UR14, !PT ;  /* 0x0000000e0219ac48 */ /* 0x004fe4000ffe0100 */
[----:B------:R-:W-:-:S03]  /*0610*/  @!P1 LEA R2, P5, R24, UR10, 0x2 ;  /* 0x0000000a18029c11 */ /* 0x000fc6000f8a10ff */
[----:B------:R0:W-:Y:S01]  /*0620*/  @!P2 STG.E desc[UR18][R14.64], R25 ;  /* 0x000000190e00a986 */ /* 0x0001e2000c101912 */
[----:B-1----:R-:W-:Y:S02]  /*0630*/  @!P4 LEA R8, P2, R16, UR10, 0x2 ;  /* 0x0000000a1008cc11 */ /* 0x002fe4000f8410ff */
[----:B------:R-:W-:Y:S02]  /*0640*/  @!P1 LEA.HI.X R3, R24, UR11, R7, 0x2, P5 ;  /* 0x0000000b18039c11 */ /* 0x000fe4000a8f1407 */
[C---:B------:R-:W-:Y:S02]  /*0650*/  IADD3 R7, P5, PT, R16.reuse, UR13, RZ ;  /* 0x0000000d10077c10 */ /* 0x040fe4000ffbe0ff */
[--C-:B------:R-:W-:Y:S02]  /*0660*/  @!P4 LEA.HI.X R9, R16, UR11, R13.reuse, 0x2, P2 ;  /* 0x0000000b1009cc11 */ /* 0x100fe400090f140d */
[----:B---3--:R-:W-:Y:S01]  /*0670*/  @!P4 VIMNMX R19, PT, PT, R19, UR14, !PT ;  /* 0x0000000e1313cc48 */ /* 0x008fe2000ffe0100 */
[----:B-----5:R-:W-:Y:S01]  /*0680*/  IMAD.X R22, RZ, RZ, R13, P5 ;  /* 0x000000ffff167224 */ /* 0x020fe200028e060d */
[----:B----4-:R-:W-:-:S02]  /*0690*/  @!P3 VIMNMX R17, PT, PT, R17, UR14, !PT ;  /* 0x0000000e1111bc48 */ /* 0x010fc4000ffe0100 */
[----:B------:R-:W-:Y:S01]  /*06a0*/  ISETP.GE.U32.AND P2, PT, R6, UR16, PT ;  /* 0x0000001006007c0c */ /* 0x000fe2000bf46070 */
[----:B------:R1:W-:Y:S01]  /*06b0*/  @!P4 STG.E desc[UR18][R8.64], R19 ;  /* 0x000000130800c986 */ /* 0x0003e2000c101912 */
[----:B------:R-:W-:Y:S02]  /*06c0*/  IADD3 R13, P5, PT, R7, UR15, RZ ;  /* 0x0000000f070d7c10 */ /* 0x000fe4000ffbe0ff */
[----:B------:R-:W-:Y:S01]  /*06d0*/  ISETP.GE.AND.EX P2, PT, R5, UR17, PT, P2 ;  /* 0x0000001105007c0c */ /* 0x000fe2000bf46320 */
[----:B------:R2:W-:Y:S01]  /*06e0*/  @!P3 STG.E desc[UR18][R10.64], R17 ;  /* 0x000000110a00b986 */ /* 0x0005e2000c101912 */
[----:B0-----:R-:W-:Y:S01]  /*06f0*/  IADD3 R14, P3, PT, R13, UR15, RZ ;  /* 0x0000000f0d0e7c10 */ /* 0x001fe2000ff7e0ff */
        /* <DEDUP_REMOVED lines=8> */
[----:B-1----:R-:W-:Y:S02]  /*0780*/  @!P2 LEA R8, P6, R6, UR8, 0x2 ;  /* 0x000000080608ac11 */ /* 0x002fe4000f8c10ff */
[----:B------:R-:W-:Y:S01]  /*0790*/  @!P1 VIMNMX R23, PT, PT, R12, UR14, !PT ;  /* 0x0000000e0c179c48 */ /* 0x000fe2000ffe0100 */
[----:B------:R-:W-:Y:S01]  /*07a0*/  IMAD.MOV.U32 R12, RZ, RZ, RZ ;  /* 0x000000ffff0c7224 */ /* 0x000fe200078e00ff */
[----:B------:R-:W-:-:S02]  /*07b0*/  @!P2 LEA.HI.X R9, R6, UR9, R5, 0x2, P6 ;  /* 0x000000090609ac11 */ /* 0x000fc4000b0f1405 */
[----:B--2---:R-:W-:Y:S01]  /*07c0*/  @!P4 LEA R10, P6, R7, UR8, 0x2 ;  /* 0x00000008070acc11 */ /* 0x004fe2000f8c10ff */
[----:B------:R0:W-:Y:S02]  /*07d0*/  @!P1 STG.E desc[UR18][R2.64], R23 ;  /* 0x0000001702009986 */ /* 0x0001e4000c101912 */
[----:B------:R-:W-:Y:S02]  /*07e0*/  @!P3 LEA R20, P1, R13, UR8, 0x2 ;  /* 0x000000080d14bc11 */ /* 0x000fe4000f8210ff */
[----:B------:R-:W-:Y:S02]  /*07f0*/  @!P4 LEA.HI.X R11, R7, UR9, R22, 0x2, P6 ;  /* 0x00000009070bcc11 */ /* 0x000fe4000b0f1416 */
[----:B------:R-:W-:Y:S02]  /*0800*/  CS2R R24, SRZ ;  /* 0x0000000000187805 */ /* 0x000fe4000001ff00 */
[C---:B------:R-:W-:Y:S01]  /*0810*/  @!P5 LEA R18, P6, R14.reuse, UR8, 0x2 ;  /* 0x000000080e12dc11 */ /* 0x040fe2000f8c10ff */
[----:B------:R-:W-:Y:S01]  /*0820*/  IMAD.MOV.U32 R17, RZ, RZ, RZ ;  /* 0x000000ffff117224 */ /* 0x000fe200078e00ff */
[----:B------:R-:W-:Y:S01]  /*0830*/  @!P3 LEA.HI.X R21, R13, UR9, R16, 0x2, P1 ;  /* 0x000000090d15bc11 */ /* 0x000fe200088f1410 */
[----:B------:R1:W2:Y:S01]  /*0840*/  @!P2 LDG.E R12, desc[UR18][R8.64] ;  /* 0x00000012080ca981 */ /* 0x0002a2000c1e1900 */
[----:B------:R-:W-:-:S03]  /*0850*/  @!P5 LEA.HI.X R19, R14, UR9, R15, 0x2, P6 ;  /* 0x000000090e13dc11 */ /* 0x000fc6000b0f140f */
[----:B------:R-:W3:Y:S04]  /*0860*/  @!P4 LDG.E R25, desc[UR18][R10.64] ;  /* 0x000000120a19c981 */ /* 0x000ee8000c1e1900 */
[----:B------:R-:W4:Y:S04]  /*0870*/  @!P3 LDG.E R24, desc[UR18][R20.64] ;  /* 0x000000121418b981 */ /* 0x000f28000c1e1900 */
[----:B------:R-:W5:Y:S01]  /*0880*/  @!P5 LDG.E R17, desc[UR18][R18.64] ;  /* 0x000000121211d981 */ /* 0x000f62000c1e1900 */
[----:B-1----:R-:W-:Y:S01]  /*0890*/  @!P2 LEA R8, P1, R6, UR10, 0x2 ;  /* 0x0000000a0608ac11 */ /* 0x002fe2000f8210ff */
[----:B------:R-:W-:Y:S01]  /*08a0*/  UIADD3 UR4, UP0, UPT, UR4, 0x2, URZ ;  /* 0x0000000204047890 */ /* 0x000fe2000ff1e0ff */
[----:B0-----:R-:W-:-:S02]  /*08b0*/  @!P4 LEA R2, P6, R7, UR10, 0x2 ;  /* 0x0000000a0702cc11 */ /* 0x001fc4000f8c10ff */
[----:B------:R-:W-:Y:S01]  /*08c0*/  @!P2 LEA.HI.X R9, R6, UR11, R5, 0x2, P1 ;  /* 0x0000000b0609ac11 */ /* 0x000fe200088f1405 */
[----:B------:R-:W-:Y:S01]  /*08d0*/  UIADD3.X UR5, UPT, UPT, URZ, UR5, URZ, UP0, !UPT ;  /* 0x00000005ff057290 */ /* 0x000fe200087fe4ff */
[----:B------:R-:W-:Y:S01]  /*08e0*/  @!P4 LEA.HI.X R3, R7, UR11, R22, 0x2, P6 ;  /* 0x0000000b0703cc11 */ /* 0x000fe2000b0f1416 */
[----:B------:R-:W-:Y:S01]  /*08f0*/  ULEA UR6, UP0, UR13, UR6, 0x1 ;  /* 0x000000060d067291 */ /* 0x000fe2000f8008ff */
[C---:B------:R-:W-:Y:S02]  /*0900*/  @!P3 LEA R22, P1, R13.reuse, UR10, 0x2 ;  /* 0x0000000a0d16bc11 */ /* 0x040fe4000f8210ff */
[C---:B------:R-:W-:Y:S01]  /*0910*/  @!P5 LEA R6, P6, R14.reuse, UR10, 0x2 ;  /* 0x0000000a0e06dc11 */ /* 0x040fe2000f8c10ff */
[----:B------:R-:W-:Y:S01]  /*0920*/  ULEA.HI.X UR7, UR13, UR7, URZ, 0x1, UP0 ;  /* 0x000000070d077291 */ /* 0x000fe200080f0cff */
[----:B------:R-:W-:Y:S02]  /*0930*/  @!P3 LEA.HI.X R23, R13, UR11, R16, 0x2, P1 ;  /* 0x0000000b0d17bc11 */ /* 0x000fe400088f1410 */
[----:B------:R-:W-:-:S02]  /*0940*/  @!P5 LEA.HI.X R7, R14, UR11, R15, 0x2, P6 ;  /* 0x0000000b0e07dc11 */ /* 0x000fc4000b0f140f */
[----:B------:R-:W-:-:S04]  /*0950*/  ISETP.NE.U32.AND P1, PT, R4, UR4, PT ;  /* 0x0000000404007c0c */ /* 0x000fc8000bf25070 */
[----:B------:R-:W-:Y:S02]  /*0960*/  ISETP.NE.AND.EX P1, PT, RZ, UR5, PT, P1 ;  /* 0x00000005ff007c0c */ /* 0x000fe4000bf25310 */
[----:B--2---:R-:W-:Y:S02]  /*0970*/  @!P2 VIMNMX R5, PT, PT, R12, UR14, !PT ;  /* 0x0000000e0c05ac48 */ /* 0x004fe4000ffe0100 */
[----:B---3--:R-:W-:-:S03]  /*0980*/  @!P4 VIMNMX R25, PT, PT, R25, UR14, !PT ;  /* 0x0000000e1919cc48 */ /* 0x008fc6000ffe0100 */
[----:B------:R1:W-:Y:S01]  /*0990*/  @!P2 STG.E desc[UR18][R8.64], R5 ;  /* 0x000000050800a986 */ /* 0x0003e2000c101912 */
[----:B----4-:R-:W-:-:S03]  /*09a0*/  @!P3 VIMNMX R11, PT, PT, R24, UR14, !PT ;  /* 0x0000000e180bbc48 */ /* 0x010fc6000ffe0100 */
[----:B------:R1:W-:Y:S01]  /*09b0*/  @!P4 STG.E desc[UR18][R2.64], R25 ;  /* 0x000000190200c986 */ /* 0x0003e2000c101912 */
[----:B-----5:R-:W-:-:S03]  /*09c0*/  @!P5 VIMNMX R17, PT, PT, R17, UR14, !PT ;  /* 0x0000000e1111dc48 */ /* 0x020fc6000ffe0100 */
[----:B------:R1:W-:Y:S04]  /*09d0*/  @!P3 STG.E desc[UR18][R22.64], R11 ;  /* 0x0000000b1600b986 */ /* 0x0003e8000c101912 */
[----:B------:R1:W-:Y:S01]  /*09e0*/  @!P5 STG.E desc[UR18][R6.64], R17 ;  /* 0x000000110600d986 */ /* 0x0003e2000c101912 */
[----:B------:R-:W-:Y:S05]  /*09f0*/  @P1 BRA `(.L_x_64) ;  /* 0xfffffff800681947 */ /* 0x000fea000383ffff */
.L_x_63:
[----:B------:R-:W-:Y:S05]  /*0a00*/  @!P0 EXIT ;  /* 0x000000000000894d */ /* 0x000fea0003800000 */
[----:B01----:R-:W-:Y:S01]  /*0a10*/  IADD3 R3, P0, PT, R0, UR6, RZ ;  /* 0x0000000600037c10 */ /* 0x003fe2000ff1e0ff */
[----:B------:R-:W-:Y:S02]  /*0a20*/  IMAD.MOV.U32 R5, RZ, RZ, RZ ;  /* 0x000000ffff057224 */ /* 0x000fe400078e00ff */
[----:B------:R-:W-:Y:S01]  /*0a30*/  IMAD.MOV.U32 R8, RZ, RZ, RZ ;  /* 0x000000ffff087224 */ /* 0x000fe200078e00ff */
[C---:B------:R-:W-:Y:S01]  /*0a40*/  IADD3 R19, P2, PT, R3.reuse, UR15, RZ ;  /* 0x0000000f03137c10 */ /* 0x040fe2000ff5e0ff */
[----:B------:R-:W-:Y:S01]  /*0a50*/  IMAD.X R18, RZ, RZ, UR7, P0 ;  /* 0x00000007ff127e24 */ /* 0x000fe200080e06ff */
[----:B------:R-:W-:Y:S02]  /*0a60*/  ISETP.GE.U32.AND P0, PT, R3, UR16, PT ;  /* 0x0000001003007c0c */ /* 0x000fe4000bf06070 */
[C---:B------:R-:W-:Y:S01]  /*0a70*/  IADD3 R21, P3, PT, R19.reuse, UR15, RZ ;  /* 0x0000000f13157c10 */ /* 0x040fe2000ff7e0ff */
[----:B------:R-:W-:Y:S01]  /*0a80*/  IMAD.X R20, RZ, RZ, R18, P2 ;  /* 0x000000ffff147224 */ /* 0x000fe200010e0612 */
[----:B------:R-:W-:-:S02]  /*0a90*/  ISETP.GE.U32.AND P1, PT, R19, UR16, PT ;  /* 0x0000001013007c0c */ /* 0x000fc4000bf26070 */
[----:B------:R-:W-:Y:S01]  /*0aa0*/  ISETP.GE.AND.EX P0, PT, R18, UR17, PT, P0 ;  /* 0x0000001112007c0c */ /* 0x000fe2000bf06300 */
[----:B------:R-:W-:Y:S01]  /*0ab0*/  IMAD.X R22, RZ, RZ, R20, P3 ;  /* 0x000000ffff167224 */ /* 0x000fe200018e0614 */
[C---:B------:R-:W-:Y:S02]  /*0ac0*/  ISETP.GE.U32.AND P2, PT, R21.reuse, UR16, PT ;  /* 0x0000001015007c0c */ /* 0x040fe4000bf46070 */
[----:B------:R-:W-:Y:S02]  /*0ad0*/  IADD3 R0, P5, PT, R21, UR15, RZ ;  /* 0x0000000f15007c10 */ /* 0x000fe4000ffbe0ff */
[----:B------:R-:W-:Y:S02]  /*0ae0*/  ISETP.GE.AND.EX P1, PT, R20, UR17, PT, P1 ;  /* 0x0000001114007c0c */ /* 0x000fe4000bf26310 */
[----:B------:R-:W-:Y:S01]  /*0af0*/  ISETP.GE.AND.EX P2, PT, R22, UR17, PT, P2 ;  /* 0x0000001116007c0c */ /* 0x000fe2000bf46320 */
[----:B------:R-:W-:Y:S01]  /*0b00*/  IMAD.X R9, RZ, RZ, R22, P5 ;  /* 0x000000ffff097224 */ /* 0x000fe200028e0616 */
[----:B------:R-:W-:-:S03]  /*0b10*/  ISETP.GE.U32.AND P3, PT, R0, UR16, PT ;  /* 0x0000001000007c0c */ /* 0x000fc6000bf66070 */
[----:B------:R-:W-:Y:S02]  /*0b20*/  @!P0 LEA R6, P4, R3, UR8, 0x2 ;  /* 0x0000000803068c11 */ /* 0x000fe4000f8810ff */
[----:B------:R-:W-:Y:S02]  /*0b30*/  ISETP.GE.AND.EX P3, PT, R9, UR17, PT, P3 ;  /* 0x0000001109007c0c */ /* 0x000fe4000bf66330 */
[----:B------:R-:W-:Y:S02]  /*0b40*/  @!P0 LEA.HI.X R7, R3, UR9, R18, 0x2, P4 ;  /* 0x0000000903078c11 */ /* 0x000fe4000a0f1412 */
[----:B------:R-:W-:Y:S02]  /*0b50*/  @!P1 LEA R10, P5, R19, UR8, 0x2 ;  /* 0x00000008130a9c11 */ /* 0x000fe4000f8a10ff */
[----:B------:R-:W-:Y:S02]  /*0b60*/  @!P2 LEA R12, P4, R21, UR8, 0x2 ;  /* 0x00000008150cac11 */ /* 0x000fe4000f8810ff */
[----:B------:R-:W-:-:S02]  /*0b70*/  CS2R R16, SRZ ;  /* 0x0000000000107805 */ /* 0x000fc4000001ff00 */
[----:B------:R-:W-:Y:S01]  /*0b80*/  @!P1 LEA.HI.X R11, R19, UR9, R20, 0x2, P5 ;  /* 0x00000009130b9c11 */ /* 0x000fe2000a8f1414 */
[----:B------:R0:W2:Y:S01]  /*0b90*/  @!P0 LDG.E R5, desc[UR18][R6.64] ;  /* 0x0000001206058981 */ /* 0x0000a2000c1e1900 */
[----:B------:R-:W-:-:S03]  /*0ba0*/  @!P2 LEA.HI.X R13, R21, UR9, R22, 0x2, P4 ;  /* 0x00000009150dac11 */ /* 0x000fc6000a0f1416 */
[----:B------:R-:W3:Y:S01]  /*0bb0*/  @!P1 LDG.E R8, desc[UR18][R10.64] ;  /* 0x000000120a089981 */ /* 0x000ee2000c1e1900 */
[----:B------:R-:W-:-:S03]  /*0bc0*/  @!P3 LEA R14, P4, R0, UR8, 0x2 ;  /* 0x00000008000ebc11 */ /* 0x000fc6000f8810ff */
[----:B------:R-:W4:Y:S01]  /*0bd0*/  @!P2 LDG.E R16, desc[UR18][R12.64] ;  /* 0x000000120c10a981 */ /* 0x000f22000c1e1900 */
[----:B------:R-:W-:-:S05]  /*0be0*/  @!P3 LEA.HI.X R15, R0, UR9, R9, 0x2, P4 ;  /* 0x00000009000fbc11 */ /* 0x000fca000a0f1409 */
[----:B------:R-:W5:Y:S01]  /*0bf0*/  @!P3 LDG.E R17, desc[UR18][R14.64] ;  /* 0x000000120e11b981 */ /* 0x000f62000c1e1900 */
[----:B------:R-:W-:Y:S02]  /*0c00*/  @!P0 LEA R2, P4, R3, UR10, 0x2 ;  /* 0x0000000a03028c11 */ /* 0x000fe4000f8810ff */
[----:B------:R-:W-:Y:S02]  /*0c10*/  @!P1 LEA R4, P5, R19, UR10, 0x2 ;  /* 0x0000000a13049c11 */ /* 0x000fe4000f8a10ff */
[----:B0-----:R-:W-:Y:S02]  /*0c20*/  @!P2 LEA R6, P6, R21, UR10, 0x2 ;  /* 0x0000000a1506ac11 */ /* 0x001fe4000f8c10ff */
[----:B------:R-:W-:Y:S02]  /*0c30*/  @!P0 LEA.HI.X R3, R3, UR11, R18, 0x2, P4 ;  /* 0x0000000b03038c11 */ /* 0x000fe4000a0f1412 */
[----:B------:R-:W-:Y:S02]  /*0c40*/  @!P2 LEA.HI.X R7, R21, UR11, R22, 0x2, P6 ;  /* 0x0000000b1507ac11 */ /* 0x000fe4000b0f1416 */
[----:B--2---:R-:W-:-:S02]  /*0c50*/  VIMNMX R23, PT, PT, R5, UR14, !PT ;  /* 0x0000000e05177c48 */ /* 0x004fc4000ffe0100 */
[----:B------:R-:W-:Y:S02]  /*0c60*/  @!P1 LEA.HI.X R5, R19, UR11, R20, 0x2, P5 ;  /* 0x0000000b13059c11 */ /* 0x000fe4000a8f1414 */
[----:B---3--:R-:W-:Y:S01]  /*0c70*/  VIMNMX R11, PT, PT, R8, UR14, !PT ;  /* 0x0000000e080b7c48 */ /* 0x008fe2000ffe0100 */
[----:B------:R0:W-:Y:S01]  /*0c80*/  @!P0 STG.E desc[UR18][R2.64], R23 ;  /* 0x0000001702008986 */ /* 0x0001e2000c101912 */
[----:B----4-:R-:W-:-:S03]  /*0c90*/  VIMNMX R13, PT, PT, R16, UR14, !PT ;  /* 0x0000000e100d7c48 */ /* 0x010fc6000ffe0100 */
[----:B------:R0:W-:Y:S04]  /*0ca0*/  @!P1 STG.E desc[UR18][R4.64], R11 ;  /* 0x0000000b04009986 */ /* 0x0001e8000c101912 */
[----:B------:R0:W-:Y:S01]  /*0cb0*/  @!P2 STG.E desc[UR18][R6.64], R13 ;  /* 0x0000000d0600a986 */ /* 0x0001e2000c101912 */
[----:B-----5:R-:W-:Y:S01]  /*0cc0*/  VIMNMX R17, PT, PT, R17, UR14, !PT ;  /* 0x0000000e11117c48 */ /* 0x020fe2000ffe0100 */
[----:B------:R-:W-:Y:S06]  /*0cd0*/  @P3 EXIT ;  /* 0x000000000000394d */ /* 0x000fec0003800000 */
[----:B0-----:R-:W-:-:S04]  /*0ce0*/  LEA R2, P0, R0, UR10, 0x2 ;  /* 0x0000000a00027c11 */ /* 0x001fc8000f8010ff */
[----:B------:R-:W-:-:S05]  /*0cf0*/  LEA.HI.X R3, R0, UR11, R9, 0x2, P0 ;  /* 0x0000000b00037c11 */ /* 0x000fca00080f1409 */
[----:B------:R-:W-:Y:S01]  /*0d00*/  STG.E desc[UR18][R2.64], R17 ;  /* 0x0000001102007986 */ /* 0x000fe2000c101912 */
[----:B------:R-:W-:Y:S05]  /*0d10*/  EXIT ;  /* 0x000000000000794d */ /* 0x000fea0003800000 */
.L_x_62:
[----:B------:R-:W1:Y:S02]  /*0d20*/  S2R R6, SR_TID.X ;  /* 0x0000000000067919 */ /* 0x000e640000002100 */
[----:B-1----:R-:W-:-:S03]  /*0d30*/  IMAD.WIDE.U32 R2, R6, 0x4, RZ ;  /* 0x0000000406027825 */ /* 0x002fc600078e00ff */
[----:B------:R-:W-:-:S04]  /*0d40*/  ISETP.GE.U32.AND P0, PT, R2, UR20, PT ;  /* 0x0000001402007c0c */ /* 0x000fc8000bf06070 */
[----:B------:R-:W-:-:S13]  /*0d50*/  ISETP.GE.AND.EX P0, PT, R3, UR12, PT, P0 ;  /* 0x0000000c03007c0c */ /* 0x000fda000bf06300 */
[----:B0-----:R-:W-:Y:S05]  /*0d60*/  @P0 EXIT ;  /* 0x000000000000094d */ /* 0x001fea0003800000 */
[----:B------:R-:W-:Y:S01]  /*0d70*/  IMAD.MOV.U32 R7, RZ, RZ, RZ ;  /* 0x000000ffff077224 */ /* 0x000fe200078e00ff */
[----:B------:R-:W0:Y:S06]  /*0d80*/  LDCU UR4, c[0x0][0x360] ;  /* 0x00006c00ff0477ac */ /* 0x000e2c0008000800 */
.L_x_65:
        /* <DEDUP_REMOVED lines=10> */
[----:B------:R-:W-:Y:S02]  /*0e30*/  LOP3.LUT P0, RZ, R6, 0xffffc000, RZ, 0xc0, !PT ;  /* 0xffffc00006ff7812 */ /* 0x000fe4000780c0ff */
[----:B------:R-:W-:Y:S02]  /*0e40*/  ISETP.LT.U32.AND P1, PT, R0, UR20, PT ;  /* 0x0000001400007c0c */ /* 0x000fe4000bf21070 */
[----:B------:R-:W-:Y:S02]  /*0e50*/  SHF.L.U64.HI R0, R6, 0x2, R7 ;  /* 0x0000000206007819 */ /* 0x000fe40000010207 */
[----:B------:R-:W-:Y:S02]  /*0e60*/  LOP3.LUT P0, RZ, R7, 0x3fffffff, RZ, 0xc0, P0 ;  /* 0x3fffffff07ff7812 */ /* 0x000fe4000000c0ff */
[----:B------:R-:W-:-:S02]  /*0e70*/  ISETP.LT.AND.EX P1, PT, R0, UR12, PT, P1 ;  /* 0x0000000c00007c0c */ /* 0x000fc4000bf21310 */
[----:B--2---:R-:W-:Y:S02]  /*0e80*/  VIMNMX R8, PT, PT, R8, UR14, !PT ;  /* 0x0000000e08087c48 */ /* 0x004fe4000ffe0100 */
[----:B------:R-:W-:Y:S02]  /*0e90*/  VIMNMX R9, PT, PT, R9, UR14, !PT ;  /* 0x0000000e09097c48 */ /* 0x000fe4000ffe0100 */
[----:B------:R-:W-:Y:S02]  /*0ea0*/  VIMNMX R10, PT, PT, R10, UR14, !PT ;  /* 0x0000000e0a0a7c48 */ /* 0x000fe4000ffe0100 */
[----:B------:R-:W-:-:S05]  /*0eb0*/  VIMNMX R11, PT, PT, R11, UR14, !PT ;  /* 0x0000000e0b0b7c48 */ /* 0x000fca000ffe0100 */
[----:B------:R1:W-:Y:S01]  /*0ec0*/  STG.E.128 desc[UR18][R4.64], R8 ;  /* 0x0000000804007986 */ /* 0x0003e2000c101d12 */
[----:B------:R-:W-:Y:S05]  /*0ed0*/  @!P0 BRA P1, `(.L_x_65) ;  /* 0xfffffffc00ac8947 */ /* 0x000fea000083ffff */
[----:B------:R-:W-:Y:S05]  /*0ee0*/  EXIT ;  /* 0x000000000000794d */ /* 0x000fea0003800000 */
        .weak           $__internal_6_$__cuda_sm20_div_u16
        .type           $__internal_6_$__cuda_sm20_div_u16,@function
        .size           $__internal_6_$__cuda_sm20_div_u16,(.L_x_4110 - $__internal_6_$__cuda_sm20_div_u16)
$__internal_6_$__cuda_sm20_div_u16:
        /* <DEDUP_REMOVED lines=18> */
[----:B------:R-:W-:Y:S06]  /*1010*/  RET.REL.NODEC R2 `(_ZN2at6native61_GLOBAL__N__44eb8e94_28_ForeachBinaryOpScalarList_cu_dda10a6925multi_tensor_apply_kernelINS1_28TensorListScalarListMetadataIiLi2EEENS1_25BinaryOpScalarListFunctorIiLi2ELi1ELi1EEEJNS0_7maximumIiEEEEEvT_T0_DpT1_) ;  /* 0xffffffec02f87950 */ /* 0x000fec0003c3ffff */
.L_x_66:
        /* <DEDUP_REMOVED lines=14> */
.L_x_4110:


//--------------------- .text._ZN2at6native61_GLOBAL__N__44eb8e94_28_ForeachBinaryOpScalarList_cu_dda10a6925multi_tensor_apply_kernelINS1_28TensorListScalarListMetadataIaLi2EEENS1_25BinaryOpScalarListFunctorIaLi2ELi1ELi1EEEJNS0_7maximumIaEEEEEvT_T0_DpT1_ --------------------------
	.section	.text._ZN2at6native61_GLOBAL__N__44eb8e94_28_ForeachBinaryOpScalarList_cu_dda10a6925multi_tensor_apply_kernelINS1_28TensorListScalarListMetadataIaLi2EEENS1_25BinaryOpScalarListFunctorIaLi2ELi1ELi1EEEJNS0_7maximumIaEEEEEvT_T0_DpT1_,"ax",@progbits
	.align	128
.text._ZN2at6native61_GLOBAL__N__44eb8e94_28_ForeachBinaryOpScalarList_cu_dda10a6925multi_tensor_apply_kernelINS1_28TensorListScalarListMetadataIaLi2EEENS1_25BinaryOpScalarListFunctorIaLi2ELi1ELi1EEEJNS0_7maximumIaEEEEEvT_T0_DpT1_:
        .type           _ZN2at6native61_GLOBAL__N__44eb8e94_28_ForeachBinaryOpScalarList_cu_dda10a6925multi_tensor_apply_kernelINS1_28TensorListScalarListMetadataIaLi2EEENS1_25BinaryOpScalarListFunctorIaLi2ELi1ELi1EEEJNS0_7maximumIaEEEEEvT_T0_DpT1_,@function
        .size           _ZN2at6native61_GLOBAL__N__44eb8e94_28_ForeachBinaryOpScalarList_cu_dda10a6925multi_tensor_apply_kernelINS1_28TensorListScalarListMetadataIaLi2EEENS1_25BinaryOpScalarListFunctorIaLi2ELi1ELi1EEEJNS0_7maximumIaEEEEEvT_T0_DpT1_,(.L_x_4112 - _ZN2at6native61_GLOBAL__N__44eb8e94_28_ForeachBinaryOpScalarList_cu_dda10a6925multi_tensor_apply_kernelINS1_28TensorListScalarListMetadataIaLi2EEENS1_25BinaryOpScalarListFunctorIaLi2ELi1ELi1EEEJNS0_7maximumIaEEEEEvT_T0_DpT1_)
        .other          _ZN2at6native61_GLOBAL__N__44eb8e94_28_ForeachBinaryOpScalarList_cu_dda10a6925multi_tensor_apply_kernelINS1_28TensorListScalarListMetadataIaLi2EEENS1_25BinaryOpScalarListFunctorIaLi2ELi1ELi1EEEJNS0_7maximumIaEEEEEvT_T0_DpT1_,@"STO_CUDA_ENTRY STV_DEFAULT"
_ZN2at6native61_GLOBAL__N__44eb8e94_28_ForeachBinaryOpScalarList_cu_dda10a6925multi_tensor_apply_kernelINS1_28TensorListScalarListMetadataIaLi2EEENS1_25BinaryOpScalarListFunctorIaLi2ELi1ELi1EEEJNS0_7maximumIaEEEEEvT_T0_DpT1_:
[----:B------:R-:W-:Y:S08]  /*0000*/  LDC R1, c[0x0][0x37c] ;  /* 0x0000df00ff017b82 */ /* 0x000ff00000000800 */
[----:B------:R-:W0:Y:S01]  /*0010*/  S2UR UR5, SR_CTAID.X ;  /* 0x00000000000579c3 */ /* 0x000e220000002500 */
[----:B------:R-:W1:Y:S01]  /*0020*/  LDCU.64 UR26, c[0x0][0x358] ;  /* 0x00006b00ff1a77ac */ /* 0x000e620008000a00 */
[----:B0-----:R-:W0:Y:S01]  /*0030*/  LDCU.U8 UR4, c[0x0][UR5+0x9c0] ;  /* 0x00013800050477ac */ /* 0x001e220008000000 */
[----:B------:R-:W-:-:S12]  /*0040*/  UIMAD UR5, UR5, 0x3, UR5 ;  /* 0x00000003050578a4 */ /* 0x000fd8000f8e0205 */
[----:B------:R-:W2:Y:S01]  /*0050*/  LDCU UR5, c[0x0][UR5+0xb00] ;  /* 0x00016000050577ac */ /* 0x000ea20008000800 */
[----:B0-----:R-:W-:Y:S02]  /*0060*/  USHF.L.U32 UR12, UR4, 0x3, URZ ;  /* 0x00000003040c7899 */ /* 0x001fe400080006ff */
[----:B------:R-:W-:-:S10]  /*0070*/  ULOP3.LUT UR4, UR4, 0xff, URZ, 0xc0, !UPT ;  /* 0x000000ff04047892 */ /* 0x000fd4000f8ec0ff */
[----:B------:R-:W0:Y:S01]  /*0080*/  LDCU.64 UR6, c[0x0][UR12+0x380] ;  /* 0x000070000c0677ac */ /* 0x000e220008000a00 */
[----:B------:R-:W3:Y:S01]  /*0090*/  LDCU.64 UR10, c[0x0][UR12+0x580] ;  /* 0x0000b0000c0a77ac */ /* 0x000ee20008000a00 */
[----:B------:R-:W4:Y:S01]  /*00a0*/  LDCU.64 UR8, c[0x0][UR12+0x780] ;  /* 0x0000f0000c0877ac */ /* 0x000f220008000a00 */
[----:B------:R-:W-:Y:S02]  /*00b0*/  UIMAD UR12, UR4, -0x7, UR12 ;  /* 0xfffffff9040c78a4 */ /* 0x000fe4000f8e020c */
[----:B--2---:R-:W-:-:S04]  /*00c0*/  UIMAD.WIDE UR4, UR5, 0x10000, URZ ;  /* 0x00010000050478a5 */ /* 0x004fc8000f8e02ff */
[----:B0-----:R-:W-:Y:S02]  /*00d0*/  UIADD3 UR28, UP0, UPT, UR4, UR6, URZ ;  /* 0x00000006041c7290 */ /* 0x001fe4000ff1e0ff */
[----:B---3--:R-:W-:-:S04]  /*00e0*/  UIADD3 UR29, UP1, UPT, UR4, UR10, URZ ;  /* 0x0000000a041d7290 */ /* 0x008fc8000ff3e0ff */
[----:B------:R-:W0:Y:S01]  /*00f0*/  LDCU.U8 UR6, c[0x0][UR12+0x980] ;  /* 0x000130000c0677ac */ /* 0x000e220008000000 */
[----:B----4-:R-:W-:Y:S02]  /*0100*/  UIADD3 UR12, UP2, UPT, -UR4, UR8, URZ ;  /* 0x00000008040c7290 */ /* 0x010fe4000ff5e1ff */
[----:B------:R-:W-:Y:S02]  /*0110*/  ULOP3.LUT UR4, UR28, UR8, UR29, 0xfe, !UPT ;  /* 0x000000081c047292 */ /* 0x000fe4000f8efe1d */
[----:B------:R-:W-:Y:S02]  /*0120*/  UIADD3.X UR7, UPT, UPT, UR5, UR7, URZ, UP0, !UPT ;  /* 0x0000000705077290 */ /* 0x000fe400087fe4ff */
[----:B------:R-:W-:Y:S02]  /*0130*/  ULOP3.LUT UP0, URZ, UR4, 0x3, URZ, 0xc0, !UPT ;  /* 0x0000000304ff7892 */ /* 0x000fe4000f80c0ff */
[----:B------:R-:W-:Y:S02]  /*0140*/  UIADD3.X UR8, UPT, UPT, UR5, UR11, URZ, UP1, !UPT ;  /* 0x0000000b05087290 */ /* 0x000fe40008ffe4ff */
[----:B------:R-:W-:-:S05]  /*0150*/  UIADD3.X UR9, UPT, UPT, ~UR5, UR9, URZ, UP2, !UPT ;  /* 0x0000000905097290 */ /* 0x000fca00097fe5ff */
[----:B-1----:R-:W-:Y:S07]  /*0160*/  BRA.U !UP0, `(.L_x_67) ;  /* 0x00000015083c7547 */ /* 0x002fee000b800000 */
        /* <DEDUP_REMOVED lines=19> */
[----:B------:R-:W-:Y:S05]  /*02a0*/  CALL.REL.NOINC `($__internal_7_$__cuda_sm20_div_u16) ;  /* 0x0000001400a87944 */ /* 0x000fea0003c00000 */
[----:B------:R-:W-:-:S03]  /*02b0*/  UISETP.GE.U32.AND UP0, UPT, UR5, UR4, UPT ;  /* 0x000000040500728c */ /* 0x000fc6000bf06070 */
[----:B------:R-:W-:Y:S01]  /*02c0*/  UMOV UR4, URZ ;  /* 0x000000ff00047c82 */ /* 0x000fe20008000000 */
[----:B------:R-:W-:Y:S01]  /*02d0*/  UISETP.GE.U32.AND.EX UP0, UPT, UR6, URZ, UPT, UP0 ;  /* 0x000000ff0600728c */ /* 0x000fe2000bf06100 */
[----:B------:R-:W-:-:S08]  /*02e0*/  UMOV UR5, URZ ;  /* 0x000000ff00057c82 */ /* 0x000fd00008000000 */
[----:B------:R-:W-:Y:S05]  /*02f0*/  BRA.U !UP0, `(.L_x_68) ;  /* 0x0000000d08b87547 */ /* 0x000fea000b800000 */
[----:B------:R-:W0:Y:S01]  /*0300*/  S2UR UR32, SR_CTAID.X ;  /* 0x00000000002079c3 */ /* 0x000e220000002500 */
[----:B------:R-:W1:Y:S01]  /*0310*/  LDCU UR33, c[0x0][0x360] ;  /* 0x00006c00ff2177ac */ /* 0x000e620008000800 */
[----:B------:R-:W2:Y:S01]  /*0320*/  S2R R2, SR_TID.X ;  /* 0x0000000000027919 */ /* 0x000ea20000002100 */
[----:B------:R-:W-:Y:S01]  /*0330*/  IMAD.MOV.U32 R3, RZ, RZ, RZ ;  /* 0x000000ffff037224 */ /* 0x000fe200078e00ff */
[----:B------:R-:W-:-:S04]  /*0340*/  ULOP3.LUT UR6, UR9, 0xffff, URZ, 0xc0, !UPT ;  /* 0x0000ffff09067892 */ /* 0x000fc8000f8ec0ff */
[----:B------:R-:W-:-:S04]  /*0350*/  UIADD3 UR6, UPT, UPT, UR6, 0x1, URZ ;  /* 0x0000000106067890 */ /* 0x000fc8000fffe0ff */
[----:B------:R-:W-:Y:S01]  /*0360*/  ULOP3.LUT UR16, UR6, 0x1fffe, URZ, 0xc0, !UPT ;  /* 0x0001fffe06107892 */ /* 0x000fe2000f8ec0ff */
[----:B0-----:R-:W0:Y:S01]  /*0370*/  LDCU.U8 UR5, c[0x0][UR32+0x9c0] ;  /* 0x00013800200577ac */ /* 0x001e220008000000 */
[----:B------:R-:W-:-:S12]  /*0380*/  UIMAD UR4, UR32, 0x3, UR32 ;  /* 0x00000003200478a4 */ /* 0x000fd8000f8e0220 */
[----:B------:R-:W3:Y:S01]  /*0390*/  LDCU UR18, c[0x0][UR4+0xb00] ;  /* 0x00016000041277ac */ /* 0x000ee20008000800 */
[----:B0-----:R-:W-:-:S12]  /*03a0*/  USHF.L.U32 UR10, UR5, 0x3, URZ ;  /* 0x00000003050a7899 */ /* 0x001fd800080006ff */
[----:B------:R-:W0:Y:S01]  /*03b0*/  LDCU.64 UR4, c[0x0][UR10+0x380] ;  /* 0x000070000a0477ac */ /* 0x000e220008000a00 */
[----:B------:R-:W4:Y:S01]  /*03c0*/  LDCU.64 UR10, c[0x0][UR10+0x580] ;  /* 0x0000b0000a0a77ac */ /* 0x000f220008000a00 */
[----:B---3--:R-:W-:-:S04]  /*03d0*/  UIMAD.WIDE UR18, UR18, 0x10000, URZ ;  /* 0x00010000121278a5 */ /* 0x008fc8000f8e02ff */
[----:B-1----:R-:W-:Y:S02]  /*03e0*/  ULEA UR17, UP0, UR33, UR18, 0x2 ;  /* 0x0000001221117291 */ /* 0x002fe4000f8010ff */
[----:B------:R-:W-:Y:S02]  /*03f0*/  UIMAD.WIDE.U32 UR24, UR33, 0x2, UR18 ;  /* 0x00000002211878a5 */ /* 0x000fe4000f8e0012 */
[----:B------:R-:W-:Y:S02]  /*0400*/  UIMAD.WIDE.U32 UR22, UR33, 0x3, UR18 ;  /* 0x00000003211678a5 */ /* 0x000fe4000f8e0012 */
[----:B------:R-:W-:Y:S02]  /*0410*/  UIMAD.WIDE.U32 UR20, UR33, 0x5, UR18 ;  /* 0x00000005211478a5 */ /* 0x000fe4000f8e0012 */
[----:B------:R-:W-:Y:S02]  /*0420*/  UIMAD.WIDE.U32 UR14, UR33, 0x6, UR18 ;  /* 0x00000006210e78a5 */ /* 0x000fe4000f8e0012 */
[----:B------:R-:W-:-:S02]  /*0430*/  UIMAD.WIDE.U32 UR12, UR33, 0x7, UR18 ;  /* 0x00000007210c78a5 */ /* 0x000fc4000f8e0012 */
[----:B------:R-:W-:Y:S02]  /*0440*/  UIADD3 UR6, UP2, UPT, UR18, UR33, URZ ;  /* 0x0000002112067290 */ /* 0x000fe4000ff5e0ff */
[----:B------:R-:W-:Y:S02]  /*0450*/  UIADD3.X UR18, UPT, UPT, URZ, UR19, URZ, UP0, !UPT ;  /* 0x00000013ff127290 */ /* 0x000fe400087fe4ff */
[----:B0-----:R-:W-:Y:S02]  /*0460*/  UIADD3 UR34, UP4, UPT, UR4, UR17, URZ ;  /* 0x0000001104227290 */ /* 0x001fe4000ff9e0ff */
[----:B----4-:R-:W-:Y:S02]  /*0470*/  UIADD3 UR17, UP1, UPT, UR10, UR17, URZ ;  /* 0x000000110a117290 */ /* 0x010fe4000ff3e0ff */
[----:B------:R-:W-:Y:S02]  /*0480*/  UIADD3 UR39, UP0, UPT, UR4, UR24, URZ ;  /* 0x0000001804277290 */ /* 0x000fe4000ff1e0ff */
[----:B------:R-:W-:-:S02]  /*0490*/  UIADD3 UR38, UP6, UPT, UR10, UR24, URZ ;  /* 0x000000180a267290 */ /* 0x000fc4000ffde0ff */
[----:B------:R-:W-:Y:S02]  /*04a0*/  UIADD3.X UR35, UPT, UPT, UR5, UR18, URZ, UP4, !UPT ;  /* 0x0000001205237290 */ /* 0x000fe4000a7fe4ff */
[----:B------:R-:W-:Y:S02]  /*04b0*/  UIADD3 UR37, UP5, UPT, UR4, UR22, URZ ;  /* 0x0000001604257290 */ /* 0x000fe4000ffbe0ff */
[----:B------:R-:W-:Y:S02]  /*04c0*/  UIADD3 UR36, UP3, UPT, UR10, UR22, URZ ;  /* 0x000000160a247290 */ /* 0x000fe4000ff7e0ff */
[----:B------:R-:W-:Y:S02]  /*04d0*/  UIADD3 UR24, UP4, UPT, UR4, UR20, URZ ;  /* 0x0000001404187290 */ /* 0x000fe4000ff9e0ff */
[----:B------:R-:W-:Y:S02]  /*04e0*/  UIADD3.X UR18, UPT, UPT, UR11, UR18, URZ, UP1, !UPT ;  /* 0x000000120b127290 */ /* 0x000fe40008ffe4ff */
[----:B------:R-:W-:-:S02]  /*04f0*/  UIADD3 UR42, UP1, UPT, UR10, UR20, URZ ;  /* 0x000000140a2a7290 */ /* 0x000fc4000ff3e0ff */
[----:B------:R-:W-:Y:S02]  /*0500*/  UIADD3.X UR41, UPT, UPT, UR5, UR25, URZ, UP0, !UPT ;  /* 0x0000001905297290 */ /* 0x000fe400087fe4ff */
[----:B------:R-:W-:Y:S02]  /*0510*/  UIADD3.X UR20, UPT, UPT, UR11, UR25, URZ, UP6, !UPT ;  /* 0x000000190b147290 */ /* 0x000fe4000b7fe4ff */
[----:B------:R-:W-:Y:S02]  /*0520*/  UIADD3.X UR43, UPT, UPT, UR5, UR23, URZ, UP5, !UPT ;  /* 0x00000017052b7290 */ /* 0x000fe4000affe4ff */
[----:B------:R-:W-:Y:S02]  /*0530*/  UIADD3.X UR22, UPT, UPT, UR11, UR23, URZ, UP3, !UPT ;  /* 0x000000170b167290 */ /* 0x000fe40009ffe4ff */
[----:B------:R-:W-:Y:S02]  /*0540*/  UIADD3.X UR45, UPT, UPT, UR5, UR21, URZ, UP4, !UPT ;  /* 0x00000015052d7290 */ /* 0x000fe4000a7fe4ff */
[----:B------:R-:W-:-:S02]  /*0550*/  UIADD3 UR40, UP0, UPT, UR4, UR14, URZ ;  /* 0x0000000e04287290 */ /* 0x000fc4000ff1e0ff */
[----:B------:R-:W-:Y:S02]  /*0560*/  UIADD3 UR25, UP6, UPT, UR10, UR14, URZ ;  /* 0x0000000e0a197290 */ /* 0x000fe4000ffde0ff */
[----:B------:R-:W-:Y:S02]  /*0570*/  UIADD3 UR44, UP5, UPT, UR4, UR12, URZ ;  /* 0x0000000c042c7290 */ /* 0x000fe4000ffbe0ff */
[----:B------:R-:W-:Y:S02]  /*0580*/  UIADD3 UR23, UP3, UPT, UR10, UR12, URZ ;  /* 0x0000000c0a177290 */ /* 0x000fe4000ff7e0ff */
[----:B------:R-:W-:Y:S02]  /*0590*/  UIADD3.X UR21, UPT, UPT, UR11, UR21, URZ, UP1, !UPT ;  /* 0x000000150b157290 */ /* 0x000fe40008ffe4ff */
[----:B------:R-:W-:Y:S02]  /*05a0*/  UIADD3.X UR19, UPT, UPT, URZ, UR19, URZ, UP2, !UPT ;  /* 0x00000013ff137290 */ /* 0x000fe400097fe4ff */
[----:B------:R-:W-:-:S02]  /*05b0*/  UIADD3 UR12, UP1, UPT, UR4, UR6, URZ ;  /* 0x00000006040c7290 */ /* 0x000fc4000ff3e0ff */
[----:B------:R-:W-:Y:S02]  /*05c0*/  UIADD3 UR46, UP2, UPT, UR10, UR6, URZ ;  /* 0x000000060a2e7290 */ /* 0x000fe4000ff5e0ff */
[----:B------:R-:W-:Y:S02]  /*05d0*/  UIADD3.X UR47, UPT, UPT, UR5, UR15, URZ, UP0, !UPT ;  /* 0x0000000f052f7290 */ /* 0x000fe400087fe4ff */
[----:B------:R-:W-:Y:S02]  /*05e0*/  UIADD3.X UR14, UPT, UPT, UR11, UR15, URZ, UP6, !UPT ;  /* 0x0000000f0b0e7290 */ /* 0x000fe4000b7fe4ff */
[----:B------:R-:W-:Y:S02]  /*05f0*/  UIADD3.X UR48, UPT, UPT, UR5, UR13, URZ, UP5, !UPT ;  /* 0x0000000d05307290 */ /* 0x000fe4000affe4ff */
[----:B------:R-:W-:Y:S02]  /*0600*/  UIADD3.X UR13, UPT, UPT, UR11, UR13, URZ, UP3, !UPT ;  /* 0x0000000d0b0d7290 */ /* 0x000fe40009ffe4ff */
[----:B------:R-:W-:-:S02]  /*0610*/  UIADD3.X UR15, UPT, UPT, UR5, UR19, URZ, UP1, !UPT ;  /* 0x00000013050f7290 */ /* 0x000fc40008ffe4ff */
[----:B------:R-:W-:Y:S01]  /*0620*/  UIADD3.X UR11, UPT, UPT, UR11, UR19, URZ, UP2, !UPT ;  /* 0x000000130b0b7290 */ /* 0x000fe200097fe4ff */
[----:B------:R-:W-:Y:S01]  /*0630*/  UMOV UR6, URZ ;  /* 0x000000ff00067c82 */ /* 0x000fe20008000000 */
[----:B------:R-:W-:Y:S01]  /*0640*/  UMOV UR4, URZ ;  /* 0x000000ff00047c82 */ /* 0x000fe20008000000 */
[----:B--2---:R-:W-:-:S09]  /*0650*/  UMOV UR5, URZ ;  /* 0x000000ff00057c82 */ /* 0x004fd20008000000 */
.L_x_85:
[----:B------:R-:W-:Y:S01]  /*0660*/  IMAD.U32 R17, RZ, RZ, UR33 ;  /* 0x00000021ff117e24 */ /* 0x000fe2000f8e00ff */
[C---:B-----5:R-:W-:Y:S02]  /*0670*/  IADD3 R0, P0, PT, R2.reuse, UR33, RZ ;  /* 0x0000002102007c10 */ /* 0x060fe4000ff1e0ff */
[----:B------:R-:W-:Y:S02]  /*0680*/  ISETP.GE.U32.AND P5, PT, R2, UR30, PT ;  /* 0x0000001e02007c0c */ /* 0x000fe4000bfa6070 */
[----:B------:R-:W-:Y:S01]  /*0690*/  IADD3 R17, P1, P2, R17, UR33, R2 ;  /* 0x0000002111117c10 */ /* 0x000fe2000fa3e002 */
[----:B------:R-:W-:Y:S01]  /*06a0*/  IMAD.X R4, RZ, RZ, R3, P0 ;  /* 0x000000ffff047224 */ /* 0x000fe200000e0603 */
[----:B------:R-:W-:Y:S02]  /*06b0*/  ISETP.GE.AND.EX P5, PT, R3, UR31, PT, P5 ;  /* 0x0000001f03007c0c */ /* 0x000fe4000bfa6350 */
[----:B------:R-:W-:Y:S02]  /*06c0*/  ISETP.GE.U32.AND P3, PT, R0, UR30, PT ;  /* 0x0000001e00007c0c */ /* 0x000fe4000bf66070 */
[----:B------:R-:W-:-:S02]  /*06d0*/  IADD3 R0, P0, PT, R17, UR33, RZ ;  /* 0x0000002111007c10 */ /* 0x000fc4000ff1e0ff */
[----:B------:R-:W-:Y:S02]  /*06e0*/  IADD3.X R18, PT, PT, RZ, RZ, R3, P1, P2 ;  /* 0x000000ffff127210 */ /* 0x000fe40000fe4403 */
[----:B------:R-:W-:Y:S02]  /*06f0*/  ISETP.GE.AND.EX P3, PT, R4, UR31, PT, P3 ;  /* 0x0000001f04007c0c */ /* 0x000fe4000bf66330 */
[----:B------:R-:W-:Y:S01]  /*0700*/  ISETP.GE.U32.AND P2, PT, R0, UR30, PT ;  /* 0x0000001e00007c0c */ /* 0x000fe2000bf46070 */
[----:B------:R-:W-:Y:S01]  /*0710*/  IMAD.X R4, RZ, RZ, R18, P0 ;  /* 0x000000ffff047224 */ /* 0x000fe200000e0612 */
[----:B------:R-:W-:Y:S01]  /*0720*/  ISETP.GE.U32.AND P1, PT, R17, UR30, PT ;  /* 0x0000001e11007c0c */ /* 0x000fe2000bf26070 */
[----:B------:R-:W-:Y:S01]  /*0730*/  IMAD.U32 R0, RZ, RZ, UR33 ;  /* 0x00000021ff007e24 */ /* 0x000fe2000f8e00ff */
[----:B------:R-:W-:Y:S02]  /*0740*/  PRMT R7, RZ, 0x7610, R7 ;  /* 0x00007610ff077816 */ /* 0x000fe40000000007 */
[----:B------:R-:W-:-:S02]  /*0750*/  ISETP.GE.AND.EX P2, PT, R4, UR31, PT, P2 ;  /* 0x0000001f04007c0c */ /* 0x000fc4000bf46320 */
[----:B------:R-:W-:Y:S02]  /*0760*/  @!P5 IADD3 R4, P6, PT, R2, UR28, RZ ;  /* 0x0000001c0204dc10 */ /* 0x000fe4000ffde0ff */
[----:B------:R-:W-:Y:S02]  /*0770*/  ISETP.GE.AND.EX P1, PT, R18, UR31, PT, P1 ;  /* 0x0000001f12007c0c */ /* 0x000fe4000bf26310 */
[----:B------:R-:W-:Y:S02]  /*0780*/  @!P5 IADD3.X R5, PT, PT, R3, UR7, RZ, P6, !PT ;  /* 0x000000070305dc10 */ /* 0x000fe4000b7fe4ff */
[----:B------:R-:W-:Y:S02]  /*0790*/  IADD3 R17, P0, P4, R0, UR33, R17 ;  /* 0x0000002100117c10 */ /* 0x000fe4000fc1e011 */
[----:B------:R-:W-:Y:S02]  /*07a0*/  @!P3 IADD3 R10, P6, PT, R2, UR12, RZ ;  /* 0x0000000c020abc10 */ /* 0x000fe4000ffde0ff */
[----:B------:R-:W-:-:S02]  /*07b0*/  IADD3.X R18, PT, PT, RZ, RZ, R18, P0, P4 ;  /* 0x000000ffff127210 */ /* 0x000fc400007e8412 */
[----:B------:R-:W-:Y:S02]  /*07c0*/  @!P3 IADD3.X R11, PT, PT, R3, UR15, RZ, P6, !PT ;  /* 0x0000000f030bbc10 */ /* 0x000fe4000b7fe4ff */
[----:B------:R-:W-:Y:S02]  /*07d0*/  IADD3 R9, P4, P6, R0, UR33, R17 ;  /* 0x0000002100097c10 */ /* 0x000fe4000fe9e011 */
[----:B------:R-:W-:Y:S01]  /*07e0*/  PRMT R8, RZ, 0x7610, R8 ;  /* 0x00007610ff087816 */ /* 0x000fe20000000008 */
[----:B------:R-:W5:Y:S01]  /*07f0*/  @!P3 LDG.E.U8 R7, desc[UR26][R10.64] ;  /* 0x0000001a0a07b981 */ /* 0x000f62000c1e1100 */
[----:B------:R-:W-:Y:S02]  /*0800*/  IADD3.X R16, PT, PT, RZ, RZ, R18, P4, P6 ;  /* 0x000000ffff107210 */ /* 0x000fe400027ec412 */
[C---:B------:R-:W-:Y:S02]  /*0810*/  @!P1 IADD3 R12, P4, PT, R2.reuse, UR39, RZ ;  /* 0x00000027020c9c10 */ /* 0x040fe4000ff9e0ff */
[----:B------:R-:W-:-:S02]  /*0820*/  @!P2 IADD3 R14, P6, PT, R2, UR37, RZ ;  /* 0x00000025020eac10 */ /* 0x000fc4000ffde0ff */
[----:B------:R-:W-:Y:S02]  /*0830*/  PRMT R0, RZ, 0x7610, R0 ;  /* 0x00007610ff007816 */ /* 0x000fe40000000000 */
[C---:B------:R-:W-:Y:S02]  /*0840*/  @!P1 IADD3.X R13, PT, PT, R3.reuse, UR41, RZ, P4, !PT ;  /* 0x00000029030d9c10 */ /* 0x040fe4000a7fe4ff */
[----:B------:R-:W-:Y:S02]  /*0850*/  @!P2 IADD3.X R15, PT, PT, R3, UR43, RZ, P6, !PT ;  /* 0x0000002b030fac10 */ /* 0x000fe4000b7fe4ff */
[----:B------:R-:W-:Y:S01]  /*0860*/  ISETP.GE.U32.AND P0, PT, R17, UR30, PT ;  /* 0x0000001e11007c0c */ /* 0x000fe2000bf06070 */
[----:B------:R-:W5:Y:S01]  /*0870*/  @!P1 LDG.E.U8 R8, desc[UR26][R12.64] ;  /* 0x0000001a0c089981 */ /* 0x000f62000c1e1100 */
[----:B------:R-:W-:-:S03]  /*0880*/  PRMT R6, RZ, 0x7610, R6 ;  /* 0x00007610ff067816 */ /* 0x000fc60000000006 */
[----:B------:R-:W5:Y:S01]  /*0890*/  @!P2 LDG.E.U8 R0, desc[UR26][R14.64] ;  /* 0x0000001a0e00a981 */ /* 0x000f62000c1e1100 */
[----:B------:R-:W-:Y:S01]  /*08a0*/  ISETP.GE.AND.EX P0, PT, R18, UR31, PT, P0 ;  /* 0x0000001f12007c0c */ /* 0x000fe2000bf06300 */
[----:B------:R-:W-:Y:S01]  /*08b0*/  UIADD3 UR16, UP0, UPT, UR16, -0x2, URZ ;  /* 0xfffffffe10107890 */ /* 0x000fe2000ff1e0ff */
[----:B------:R-:W-:Y:S01]  /*08c0*/  BSSY.RECONVERGENT B0, `(.L_x_69) ;  /* 0x0000013000007945 */ /* 0x000fe20003800200 */
[----:B------:R0:W5:Y:S02]  /*08d0*/  @!P5 LDG.E.U8 R6, desc[UR26][R4.64] ;  /* 0x0000001a0406d981 */ /* 0x000164000c1e1100 */
[----:B------:R-:W-:Y:S02]  /*08e0*/  UIADD3.X UR6, UPT, UPT, UR6, -0x1, URZ, UP0, !UPT ;  /* 0xffffffff06067890 */ /* 0x000fe400087fe4ff */
[----:B------:R-:W-:Y:S01]  /*08f0*/  UISETP.NE.U32.AND UP0, UPT, UR16, URZ, UPT ;  /* 0x000000ff1000728c */ /* 0x000fe2000bf05070 */
[----:B------:R-:W-:-:S03]  /*0900*/  IADD3 R17, P4, PT, R17, UR33, RZ ;  /* 0x0000002111117c10 */ /* 0x000fc6000ff9e0ff */
[----:B------:R-:W-:Y:S02]  /*0910*/  UISETP.NE.AND.EX UP0, UPT, UR6, URZ, UPT, UP0 ;  /* 0x000000ff0600728c */ /* 0x000fe4000bf05300 */
[----:B0-----:R-:W-:Y:S01]  /*0920*/  @!P0 IADD3 R4, P6, PT, R2, UR34, RZ ;  /* 0x0000002202048c10 */ /* 0x001fe2000ffde0ff */
[----:B------:R-:W-:-:S12]  /*0930*/  @P5 BRA `(.L_x_70) ;  /* 0x00000000002c5947 */ /* 0x000fd80003800000 */
[----:B------:R-:W0:Y:S01]  /*0940*/  LDCU.U8 UR10, c[0x0][UR32+0x9c0] ;  /* 0x00013800200a77ac */ /* 0x000e220008000000 */
[----:B-----5:R-:W-:Y:S02]  /*0950*/  PRMT R6, R6, 0x8880, RZ ;  /* 0x0000888006067816 */ /* 0x020fe400000000ff */
[----:B------:R-:W-:Y:S02]  /*0960*/  IADD3 R10, P5, PT, R2, UR29, RZ ;  /* 0x0000001d020a7c10 */ /* 0x000fe4000ffbe0ff */
[----:B------:R-:W-:Y:S02]  /*0970*/  PRMT R6, R6, 0x7710, RZ ;  /* 0x0000771006067816 */ /* 0x000fe400000000ff */
[----:B------:R-:W-:Y:S01]  /*0980*/  IADD3.X R11, PT, PT, R3, UR8, RZ, P5, !PT ;  /* 0x00000008030b7c10 */ /* 0x000fe2000affe4ff */
[----:B0-----:R-:W-:Y:S02]  /*0990*/  ULOP3.LUT UR19, UR10, 0xff, URZ, 0xc0, !UPT ;  /* 0x000000ff0a137892 */ /* 0x001fe4000f8ec0ff */
[----:B------:R-:W-:-:S04]  /*09a0*/  USHF.L.U32 UR10, UR10, 0x3, URZ ;  /* 0x000000030a0a7899 */ /* 0x000fc800080006ff */
[----:B------:R-:W-:-:S12]  /*09b0*/  UIMAD UR10, UR19, -0x7, UR10 ;  /* 0xfffffff9130a78a4 */ /* 0x000fd8000f8e020a */
[----:B------:R-:W0:Y:S02]  /*09c0*/  LDCU.S8 UR10, c[0x0][UR10+0x980] ;  /* 0x000130000a0a77ac */ /* 0x000e240008000200 */
[----:B0-----:R-:W-:-:S05]  /*09d0*/  VIMNMX.S16x2 R6, PT, PT, R6, UR10, !PT ;  /* 0x0000000a06067c48 */ /* 0x001fca000ffe0300 */
[----:B------:R0:W-:Y:S02]  /*09e0*/  STG.E.U8 desc[UR26][R10.64], R6 ;  /* 0x000000060a007986 */ /* 0x0001e4000c10111a */
.L_x_70:
[----:B------:R-:W-:Y:S05]  /*09f0*/  BSYNC.RECONVERGENT B0 ;  /* 0x0000000000007941 */ /* 0x000fea0003800200 */
.L_x_69:
[----:B0-----:R-:W-:Y:S01]  /*0a00*/  IADD3 R10, P5, PT, R9, UR33, RZ ;  /* 0x00000021090a7c10 */ /* 0x001fe2000ffbe0ff */
[----:B-----5:R-:W-:Y:S01]  /*0a10*/  IMAD.X R6, RZ, RZ, R18, P4 ;  /* 0x000000ffff067224 */ /* 0x020fe200020e0612 */
[----:B------:R-:W-:Y:S01]  /*0a20*/  @!P0 IADD3.X R5, PT, PT, R3, UR35, RZ, P6, !PT ;  /* 0x0000002303058c10 */ /* 0x000fe2000b7fe4ff */
[----:B------:R-:W-:Y:S01]  /*0a30*/  BSSY.RECONVERGENT B0, `(.L_x_71) ;  /* 0x0000015000007945 */ /* 0x000fe20003800200 */
[----:B------:R-:W-:Y:S01]  /*0a40*/  ISETP.GE.U32.AND P4, PT, R9, UR30, PT ;  /* 0x0000001e09007c0c */ /* 0x000fe2000bf86070 */
[----:B------:R-:W-:Y:S01]  /*0a50*/  IMAD.X R9, RZ, RZ, R16, P5 ;  /* 0x000000ffff097224 */ /* 0x000fe200028e0610 */
[----:B------:R-:W-:Y:S02]  /*0a60*/  ISETP.GE.U32.AND P6, PT, R17, UR30, PT ;  /* 0x0000001e11007c0c */ /* 0x000fe4000bfc6070 */
[----:B------:R-:W-:Y:S02]  /*0a70*/  ISETP.GE.U32.AND P5, PT, R10, UR30, PT ;  /* 0x0000001e0a007c0c */ /* 0x000fe4000bfa6070 */
[----:B------:R-:W-:-:S02]  /*0a80*/  ISETP.GE.AND.EX P6, PT, R6, UR31, PT, P6 ;  /* 0x0000001f06007c0c */ /* 0x000fc4000bfc6360 */
[----:B------:R-:W-:Y:S02]  /*0a90*/  ISETP.GE.AND.EX P4, PT, R16, UR31, PT, P4 ;  /* 0x0000001f10007c0c */ /* 0x000fe4000bf86340 */
[----:B------:R-:W-:Y:S02]  /*0aa0*/  ISETP.GE.AND.EX P5, PT, R9, UR31, PT, P5 ;  /* 0x0000001f09007c0c */ /* 0x000fe4000bfa6350 */
[----:B------:R-:W-:Y:S01]  /*0ab0*/  PRMT R6, RZ, 0x7610, R6 ;  /* 0x00007610ff067816 */ /* 0x000fe20000000006 */
[----:B------:R-:W-:Y:S10]  /*0ac0*/  @P3 BRA `(.L_x_72) ;  /* 0x00000000002c3947 */ /* 0x000ff40003800000 */
[----:B------:R-:W0:Y:S01]  /*0ad0*/  LDCU.U8 UR10, c[0x0][UR32+0x9c0] ;  /* 0x00013800200a77ac */ /* 0x000e220008000000 */
[----:B------:R-:W-:Y:S02]  /*0ae0*/  PRMT R7, R7, 0x8880, RZ ;  /* 0x0000888007077816 */ /* 0x000fe400000000ff */
        /* <DEDUP_REMOVED lines=9> */
.L_x_72:
[----:B------:R-:W-:Y:S05]  /*0b80*/  BSYNC.RECONVERGENT B0 ;  /* 0x0000000000007941 */ /* 0x000fea0003800200 */
.L_x_71:
[----:B------:R-:W-:Y:S04]  /*0b90*/  BSSY.RECONVERGENT B0, `(.L_x_73) ;  /* 0x000000d000007945 */ /* 0x000fe80003800200 */
[----:B------:R-:W-:Y:S05]  /*0ba0*/  @P1 BRA `(.L_x_74) ;  /* 0x00000000002c1947 */ /* 0x000fea0003800000 */
[----:B------:R-:W1:Y:S01]  /*0bb0*/  LDCU.U8 UR10, c[0x0][UR32+0x9c0] ;  /* 0x00013800200a77ac */ /* 0x000e620008000000 */
[----:B------:R-:W-:-:S04]  /*0bc0*/  PRMT R8, R8, 0x8880, RZ ;  /* 0x0000888008087816 */ /* 0x000fc800000000ff */
[----:B0-----:R-:W-:Y:S02]  /*0bd0*/  PRMT R10, R8, 0x7710, RZ ;  /* 0x00007710080a7816 */ /* 0x001fe400000000ff */
[----:B------:R-:W-:-:S04]  /*0be0*/  IADD3 R8, P1, PT, R2, UR38, RZ ;  /* 0x0000002602087c10 */ /* 0x000fc8000ff3e0ff */
[----:B------:R-:W-:Y:S01]  /*0bf0*/  IADD3.X R9, PT, PT, R3, UR20, RZ, P1, !PT ;  /* 0x0000001403097c10 */ /* 0x000fe20008ffe4ff */
[----:B-1----:R-:W-:Y:S02]  /*0c00*/  ULOP3.LUT UR19, UR10, 0xff, URZ, 0xc0, !UPT ;  /* 0x000000ff0a137892 */ /* 0x002fe4000f8ec0ff */
[----:B------:R-:W-:-:S04]  /*0c10*/  USHF.L.U32 UR10, UR10, 0x3, URZ ;  /* 0x000000030a0a7899 */ /* 0x000fc800080006ff */
[----:B------:R-:W-:-:S12]  /*0c20*/  UIMAD UR10, UR19, -0x7, UR10 ;  /* 0xfffffff9130a78a4 */ /* 0x000fd8000f8e020a */
[----:B------:R-:W0:Y:S02]  /*0c30*/  LDCU.S8 UR10, c[0x0][UR10+0x980] ;  /* 0x000130000a0a77ac */ /* 0x000e240008000200 */
[----:B0-----:R-:W-:-:S05]  /*0c40*/  VIMNMX.S16x2 R10, PT, PT, R10, UR10, !PT ;  /* 0x0000000a0a0a7c48 */ /* 0x001fca000ffe0300 */
[----:B------:R1:W-:Y:S02]  /*0c50*/  STG.E.U8 desc[UR26][R8.64], R10 ;  /* 0x0000000a08007986 */ /* 0x0003e4000c10111a */
.L_x_74:
[----:B------:R-:W-:Y:S05]  /*0c60*/  BSYNC.RECONVERGENT B0 ;  /* 0x0000000000007941 */ /* 0x000fea0003800200 */
.L_x_73:
[----:B------:R-:W-:Y:S04]  /*0c70*/  BSSY.RECONVERGENT B0, `(.L_x_75) ;  /* 0x000000d000007945 */ /* 0x000fe80003800200 */
[----:B------:R-:W-:Y:S05]  /*0c80*/  @P2 BRA `(.L_x_76) ;  /* 0x00000000002c2947 */ /* 0x000fea0003800000 */
[----:B------:R-:W2:Y:S01]  /*0c90*/  LDCU.U8 UR10, c[0x0][UR32+0x9c0] ;  /* 0x00013800200a77ac */ /* 0x000ea20008000000 */
[----:B------:R-:W-:Y:S02]  /*0ca0*/  PRMT R0, R0, 0x8880, RZ ;  /* 0x0000888000007816 */ /* 0x000fe400000000ff */
[----:B-1----:R-:W-:Y:S02]  /*0cb0*/  IADD3 R8, P1, PT, R2, UR36, RZ ;  /* 0x0000002402087c10 */ /* 0x002fe4000ff3e0ff */
[----:B------:R-:W-:Y:S02]  /*0cc0*/  PRMT R0, R0, 0x7710, RZ ;  /* 0x0000771000007816 */ /* 0x000fe400000000ff */
[----:B------:R-:W-:Y:S01]  /*0cd0*/  IADD3.X R9, PT, PT, R3, UR22, RZ, P1, !PT ;  /* 0x0000001603097c10 */ /* 0x000fe20008ffe4ff */
[----:B--2---:R-:W-:Y:S02]  /*0ce0*/  ULOP3.LUT UR19, UR10, 0xff, URZ, 0xc0, !UPT ;  /* 0x000000ff0a137892 */ /* 0x004fe4000f8ec0ff */
[----:B------:R-:W-:-:S04]  /*0cf0*/  USHF.L.U32 UR10, UR10, 0x3, URZ ;  /* 0x000000030a0a7899 */ /* 0x000fc800080006ff */
[----:B------:R-:W-:-:S12]  /*0d00*/  UIMAD UR10, UR19, -0x7, UR10 ;  /* 0xfffffff9130a78a4 */ /* 0x000fd8000f8e020a */
[----:B------:R-:W1:Y:S02]  /*0d10*/  LDCU.S8 UR10, c[0x0][UR10+0x980] ;  /* 0x000130000a0a77ac */ /* 0x000e640008000200 */
[----:B-1----:R-:W-:-:S05]  /*0d20*/  VIMNMX.S16x2 R0, PT, PT, R0, UR10, !PT ;  /* 0x0000000a00007c48 */ /* 0x002fca000ffe0300 */
[----:B------:R2:W-:Y:S02]  /*0d30*/  STG.E.U8 desc[UR26][R8.64], R0 ;  /* 0x0000000008007986 */ /* 0x0005e4000c10111a */
.L_x_76:
[----:B------:R-:W-:Y:S05]  /*0d40*/  BSYNC.RECONVERGENT B0 ;  /* 0x0000000000007941 */ /* 0x000fea0003800200 */
.L_x_75:
[C---:B-12---:R-:W-:Y:S01]  /*0d50*/  @!P6 IADD3 R8, P1, PT, R2.reuse, UR24, RZ ;  /* 0x000000180208ec10 */ /* 0x046fe2000ff3e0ff */
[----:B------:R1:W5:Y:S01]  /*0d60*/  @!P0 LDG.E.U8 R6, desc[UR26][R4.64] ;  /* 0x0000001a04068981 */ /* 0x000362000c1e1100 */
[C---:B0-----:R-:W-:Y:S02]  /*0d70*/  @!P4 IADD3 R10, P2, PT, R2.reuse, UR40, RZ ;  /* 0x00000028020acc10 */ /* 0x041fe4000ff5e0ff */
[----:B------:R-:W-:Y:S02]  /*0d80*/  @!P6 IADD3.X R9, PT, PT, R3, UR45, RZ, P1, !PT ;  /* 0x0000002d0309ec10 */ /* 0x000fe40008ffe4ff */
[----:B------:R-:W-:Y:S02]  /*0d90*/  @!P5 IADD3 R12, P1, PT, R2, UR44, RZ ;  /* 0x0000002c020cdc10 */ /* 0x000fe4000ff3e0ff */
[----:B------:R-:W-:Y:S02]  /*0da0*/  PRMT R7, RZ, 0x7610, R7 ;  /* 0x00007610ff077816 */ /* 0x000fe40000000007 */
[----:B------:R-:W-:-:S02]  /*0db0*/  PRMT R14, RZ, 0x7610, R14 ;  /* 0x00007610ff0e7816 */ /* 0x000fc4000000000e */
[----:B------:R-:W-:Y:S02]  /*0dc0*/  PRMT R0, RZ, 0x7610, R0 ;  /* 0x00007610ff007816 */ /* 0x000fe40000000000 */
[C---:B------:R-:W-:Y:S01]  /*0dd0*/  @!P4 IADD3.X R11, PT, PT, R3.reuse, UR47, RZ, P2, !PT ;  /* 0x0000002f030bcc10 */ /* 0x040fe200097fe4ff */
[----:B------:R1:W5:Y:S01]  /*0de0*/  @!P6 LDG.E.U8 R7, desc[UR26][R8.64] ;  /* 0x0000001a0807e981 */ /* 0x000362000c1e1100 */
[----:B------:R-:W-:-:S03]  /*0df0*/  @!P5 IADD3.X R13, PT, PT, R3, UR48, RZ, P1, !PT ;  /* 0x00000030030ddc10 */ /* 0x000fc60008ffe4ff */
[----:B------:R1:W5:Y:S04]  /*0e00*/  @!P4 LDG.E.U8 R14, desc[UR26][R10.64] ;  /* 0x0000001a0a0ec981 */ /* 0x000368000c1e1100 */
[----:B------:R1:W5:Y:S01]  /*0e10*/  @!P5 LDG.E.U8 R0, desc[UR26][R12.64] ;  /* 0x0000001a0c00d981 */ /* 0x000362000c1e1100 */
[----:B------:R-:W-:Y:S04]  /*0e20*/  BSSY.RECONVERGENT B0, `(.L_x_77) ;  /* 0x000000d000007945 */ /* 0x000fe80003800200 */
[----:B------:R-:W-:Y:S05]  /*0e30*/  @P0 BRA `(.L_x_78) ;  /* 0x00000000002c0947 */ /* 0x000fea0003800000 */
[----:B------:R-:W0:Y:S01]  /*0e40*/  LDCU.U8 UR10, c[0x0][UR32+0x9c0] ;  /* 0x00013800200a77ac */ /* 0x000e220008000000 */
[----:B-----5:R-:W-:Y:S02]  /*0e50*/  PRMT R6, R6, 0x8880, RZ ;  /* 0x0000888006067816 */ /* 0x020fe400000000ff */
[----:B-1----:R-:W-:Y:S02]  /*0e60*/  IADD3 R4, P0, PT, R2, UR17, RZ ;  /* 0x0000001102047c10 */ /* 0x002fe4000ff1e0ff */
        /* <DEDUP_REMOVED lines=8> */
.L_x_78:
[----:B------:R-:W-:Y:S05]  /*0ef0*/  BSYNC.RECONVERGENT B0 ;  /* 0x0000000000007941 */ /* 0x000fea0003800200 */
.L_x_77:
[----:B------:R-:W-:Y:S04]  /*0f00*/  BSSY.RECONVERGENT B0, `(.L_x_79) ;  /* 0x000000d000007945 */ /* 0x000fe80003800200 */
[----:B------:R-:W-:Y:S05]  /*0f10*/  @P6 BRA `(.L_x_80) ;  /* 0x00000000002c6947 */ /* 0x000fea0003800000 */
[----:B------:R-:W2:Y:S01]  /*0f20*/  LDCU.U8 UR10, c[0x0][UR32+0x9c0] ;  /* 0x00013800200a77ac */ /* 0x000ea20008000000 */
[----:B0----5:R-:W-:Y:S02]  /*0f30*/  PRMT R6, R7, 0x8880, RZ ;  /* 0x0000888007067816 */ /* 0x021fe400000000ff */
[----:B-1----:R-:W-:Y:S02]  /*0f40*/  IADD3 R4, P0, PT, R2, UR42, RZ ;  /* 0x0000002a02047c10 */ /* 0x002fe4000ff1e0ff */
[----:B------:R-:W-:Y:S02]  /*0f50*/  PRMT R6, R6, 0x7710, RZ ;  /* 0x0000771006067816 */ /* 0x000fe400000000ff */
[----:B------:R-:W-:Y:S01]  /*0f60*/  IADD3.X R5, PT, PT, R3, UR21, RZ, P0, !PT ;  /* 0x0000001503057c10 */ /* 0x000fe200087fe4ff */
[----:B--2---:R-:W-:Y:S02]  /*0f70*/  ULOP3.LUT UR19, UR10, 0xff, URZ, 0xc0, !UPT ;  /* 0x000000ff0a137892 */ /* 0x004fe4000f8ec0ff */
[----:B------:R-:W-:-:S04]  /*0f80*/  USHF.L.U32 UR10, UR10, 0x3, URZ ;  /* 0x000000030a0a7899 */ /* 0x000fc800080006ff */
[----:B------:R-:W-:-:S12]  /*0f90*/  UIMAD UR10, UR19, -0x7, UR10 ;  /* 0xfffffff9130a78a4 */ /* 0x000fd8000f8e020a */
[----:B------:R-:W0:Y:S02]  /*0fa0*/  LDCU.S8 UR10, c[0x0][UR10+0x980] ;  /* 0x000130000a0a77ac */ /* 0x000e240008000200 */
[----:B0-----:R-:W-:-:S05]  /*0fb0*/  VIMNMX.S16x2 R6, PT, PT, R6, UR10, !PT ;  /* 0x0000000a06067c48 */ /* 0x001fca000ffe0300 */
[----:B------:R2:W-:Y:S02]  /*0fc0*/  STG.E.U8 desc[UR26][R4.64], R6 ;  /* 0x0000000604007986 */ /* 0x0005e4000c10111a */
.L_x_80:
[----:B------:R-:W-:Y:S05]  /*0fd0*/  BSYNC.RECONVERGENT B0 ;  /* 0x0000000000007941 */ /* 0x000fea0003800200 */
.L_x_79:
[----:B------:R-:W-:Y:S04]  /*0fe0*/  BSSY.RECONVERGENT B0, `(.L_x_81) ;  /* 0x000000d000007945 */ /* 0x000fe80003800200 */
[----:B------:R-:W-:Y:S05]  /*0ff0*/  @P4 BRA `(.L_x_82) ;  /* 0x00000000002c4947 */ /* 0x000fea0003800000 */
[----:B------:R-:W3:Y:S01]  /*1000*/  LDCU.U8 UR10, c[0x0][UR32+0x9c0] ;  /* 0x00013800200a77ac */ /* 0x000ee20008000000 */
[----:B0-2--5:R-:W-:Y:S02]  /*1010*/  PRMT R6, R14, 0x8880, RZ ;  /* 0x000088800e067816 */ /* 0x025fe400000000ff */
[----:B-1----:R-:W-:Y:S02]  /*1020*/  IADD3 R4, P0, PT, R2, UR25, RZ ;  /* 0x0000001902047c10 */ /* 0x002fe4000ff1e0ff */
[----:B------:R-:W-:Y:S02]  /*1030*/  PRMT R6, R6, 0x7710, RZ ;  /* 0x0000771006067816 */ /* 0x000fe400000000ff */
[----:B------:R-:W-:Y:S01]  /*1040*/  IADD3.X R5, PT, PT, R3, UR14, RZ, P0, !PT ;  /* 0x0000000e03057c10 */ /* 0x000fe200087fe4ff */
[----:B---3--:R-:W-:Y:S02]  /*1050*/  ULOP3.LUT UR19, UR10, 0xff, URZ, 0xc0, !UPT ;  /* 0x000000ff0a137892 */ /* 0x008fe4000f8ec0ff */
[----:B------:R-:W-:-:S04]  /*1060*/  USHF.L.U32 UR10, UR10, 0x3, URZ ;  /* 0x000000030a0a7899 */ /* 0x000fc800080006ff */
[----:B------:R-:W-:-:S12]  /*1070*/  UIMAD UR10, UR19, -0x7, UR10 ;  /* 0xfffffff9130a78a4 */ /* 0x000fd8000f8e020a */
[----:B------:R-:W0:Y:S02]  /*1080*/  LDCU.S8 UR10, c[0x0][UR10+0x980] ;  /* 0x000130000a0a77ac */ /* 0x000e240008000200 */
[----:B0-----:R-:W-:-:S05]  /*1090*/  VIMNMX.S16x2 R6, PT, PT, R6, UR10, !PT ;  /* 0x0000000a06067c48 */ /* 0x001fca000ffe0300 */
[----:B------:R3:W-:Y:S02]  /*10a0*/  STG.E.U8 desc[UR26][R4.64], R6 ;  /* 0x0000000604007986 */ /* 0x0007e4000c10111a */
.L_x_82:
[----:B------:R-:W-:Y:S05]  /*10b0*/  BSYNC.RECONVERGENT B0 ;  /* 0x0000000000007941 */ /* 0x000fea0003800200 */
.L_x_81:
[----:B------:R-:W-:Y:S04]  /*10c0*/  BSSY.RECONVERGENT B0, `(.L_x_83) ;  /* 0x000000d000007945 */ /* 0x000fe80003800200 */
[----:B------:R-:W-:Y:S05]  /*10d0*/  @P5 BRA `(.L_x_84) ;  /* 0x00000000002c5947 */ /* 0x000fea0003800000 */
[----:B------:R-:W4:Y:S01]  /*10e0*/  LDCU.U8 UR10, c[0x0][UR32+0x9c0] ;  /* 0x00013800200a77ac */ /* 0x000f220008000000 */
[----:B-----5:R-:W-:Y:S02]  /*10f0*/  PRMT R0, R0, 0x8880, RZ ;  /* 0x0000888000007816 */ /* 0x020fe400000000ff */
[----:B0123--:R-:W-:Y:S02]  /*1100*/  IADD3 R4, P0, PT, R2, UR23, RZ ;  /* 0x0000001702047c10 */ /* 0x00ffe4000ff1e0ff */
[----:B------:R-:W-:Y:S02]  /*1110*/  PRMT R0, R0, 0x7710, RZ ;  /* 0x0000771000007816 */ /* 0x000fe400000000ff */
[----:B------:R-:W-:Y:S01]  /*1120*/  IADD3.X R5, PT, PT, R3, UR13, RZ, P0, !PT ;  /* 0x0000000d03057c10 */ /* 0x000fe200087fe4ff */
[----:B----4-:R-:W-:Y:S02]  /*1130*/  ULOP3.LUT UR19, UR10, 0xff, URZ, 0xc0, !UPT ;  /* 0x000000ff0a137892 */ /* 0x010fe4000f8ec0ff */
[----:B------:R-:W-:-:S04]  /*1140*/  USHF.L.U32 UR10, UR10, 0x3, URZ ;  /* 0x000000030a0a7899 */ /* 0x000fc800080006ff */
[----:B------:R-:W-:-:S12]  /*1150*/  UIMAD UR10, UR19, -0x7, UR10 ;  /* 0xfffffff9130a78a4 */ /* 0x000fd8000f8e020a */
[----:B------:R-:W0:Y:S02]  /*1160*/  LDCU.S8 UR10, c[0x0][UR10+0x980] ;  /* 0x000130000a0a77ac */ /* 0x000e240008000200 */
[----:B0-----:R-:W-:-:S05]  /*1170*/  VIMNMX.S16x2 R0, PT, PT, R0, UR10, !PT ;  /* 0x0000000a00007c48 */ /* 0x001fca000ffe0300 */
[----:B------:R4:W-:Y:S02]  /*1180*/  STG.E.U8 desc[UR26][R4.64], R0 ;  /* 0x0000000004007986 */ /* 0x0009e4000c10111a */
.L_x_84:
[----:B------:R-:W-:Y:S05]  /*1190*/  BSYNC.RECONVERGENT B0 ;  /* 0x0000000000007941 */ /* 0x000fea0003800200 */
.L_x_83:
[----:B01234-:R-:W-:Y:S01]  /*11a0*/  IMAD.U32 R5, RZ, RZ, UR33 ;  /* 0x00000021ff057e24 */ /* 0x01ffe2000f8e00ff */
[----:B------:R-:W-:-:S03]  /*11b0*/  UIMAD.WIDE.U32 UR4, UR33, 0x8, UR4 ;  /* 0x00000008210478a5 */ /* 0x000fc6000f8e0004 */
[----:B------:R-:W-:Y:S01]  /*11c0*/  IMAD.WIDE.U32 R2, R5, 0x8, R2 ;  /* 0x0000000805027825 */ /* 0x000fe200078e0002 */
[----:B------:R-:W-:Y:S08]  /*11d0*/  BRA.U UP0, `(.L_x_85) ;  /* 0xfffffff500207547 */ /* 0x000ff0000b83ffff */
.L_x_68:
[----:B------:R-:W-:-:S04]  /*11e0*/  ULOP3.LUT UR10, UR9, 0x1, URZ, 0xc0, !UPT ;  /* 0x00000001090a7892 */ /* 0x000fc8000f8ec0ff */
[----:B------:R-:W-:-:S06]  /*11f0*/  UISETP.NE.U32.AND UP0, UPT, UR10, 0x1, UPT ;  /* 0x000000010a00788c */ /* 0x000fcc000bf05070 */
[----:B------:R-:W-:-:S13]  /*1200*/  PLOP3.LUT P0, PT, PT, PT, UP0, 0x80, 0x8 ;  /* 0x000000000008781c */ /* 0x000fda0003f0f008 */
[----:B------:R-:W-:Y:S05]  /*1210*/  @!P0 EXIT ;  /* 0x000000000000894d */ /* 0x000fea0003800000 */
[----:B------:R-:W0:Y:S01]  /*1220*/  S2R R15, SR_TID.X ;  /* 0x00000000000f7919 */ /* 0x000e220000002100 */
[----:B------:R-:W1:Y:S01]  /*1230*/  LDCU UR6, c[0x0][0x360] ;  /* 0x00006c00ff0677ac */ /* 0x000e620008000800 */
[----:B------:R-:W-:Y:S02]  /*1240*/  PRMT R4, RZ, 0x7610, R4 ;  /* 0x00007610ff047816 */ /* 0x000fe40000000004 */
[----:B0-----:R-:W-:-:S04]  /*1250*/  IADD3 R15, P1, PT, R15, UR4, RZ ;  /* 0x000000040f0f7c10 */ /* 0x001fc8000ff3e0ff */
[C---:B------:R-:W-:Y:S01]  /*1260*/  ISETP.GE.U32.AND P0, PT, R15.reuse, UR30, PT ;  /* 0x0000001e0f007c0c */ /* 0x040fe2000bf06070 */
[----:B------:R-:W-:Y:S01]  /*1270*/  IMAD.X R20, RZ, RZ, UR5, P1 ;  /* 0x00000005ff147e24 */ /* 0x000fe200088e06ff */
[----:B-1----:R-:W-:-:S04]  /*1280*/  IADD3 R16, P1, PT, R15, UR6, RZ ;  /* 0x000000060f107c10 */ /* 0x002fc8000ff3e0ff */
[----:B------:R-:W-:Y:S01]  /*1290*/  ISETP.GE.AND.EX P0, PT, R20, UR31, PT, P0 ;  /* 0x0000001f14007c0c */ /* 0x000fe2000bf06300 */
[----:B------:R-:W-:Y:S01]  /*12a0*/  IMAD.X R19, RZ, RZ, R20, P1 ;  /* 0x000000ffff137224 */ /* 0x000fe200008e0614 */
[C---:B------:R-:W-:Y:S02]  /*12b0*/  IADD3 R5, P3, PT, R16.reuse, UR6, RZ ;  /* 0x0000000610057c10 */ /* 0x040fe4000ff7e0ff */
[----:B------:R-:W-:Y:S02]  /*12c0*/  ISETP.GE.U32.AND P1, PT, R16, UR30, PT ;  /* 0x0000001e10007c0c */ /* 0x000fe4000bf26070 */
[----:B------:R-:W-:Y:S01]  /*12d0*/  ISETP.GE.U32.AND P2, PT, R5, UR30, PT ;  /* 0x0000001e05007c0c */ /* 0x000fe2000bf46070 */
[----:B------:R-:W-:Y:S01]  /*12e0*/  IMAD.X R18, RZ, RZ, R19, P3 ;  /* 0x000000ffff127224 */ /* 0x000fe200018e0613 */
[----:B------:R-:W-:Y:S02]  /*12f0*/  ISETP.GE.AND.EX P1, PT, R19, UR31, PT, P1 ;  /* 0x0000001f13007c0c */ /* 0x000fe4000bf26310 */
[----:B-----5:R-:W-:-:S02]  /*1300*/  IADD3 R0, P4, PT, R5, UR6, RZ ;  /* 0x0000000605007c10 */ /* 0x020fc4000ff9e0ff */
[----:B------:R-:W-:Y:S02]  /*1310*/  ISETP.GE.AND.EX P2, PT, R18, UR31, PT, P2 ;  /* 0x0000001f12007c0c */ /* 0x000fe4000bf46320 */
[----:B------:R-:W-:Y:S01]  /*1320*/  @!P0 IADD3 R2, P3, PT, R15, UR28, RZ ;  /* 0x0000001c0f028c10 */ /* 0x000fe2000ff7e0ff */
[----:B------:R-:W-:-:S03]  /*1330*/  IMAD.X R17, RZ, RZ, R18, P4 ;  /* 0x000000ffff117224 */ /* 0x000fc600020e0612 */
[----:B------:R-:W-:Y:S02]  /*1340*/  @!P0 IADD3.X R3, PT, PT, R20, UR7, RZ, P3, !PT ;  /* 0x0000000714038c10 */ /* 0x000fe40009ffe4ff */
[----:B------:R-:W-:Y:S02]  /*1350*/  ISETP.GE.U32.AND P3, PT, R0, UR30, PT ;  /* 0x0000001e00007c0c */ /* 0x000fe4000bf66070 */
[----:B------:R-:W-:Y:S01]  /*1360*/  @!P1 IADD3 R6, P4, PT, R16, UR28, RZ ;  /* 0x0000001c10069c10 */ /* 0x000fe2000ff9e0ff */
[----:B------:R0:W2:Y:S01]  /*1370*/  @!P0 LDG.E.U8 R4, desc[UR26][R2.64] ;  /* 0x0000001a02048981 */ /* 0x0000a2000c1e1100 */
[----:B------:R-:W-:Y:S02]  /*1380*/  ISETP.GE.AND.EX P3, PT, R17, UR31, PT, P3 ;  /* 0x0000001f11007c0c */ /* 0x000fe4000bf66330 */
[----:B------:R-:W-:Y:S02]  /*1390*/  @!P2 IADD3 R8, P5, PT, R5, UR28, RZ ;  /* 0x0000001c0508ac10 */ /* 0x000fe4000ffbe0ff */
[----:B------:R-:W-:-:S02]  /*13a0*/  PRMT R12, RZ, 0x7610, R12 ;  /* 0x00007610ff0c7816 */ /* 0x000fc4000000000c */
[----:B------:R-:W-:Y:S02]  /*13b0*/  PRMT R13, RZ, 0x7610, R13 ;  /* 0x00007610ff0d7816 */ /* 0x000fe4000000000d */
[----:B------:R-:W-:Y:S02]  /*13c0*/  @!P1 IADD3.X R7, PT, PT, R19, UR7, RZ, P4, !PT ;  /* 0x0000000713079c10 */ /* 0x000fe4000a7fe4ff */
[----:B------:R-:W-:-:S03]  /*13d0*/  @!P2 IADD3.X R9, PT, PT, R18, UR7, RZ, P5, !PT ;  /* 0x000000071209ac10 */ /* 0x000fc6000affe4ff */
[----:B------:R1:W3:Y:S01]  /*13e0*/  @!P1 LDG.E.U8 R12, desc[UR26][R6.64] ;  /* 0x0000001a060c9981 */ /* 0x0002e2000c1e1100 */
[----:B------:R-:W-:-:S03]  /*13f0*/  @!P3 IADD3 R10, P4, PT, R0, UR28, RZ ;  /* 0x0000001c000abc10 */ /* 0x000fc6000ff9e0ff */
[----:B------:R3:W4:Y:S01]  /*1400*/  @!P2 LDG.E.U8 R13, desc[UR26][R8.64] ;  /* 0x0000001a080da981 */ /* 0x000722000c1e1100 */
[----:B------:R-:W-:Y:S02]  /*1410*/  PRMT R14, RZ, 0x7610, R14 ;  /* 0x00007610ff0e7816 */ /* 0x000fe4000000000e */
[----:B------:R-:W-:-:S05]  /*1420*/  @!P3 IADD3.X R11, PT, PT, R17, UR7, RZ, P4, !PT ;  /* 0x00000007110bbc10 */ /* 0x000fca000a7fe4ff */
[----:B------:R4:W4:Y:S01]  /*1430*/  @!P3 LDG.E.U8 R14, desc[UR26][R10.64] ;  /* 0x0000001a0a0eb981 */ /* 0x000922000c1e1100 */
[----:B------:R-:W0:Y:S02]  /*1440*/  S2UR UR6, SR_CTAID.X ;  /* 0x00000000000679c3 */ /* 0x000e240000002500 */
[----:B0-----:R-:W0:Y:S02]  /*1450*/  LDCU.U8 UR6, c[0x0][UR6+0x9c0] ;  /* 0x00013800060677ac */ /* 0x001e240008000000 */
[----:B0-----:R-:W-:Y:S02]  /*1460*/  ULOP3.LUT UR9, UR6, 0xff, URZ, 0xc0, !UPT ;  /* 0x000000ff06097892 */ /* 0x001fe4000f8ec0ff */
[----:B------:R-:W-:-:S04]  /*1470*/  USHF.L.U32 UR6, UR6, 0x3, URZ ;  /* 0x0000000306067899 */ /* 0x000fc800080006ff */
[----:B------:R-:W-:-:S12]  /*1480*/  UIMAD UR6, UR9, -0x7, UR6 ;  /* 0xfffffff9090678a4 */ /* 0x000fd8000f8e0206 */
[----:B------:R-:W0:Y:S01]  /*1490*/  LDCU.S8 UR6, c[0x0][UR6+0x980] ;  /* 0x00013000060677ac */ /* 0x000e220008000200 */
[----:B------:R-:W-:-:S04]  /*14a0*/  @!P0 IADD3 R2, P4, PT, R15, UR29, RZ ;  /* 0x0000001d0f028c10 */ /* 0x000fc8000ff9e0ff */
[----:B------:R-:W-:Y:S02]  /*14b0*/  @!P0 IADD3.X R3, PT, PT, R20, UR8, RZ, P4, !PT ;  /* 0x0000000814038c10 */ /* 0x000fe4000a7fe4ff */
[----:B-1----:R-:W-:Y:S02]  /*14c0*/  @!P1 IADD3 R6, P4, PT, R16, UR29, RZ ;  /* 0x0000001d10069c10 */ /* 0x002fe4000ff9e0ff */
[----:B--2---:R-:W-:-:S04]  /*14d0*/  PRMT R4, R4, 0x8880, RZ ;  /* 0x0000888004047816 */ /* 0x004fc800000000ff */
[----:B------:R-:W-:-:S04]  /*14e0*/  PRMT R4, R4, 0x7710, RZ ;  /* 0x0000771004047816 */ /* 0x000fc800000000ff */
[----:B0-----:R-:W-:Y:S02]  /*14f0*/  VIMNMX.S16x2 R7, PT, PT, R4, UR6, !PT ;  /* 0x0000000604077c48 */ /* 0x001fe4000ffe0300 */
[----:B---3--:R-:W-:Y:S02]  /*1500*/  PRMT R8, R12, 0x8880, RZ ;  /* 0x000088800c087816 */ /* 0x008fe400000000ff */
[----:B----4-:R-:W-:Y:S02]  /*1510*/  PRMT R13, R13, 0x8880, RZ ;  /* 0x000088800d0d7816 */ /* 0x010fe400000000ff */
[----:B------:R-:W-:Y:S02]  /*1520*/  PRMT R10, R7, 0x7610, R10 ;  /* 0x00007610070a7816 */ /* 0x000fe4000000000a */
[----:B------:R-:W-:Y:S02]  /*1530*/  PRMT R8, R8, 0x7710, RZ ;  /* 0x0000771008087816 */ /* 0x000fe400000000ff */
[----:B------:R-:W-:Y:S01]  /*1540*/  PRMT R4, R13, 0x7710, RZ ;  /* 0x000077100d047816 */ /* 0x000fe200000000ff */
[----:B------:R0:W-:Y:S01]  /*1550*/  @!P0 STG.E.U8 desc[UR26][R2.64], R10 ;  /* 0x0000000a02008986 */ /* 0x0001e2000c10111a */
[----:B------:R-:W-:-:S02]  /*1560*/  VIMNMX.S16x2 R8, PT, PT, R8, UR6, !PT ;  /* 0x0000000608087c48 */ /* 0x000fc4000ffe0300 */
[----:B------:R-:W-:Y:S02]  /*1570*/  VIMNMX.S16x2 R9, PT, PT, R4, UR6, !PT ;  /* 0x0000000604097c48 */ /* 0x000fe4000ffe0300 */
[----:B------:R-:W-:Y:S02]  /*1580*/  @!P2 IADD3 R4, P0, PT, R5, UR29, RZ ;  /* 0x0000001d0504ac10 */ /* 0x000fe4000ff1e0ff */
[----:B------:R-:W-:Y:S02]  /*1590*/  PRMT R14, R14, 0x8880, RZ ;  /* 0x000088800e0e7816 */ /* 0x000fe400000000ff */
[----:B------:R-:W-:Y:S02]  /*15a0*/  @!P1 IADD3.X R7, PT, PT, R19, UR8, RZ, P4, !PT ;  /* 0x0000000813079c10 */ /* 0x000fe4000a7fe4ff */
[----:B------:R-:W-:Y:S02]  /*15b0*/  @!P2 IADD3.X R5, PT, PT, R18, UR8, RZ, P0, !PT ;  /* 0x000000081205ac10 */ /* 0x000fe400087fe4ff */
[----:B0-----:R-:W-:-:S02]  /*15c0*/  PRMT R3, R8, 0x7610, R3 ;  /* 0x0000761008037816 */ /* 0x001fc40000000003 */
[----:B------:R-:W-:-:S03]  /*15d0*/  PRMT R8, R14, 0x7710, RZ ;  /* 0x000077100e087816 */ /* 0x000fc600000000ff */
[----:B------:R0:W-:Y:S01]  /*15e0*/  @!P1 STG.E.U8 desc[UR26][R6.64], R3 ;  /* 0x0000000306009986 */ /* 0x0001e2000c10111a */
[----:B------:R-:W-:-:S03]  /*15f0*/  VIMNMX.S16x2 R8, PT, PT, R8, UR6, !PT ;  /* 0x0000000608087c48 */ /* 0x000fc6000ffe0300 */
[----:B------:R0:W-:Y:S01]  /*1600*/  @!P2 STG.E.U8 desc[UR26][R4.64], R9 ;  /* 0x000000090400a986 */ /* 0x0001e2000c10111a */
[----:B------:R-:W-:Y:S05]  /*1610*/  @P3 EXIT ;  /* 0x000000000000394d */ /* 0x000fea0003800000 */
[----:B------:R-:W-:-:S04]  /*1620*/  IADD3 R2, P0, PT, R0, UR29, RZ ;  /* 0x0000001d00027c10 */ /* 0x000fc8000ff1e0ff */
[----:B0-----:R-:W-:-:S05]  /*1630*/  IADD3.X R3, PT, PT, R17, UR8, RZ, P0, !PT ;  /* 0x0000000811037c10 */ /* 0x001fca00087fe4ff */
[----:B------:R-:W-:Y:S01]  /*1640*/  STG.E.U8 desc[UR26][R2.64], R8 ;  /* 0x0000000802007986 */ /* 0x000fe2000c10111a */
[----:B------:R-:W-:Y:S05]  /*1650*/  EXIT ;  /* 0x000000000000794d */ /* 0x000fea0003800000 */
.L_x_67:
[----:B------:R-:W1:Y:S02]  /*1660*/  S2R R3, SR_TID.X ;  /* 0x0000000000037919 */ /* 0x000e640000002100 */
[----:B-1----:R-:W-:-:S03]  /*1670*/  IMAD.WIDE.U32 R4, R3, 0x4, RZ ;  /* 0x0000000403047825 */ /* 0x002fc600078e00ff */
[----:B------:R-:W-:-:S04]  /*1680*/  ISETP.GE.U32.AND P0, PT, R4, UR12, PT ;  /* 0x0000000c04007c0c */ /* 0x000fc8000bf06070 */
[----:B------:R-:W-:-:S13]  /*1690*/  ISETP.GE.AND.EX P0, PT, R5, UR9, PT, P0 ;  /* 0x0000000905007c0c */ /* 0x000fda000bf06300 */
[----:B0-----:R-:W-:Y:S05]  /*16a0*/  @P0 EXIT ;  /* 0x000000000000094d */ /* 0x001fea0003800000 */
[----:B------:R-:W-:Y:S01]  /*16b0*/  UPRMT UR4, UR6, 0x8880, URZ ;  /* 0x0000888006047896 */ /* 0x000fe200080000ff */
[----:B------:R-:W-:Y:S01]  /*16c0*/  IMAD.MOV.U32 R0, RZ, RZ, RZ ;  /* 0x000000ffff007224 */ /* 0x000fe200078e00ff */
[----:B------:R-:W0:Y:S02]  /*16d0*/  LDCU UR5, c[0x0][0x360] ;  /* 0x00006c00ff0577ac */ /* 0x000e240008000800 */
[----:B------:R-:W-:-:S12]  /*16e0*/  UPRMT UR4, UR4, 0x7710, URZ ;  /* 0x0000771004047896 */ /* 0x000fd800080000ff */
.L_x_86:
[C---:B------:R-:W-:Y:S01]  /*16f0*/  IMAD.SHL.U32 R9, R3.reuse, 0x4, RZ ;  /* 0x0000000403097824 */ /* 0x040fe200078e00ff */
[----:B------:R-:W-:-:S04]  /*1700*/  SHF.L.U64.HI R11, R3, 0x2, R0 ;  /* 0x00000002030b7819 */ /* 0x000fc80000010200 */
[----:B------:R-:W-:-:S04]  /*1710*/  IADD3 R4, P0, PT, R9, UR28, RZ ;  /* 0x0000001c09047c10 */ /* 0x000fc8000ff1e0ff */
[----:B------:R-:W-:-:S05]  /*1720*/  IADD3.X R5, PT, PT, R11, UR7, RZ, P0, !PT ;  /* 0x000000070b057c10 */ /* 0x000fca00087fe4ff */
[----:B------:R-:W2:Y:S02]  /*1730*/  LDG.E R4, desc[UR26][R4.64] ;  /* 0x0000001a04047981 */ /* 0x000ea4000c1e1900 */
[--C-:B--2---:R-:W-:Y:S02]  /*1740*/  SHF.R.S32.HI R6, RZ, 0x8, R4.reuse ;  /* 0x00000008ff067819 */ /* 0x104fe40000011404 */
[--C-:B------:R-:W-:Y:S02]  /*1750*/  SHF.R.S32.HI R10, RZ, 0x18, R4.reuse ;  /* 0x00000018ff0a7819 */ /* 0x100fe40000011404 */
[----:B------:R-:W-:Y:S02]  /*1760*/  SGXT R6, R6, 0x8 ;  /* 0x000000080606781a */ /* 0x000fe40000000200 */
[----:B------:R-:W-:Y:S02]  /*1770*/  SHF.R.S32.HI R8, RZ, 0x10, R4 ;  /* 0x00000010ff087819 */ /* 0x000fe40000011404 */
[----:B------:R-:W-:-:S02]  /*1780*/  SGXT R2, R4, 0x8 ;  /* 0x000000080402781a */ /* 0x000fc40000000200 */
[----:B------:R-:W-:Y:S02]  /*1790*/  SGXT R10, R10, 0x8 ;  /* 0x000000080a0a781a */ /* 0x000fe40000000200 */
[----:B------:R-:W-:Y:S02]  /*17a0*/  VIMNMX.S16x2 R6, PT, PT, R6, UR4, !PT ;  /* 0x0000000406067c48 */ /* 0x000fe4000ffe0300 */
[----:B------:R-:W-:Y:S02]  /*17b0*/  SGXT R8, R8, 0x8 ;  /* 0x000000080808781a */ /* 0x000fe40000000200 */
[----:B------:R-:W-:Y:S02]  /*17c0*/  VIMNMX.S16x2 R2, PT, PT, R2, UR4, !PT ;  /* 0x0000000402027c48 */ /* 0x000fe4000ffe0300 */
[----:B------:R-:W-:Y:S02]  /*17d0*/  VIMNMX.S16x2 R10, PT, PT, R10, UR4, !PT ;  /* 0x000000040a0a7c48 */ /* 0x000fe4000ffe0300 */
[----:B------:R-:W-:-:S02]  /*17e0*/  PRMT R4, R6, 0x7610, R4 ;  /* 0x0000761006047816 */ /* 0x000fc40000000004 */
[----:B------:R-:W-:Y:S02]  /*17f0*/  VIMNMX.S16x2 R5, PT, PT, R8, UR4, !PT ;  /* 0x0000000408057c48 */ /* 0x000fe4000ffe0300 */
[----:B------:R-:W-:Y:S02]  /*1800*/  PRMT R6, R10, 0x7610, R6 ;  /* 0x000076100a067816 */ /* 0x000fe40000000006 */
[----:B------:R-:W-:Y:S02]  /*1810*/  LOP3.LUT R7, R2, 0xffff, RZ, 0xc0, !PT ;  /* 0x0000ffff02077812 */ /* 0x000fe400078ec0ff */
[----:B------:R-:W-:Y:S02]  /*1820*/  LOP3.LUT R4, R4, 0xffff, RZ, 0xc0, !PT ;  /* 0x0000ffff04047812 */ /* 0x000fe400078ec0ff */
[----:B------:R-:W-:Y:S02]  /*1830*/  LOP3.LUT R6, R6, 0xffff, RZ, 0xc0, !PT ;  /* 0x0000ffff06067812 */ /* 0x000fe400078ec0ff */
[----:B------:R-:W-:-:S02]  /*1840*/  LOP3.LUT R5, R5, 0xffff, RZ, 0xc0, !PT ;  /* 0x0000ffff05057812 */ /* 0x000fc400078ec0ff */
[----:B------:R-:W-:Y:S02]  /*1850*/  PRMT R7, R7, 0x3340, R4 ;  /* 0x0000334007077816 */ /* 0x000fe40000000004 */
[----:B------:R-:W-:Y:S02]  /*1860*/  IADD3 R4, P0, PT, R9, UR29, RZ ;  /* 0x0000001d09047c10 */ /* 0x000fe4000ff1e0ff */
[----:B------:R-:W-:Y:S02]  /*1870*/  PRMT R6, R5, 0x3340, R6 ;  /* 0x0000334005067816 */ /* 0x000fe40000000006 */
[----:B------:R-:W-:Y:S02]  /*1880*/  IADD3.X R5, PT, PT, R11, UR8, RZ, P0, !PT ;  /* 0x000000080b057c10 */ /* 0x000fe400087fe4ff */
[----:B0-----:R-:W-:Y:S02]  /*1890*/  IADD3 R3, P0, PT, R3, UR5, RZ ;  /* 0x0000000503037c10 */ /* 0x001fe4000ff1e0ff */
[----:B------:R-:W-:-:S03]  /*18a0*/  PRMT R7, R7, 0x5410, R6 ;  /* 0x0000541007077816 */ /* 0x000fc60000000006 */
[C---:B------:R-:W-:Y:S02]  /*18b0*/  IMAD.SHL.U32 R2, R3.reuse, 0x4, RZ ;  /* 0x0000000403027824 */ /* 0x040fe400078e00ff */
[----:B------:R-:W-:Y:S01]  /*18c0*/  IMAD.X R0, RZ, RZ, R0, P0 ;  /* 0x000000ffff007224 */ /* 0x000fe200000e0600 */
[----:B------:R1:W-:Y:S01]  /*18d0*/  STG.E desc[UR26][R4.64], R7 ;  /* 0x0000000704007986 */ /* 0x0003e2000c10191a */
[C---:B------:R-:W-:Y:S02]  /*18e0*/  LOP3.LUT P0, RZ, R3.reuse, 0xffffc000, RZ, 0xc0, !PT ;  /* 0xffffc00003ff7812 */ /* 0x040fe4000780c0ff */
[----:B------:R-:W-:Y:S02]  /*18f0*/  ISETP.LT.U32.AND P1, PT, R2, UR12, PT ;  /* 0x0000000c02007c0c */ /* 0x000fe4000bf21070 */
[----:B------:R-:W-:Y:S02]  /*1900*/  SHF.L.U64.HI R2, R3, 0x2, R0 ;  /* 0x0000000203027819 */ /* 0x000fe40000010200 */
[----:B------:R-:W-:-:S02]  /*1910*/  LOP3.LUT P0, RZ, R0, 0x3fffffff, RZ, 0xc0, P0 ;  /* 0x3fffffff00ff7812 */ /* 0x000fc4000000c0ff */
[----:B------:R-:W-:-:S13]  /*1920*/  ISETP.LT.AND.EX P1, PT, R2, UR9, PT, P1 ;  /* 0x0000000902007c0c */ /* 0x000fda000bf21310 */
[----:B-1----:R-:W-:Y:S05]  /*1930*/  @!P0 BRA P1, `(.L_x_86) ;  /* 0xfffffffc006c8947 */ /* 0x002fea000083ffff */
[----:B------:R-:W-:Y:S05]  /*1940*/  EXIT ;  /* 0x000000000000794d */ /* 0x000fea0003800000 */
        .weak           $__internal_7_$__cuda_sm20_div_u16
        .type           $__internal_7_$__cuda_sm20_div_u16,@function
        .size           $__internal_7_$__cuda_sm20_div_u16,(.L_x_4112 - $__internal_7_$__cuda_sm20_div_u16)
$__internal_7_$__cuda_sm20_div_u16:
        /* <DEDUP_REMOVED lines=19> */
[----:B------:R-:W-:Y:S05]  /*1a80*/  RET.REL.NODEC R2 `(_ZN2at6native61_GLOBAL__N__44eb8e94_28_ForeachBinaryOpScalarList_cu_dda10a6925multi_tensor_apply_kernelINS1_28TensorListScalarListMetadataIaLi2EEENS1_25BinaryOpScalarListFunctorIaLi2ELi1ELi1EEEJNS0_7maximumIaEEEEEvT_T0_DpT1_) ;  /* 0xffffffe4025c7950 */ /* 0x000fea0003c3ffff */
.L_x_87:
        /* <DEDUP_REMOVED lines=15> */
.L_x_4112:


//--------------------- .text._ZN2at6native61_GLOBAL__N__44eb8e94_28_ForeachBinaryOpScalarList_cu_dda10a6925multi_tensor_apply_kernelINS1_28TensorListScalarListMetadataIhLi2EEENS1_25BinaryOpScalarListFunctorIhLi2ELi1ELi1EEEJNS0_7maximumIhEEEEEvT_T0_DpT1_ --------------------------
	.section	.text._ZN2at6native61_GLOBAL__N__44eb8e94_28_ForeachBinaryOpScalarList_cu_dda10a6925multi_tensor_apply_kernelINS1_28TensorListScalarListMetadataIhLi2EEENS1_25BinaryOpScalarListFunctorIhLi2ELi1ELi1EEEJNS0_7maximumIhEEEEEvT_T0_DpT1_,"ax",@progbits
	.align	128
.text._ZN2at6native61_GLOBAL__N__44eb8e94_28_ForeachBinaryOpScalarList_cu_dda10a6925multi_tensor_apply_kernelINS1_28TensorListScalarListMetadataIhLi2EEENS1_25BinaryOpScalarListFunctorIhLi2ELi1ELi1EEEJNS0_7maximumIhEEEEEvT_T0_DpT1_:
        .type           _ZN2at6native61_GLOBAL__N__44eb8e94_28_ForeachBinaryOpScalarList_cu_dda10a6925multi_tensor_apply_kernelINS1_28TensorListScalarListMetadataIhLi2EEENS1_25BinaryOpScalarListFunctorIhLi2ELi1ELi1EEEJNS0_7maximumIhEEEEEvT_T0_DpT1_,@function
        .size           _ZN2at6native61_GLOBAL__N__44eb8e94_28_ForeachBinaryOpScalarList_cu_dda10a6925multi_tensor_apply_kernelINS1_28TensorListScalarListMetadataIhLi2EEENS1_25BinaryOpScalarListFunctorIhLi2ELi1ELi1EEEJNS0_7maximumIhEEEEEvT_T0_DpT1_,(.L_x_4114 - _ZN2at6native61_GLOBAL__N__44eb8e94_28_ForeachBinaryOpScalarList_cu_dda10a6925multi_tensor_apply_kernelINS1_28TensorListScalarListMetadataIhLi2EEENS1_25BinaryOpScalarListFunctorIhLi2ELi1ELi1EEEJNS0_7maximumIhEEEEEvT_T0_DpT1_)
        .other          _ZN2at6native61_GLOBAL__N__44eb8e94_28_ForeachBinaryOpScalarList_cu_dda10a6925multi_tensor_apply_kernelINS1_28TensorListScalarListMetadataIhLi2EEENS1_25BinaryOpScalarListFunctorIhLi2ELi1ELi1EEEJNS0_7maximumIhEEEEEvT_T0_DpT1_,@"STO_CUDA_ENTRY STV_DEFAULT"
_ZN2at6native61_GLOBAL__N__44eb8e94_28_ForeachBinaryOpScalarList_cu_dda10a6925multi_tensor_apply_kernelINS1_28TensorListScalarListMetadataIhLi2EEENS1_25BinaryOpScalarListFunctorIhLi2ELi1ELi1EEEJNS0_7maximumIhEEEEEvT_T0_DpT1_:
        /* <DEDUP_REMOVED lines=14> */
[----:B---3--:R-:W-:Y:S02]  /*00e0*/  UIADD3 UR29, UP1, UPT, UR4, UR10, URZ ;  /* 0x0000000a041d7290 */ /* 0x008fe4000ff3e0ff */
[----:B------:R-:W-:Y:S02]  /*00f0*/  UIADD3.X UR7, UPT, UPT, UR5, UR7, URZ, UP0, !UPT ;  /* 0x0000000705077290 */ /* 0x000fe400087fe4ff */
[----:B----4-:R-:W-:Y:S02]  /*0100*/  ULOP3.LUT UR6, UR28, UR8, UR29, 0xfe, !UPT ;  /* 0x000000081c067292 */ /* 0x010fe4000f8efe1d */
[----:B------:R-:W-:Y:S02]  /*0110*/  UIADD3 UR13, UP2, UPT, -UR4, UR8, URZ ;  /* 0x00000008040d7290 */ /* 0x000fe4000ff5e1ff */
[----:B------:R-:W-:Y:S01]  /*0120*/  ULOP3.LUT UP0, URZ, UR6, 0x3, URZ, 0xc0, !UPT ;  /* 0x0000000306ff7892 */ /* 0x000fe2000f80c0ff */
[----:B------:R-:W0:Y:S01]  /*0130*/  LDCU.U8 UR4, c[0x0][UR12+0x980] ;  /* 0x000130000c0477ac */ /* 0x000e220008000000 */
[----:B------:R-:W-:-:S02]  /*0140*/  UIADD3.X UR8, UPT, UPT, UR5, UR11, URZ, UP1, !UPT ;  /* 0x0000000b05087290 */ /* 0x000fc40008ffe4ff */
        /* <DEDUP_REMOVED lines=21> */
[----:B------:R-:W-:Y:S05]  /*02a0*/  CALL.REL.NOINC `($__internal_8_$__cuda_sm20_div_u16) ;  /* 0x00000014005c7944 */ /* 0x000fea0003c00000 */
        /* <DEDUP_REMOVED lines=59> */
.L_x_106:
        /* <DEDUP_REMOVED lines=47> */
[----:B-----5:R-:W-:Y:S02]  /*0950*/  LOP3.LUT R12, R7, 0xff, RZ, 0xc0, !PT ;  /* 0x000000ff070c7812 */ /* 0x020fe400078ec0ff */
[----:B------:R-:W-:-:S04]  /*0960*/  IADD3 R10, P5, PT, R2, UR29, RZ ;  /* 0x0000001d020a7c10 */ /* 0x000fc8000ffbe0ff */
[----:B------:R-:W-:Y:S01]  /*0970*/  IADD3.X R11, PT, PT, R3, UR8, RZ, P5, !PT ;  /* 0x00000008030b7c10 */ /* 0x000fe2000affe4ff */
[----:B0-----:R-:W-:Y:S02]  /*0980*/  ULOP3.LUT UR19, UR10, 0xff, URZ, 0xc0, !UPT ;  /* 0x000000ff0a137892 */ /* 0x001fe4000f8ec0ff */
[----:B------:R-:W-:-:S04]  /*0990*/  USHF.L.U32 UR10, UR10, 0x3, URZ ;  /* 0x000000030a0a7899 */ /* 0x000fc800080006ff */
[----:B------:R-:W-:-:S12]  /*09a0*/  UIMAD UR10, UR19, -0x7, UR10 ;  /* 0xfffffff9130a78a4 */ /* 0x000fd8000f8e020a */
[----:B------:R-:W0:Y:S02]  /*09b0*/  LDCU.U8 UR10, c[0x0][UR10+0x980] ;  /* 0x000130000a0a77ac */ /* 0x000e240008000000 */
[----:B0-----:R-:W-:-:S05]  /*09c0*/  VIMNMX.U16x2 R12, PT, PT, R12, UR10, !PT ;  /* 0x0000000a0c0c7c48 */ /* 0x001fca000ffe0200 */
[----:B------:R0:W-:Y:S02]  /*09d0*/  STG.E.U8 desc[UR26][R10.64], R12 ;  /* 0x0000000c0a007986 */ /* 0x0001e4000c10111a */
.L_x_91:
[----:B------:R-:W-:Y:S05]  /*09e0*/  BSYNC.RECONVERGENT B0 ;  /* 0x0000000000007941 */ /* 0x000fea0003800200 */
.L_x_90:
        /* <DEDUP_REMOVED lines=14> */
[----:B------:R-:W-:Y:S02]  /*0ad0*/  LOP3.LUT R6, R6, 0xff, RZ, 0xc0, !PT ;  /* 0x000000ff06067812 */ /* 0x000fe400078ec0ff */
        /* <DEDUP_REMOVED lines=8> */
.L_x_93:
[----:B------:R-:W-:Y:S05]  /*0b60*/  BSYNC.RECONVERGENT B0 ;  /* 0x0000000000007941 */ /* 0x000fea0003800200 */
.L_x_92:
[----:B------:R-:W-:Y:S04]  /*0b70*/  BSSY.RECONVERGENT B0, `(.L_x_94) ;  /* 0x000000c000007945 */ /* 0x000fe80003800200 */
[----:B------:R-:W-:Y:S05]  /*0b80*/  @P1 BRA `(.L_x_95) ;  /* 0x0000000000281947 */ /* 0x000fea0003800000 */
[----:B------:R-:W1:Y:S01]  /*0b90*/  LDCU.U8 UR10, c[0x0][UR32+0x9c0] ;  /* 0x00013800200a77ac */ /* 0x000e620008000000 */
[----:B0-----:R-:W-:Y:S02]  /*0ba0*/  LOP3.LUT R6, R8, 0xff, RZ, 0xc0, !PT ;  /* 0x000000ff08067812 */ /* 0x001fe400078ec0ff */
[----:B------:R-:W-:-:S04]  /*0bb0*/  IADD3 R8, P1, PT, R2, UR38, RZ ;  /* 0x0000002602087c10 */ /* 0x000fc8000ff3e0ff */
[----:B------:R-:W-:Y:S01]  /*0bc0*/  IADD3.X R9, PT, PT, R3, UR20, RZ, P1, !PT ;  /* 0x0000001403097c10 */ /* 0x000fe20008ffe4ff */
[----:B-1----:R-:W-:Y:S02]  /*0bd0*/  ULOP3.LUT UR19, UR10, 0xff, URZ, 0xc0, !UPT ;  /* 0x000000ff0a137892 */ /* 0x002fe4000f8ec0ff */
[----:B------:R-:W-:-:S04]  /*0be0*/  USHF.L.U32 UR10, UR10, 0x3, URZ ;  /* 0x000000030a0a7899 */ /* 0x000fc800080006ff */
[----:B------:R-:W-:-:S12]  /*0bf0*/  UIMAD UR10, UR19, -0x7, UR10 ;  /* 0xfffffff9130a78a4 */ /* 0x000fd8000f8e020a */
[----:B------:R-:W0:Y:S02]  /*0c00*/  LDCU.U8 UR10, c[0x0][UR10+0x980] ;  /* 0x000130000a0a77ac */ /* 0x000e240008000000 */
[----:B0-----:R-:W-:-:S05]  /*0c10*/  VIMNMX.U16x2 R6, PT, PT, R6, UR10, !PT ;  /* 0x0000000a06067c48 */ /* 0x001fca000ffe0200 */
[----:B------:R1:W-:Y:S02]  /*0c20*/  STG.E.U8 desc[UR26][R8.64], R6 ;  /* 0x0000000608007986 */ /* 0x0003e4000c10111a */
.L_x_95:
[----:B------:R-:W-:Y:S05]  /*0c30*/  BSYNC.RECONVERGENT B0 ;  /* 0x0000000000007941 */ /* 0x000fea0003800200 */
.L_x_94:
[----:B------:R-:W-:Y:S04]  /*0c40*/  BSSY.RECONVERGENT B0, `(.L_x_96) ;  /* 0x000000c000007945 */ /* 0x000fe80003800200 */
[----:B------:R-:W-:Y:S05]  /*0c50*/  @P2 BRA `(.L_x_97) ;  /* 0x0000000000282947 */ /* 0x000fea0003800000 */
[----:B------:R-:W2:Y:S01]  /*0c60*/  LDCU.U8 UR10, c[0x0][UR32+0x9c0] ;  /* 0x00013800200a77ac */ /* 0x000ea20008000000 */
[----:B------:R-:W-:Y:S02]  /*0c70*/  LOP3.LUT R0, R0, 0xff, RZ, 0xc0, !PT ;  /* 0x000000ff00007812 */ /* 0x000fe400078ec0ff */
[----:B-1----:R-:W-:-:S04]  /*0c80*/  IADD3 R8, P1, PT, R2, UR36, RZ ;  /* 0x0000002402087c10 */ /* 0x002fc8000ff3e0ff */
[----:B------:R-:W-:Y:S01]  /*0c90*/  IADD3.X R9, PT, PT, R3, UR22, RZ, P1, !PT ;  /* 0x0000001603097c10 */ /* 0x000fe20008ffe4ff */
[----:B--2---:R-:W-:Y:S02]  /*0ca0*/  ULOP3.LUT UR19, UR10, 0xff, URZ, 0xc0, !UPT ;  /* 0x000000ff0a137892 */ /* 0x004fe4000f8ec0ff */
[----:B------:R-:W-:-:S04]  /*0cb0*/  USHF.L.U32 UR10, UR10, 0x3, URZ ;  /* 0x000000030a0a7899 */ /* 0x000fc800080006ff */
[----:B------:R-:W-:-:S12]  /*0cc0*/  UIMAD UR10, UR19, -0x7, UR10 ;  /* 0xfffffff9130a78a4 */ /* 0x000fd8000f8e020a */
[----:B------:R-:W1:Y:S02]  /*0cd0*/  LDCU.U8 UR10, c[0x0][UR10+0x980] ;  /* 0x000130000a0a77ac */ /* 0x000e640008000000 */
[----:B-1----:R-:W-:-:S05]  /*0ce0*/  VIMNMX.U16x2 R0, PT, PT, R0, UR10, !PT ;  /* 0x0000000a00007c48 */ /* 0x002fca000ffe0200 */
[----:B------:R2:W-:Y:S02]  /*0cf0*/  STG.E.U8 desc[UR26][R8.64], R0 ;  /* 0x0000000008007986 */ /* 0x0005e4000c10111a */
.L_x_97:
[----:B------:R-:W-:Y:S05]  /*0d00*/  BSYNC.RECONVERGENT B0 ;  /* 0x0000000000007941 */ /* 0x000fea0003800200 */
.L_x_96:
        /* <DEDUP_REMOVED lines=16> */
[----:B-1---5:R-:W-:Y:S02]  /*0e10*/  LOP3.LUT R8, R7, 0xff, RZ, 0xc0, !PT ;  /* 0x000000ff07087812 */ /* 0x022fe400078ec0ff */
        /* <DEDUP_REMOVED lines=8> */
.L_x_99:
[----:B------:R-:W-:Y:S05]  /*0ea0*/  BSYNC.RECONVERGENT B0 ;  /* 0x0000000000007941 */ /* 0x000fea0003800200 */
.L_x_98:
[----:B------:R-:W-:Y:S04]  /*0eb0*/  BSSY.RECONVERGENT B0, `(.L_x_100) ;  /* 0x000000c000007945 */ /* 0x000fe80003800200 */
[----:B------:R-:W-:Y:S05]  /*0ec0*/  @P6 BRA `(.L_x_101) ;  /* 0x0000000000286947 */ /* 0x000fea0003800000 */
[----:B------:R-:W2:Y:S01]  /*0ed0*/  LDCU.U8 UR10, c[0x0][UR32+0x9c0] ;  /* 0x00013800200a77ac */ /* 0x000ea20008000000 */
[----:B-----5:R-:W-:Y:S02]  /*0ee0*/  LOP3.LUT R0, R0, 0xff, RZ, 0xc0, !PT ;  /* 0x000000ff00007812 */ /* 0x020fe400078ec0ff */
[----:B01----:R-:W-:-:S04]  /*0ef0*/  IADD3 R4, P0, PT, R2, UR42, RZ ;  /* 0x0000002a02047c10 */ /* 0x003fc8000ff1e0ff */
[----:B------:R-:W-:Y:S01]  /*0f00*/  IADD3.X R5, PT, PT, R3, UR21, RZ, P0, !PT ;  /* 0x0000001503057c10 */ /* 0x000fe200087fe4ff */
[----:B--2---:R-:W-:Y:S02]  /*0f10*/  ULOP3.LUT UR19, UR10, 0xff, URZ, 0xc0, !UPT ;  /* 0x000000ff0a137892 */ /* 0x004fe4000f8ec0ff */
[----:B------:R-:W-:-:S04]  /*0f20*/  USHF.L.U32 UR10, UR10, 0x3, URZ ;  /* 0x000000030a0a7899 */ /* 0x000fc800080006ff */
[----:B------:R-:W-:-:S12]  /*0f30*/  UIMAD UR10, UR19, -0x7, UR10 ;  /* 0xfffffff9130a78a4 */ /* 0x000fd8000f8e020a */
[----:B------:R-:W0:Y:S02]  /*0f40*/  LDCU.U8 UR10, c[0x0][UR10+0x980] ;  /* 0x000130000a0a77ac */ /* 0x000e240008000000 */
[----:B0-----:R-:W-:-:S05]  /*0f50*/  VIMNMX.U16x2 R0, PT, PT, R0, UR10, !PT ;  /* 0x0000000a00007c48 */ /* 0x001fca000ffe0200 */
[----:B------:R2:W-:Y:S02]  /*0f60*/  STG.E.U8 desc[UR26][R4.64], R0 ;  /* 0x0000000004007986 */ /* 0x0005e4000c10111a */
.L_x_101:
[----:B------:R-:W-:Y:S05]  /*0f70*/  BSYNC.RECONVERGENT B0 ;  /* 0x0000000000007941 */ /* 0x000fea0003800200 */
.L_x_100:
[----:B------:R-:W-:Y:S04]  /*0f80*/  BSSY.RECONVERGENT B0, `(.L_x_102) ;  /* 0x000000c000007945 */ /* 0x000fe80003800200 */
[----:B------:R-:W-:Y:S05]  /*0f90*/  @P4 BRA `(.L_x_103) ;  /* 0x0000000000284947 */ /* 0x000fea0003800000 */
[----:B------:R-:W3:Y:S01]  /*0fa0*/  LDCU.U8 UR10, c[0x0][UR32+0x9c0] ;  /* 0x00013800200a77ac */ /* 0x000ee20008000000 */
[----:B-----5:R-:W-:Y:S02]  /*0fb0*/  LOP3.LUT R6, R6, 0xff, RZ, 0xc0, !PT ;  /* 0x000000ff06067812 */ /* 0x020fe400078ec0ff */
[----:B012---:R-:W-:-:S04]  /*0fc0*/  IADD3 R4, P0, PT, R2, UR25, RZ ;  /* 0x0000001902047c10 */ /* 0x007fc8000ff1e0ff */
[----:B------:R-:W-:Y:S01]  /*0fd0*/  IADD3.X R5, PT, PT, R3, UR14, RZ, P0, !PT ;  /* 0x0000000e03057c10 */ /* 0x000fe200087fe4ff */
[----:B---3--:R-:W-:Y:S02]  /*0fe0*/  ULOP3.LUT UR19, UR10, 0xff, URZ, 0xc0, !UPT ;  /* 0x000000ff0a137892 */ /* 0x008fe4000f8ec0ff */
[----:B------:R-:W-:-:S04]  /*0ff0*/  USHF.L.U32 UR10, UR10, 0x3, URZ ;  /* 0x000000030a0a7899 */ /* 0x000fc800080006ff */
[----:B------:R-:W-:-:S12]  /*1000*/  UIMAD UR10, UR19, -0x7, UR10 ;  /* 0xfffffff9130a78a4 */ /* 0x000fd8000f8e020a */
[----:B------:R-:W0:Y:S02]  /*1010*/  LDCU.U8 UR10, c[0x0][UR10+0x980] ;  /* 0x000130000a0a77ac */ /* 0x000e240008000000 */
[----:B0-----:R-:W-:-:S05]  /*1020*/  VIMNMX.U16x2 R6, PT, PT, R6, UR10, !PT ;  /* 0x0000000a06067c48 */ /* 0x001fca000ffe0200 */
[----:B------:R3:W-:Y:S02]  /*1030*/  STG.E.U8 desc[UR26][R4.64], R6 ;  /* 0x0000000604007986 */ /* 0x0007e4000c10111a */
.L_x_103:
[----:B------:R-:W-:Y:S05]  /*1040*/  BSYNC.RECONVERGENT B0 ;  /* 0x0000000000007941 */ /* 0x000fea0003800200 */
.L_x_102:
[----:B------:R-:W-:Y:S04]  /*1050*/  BSSY.RECONVERGENT B0, `(.L_x_104) ;  /* 0x000000c000007945 */ /* 0x000fe80003800200 */
[----:B------:R-:W-:Y:S05]  /*1060*/  @P5 BRA `(.L_x_105) ;  /* 0x0000000000285947 */ /* 0x000fea0003800000 */
[----:B------:R-:W4:Y:S01]  /*1070*/  LDCU.U8 UR10, c[0x0][UR32+0x9c0] ;  /* 0x00013800200a77ac */ /* 0x000f220008000000 */
[----:B-----5:R-:W-:Y:S02]  /*1080*/  LOP3.LUT R14, R14, 0xff, RZ, 0xc0, !PT ;  /* 0x000000ff0e0e7812 */ /* 0x020fe400078ec0ff */
[----:B0123--:R-:W-:-:S04]  /*1090*/  IADD3 R4, P0, PT, R2, UR23, RZ ;  /* 0x0000001702047c10 */ /* 0x00ffc8000ff1e0ff */
[----:B------:R-:W-:Y:S01]  /*10a0*/  IADD3.X R5, PT, PT, R3, UR13, RZ, P0, !PT ;  /* 0x0000000d03057c10 */ /* 0x000fe200087fe4ff */
[----:B----4-:R-:W-:Y:S02]  /*10b0*/  ULOP3.LUT UR19, UR10, 0xff, URZ, 0xc0, !UPT ;  /* 0x000000ff0a137892 */ /* 0x010fe4000f8ec0ff */
[----:B------:R-:W-:-:S04]  /*10c0*/  USHF.L.U32 UR10, UR10, 0x3, URZ ;  /* 0x000000030a0a7899 */ /* 0x000fc800080006ff */
[----:B------:R-:W-:-:S12]  /*10d0*/  UIMAD UR10, UR19, -0x7, UR10 ;  /* 0xfffffff9130a78a4 */ /* 0x000fd8000f8e020a */
[----:B------:R-:W0:Y:S02]  /*10e0*/  LDCU.U8 UR10, c[0x0][UR10+0x980] ;  /* 0x000130000a0a77ac */ /* 0x000e240008000000 */
[----:B0-----:R-:W-:-:S05]  /*10f0*/  VIMNMX.U16x2 R14, PT, PT, R14, UR10, !PT ;  /* 0x0000000a0e0e7c48 */ /* 0x001fca000ffe0200 */
[----:B------:R4:W-:Y:S02]  /*1100*/  STG.E.U8 desc[UR26][R4.64], R14 ;  /* 0x0000000e04007986 */ /* 0x0009e4000c10111a */
.L_x_105:
[----:B------:R-:W-:Y:S05]  /*1110*/  BSYNC.RECONVERGENT B0 ;  /* 0x0000000000007941 */ /* 0x000fea0003800200 */
.L_x_104:
[----:B01234-:R-:W-:Y:S01]  /*1120*/  IMAD.U32 R5, RZ, RZ, UR33 ;  /* 0x00000021ff057e24 */ /* 0x01ffe2000f8e00ff */
[----:B------:R-:W-:-:S03]  /*1130*/  UIMAD.WIDE.U32 UR4, UR33, 0x8, UR4 ;  /* 0x00000008210478a5 */ /* 0x000fc6000f8e0004 */
[----:B------:R-:W-:Y:S01]  /*1140*/  IMAD.WIDE.U32 R2, R5, 0x8, R2 ;  /* 0x0000000805027825 */ /* 0x000fe200078e0002 */
[----:B------:R-:W-:Y:S08]  /*1150*/  BRA.U UP0, `(.L_x_106) ;  /* 0xfffffff500407547 */ /* 0x000ff0000b83ffff */
.L_x_89:
        /* <DEDUP_REMOVED lines=15> */
[----:B-----5:R-:W-:Y:S01]  /*1250*/  IADD3 R0, P5, PT, R5, UR6, RZ ;  /* 0x0000000605007c10 */ /* 0x020fe2000ffbe0ff */
[----:B------:R-:W-:Y:S01]  /*1260*/  IMAD.X R18, RZ, RZ, R19, P3 ;  /* 0x000000ffff127224 */ /* 0x000fe200018e0613 */
[----:B------:R-:W-:Y:S02]  /*1270*/  ISETP.GE.AND.EX P1, PT, R19, UR31, PT, P1 ;  /* 0x0000001f13007c0c */ /* 0x000fe4000bf26310 */
[----:B------:R-:W-:Y:S01]  /*1280*/  ISETP.GE.U32.AND P2, PT, R5, UR30, PT ;  /* 0x0000001e05007c0c */ /* 0x000fe2000bf46070 */
[----:B------:R-:W-:Y:S01]  /*1290*/  IMAD.X R17, RZ, RZ, R18, P5 ;  /* 0x000000ffff117224 */ /* 0x000fe200028e0612 */
[----:B------:R-:W-:-:S02]  /*12a0*/  ISETP.GE.U32.AND P3, PT, R0, UR30, PT ;  /* 0x0000001e00007c0c */ /* 0x000fc4000bf66070 */
[----:B------:R-:W-:Y:S02]  /*12b0*/  @!P0 IADD3 R2, P4, PT, R15, UR28, RZ ;  /* 0x0000001c0f028c10 */ /* 0x000fe4000ff9e0ff */
[----:B------:R-:W-:Y:S02]  /*12c0*/  ISETP.GE.AND.EX P2, PT, R18, UR31, PT, P2 ;  /* 0x0000001f12007c0c */ /* 0x000fe4000bf46320 */
[----:B------:R-:W-:Y:S02]  /*12d0*/  @!P0 IADD3.X R3, PT, PT, R20, UR7, RZ, P4, !PT ;  /* 0x0000000714038c10 */ /* 0x000fe4000a7fe4ff */
[----:B------:R-:W-:Y:S02]  /*12e0*/  ISETP.GE.AND.EX P3, PT, R17, UR31, PT, P3 ;  /* 0x0000001f11007c0c */ /* 0x000fe4000bf66330 */
[----:B------:R-:W-:Y:S01]  /*12f0*/  @!P1 IADD3 R6, P4, PT, R16, UR28, RZ ;  /* 0x0000001c10069c10 */ /* 0x000fe2000ff9e0ff */
[----:B------:R0:W2:Y:S01]  /*1300*/  @!P0 LDG.E.U8 R4, desc[UR26][R2.64] ;  /* 0x0000001a02048981 */ /* 0x0000a2000c1e1100 */
[----:B------:R-:W-:-:S02]  /*1310*/  PRMT R12, RZ, 0x7610, R12 ;  /* 0x00007610ff0c7816 */ /* 0x000fc4000000000c */
[----:B------:R-:W-:-:S03]  /*1320*/  @!P1 IADD3.X R7, PT, PT, R19, UR7, RZ, P4, !PT ;  /* 0x0000000713079c10 */ /* 0x000fc6000a7fe4ff */
[----:B------:R-:W-:Y:S02]  /*1330*/  @!P2 IADD3 R8, P5, PT, R5, UR28, RZ ;  /* 0x0000001c0508ac10 */ /* 0x000fe4000ffbe0ff */
[----:B------:R-:W-:Y:S01]  /*1340*/  PRMT R13, RZ, 0x7610, R13 ;  /* 0x00007610ff0d7816 */ /* 0x000fe2000000000d */
[----:B------:R-:W3:Y:S01]  /*1350*/  @!P1 LDG.E.U8 R12, desc[UR26][R6.64] ;  /* 0x0000001a060c9981 */ /* 0x000ee2000c1e1100 */
[----:B------:R-:W-:Y:S02]  /*1360*/  @!P2 IADD3.X R9, PT, PT, R18, UR7, RZ, P5, !PT ;  /* 0x000000071209ac10 */ /* 0x000fe4000affe4ff */
[----:B------:R-:W-:Y:S02]  /*1370*/  @!P3 IADD3 R10, P4, PT, R0, UR28, RZ ;  /* 0x0000001c000abc10 */ /* 0x000fe4000ff9e0ff */
[----:B------:R-:W-:Y:S01]  /*1380*/  PRMT R14, RZ, 0x7610, R14 ;  /* 0x00007610ff0e7816 */ /* 0x000fe2000000000e */
[----:B------:R1:W4:Y:S01]  /*1390*/  @!P2 LDG.E.U8 R13, desc[UR26][R8.64] ;  /* 0x0000001a080da981 */ /* 0x000322000c1e1100 */
[----:B------:R-:W-:-:S05]  /*13a0*/  @!P3 IADD3.X R11, PT, PT, R17, UR7, RZ, P4, !PT ;  /* 0x00000007110bbc10 */ /* 0x000fca000a7fe4ff */
[----:B------:R2:W4:Y:S01]  /*13b0*/  @!P3 LDG.E.U8 R14, desc[UR26][R10.64] ;  /* 0x0000001a0a0eb981 */ /* 0x000522000c1e1100 */
[----:B------:R-:W0:Y:S02]  /*13c0*/  S2UR UR6, SR_CTAID.X ;  /* 0x00000000000679c3 */ /* 0x000e240000002500 */
[----:B0-----:R-:W0:Y:S02]  /*13d0*/  LDCU.U8 UR6, c[0x0][UR6+0x9c0] ;  /* 0x00013800060677ac */ /* 0x001e240008000000 */
[----:B0-----:R-:W-:Y:S02]  /*13e0*/  ULOP3.LUT UR9, UR6, 0xff, URZ, 0xc0, !UPT ;  /* 0x000000ff06097892 */ /* 0x001fe4000f8ec0ff */
[----:B------:R-:W-:-:S04]  /*13f0*/  USHF.L.U32 UR6, UR6, 0x3, URZ ;  /* 0x0000000306067899 */ /* 0x000fc800080006ff */
[----:B------:R-:W-:-:S12]  /*1400*/  UIMAD UR6, UR9, -0x7, UR6 ;  /* 0xfffffff9090678a4 */ /* 0x000fd8000f8e0206 */
[----:B------:R-:W0:Y:S01]  /*1410*/  LDCU.U8 UR6, c[0x0][UR6+0x980] ;  /* 0x00013000060677ac */ /* 0x000e220008000000 */
[----:B------:R-:W-:-:S04]  /*1420*/  @!P0 IADD3 R2, P4, PT, R15, UR29, RZ ;  /* 0x0000001d0f028c10 */ /* 0x000fc8000ff9e0ff */
[----:B------:R-:W-:Y:S02]  /*1430*/  @!P0 IADD3.X R3, PT, PT, R20, UR8, RZ, P4, !PT ;  /* 0x0000000814038c10 */ /* 0x000fe4000a7fe4ff */
[----:B-1----:R-:W-:-:S04]  /*1440*/  @!P1 IADD3 R8, P4, PT, R16, UR29, RZ ;  /* 0x0000001d10089c10 */ /* 0x002fc8000ff9e0ff */
[----:B------:R-:W-:Y:S02]  /*1450*/  @!P1 IADD3.X R9, PT, PT, R19, UR8, RZ, P4, !PT ;  /* 0x0000000813099c10 */ /* 0x000fe4000a7fe4ff */
[----:B--2---:R-:W-:-:S04]  /*1460*/  LOP3.LUT R4, R4, 0xff, RZ, 0xc0, !PT ;  /* 0x000000ff04047812 */ /* 0x004fc800078ec0ff */
[----:B0-----:R-:W-:-:S04]  /*1470*/  VIMNMX.U16x2 R7, PT, PT, R4, UR6, !PT ;  /* 0x0000000604077c48 */ /* 0x001fc8000ffe0200 */
[----:B------:R-:W-:Y:S02]  /*1480*/  PRMT R10, R7, 0x7610, R10 ;  /* 0x00007610070a7816 */ /* 0x000fe4000000000a */
[----:B---3--:R-:W-:-:S03]  /*1490*/  LOP3.LUT R4, R12, 0xff, RZ, 0xc0, !PT ;  /* 0x000000ff0c047812 */ /* 0x008fc600078ec0ff */
[----:B------:R0:W-:Y:S01]  /*14a0*/  @!P0 STG.E.U8 desc[UR26][R2.64], R10 ;  /* 0x0000000a02008986 */ /* 0x0001e2000c10111a */
[----:B------:R-:W-:Y:S02]  /*14b0*/  VIMNMX.U16x2 R7, PT, PT, R4, UR6, !PT ;  /* 0x0000000604077c48 */ /* 0x000fe4000ffe0200 */
[----:B----4-:R-:W-:Y:S02]  /*14c0*/  LOP3.LUT R6, R13, 0xff, RZ, 0xc0, !PT ;  /* 0x000000ff0d067812 */ /* 0x010fe400078ec0ff */
[----:B------:R-:W-:Y:S02]  /*14d0*/  @!P2 IADD3 R4, P0, PT, R5, UR29, RZ ;  /* 0x0000001d0504ac10 */ /* 0x000fe4000ff1e0ff */
[----:B------:R-:W-:Y:S02]  /*14e0*/  VIMNMX.U16x2 R6, PT, PT, R6, UR6, !PT ;  /* 0x0000000606067c48 */ /* 0x000fe4000ffe0200 */
[----:B------:R-:W-:Y:S02]  /*14f0*/  @!P2 IADD3.X R5, PT, PT, R18, UR8, RZ, P0, !PT ;  /* 0x000000081205ac10 */ /* 0x000fe400087fe4ff */
[----:B------:R-:W-:Y:S01]  /*1500*/  LOP3.LUT R14, R14, 0xff, RZ, 0xc0, !PT ;  /* 0x000000ff0e0e7812 */ /* 0x000fe200078ec0ff */
[----:B------:R0:W-:Y:S03]  /*1510*/  @!P1 STG.E.U8 desc[UR26][R8.64], R7 ;  /* 0x0000000708009986 */ /* 0x0001e6000c10111a */
[----:B------:R-:W-:Y:S01]  /*1520*/  VIMNMX.U16x2 R14, PT, PT, R14, UR6, !PT ;  /* 0x000000060e0e7c48 */ /* 0x000fe2000ffe0200 */
[----:B------:R0:W-:Y:S01]  /*1530*/  @!P2 STG.E.U8 desc[UR26][R4.64], R6 ;  /* 0x000000060400a986 */ /* 0x0001e2000c10111a */
[----:B------:R-:W-:Y:S05]  /*1540*/  @P3 EXIT ;  /* 0x000000000000394d */ /* 0x000fea0003800000 */
[----:B0-----:R-:W-:-:S04]  /*1550*/  IADD3 R2, P0, PT, R0, UR29, RZ ;  /* 0x0000001d00027c10 */ /* 0x001fc8000ff1e0ff */
[----:B------:R-:W-:-:S05]  /*1560*/  IADD3.X R3, PT, PT, R17, UR8, RZ, P0, !PT ;  /* 0x0000000811037c10 */ /* 0x000fca00087fe4ff */
[----:B------:R-:W-:Y:S01]  /*1570*/  STG.E.U8 desc[UR26][R2.64], R14 ;  /* 0x0000000e02007986 */ /* 0x000fe2000c10111a */
[----:B------:R-:W-:Y:S05]  /*1580*/  EXIT ;  /* 0x000000000000794d */ /* 0x000fea0003800000 */
.L_x_88:
[----:B------:R-:W1:Y:S02]  /*1590*/  S2R R3, SR_TID.X ;  /* 0x0000000000037919 */ /* 0x000e640000002100 */
[----:B-1----:R-:W-:-:S03]  /*15a0*/  IMAD.WIDE.U32 R4, R3, 0x4, RZ ;  /* 0x0000000403047825 */ /* 0x002fc600078e00ff */
[----:B------:R-:W-:-:S04]  /*15b0*/  ISETP.GE.U32.AND P0, PT, R4, UR13, PT ;  /* 0x0000000d04007c0c */ /* 0x000fc8000bf06070 */
[----:B------:R-:W-:-:S13]  /*15c0*/  ISETP.GE.AND.EX P0, PT, R5, UR9, PT, P0 ;  /* 0x0000000905007c0c */ /* 0x000fda000bf06300 */
[----:B0-----:R-:W-:Y:S05]  /*15d0*/  @P0 EXIT ;  /* 0x000000000000094d */ /* 0x001fea0003800000 */
[----:B------:R-:W-:Y:S01]  /*15e0*/  IMAD.MOV.U32 R0, RZ, RZ, RZ ;  /* 0x000000ffff007224 */ /* 0x000fe200078e00ff */
[----:B------:R-:W0:Y:S06]  /*15f0*/  LDCU UR5, c[0x0][0x360] ;  /* 0x00006c00ff0577ac */ /* 0x000e2c0008000800 */
.L_x_107:
[C---:B------:R-:W-:Y:S01]  /*1600*/  IMAD.SHL.U32 R9, R3.reuse, 0x4, RZ ;  /* 0x0000000403097824 */ /* 0x040fe200078e00ff */
[----:B------:R-:W-:-:S04]  /*1610*/  SHF.L.U64.HI R11, R3, 0x2, R0 ;  /* 0x00000002030b7819 */ /* 0x000fc80000010200 */
[----:B------:R-:W-:-:S04]  /*1620*/  IADD3 R4, P0, PT, R9, UR28, RZ ;  /* 0x0000001c09047c10 */ /* 0x000fc8000ff1e0ff */
[----:B------:R-:W-:-:S05]  /*1630*/  IADD3.X R5, PT, PT, R11, UR7, RZ, P0, !PT ;  /* 0x000000070b057c10 */ /* 0x000fca00087fe4ff */
[----:B------:R-:W2:Y:S02]  /*1640*/  LDG.E R4, desc[UR26][R4.64] ;  /* 0x0000001a04047981 */ /* 0x000ea4000c1e1900 */
[C---:B--2---:R-:W-:Y:S02]  /*1650*/  PRMT R8, R4.reuse, 0x7772, RZ ;  /* 0x0000777204087816 */ /* 0x044fe400000000ff */
[C---:B------:R-:W-:Y:S02]  /*1660*/  PRMT R2, R4.reuse, 0x7770, RZ ;  /* 0x0000777004027816 */ /* 0x040fe400000000ff */
[----:B------:R-:W-:Y:S02]  /*1670*/  PRMT R10, R4, 0x7773, RZ ;  /* 0x00007773040a7816 */ /* 0x000fe400000000ff */
[----:B------:R-:W-:Y:S02]  /*1680*/  VIMNMX.U16x2 R8, PT, PT, R8, UR4, !PT ;  /* 0x0000000408087c48 */ /* 0x000fe4000ffe0200 */
[----:B------:R-:W-:-:S02]  /*1690*/  PRMT R6, R4, 0x7771, RZ ;  /* 0x0000777104067816 */ /* 0x000fc400000000ff */
[----:B------:R-:W-:Y:S02]  /*16a0*/  VIMNMX.U16x2 R2, PT, PT, R2, UR4, !PT ;  /* 0x0000000402027c48 */ /* 0x000fe4000ffe0200 */
[----:B------:R-:W-:Y:S02]  /*16b0*/  VIMNMX.U16x2 R5, PT, PT, R10, UR4, !PT ;  /* 0x000000040a057c48 */ /* 0x000fe4000ffe0200 */
[----:B------:R-:W-:Y:S02]  /*16c0*/  PRMT R4, R8, 0x7610, R4 ;  /* 0x0000761008047816 */ /* 0x000fe40000000004 */
[----:B------:R-:W-:Y:S02]  /*16d0*/  VIMNMX.U16x2 R6, PT, PT, R6, UR4, !PT ;  /* 0x0000000406067c48 */ /* 0x000fe4000ffe0200 */
[----:B------:R-:W-:Y:S02]  /*16e0*/  LOP3.LUT R7, R2, 0xffff, RZ, 0xc0, !PT ;  /* 0x0000ffff02077812 */ /* 0x000fe400078ec0ff */
[----:B------:R-:W-:-:S02]  /*16f0*/  LOP3.LUT R5, R5, 0xffff, RZ, 0xc0, !PT ;  /* 0x0000ffff05057812 */ /* 0x000fc400078ec0ff */
[----:B------:R-:W-:Y:S02]  /*1700*/  LOP3.LUT R2, R4, 0xffff, RZ, 0xc0, !PT ;  /* 0x0000ffff04027812 */ /* 0x000fe400078ec0ff */
[----:B------:R-:W-:Y:S02]  /*1710*/  IADD3 R4, P0, PT, R9, UR29, RZ ;  /* 0x0000001d09047c10 */ /* 0x000fe4000ff1e0ff */
[----:B------:R-:W-:Y:S02]  /*1720*/  LOP3.LUT R6, R6, 0xffff, RZ, 0xc0, !PT ;  /* 0x0000ffff06067812 */ /* 0x000fe400078ec0ff */
[----:B------:R-:W-:Y:S02]  /*1730*/  PRMT R2, R2, 0x3340, R5 ;  /* 0x0000334002027816 */ /* 0x000fe40000000005 */
[----:B------:R-:W-:Y:S02]  /*1740*/  IADD3.X R5, PT, PT, R11, UR8, RZ, P0, !PT ;  /* 0x000000080b057c10 */ /* 0x000fe400087fe4ff */
[----:B------:R-:W-:-:S02]  /*1750*/  PRMT R7, R7, 0x3340, R6 ;  /* 0x0000334007077816 */ /* 0x000fc40000000006 */
        /* <DEDUP_REMOVED lines=12> */
        .weak           $__internal_8_$__cuda_sm20_div_u16
        .type           $__internal_8_$__cuda_sm20_div_u16,@function
        .size           $__internal_8_$__cuda_sm20_div_u16,(.L_x_4114 - $__internal_8_$__cuda_sm20_div_u16)
$__internal_8_$__cuda_sm20_div_u16:
        /* <DEDUP_REMOVED lines=19> */
[----:B------:R-:W-:Y:S05]  /*1950*/  RET.REL.NODEC R2 `(_ZN2at6native61_GLOBAL__N__44eb8e94_28_ForeachBinaryOpScalarList_cu_dda10a6925multi_tensor_apply_kernelINS1_28TensorListScalarListMetadataIhLi2EEENS1_25BinaryOpScalarListFunctorIhLi2ELi1ELi1EEEJNS0_7maximumIhEEEEEvT_T0_DpT1_) ;  /* 0xffffffe402a87950 */ /* 0x000fea0003c3ffff */
.L_x_108:
        /* <DEDUP_REMOVED lines=10> */
.L_x_4114:


//--------------------- .text._ZN2at6native61_GLOBAL__N__44eb8e94_28_ForeachBinaryOpScalarList_cu_dda10a6925multi_tensor_apply_kernelINS1_28TensorListScalarListMetadataIfLi1EEENS1_25BinaryOpScalarListFunctorIN3c108BFloat16ELi1ELi1ELi0EEEJNS0_7maximumIfEEEEEvT_T0_DpT1_ --------------------------
	.section	.text._ZN2at6native61_GLOBAL__N__44eb8e94_28_ForeachBinaryOpScalarList_cu_dda10a6925multi_tensor_apply_kernelINS1_28TensorListScalarListMetadataIfLi1EEENS1_25BinaryOpScalarListFunctorIN3c108BFloat16ELi1ELi1ELi0EEEJNS0_7maximumIfEEEEEvT_T0_DpT1_,"ax",@progbits
	.align	128
.text._ZN2at6native61_GLOBAL__N__44eb8e94_28_ForeachBinaryOpScalarList_cu_dda10a6925multi_tensor_apply_kernelINS1_28TensorListScalarListMetadataIfLi1EEENS1_25BinaryOpScalarListFunctorIN3c108BFloat16ELi1ELi1ELi0EEEJNS0_7maximumIfEEEEEvT_T0_DpT1_:
        .type           _ZN2at6native61_GLOBAL__N__44eb8e94_28_ForeachBinaryOpScalarList_cu_dda10a6925multi_tensor_apply_kernelINS1_28TensorListScalarListMetadataIfLi1EEENS1_25BinaryOpScalarListFunctorIN3c108BFloat16ELi1ELi1ELi0EEEJNS0_7maximumIfEEEEEvT_T0_DpT1_,@function
        .size           _ZN2at6native61_GLOBAL__N__44eb8e94_28_ForeachBinaryOpScalarList_cu_dda10a6925multi_tensor_apply_kernelINS1_28TensorListScalarListMetadataIfLi1EEENS1_25BinaryOpScalarListFunctorIN3c108BFloat16ELi1ELi1ELi0EEEJNS0_7maximumIfEEEEEvT_T0_DpT1_,(.L_x_4116 - _ZN2at6native61_GLOBAL__N__44eb8e94_28_ForeachBinaryOpScalarList_cu_dda10a6925multi_tensor_apply_kernelINS1_28TensorListScalarListMetadataIfLi1EEENS1_25BinaryOpScalarListFunctorIN3c108BFloat16ELi1ELi1ELi0EEEJNS0_7maximumIfEEEEEvT_T0_DpT1_)
        .other          _ZN2at6native61_GLOBAL__N__44eb8e94_28_ForeachBinaryOpScalarList_cu_dda10a6925multi_tensor_apply_kernelINS1_28TensorListScalarListMetadataIfLi1EEENS1_25BinaryOpScalarListFunctorIN3c108BFloat16ELi1ELi1ELi0EEEJNS0_7maximumIfEEEEEvT_T0_DpT1_,@"STO_CUDA_ENTRY STV_DEFAULT"
_ZN2at6native61_GLOBAL__N__44eb8e94_28_ForeachBinaryOpScalarList_cu_dda10a6925multi_tensor_apply_kernelINS1_28TensorListScalarListMetadataIfLi1EEENS1_25BinaryOpScalarListFunctorIN3c108BFloat16ELi1ELi1ELi0EEEJNS0_7maximumIfEEEEEvT_T0_DpT1_:
        /* <DEDUP_REMOVED lines=10> */
[----:B--2---:R-:W-:Y:S02]  /*00a0*/  UIMAD.WIDE UR10, UR8, 0x10000, URZ ;  /* 0x00010000080a78a5 */ /* 0x004fe4000f8e02ff */
[----:B------:R-:W2:Y:S01]  /*00b0*/  LDCU UR12, c[0x0][UR12+0x980] ;  /* 0x000130000c0c77ac */ /* 0x000ea20008000800 */
[----:B0-----:R-:W-:Y:S02]  /*00c0*/  UIMAD.WIDE UR8, UR8, 0x20000, UR6 ;  /* 0x00020000080878a5 */ /* 0x001fe4000f8e0206 */
[----:B---3--:R-:W-:Y:S02]  /*00d0*/  ULOP3.LUT UR6, UR4, 0x3, URZ, 0xc0, !UPT ;  /* 0x0000000304067892 */ /* 0x008fe4000f8ec0ff */
[----:B------:R-:W-:Y:S02]  /*00e0*/  UIADD3 UR16, UP1, UPT, UR4, -UR10, URZ ;  /* 0x8000000a04107290 */ /* 0x000fe4000ff3e0ff */
[----:B------:R-:W-:-:S02]  /*00f0*/  ULOP3.LUT UP0, URZ, UR6, 0x7, UR8, 0xf8, !UPT ;  /* 0x0000000706ff7892 */ /* 0x000fc4000f80f808 */
[----:B------:R-:W-:Y:S02]  /*0100*/  UIADD3.X UR10, UPT, UPT, UR5, ~UR11, URZ, UP1, !UPT ;  /* 0x8000000b050a7290 */ /* 0x000fe40008ffe4ff */
[----:B------:R-:W-:-:S09]  /*0110*/  ULOP3.LUT UP0, URZ, URZ, URZ, URZ, 0xfc, UP0 ;  /* 0x000000ffffff7292 */ /* 0x000fd2000800fcff */
[----:B-12---:R-:W-:Y:S05]  /*0120*/  BRA.U !UP0, `(.L_x_109) ;  /* 0x0000000d08847547 */ /* 0x006fea000b800000 */
[----:B------:R-:W-:-:S04]  /*0130*/  UISETP.GE.U32.AND UP0, UPT, UR16, 0x1, UPT ;  /* 0x000000011000788c */ /* 0x000fc8000bf06070 */
[----:B------:R-:W-:-:S06]  /*0140*/  UISETP.GE.AND.EX UP0, UPT, UR10, URZ, UPT, UP0 ;  /* 0x000000ff0a00728c */ /* 0x000fcc000bf06300 */
[----:B------:R-:W-:-:S13]  /*0150*/  PLOP3.LUT P0, PT, PT, PT, UP0, 0x80, 0x8 ;  /* 0x000000000008781c */ /* 0x000fda0003f0f008 */
[----:B------:R-:W-:Y:S05]  /*0160*/  @!P0 EXIT ;  /* 0x000000000000894d */ /* 0x000fea0003800000 */
        /* <DEDUP_REMOVED lines=16> */
[----:B------:R-:W-:Y:S05]  /*0270*/  CALL.REL.NOINC `($__internal_9_$__cuda_sm20_div_u16) ;  /* 0x0000000c00d47944 */ /* 0x000fea0003c00000 */
        /* <DEDUP_REMOVED lines=16> */
.L_x_111:
[----:B0-----:R-:W-:Y:S01]  /*0380*/  IADD3 R3, P1, PT, R10, UR6, RZ ;  /* 0x000000060a037c10 */ /* 0x001fe2000ff3e0ff */
[----:B------:R-:W-:Y:S01]  /*0390*/  USHF.L.U32 UR11, UR13, 0x1, URZ ;  /* 0x000000010d0b7899 */ /* 0x000fe200080006ff */
[----:B------:R-:W-:Y:S01]  /*03a0*/  PRMT R19, RZ, 0x7610, R19 ;  /* 0x00007610ff137816 */ /* 0x000fe20000000013 */
[----:B------:R-:W-:Y:S02]  /*03b0*/  USHF.R.U32.HI UR16, URZ, 0x1f, UR13 ;  /* 0x0000001fff107899 */ /* 0x000fe4000801160d */
[C---:B------:R-:W-:Y:S01]  /*03c0*/  IADD3 R15, P2, PT, R3.reuse, UR13, RZ ;  /* 0x0000000d030f7c10 */ /* 0x040fe2000ff5e0ff */
[----:B------:R-:W-:Y:S01]  /*03d0*/  IMAD.X R16, RZ, RZ, UR7, P1 ;  /* 0x00000007ff107e24 */ /* 0x000fe200088e06ff */
[----:B------:R-:W-:Y:S02]  /*03e0*/  LEA R12, P1, R3, UR8, 0x1 ;  /* 0x00000008030c7c11 */ /* 0x000fe4000f8208ff */
[----:B------:R-:W-:Y:S01]  /*03f0*/  ISETP.GE.U32.AND P3, PT, R15, UR17, PT ;  /* 0x000000110f007c0c */ /* 0x000fe2000bf66070 */
[--C-:B------:R-:W-:Y:S01]  /*0400*/  IMAD.X R14, RZ, RZ, R16.reuse, P2 ;  /* 0x000000ffff0e7224 */ /* 0x100fe200010e0610 */
[----:B------:R-:W-:-:S02]  /*0410*/  LEA.HI.X R13, R3, UR9, R16, 0x1, P1 ;  /* 0x00000009030d7c11 */ /* 0x000fc400088f0c10 */
[----:B------:R-:W-:Y:S02]  /*0420*/  IADD3 R8, P1, PT, R12, UR11, RZ ;  /* 0x0000000b0c087c10 */ /* 0x000fe4000ff3e0ff */
[----:B------:R-:W-:Y:S02]  /*0430*/  ISETP.GE.AND.EX P3, PT, R14, UR18, PT, P3 ;  /* 0x000000120e007c0c */ /* 0x000fe4000bf66330 */
[----:B------:R-:W-:Y:S02]  /*0440*/  IADD3.X R9, PT, PT, R13, UR16, RZ, P1, !PT ;  /* 0x000000100d097c10 */ /* 0x000fe40008ffe4ff */
[----:B------:R-:W-:-:S04]  /*0450*/  ISETP.GE.U32.AND P5, PT, R3, UR17, PT ;  /* 0x0000001103007c0c */ /* 0x000fc8000bfa6070 */
[----:B------:R-:W-:-:S05]  /*0460*/  ISETP.GE.AND.EX P5, PT, R16, UR18, PT, P5 ;  /* 0x0000001210007c0c */ /* 0x000fca000bfa6350 */
[----:B------:R-:W2:Y:S01]  /*0470*/  @!P3 LDG.E.U16 R19, desc[UR14][R8.64] ;  /* 0x0000000e0813b981 */ /* 0x000ea2000c1e1500 */
[----:B------:R-:W-:Y:S02]  /*0480*/  IADD3 R3, P2, PT, R15, UR13, RZ ;  /* 0x0000000d0f037c10 */ /* 0x000fe4000ff5e0ff */
[----:B------:R-:W-:Y:S02]  /*0490*/  PRMT R2, RZ, 0x7610, R2 ;  /* 0x00007610ff027816 */ /* 0x000fe40000000002 */
[----:B------:R-:W-:Y:S01]  /*04a0*/  ISETP.GE.U32.AND P1, PT, R3, UR17, PT ;  /* 0x0000001103007c0c */ /* 0x000fe2000bf26070 */
[----:B------:R-:W-:-:S03]  /*04b0*/  IMAD.X R6, RZ, RZ, R14, P2 ;  /* 0x000000ffff067224 */ /* 0x000fc600010e060e */
[----:B------:R-:W3:Y:S01]  /*04c0*/  @!P5 LDG.E.U16 R2, desc[UR14][R12.64] ;  /* 0x0000000e0c02d981 */ /* 0x000ee2000c1e1500 */
[----:B------:R-:W-:Y:S02]  /*04d0*/  IADD3 R4, P2, PT, R8, UR11, RZ ;  /* 0x0000000b08047c10 */ /* 0x000fe4000ff5e0ff */
[----:B------:R-:W-:Y:S02]  /*04e0*/  ISETP.GE.AND.EX P1, PT, R6, UR18, PT, P1 ;  /* 0x0000001206007c0c */ /* 0x000fe4000bf26310 */
[----:B------:R-:W-:Y:S02]  /*04f0*/  IADD3 R3, P4, PT, R3, UR13, RZ ;  /* 0x0000000d03037c10 */ /* 0x000fe4000ff9e0ff */
[----:B------:R-:W-:Y:S02]  /*0500*/  PRMT R17, RZ, 0x7610, R17 ;  /* 0x00007610ff117816 */ /* 0x000fe40000000011 */
[----:B------:R-:W-:Y:S01]  /*0510*/  IADD3.X R5, PT, PT, R9, UR16, RZ, P2, !PT ;  /* 0x0000001009057c10 */ /* 0x000fe200097fe4ff */
[----:B------:R-:W-:Y:S01]  /*0520*/  IMAD.X R6, RZ, RZ, R6, P4 ;  /* 0x000000ffff067224 */ /* 0x000fe200020e0606 */
[----:B------:R-:W-:-:S04]  /*0530*/  ISETP.GE.U32.AND P2, PT, R3, UR17, PT ;  /* 0x0000001103007c0c */ /* 0x000fc8000bf46070 */
[----:B------:R-:W-:Y:S01]  /*0540*/  ISETP.GE.AND.EX P2, PT, R6, UR18, PT, P2 ;  /* 0x0000001206007c0c */ /* 0x000fe2000bf46320 */
[----:B------:R-:W4:Y:S01]  /*0550*/  @!P1 LDG.E.U16 R17, desc[UR14][R4.64] ;  /* 0x0000000e04119981 */ /* 0x000f22000c1e1500 */
[----:B------:R-:W-:Y:S02]  /*0560*/  IADD3 R6, P4, PT, R4, UR11, RZ ;  /* 0x0000000b04067c10 */ /* 0x000fe4000ff9e0ff */
[----:B------:R-:W-:Y:S02]  /*0570*/  PRMT R18, RZ, 0x7610, R18 ;  /* 0x00007610ff127816 */ /* 0x000fe40000000012 */
[----:B------:R-:W-:-:S07]  /*0580*/  IADD3.X R7, PT, PT, R5, UR16, RZ, P4, !PT ;  /* 0x0000001005077c10 */ /* 0x000fce000a7fe4ff */
[----:B------:R-:W5:Y:S01]  /*0590*/  @!P2 LDG.E.U16 R18, desc[UR14][R6.64] ;  /* 0x0000000e0612a981 */ /* 0x000f62000c1e1500 */
[----:B------:R-:W-:Y:S01]  /*05a0*/  USHF.L.U32 UR10, UR13, 0x2, URZ ;  /* 0x000000020d0a7899 */ /* 0x000fe200080006ff */
[----:B------:R-:W-:-:S05]  /*05b0*/  VIADD R20, R10, UR6 ;  /* 0x000000060a147c36 */ /* 0x000fca0008000000 */
[----:B------:R-:W-:Y:S02]  /*05c0*/  IMAD.U32 R3, RZ, RZ, UR10 ;  /* 0x0000000aff037e24 */ /* 0x000fe4000f8e00ff */
[----:B------:R-:W-:Y:S02]  /*05d0*/  IMAD.U32 R21, RZ, RZ, UR10 ;  /* 0x0000000aff157e24 */ /* 0x000fe4000f8e00ff */
        /* <DEDUP_REMOVED lines=10> */
[C---:B------:R-:W-:Y:S02]  /*0680*/  FSETP.NAN.FTZ.AND P4, PT, |R17|.reuse, |R17|, PT ;  /* 0x400000111100720b */ /* 0x040fe40003f98200 */
[----:B------:R-:W-:Y:S01]  /*0690*/  F2FP.BF16.F32.PACK_AB R2, RZ, R2 ;  /* 0x00000002ff02723e */ /* 0x000fe200000010ff */
[----:B-----5:R-:W-:Y:S01]  /*06a0*/  IMAD.U32 R18, R18, 0x10000, RZ ;  /* 0x0001000012127824 */ /* 0x020fe200078e00ff */
[----:B------:R-:W-:Y:S02]  /*06b0*/  FSETP.GT.FTZ.AND P6, PT, R17, UR12, PT ;  /* 0x0000000c11007c0b */ /* 0x000fe4000bfd4000 */
[----:B------:R-:W-:-:S05]  /*06c0*/  PRMT R22, R2, 0x7610, R22 ;  /* 0x0000761002167816 */ /* 0x000fca0000000016 */
[----:B------:R0:W-:Y:S01]  /*06d0*/  @!P5 STG.E.U16 desc[UR14][R12.64], R22 ;  /* 0x000000160c00d986 */ /* 0x0001e2000c10150e */
[----:B------:R-:W-:Y:S02]  /*06e0*/  IADD3 R20, P5, PT, R20, UR10, RZ ;  /* 0x0000000a14147c10 */ /* 0x000fe4000ffbe0ff */
[----:B------:R-:W-:Y:S01]  /*06f0*/  @!P4 FSEL R17, R17, UR12, P6 ;  /* 0x0000000c1111cc08 */ /* 0x000fe2000b000000 */
[----:B------:R1:W-:Y:S01]  /*0700*/  @!P3 STG.E.U16 desc[UR14][R8.64], R19 ;  /* 0x000000130800b986 */ /* 0x0003e2000c10150e */
[C---:B------:R-:W-:Y:S01]  /*0710*/  FSETP.NAN.FTZ.AND P6, PT, |R18|.reuse, |R18|, PT ;  /* 0x400000121200720b */ /* 0x040fe20003fd8200 */
[----:B------:R-:W-:Y:S01]  /*0720*/  IMAD.X R16, RZ, RZ, R16, P5 ;  /* 0x000000ffff107224 */ /* 0x000fe200028e0610 */
[----:B------:R-:W-:Y:S02]  /*0730*/  LEA R2, P4, R3, R12, 0x1 ;  /* 0x0000000c03027211 */ /* 0x000fe400078808ff */
[----:B------:R-:W-:Y:S02]  /*0740*/  FSETP.GT.FTZ.AND P5, PT, R18, UR12, PT ;  /* 0x0000000c12007c0b */ /* 0x000fe4000bfb4000 */
[----:B------:R-:W-:-:S02]  /*0750*/  LEA.HI.X R3, R21, R13, RZ, 0x1, P4 ;  /* 0x0000000d15037211 */ /* 0x000fc400020f0cff */
[----:B------:R-:W-:Y:S02]  /*0760*/  ISETP.GE.U32.AND P4, PT, R20, UR17, PT ;  /* 0x0000001114007c0c */ /* 0x000fe4000bf86070 */
[----:B------:R-:W-:Y:S02]  /*0770*/  IADD3 R15, P3, PT, R15, UR10, RZ ;  /* 0x0000000a0f0f7c10 */ /* 0x000fe4000ff7e0ff */
[----:B------:R-:W-:Y:S02]  /*0780*/  ISETP.GE.AND.EX P4, PT, R16, UR18, PT, P4 ;  /* 0x0000001210007c0c */ /* 0x000fe4000bf86340 */
[----:B------:R-:W-:Y:S01]  /*0790*/  @!P6 FSEL R18, R18, UR12, P5 ;  /* 0x0000000c1212ec08 */ /* 0x000fe2000a800000 */
[----:B------:R-:W-:Y:S01]  /*07a0*/  IMAD.X R14, RZ, RZ, R14, P3 ;  /* 0x000000ffff0e7224 */ /* 0x000fe200018e060e */
[----:B------:R-:W-:Y:S02]  /*07b0*/  F2FP.BF16.F32.PACK_AB R17, RZ, R17 ;  /* 0x00000011ff11723e */ /* 0x000fe400000010ff */
[----:B------:R-:W-:-:S02]  /*07c0*/  F2FP.BF16.F32.PACK_AB R18, RZ, R18 ;  /* 0x00000012ff12723e */ /* 0x000fc400000010ff */
[----:B0-----:R-:W-:Y:S01]  /*07d0*/  PRMT R12, RZ, 0x7610, R12 ;  /* 0x00007610ff0c7816 */ /* 0x001fe2000000000c */
[----:B------:R-:W-:Y:S01]  /*07e0*/  @!P1 STG.E.U16 desc[UR14][R4.64], R17 ;  /* 0x0000001104009986 */ /* 0x000fe2000c10150e */
[----:B------:R-:W-:-:S03]  /*07f0*/  ISETP.GE.U32.AND P3, PT, R15, UR17, PT ;  /* 0x000000110f007c0c */ /* 0x000fc6000bf66070 */
[----:B------:R0:W-:Y:S01]  /*0800*/  @!P2 STG.E.U16 desc[UR14][R6.64], R18 ;  /* 0x000000120600a986 */ /* 0x0001e2000c10150e */
[----:B------:R-:W-:-:S03]  /*0810*/  ISETP.GE.AND.EX P1, PT, R14, UR18, PT, P3 ;  /* 0x000000120e007c0c */ /* 0x000fc6000bf26330 */
[----:B------:R-:W2:Y:S01]  /*0820*/  @!P4 LDG.E.U16 R12, desc[UR14][R2.64] ;  /* 0x0000000e020cc981 */ /* 0x000ea2000c1e1500 */
[C---:B-1----:R-:W-:Y:S02]  /*0830*/  LEA R8, P2, R15.reuse, UR8, 0x1 ;  /* 0x000000080f087c11 */ /* 0x042fe4000f8408ff */
[C---:B------:R-:W-:Y:S02]  /*0840*/  IADD3 R16, P3, PT, R15.reuse, UR13, RZ ;  /* 0x0000000d0f107c10 */ /* 0x040fe4000ff7e0ff */
[----:B------:R-:W-:Y:S02]  /*0850*/  PRMT R13, RZ, 0x7610, R13 ;  /* 0x00007610ff0d7816 */ /* 0x000fe4000000000d */
[--C-:B------:R-:W-:Y:S01]  /*0860*/  LEA.HI.X R9, R15, UR9, R14.reuse, 0x1, P2 ;  /* 0x000000090f097c11 */ /* 0x100fe200090f0c0e */
[----:B------:R-:W-:Y:S01]  /*0870*/  IMAD.X R15, RZ, RZ, R14, P3 ;  /* 0x000000ffff0f7224 */ /* 0x000fe200018e060e */
[----:B------:R-:W-:-:S03]  /*0880*/  ISETP.GE.U32.AND P2, PT, R16, UR17, PT ;  /* 0x0000001110007c0c */ /* 0x000fc6000bf46070 */
[----:B------:R-:W3:Y:S01]  /*0890*/  @!P1 LDG.E.U16 R13, desc[UR14][R8.64] ;  /* 0x0000000e080d9981 */ /* 0x000ee2000c1e1500 */
[----:B------:R-:W-:Y:S02]  /*08a0*/  ISETP.GE.AND.EX P2, PT, R15, UR18, PT, P2 ;  /* 0x000000120f007c0c */ /* 0x000fe4000bf46320 */
[----:B0-----:R-:W-:Y:S02]  /*08b0*/  IADD3 R6, P3, PT, R8, UR11, RZ ;  /* 0x0000000b08067c10 */ /* 0x001fe4000ff7e0ff */
[----:B------:R-:W-:Y:S02]  /*08c0*/  IADD3 R16, P5, PT, R16, UR13, RZ ;  /* 0x0000000d10107c10 */ /* 0x000fe4000ffbe0ff */
[----:B------:R-:W-:Y:S02]  /*08d0*/  PRMT R14, RZ, 0x7610, R14 ;  /* 0x00007610ff0e7816 */ /* 0x000fe4000000000e */
[----:B------:R-:W-:Y:S01]  /*08e0*/  IADD3.X R7, PT, PT, R9, UR16, RZ, P3, !PT ;  /* 0x0000001009077c10 */ /* 0x000fe20009ffe4ff */
[----:B------:R-:W-:Y:S01]  /*08f0*/  IMAD.X R15, RZ, RZ, R15, P5 ;  /* 0x000000ffff0f7224 */ /* 0x000fe200028e060f */
[----:B------:R-:W-:Y:S01]  /*0900*/  ISETP.GE.U32.AND P3, PT, R16, UR17, PT ;  /* 0x0000001110007c0c */ /* 0x000fe2000bf66070 */
[----:B------:R-:W-:-:S02]  /*0910*/  IMAD.U32 R5, RZ, RZ, UR13 ;  /* 0x0000000dff057e24 */ /* 0x000fc4000f8e00ff */
[----:B------:R-:W4:Y:S01]  /*0920*/  @!P2 LDG.E.U16 R14, desc[UR14][R6.64] ;  /* 0x0000000e060ea981 */ /* 0x000f22000c1e1500 */
[----:B------:R-:W-:Y:S01]  /*0930*/  ISETP.GE.AND.EX P3, PT, R15, UR18, PT, P3 ;  /* 0x000000120f007c0c */ /* 0x000fe2000bf66330 */
[----:B------:R-:W-:Y:S01]  /*0940*/  IMAD.U32 R15, RZ, RZ, UR13 ;  /* 0x0000000dff0f7e24 */ /* 0x000fe2000f8e00ff */
[----:B------:R-:W-:-:S04]  /*0950*/  LEA R4, P5, R5, R6, 0x1 ;  /* 0x0000000605047211 */ /* 0x000fc800078a08ff */
[----:B------:R-:W-:Y:S02]  /*0960*/  LEA.HI.X R5, R15, R7, RZ, 0x1, P5 ;  /* 0x000000070f057211 */ /* 0x000fe400028f0cff */
[----:B------:R-:W-:-:S06]  /*0970*/  PRMT R15, RZ, 0x7610, R15 ;  /* 0x00007610ff0f7816 */ /* 0x000fcc000000000f */
[----:B------:R-:W5:Y:S01]  /*0980*/  @!P3 LDG.E.U16 R15, desc[UR14][R4.64] ;  /* 0x0000000e040fb981 */ /* 0x000f62000c1e1500 */
        /* <DEDUP_REMOVED lines=10> */
[----:B------:R-:W-:Y:S01]  /*0a30*/  FSETP.GT.FTZ.AND P6, PT, R13, UR12, PT ;  /* 0x0000000c0d007c0b */ /* 0x000fe2000bfd4000 */
[----:B----4-:R-:W-:-:S10]  /*0a40*/  IMAD.U32 R14, R14, 0x10000, RZ ;  /* 0x000100000e0e7824 */ /* 0x010fd400078e00ff */
[----:B------:R-:W-:Y:S02]  /*0a50*/  @!P5 FSEL R13, R13, UR12, P6 ;  /* 0x0000000c0d0ddc08 */ /* 0x000fe4000b000000 */
[C---:B------:R-:W-:Y:S02]  /*0a60*/  FSETP.NAN.FTZ.AND P5, PT, |R14|.reuse, |R14|, PT ;  /* 0x4000000e0e00720b */ /* 0x040fe40003fb8200 */
[----:B------:R-:W-:Y:S01]  /*0a70*/  FSETP.GT.FTZ.AND P6, PT, R14, UR12, PT ;  /* 0x0000000c0e007c0b */ /* 0x000fe2000bfd4000 */
[----:B-----5:R-:W-:-:S10]  /*0a80*/  IMAD.U32 R15, R15, 0x10000, RZ ;  /* 0x000100000f0f7824 */ /* 0x020fd400078e00ff */
[----:B------:R-:W-:Y:S02]  /*0a90*/  @!P5 FSEL R14, R14, UR12, P6 ;  /* 0x0000000c0e0edc08 */ /* 0x000fe4000b000000 */
[C---:B------:R-:W-:Y:S02]  /*0aa0*/  FSETP.NAN.FTZ.AND P5, PT, |R15|.reuse, |R15|, PT ;  /* 0x4000000f0f00720b */ /* 0x040fe40003fb8200 */
[----:B------:R-:W-:Y:S02]  /*0ab0*/  FSETP.GT.FTZ.AND P6, PT, R15, UR12, PT ;  /* 0x0000000c0f007c0b */ /* 0x000fe4000bfd4000 */
[----:B------:R-:W-:Y:S02]  /*0ac0*/  F2FP.BF16.F32.PACK_AB R12, RZ, R12 ;  /* 0x0000000cff0c723e */ /* 0x000fe400000010ff */
[----:B------:R-:W-:Y:S02]  /*0ad0*/  F2FP.BF16.F32.PACK_AB R13, RZ, R13 ;  /* 0x0000000dff0d723e */ /* 0x000fe400000010ff */
[----:B------:R-:W-:-:S05]  /*0ae0*/  F2FP.BF16.F32.PACK_AB R14, RZ, R14 ;  /* 0x0000000eff0e723e */ /* 0x000fca00000010ff */
[----:B------:R-:W-:Y:S01]  /*0af0*/  @!P5 FSEL R15, R15, UR12, P6 ;  /* 0x0000000c0f0fdc08 */ /* 0x000fe2000b000000 */
[----:B------:R1:W-:Y:S03]  /*0b00*/  @!P4 STG.E.U16 desc[UR14][R2.64], R12 ;  /* 0x0000000c0200c986 */ /* 0x0003e6000c10150e */
[----:B------:R-:W-:Y:S01]  /*0b10*/  F2FP.BF16.F32.PACK_AB R15, RZ, R15 ;  /* 0x0000000fff0f723e */ /* 0x000fe200000010ff */
[----:B------:R1:W-:Y:S01]  /*0b20*/  @!P1 STG.E.U16 desc[UR14][R8.64], R13 ;  /* 0x0000000d08009986 */ /* 0x0003e2000c10150e */
[----:B------:R-:W-:-:S03]  /*0b30*/  ISETP.NE.U32.AND P1, PT, R11, UR4, PT ;  /* 0x000000040b007c0c */ /* 0x000fc6000bf25070 */
[----:B------:R1:W-:Y:S04]  /*0b40*/  @!P2 STG.E.U16 desc[UR14][R6.64], R14 ;  /* 0x0000000e0600a986 */ /* 0x0003e8000c10150e */
[----:B------:R1:W-:Y:S01]  /*0b50*/  @!P3 STG.E.U16 desc[UR14][R4.64], R15 ;  /* 0x0000000f0400b986 */ /* 0x0003e2000c10150e */
[----:B------:R-:W-:-:S13]  /*0b60*/  ISETP.NE.AND.EX P1, PT, RZ, UR5, PT, P1 ;  /* 0x00000005ff007c0c */ /* 0x000fda000bf25310 */
[----:B-1----:R-:W-:Y:S05]  /*0b70*/  @P1 BRA `(.L_x_111) ;  /* 0xfffffff800001947 */ /* 0x002fea000383ffff */
.L_x_110:
[----:B------:R-:W-:Y:S05]  /*0b80*/  @!P0 EXIT ;  /* 0x000000000000894d */ /* 0x000fea0003800000 */
[----:B0-----:R-:W-:Y:S01]  /*0b90*/  IADD3 R10, P0, PT, R10, UR6, RZ ;  /* 0x000000060a0a7c10 */ /* 0x001fe2000ff1e0ff */
[----:B------:R-:W-:Y:S01]  /*0ba0*/  IMAD.U32 R7, RZ, RZ, UR13 ;  /* 0x0000000dff077e24 */ /* 0x000fe2000f8e00ff */
[----:B------:R-:W-:Y:S01]  /*0bb0*/  PRMT R11, RZ, 0x7610, R11 ;  /* 0x00007610ff0b7816 */ /* 0x000fe2000000000b */
[----:B------:R-:W-:Y:S02]  /*0bc0*/  USHF.L.U32 UR4, UR13, 0x1, URZ ;  /* 0x000000010d047899 */ /* 0x000fe400080006ff */
        /* <DEDUP_REMOVED lines=8> */
[----:B------:R-:W-:Y:S01]  /*0c50*/  ISETP.GE.U32.AND P1, PT, R10, UR17, PT ;  /* 0x000000110a007c0c */ /* 0x000fe2000bf26070 */
[----:B------:R-:W-:Y:S01]  /*0c60*/  IMAD.X R9, RZ, RZ, R6, P2 ;  /* 0x000000ffff097224 */ /* 0x000fe200010e0606 */
[----:B------:R-:W-:Y:S01]  /*0c70*/  ISETP.GE.U32.AND P2, PT, R8, UR17, PT ;  /* 0x0000001108007c0c */ /* 0x000fe2000bf46070 */
[----:B------:R-:W-:Y:S01]  /*0c80*/  IMAD.WIDE.U32 R6, R7, 0x2, R2 ;  /* 0x0000000207067825 */ /* 0x000fe200078e0002 */
[----:B------:R-:W-:Y:S02]  /*0c90*/  ISETP.GE.AND.EX P1, PT, R5, UR18, PT, P1 ;  /* 0x0000001205007c0c */ /* 0x000fe4000bf26310 */
[----:B------:R-:W-:Y:S01]  /*0ca0*/  ISETP.GE.AND.EX P2, PT, R9, UR18, PT, P2 ;  /* 0x0000001209007c0c */ /* 0x000fe2000bf46320 */
[----:B------:R-:W-:Y:S01]  /*0cb0*/  USHF.R.U32.HI UR5, URZ, 0x1f, UR13 ;  /* 0x0000001fff057899 */ /* 0x000fe2000801160d */
[----:B------:R-:W-:-:S03]  /*0cc0*/  PRMT R10, RZ, 0x7610, R10 ;  /* 0x00007610ff0a7816 */ /* 0x000fc6000000000a */
[----:B------:R-:W2:Y:S01]  /*0cd0*/  @!P0 LDG.E.U16 R11, desc[UR14][R6.64] ;  /* 0x0000000e060b8981 */ /* 0x000ea2000c1e1500 */
[----:B------:R-:W-:Y:S02]  /*0ce0*/  IADD3 R4, P3, PT, R6, UR4, RZ ;  /* 0x0000000406047c10 */ /* 0x000fe4000ff7e0ff */
[----:B------:R-:W-:Y:S02]  /*0cf0*/  IADD3 R8, P4, PT, R8, UR13, RZ ;  /* 0x0000000d08087c10 */ /* 0x000fe4000ff9e0ff */
[----:B------:R-:W-:Y:S01]  /*0d00*/  PRMT R12, RZ, 0x7610, R12 ;  /* 0x00007610ff0c7816 */ /* 0x000fe2000000000c */
[----:B------:R-:W3:Y:S01]  /*0d10*/  @!P1 LDG.E.U16 R10, desc[UR14][R2.64] ;  /* 0x0000000e020a9981 */ /* 0x000ee2000c1e1500 */
[----:B------:R-:W-:Y:S01]  /*0d20*/  IADD3.X R5, PT, PT, R7, UR5, RZ, P3, !PT ;  /* 0x0000000507057c10 */ /* 0x000fe20009ffe4ff */
[----:B------:R-:W-:Y:S01]  /*0d30*/  IMAD.X R9, RZ, RZ, R9, P4 ;  /* 0x000000ffff097224 */ /* 0x000fe200020e0609 */
[----:B------:R-:W-:-:S03]  /*0d40*/  ISETP.GE.U32.AND P3, PT, R8, UR17, PT ;  /* 0x0000001108007c0c */ /* 0x000fc6000bf66070 */
[----:B------:R-:W4:Y:S01]  /*0d50*/  @!P2 LDG.E.U16 R12, desc[UR14][R4.64] ;  /* 0x0000000e040ca981 */ /* 0x000f22000c1e1500 */
[----:B------:R-:W-:Y:S02]  /*0d60*/  ISETP.GE.AND.EX P3, PT, R9, UR18, PT, P3 ;  /* 0x0000001209007c0c */ /* 0x000fe4000bf66330 */
[----:B------:R-:W-:-:S04]  /*0d70*/  IADD3 R8, P4, PT, R4, UR4, RZ ;  /* 0x0000000404087c10 */ /* 0x000fc8000ff9e0ff */
[----:B------:R-:W-:-:S07]  /*0d80*/  IADD3.X R9, PT, PT, R5, UR5, RZ, P4, !PT ;  /* 0x0000000505097c10 */ /* 0x000fce000a7fe4ff */
[----:B------:R-:W5:Y:S01]  /*0d90*/  @!P3 LDG.E.U16 R0, desc[UR14][R8.64] ;  /* 0x0000000e0800b981 */ /* 0x000f62000c1e1500 */
[----:B--2---:R-:W-:-:S05]  /*0da0*/  IMAD.U32 R11, R11, 0x10000, RZ ;  /* 0x000100000b0b7824 */ /* 0x004fca00078e00ff */
[C---:B------:R-:W-:Y:S01]  /*0db0*/  FSETP.NAN.FTZ.AND P5, PT, |R11|.reuse, |R11|, PT ;  /* 0x4000000b0b00720b */ /* 0x040fe20003fb8200 */
[----:B---3--:R-:W-:Y:S01]  /*0dc0*/  IMAD.U32 R10, R10, 0x10000, RZ ;  /* 0x000100000a0a7824 */ /* 0x008fe200078e00ff */
[----:B------:R-:W-:-:S04]  /*0dd0*/  FSETP.GT.FTZ.AND P6, PT, R11, UR12, PT ;  /* 0x0000000c0b007c0b */ /* 0x000fc8000bfd4000 */
[----:B------:R-:W-:Y:S01]  /*0de0*/  FSETP.NAN.FTZ.AND P4, PT, |R10|, |R10|, PT ;  /* 0x4000000a0a00720b */ /* 0x000fe20003f98200 */
[----:B----4-:R-:W-:-:S06]  /*0df0*/  IMAD.U32 R12, R12, 0x10000, RZ ;  /* 0x000100000c0c7824 */ /* 0x010fcc00078e00ff */
[----:B------:R-:W-:Y:S02]  /*0e00*/  @!P5 FSEL R11, R11, UR12, P6 ;  /* 0x0000000c0b0bdc08 */ /* 0x000fe4000b000000 */
[----:B------:R-:W-:Y:S02]  /*0e10*/  FSETP.NAN.FTZ.AND P5, PT, |R12|, |R12|, PT ;  /* 0x4000000c0c00720b */ /* 0x000fe40003fb8200 */
[----:B------:R-:W-:-:S04]  /*0e20*/  FSETP.GT.FTZ.AND P6, PT, R10, UR12, PT ;  /* 0x0000000c0a007c0b */ /* 0x000fc8000bfd4000 */
[----:B------:R-:W-:Y:S01]  /*0e30*/  @!P4 FSEL R10, R10, UR12, P6 ;  /* 0x0000000c0a0acc08 */ /* 0x000fe2000b000000 */
[----:B-----5:R-:W-:Y:S01]  /*0e40*/  IMAD.U32 R0, R0, 0x10000, RZ ;  /* 0x0001000000007824 */ /* 0x020fe200078e00ff */
[----:B------:R-:W-:Y:S02]  /*0e50*/  FSETP.GT.FTZ.AND P4, PT, R12, UR12, PT ;  /* 0x0000000c0c007c0b */ /* 0x000fe4000bf94000 */
[----:B------:R-:W-:-:S03]  /*0e60*/  F2FP.BF16.F32.PACK_AB R10, RZ, R10 ;  /* 0x0000000aff0a723e */ /* 0x000fc600000010ff */
[----:B------:R-:W-:Y:S02]  /*0e70*/  @!P5 FSEL R12, R12, UR12, P4 ;  /* 0x0000000c0c0cdc08 */ /* 0x000fe4000a000000 */
[C---:B------:R-:W-:Y:S02]  /*0e80*/  FSETP.NAN.FTZ.AND P4, PT, |R0|.reuse, |R0|, PT ;  /* 0x400000000000720b */ /* 0x040fe40003f98200 */
[----:B------:R-:W-:Y:S02]  /*0e90*/  F2FP.BF16.F32.PACK_AB R11, RZ, R11 ;  /* 0x0000000bff0b723e */ /* 0x000fe400000010ff */
[----:B------:R-:W-:Y:S01]  /*0ea0*/  F2FP.BF16.F32.PACK_AB R12, RZ, R12 ;  /* 0x0000000cff0c723e */ /* 0x000fe200000010ff */
[----:B------:R0:W-:Y:S04]  /*0eb0*/  @!P1 STG.E.U16 desc[UR14][R2.64], R10 ;  /* 0x0000000a02009986 */ /* 0x0001e8000c10150e */
[----:B------:R0:W-:Y:S01]  /*0ec0*/  @!P0 STG.E.U16 desc[UR14][R6.64], R11 ;  /* 0x0000000b06008986 */ /* 0x0001e2000c10150e */
[----:B------:R-:W-:-:S03]  /*0ed0*/  FSETP.GT.FTZ.AND P0, PT, R0, UR12, PT ;  /* 0x0000000c00007c0b */ /* 0x000fc6000bf14000 */
[----:B------:R0:W-:Y:S01]  /*0ee0*/  @!P2 STG.E.U16 desc[UR14][R4.64], R12 ;  /* 0x0000000c0400a986 */ /* 0x0001e2000c10150e */
[----:B------:R-:W-:Y:S01]  /*0ef0*/  @!P4 FSEL R0, R0, UR12, P0 ;  /* 0x0000000c0000cc08 */ /* 0x000fe20008000000 */
[----:B------:R-:W-:Y:S08]  /*0f00*/  @P3 EXIT ;  /* 0x000000000000394d */ /* 0x000ff00003800000 */
[----:B------:R-:W-:-:S05]  /*0f10*/  F2FP.BF16.F32.PACK_AB R0, RZ, R0 ;  /* 0x00000000ff00723e */ /* 0x000fca00000010ff */
[----:B------:R-:W-:Y:S01]  /*0f20*/  STG.E.U16 desc[UR14][R8.64], R0 ;  /* 0x0000000008007986 */ /* 0x000fe2000c10150e */
[----:B------:R-:W-:Y:S05]  /*0f30*/  EXIT ;  /* 0x000000000000794d */ /* 0x000fea0003800000 */
.L_x_109:
[----:B------:R-:W0:Y:S02]  /*0f40*/  S2R R8, SR_TID.X ;  /* 0x0000000000087919 */ /* 0x000e240000002100 */
[----:B0-----:R-:W-:-:S03]  /*0f50*/  IMAD.WIDE.U32 R2, R8, 0x4, RZ ;  /* 0x0000000408027825 */ /* 0x001fc600078e00ff */
[----:B------:R-:W-:-:S04]  /*0f60*/  ISETP.GE.U32.AND P0, PT, R2, UR16, PT ;  /* 0x0000001002007c0c */ /* 0x000fc8000bf06070 */
[----:B------:R-:W-:-:S13]  /*0f70*/  ISETP.GE.AND.EX P0, PT, R3, UR10, PT, P0 ;  /* 0x0000000a03007c0c */ /* 0x000fda000bf06300 */
[----:B------:R-:W-:Y:S05]  /*0f80*/  @P0 EXIT ;  /* 0x000000000000094d */ /* 0x000fea0003800000 */
[----:B------:R-:W-:Y:S01]  /*0f90*/  IMAD.MOV.U32 R9, RZ, RZ, RZ ;  /* 0x000000ffff097224 */ /* 0x000fe200078e00ff */
[----:B------:R-:W0:Y:S06]  /*0fa0*/  LDCU UR4, c[0x0][0x360] ;  /* 0x00006c00ff0477ac */ /* 0x000e2c0008000800 */
.L_x_112:
[----:B------:R-:W-:-:S04]  /*0fb0*/  LEA R2, P0, R8, UR8, 0x3 ;  /* 0x0000000808027c11 */ /* 0x000fc8000f8018ff */
[----:B------:R-:W-:-:S05]  /*0fc0*/  LEA.HI.X R3, R8, UR9, R9, 0x3, P0 ;  /* 0x0000000908037c11 */ /* 0x000fca00080f1c09 */
[----:B------:R-:W2:Y:S02]  /*0fd0*/  LDG.E.64 R6, desc[UR14][R2.64] ;  /* 0x0000000e02067981 */ /* 0x000ea4000c1e1b00 */
[C---:B--2---:R-:W-:Y:S01]  /*0fe0*/  IMAD.U32 R5, R6.reuse, 0x10000, RZ ;  /* 0x0001000006057824 */ /* 0x044fe200078e00ff */
[C---:B------:R-:W-:Y:S02]  /*0ff0*/  PRMT R4, R7.reuse, 0x7632, R4 ;  /* 0x0000763207047816 */ /* 0x040fe40000000004 */
[----:B------:R-:W-:Y:S01]  /*1000*/  PRMT R0, R6, 0x7632, R0 ;  /* 0x0000763206007816 */ /* 0x000fe20000000000 */
[----:B------:R-:W-:Y:S01]  /*1010*/  IMAD.U32 R6, R7, 0x10000, RZ ;  /* 0x0001000007067824 */ /* 0x000fe200078e00ff */
[C---:B------:R-:W-:Y:S01]  /*1020*/  FSETP.NAN.FTZ.AND P4, PT, |R5|.reuse, |R5|, PT ;  /* 0x400000050500720b */ /* 0x040fe20003f98200 */
[----:B------:R-:W-:Y:S01]  /*1030*/  IMAD.U32 R7, R4, 0x10000, RZ ;  /* 0x0001000004077824 */ /* 0x000fe200078e00ff */
[----:B------:R-:W-:Y:S01]  /*1040*/  FSETP.GT.FTZ.AND P5, PT, R5, UR12, PT ;  /* 0x0000000c05007c0b */ /* 0x000fe2000bfb4000 */
[----:B------:R-:W-:Y:S01]  /*1050*/  IMAD.U32 R0, R0, 0x10000, RZ ;  /* 0x0001000000007824 */ /* 0x000fe200078e00ff */
[----:B------:R-:W-:-:S02]  /*1060*/  FSETP.NAN.FTZ.AND P3, PT, |R6|, |R6|, PT ;  /* 0x400000060600720b */ /* 0x000fc40003f78200 */
[----:B------:R-:W-:Y:S02]  /*1070*/  FSETP.NAN.FTZ.AND P0, PT, |R7|, |R7|, PT ;  /* 0x400000070700720b */ /* 0x000fe40003f18200 */
[----:B------:R-:W-:Y:S02]  /*1080*/  FSETP.NAN.FTZ.AND P1, PT, |R0|, |R0|, PT ;  /* 0x400000000000720b */ /* 0x000fe40003f38200 */
[----:B------:R-:W-:-:S03]  /*1090*/  FSETP.GT.FTZ.AND P2, PT, R6, UR12, PT ;  /* 0x0000000c06007c0b */ /* 0x000fc6000bf54000 */
[----:B------:R-:W-:Y:S02]  /*10a0*/  @!P4 FSEL R5, R5, UR12, P5 ;  /* 0x0000000c0505cc08 */ /* 0x000fe4000a800000 */
[C---:B------:R-:W-:Y:S02]  /*10b0*/  FSETP.GT.FTZ.AND P5, PT, R7.reuse, UR12, PT ;  /* 0x0000000c07007c0b */ /* 0x040fe4000bfb4000 */
[C---:B------:R-:W-:Y:S02]  /*10c0*/  FSETP.GT.FTZ.AND P4, PT, R0.reuse, UR12, PT ;  /* 0x0000000c00007c0b */ /* 0x040fe4000bf94000 */
[----:B------:R-:W-:Y:S02]  /*10d0*/  @!P0 FSEL R7, R7, UR12, P5 ;  /* 0x0000000c07078c08 */ /* 0x000fe4000a800000 */
[----:B------:R-:W-:Y:S02]  /*10e0*/  @!P1 FSEL R0, R0, UR12, P4 ;  /* 0x0000000c00009c08 */ /* 0x000fe4000a000000 */
[----:B0-----:R-:W-:-:S02]  /*10f0*/  IADD3 R8, P0, PT, R8, UR4, RZ ;  /* 0x0000000408087c10 */ /* 0x001fc4000ff1e0ff */
[----:B------:R-:W-:Y:S02]  /*1100*/  @!P3 FSEL R6, R6, UR12, P2 ;  /* 0x0000000c0606bc08 */ /* 0x000fe40009000000 */
[----:B------:R-:W-:Y:S01]  /*1110*/  F2FP.BF16.F32.PACK_AB R4, R0, R5 ;  /* 0x000000050004723e */ /* 0x000fe200000010ff */
[C---:B------:R-:W-:Y:S01]  /*1120*/  IMAD.SHL.U32 R0, R8.reuse, 0x4, RZ ;  /* 0x0000000408007824 */ /* 0x040fe200078e00ff */
[----:B------:R-:W-:Y:S01]  /*1130*/  F2FP.BF16.F32.PACK_AB R5, R7, R6 ;  /* 0x000000060705723e */ /* 0x000fe200000010ff */
[----:B------:R-:W-:Y:S01]  /*1140*/  IMAD.X R9, RZ, RZ, R9, P0 ;  /* 0x000000ffff097224 */ /* 0x000fe200000e0609 */
[----:B------:R-:W-:Y:S02]  /*1150*/  LOP3.LUT P0, RZ, R8, 0xffffc000, RZ, 0xc0, !PT ;  /* 0xffffc00008ff7812 */ /* 0x000fe4000780c0ff */
[----:B------:R-:W-:Y:S01]  /*1160*/  ISETP.LT.U32.AND P1, PT, R0, UR16, PT ;  /* 0x0000001000007c0c */ /* 0x000fe2000bf21070 */
[----:B------:R1:W-:Y:S01]  /*1170*/  STG.E.64 desc[UR14][R2.64], R4 ;  /* 0x0000000402007986 */ /* 0x0003e2000c101b0e */
[----:B------:R-:W-:-:S02]  /*1180*/  SHF.L.U64.HI R0, R8, 0x2, R9 ;  /* 0x0000000208007819 */ /* 0x000fc40000010209 */
[----:B------:R-:W-:Y:S02]  /*1190*/  LOP3.LUT P0, RZ, R9, 0x3fffffff, RZ, 0xc0, P0 ;  /* 0x3fffffff09ff7812 */ /* 0x000fe4000000c0ff */
[----:B------:R-:W-:-:S13]  /*11a0*/  ISETP.LT.AND.EX P1, PT, R0, UR10, PT, P1 ;  /* 0x0000000a00007c0c */ /* 0x000fda000bf21310 */
[----:B-1----:R-:W-:Y:S05]  /*11b0*/  @!P0 BRA P1, `(.L_x_112) ;  /* 0xfffffffc007c8947 */ /* 0x002fea000083ffff */
[----:B------:R-:W-:Y:S05]  /*11c0*/  EXIT ;  /* 0x000000000000794d */ /* 0x000fea0003800000 */
        .weak           $__internal_9_$__cuda_sm20_div_u16
        .type           $__internal_9_$__cuda_sm20_div_u16,@function
        .size           $__internal_9_$__cuda_sm20_div_u16,(.L_x_4116 - $__internal_9_$__cuda_sm20_div_u16)
$__internal_9_$__cuda_sm20_div_u16:
        /* <DEDUP_REMOVED lines=18> */
[----:B------:R-:W-:Y:S06]  /*12f0*/  RET.REL.NODEC R2 `(_ZN2at6native61_GLOBAL__N__44eb8e94_28_ForeachBinaryOpScalarList_cu_dda10a6925multi_tensor_apply_kernelINS1_28TensorListScalarListMetadataIfLi1EEENS1_25BinaryOpScalarListFunctorIN3c108BFloat16ELi1ELi1ELi0EEEJNS0_7maximumIfEEEEEvT_T0_DpT1_) ;  /* 0xffffffec02407950 */ /* 0x000fec0003c3ffff */
.L_x_113:
        /* <DEDUP_REMOVED lines=16> */
.L_x_4116:


//--------------------- .text._ZN2at6native61_GLOBAL__N__44eb8e94_28_ForeachBinaryOpScalarList_cu_dda10a6925multi_tensor_apply_kernelINS1_28TensorListScalarListMetadataIfLi1EEENS1_25BinaryOpScalarListFunctorIN3c104HalfELi1ELi1ELi0EEEJNS0_7maximumIfEEEEEvT_T0_DpT1_ --------------------------
	.section	.text._ZN2at6native61_GLOBAL__N__44eb8e94_28_ForeachBinaryOpScalarList_cu_dda10a6925multi_tensor_apply_kernelINS1_28TensorListScalarListMetadataIfLi1EEENS1_25BinaryOpScalarListFunctorIN3c104HalfELi1ELi1ELi0EEEJNS0_7maximumIfEEEEEvT_T0_DpT1_,"ax",@progbits
	.align	128
.text._ZN2at6native61_GLOBAL__N__44eb8e94_28_ForeachBinaryOpScalarList_cu_dda10a6925multi_tensor_apply_kernelINS1_28TensorListScalarListMetadataIfLi1EEENS1_25BinaryOpScalarListFunctorIN3c104HalfELi1ELi1ELi0EEEJNS0_7maximumIfEEEEEvT_T0_DpT1_:
        .type           _ZN2at6native61_GLOBAL__N__44eb8e94_28_ForeachBinaryOpScalarList_cu_dda10a6925multi_tensor_apply_kernelINS1_28TensorListScalarListMetadataIfLi1EEENS1_25BinaryOpScalarListFunctorIN3c104HalfELi1ELi1ELi0EEEJNS0_7maximumIfEEEEEvT_T0_DpT1_,@function
        .size           _ZN2at6native61_GLOBAL__N__44eb8e94_28_ForeachBinaryOpScalarList_cu_dda10a6925multi_tensor_apply_kernelINS1_28TensorListScalarListMetadataIfLi1EEENS1_25BinaryOpScalarListFunctorIN3c104HalfELi1ELi1ELi0EEEJNS0_7maximumIfEEEEEvT_T0_DpT1_,(.L_x_4118 - _ZN2at6native61_GLOBAL__N__44eb8e94_28_ForeachBinaryOpScalarList_cu_dda10a6925multi_tensor_apply_kernelINS1_28TensorListScalarListMetadataIfLi1EEENS1_25BinaryOpScalarListFunctorIN3c104HalfELi1ELi1ELi0EEEJNS0_7maximumIfEEEEEvT_T0_DpT1_)
        .other          _ZN2at6native61_GLOBAL__N__44eb8e94_28_ForeachBinaryOpScalarList_cu_dda10a6925multi_tensor_apply_kernelINS1_28TensorListScalarListMetadataIfLi1EEENS1_25BinaryOpScalarListFunctorIN3c104HalfELi1ELi1ELi0EEEJNS0_7maximumIfEEEEEvT_T0_DpT1_,@"STO_CUDA_ENTRY STV_DEFAULT"
_ZN2at6native61_GLOBAL__N__44eb8e94_28_ForeachBinaryOpScalarList_cu_dda10a6925multi_tensor_apply_kernelINS1_28TensorListScalarListMetadataIfLi1EEENS1_25BinaryOpScalarListFunctorIN3c104HalfELi1ELi1ELi0EEEJNS0_7maximumIfEEEEEvT_T0_DpT1_:
        /* <DEDUP_REMOVED lines=39> */
[----:B------:R-:W-:Y:S05]  /*0270*/  CALL.REL.NOINC `($__internal_10_$__cuda_sm20_div_u16) ;  /* 0x0000000c00cc7944 */ /* 0x000fea0003c00000 */
        /* <DEDUP_REMOVED lines=16> */
.L_x_116:
        /* <DEDUP_REMOVED lines=38> */
[----:B--2---:R-:W-:-:S05]  /*05e0*/  HADD2.F32 R19, -RZ, R19.H0_H0 ;  /* 0x20000013ff137230 */ /* 0x004fca0000004100 */
[C---:B------:R-:W-:Y:S02]  /*05f0*/  FSETP.NAN.FTZ.AND P4, PT, |R19|.reuse, |R19|, PT ;  /* 0x400000131300720b */ /* 0x040fe40003f98200 */
[----:B------:R-:W-:Y:S01]  /*0600*/  FSETP.GT.FTZ.AND P6, PT, R19, UR12, PT ;  /* 0x0000000c13007c0b */ /* 0x000fe2000bfd4000 */
[----:B---3--:R-:W-:-:S10]  /*0610*/  HADD2.F32 R2, -RZ, R2.H0_H0 ;  /* 0x20000002ff027230 */ /* 0x008fd40000004100 */
[----:B------:R-:W-:Y:S02]  /*0620*/  @!P4 FSEL R19, R19, UR12, P6 ;  /* 0x0000000c1313cc08 */ /* 0x000fe4000b000000 */
[C---:B------:R-:W-:Y:S02]  /*0630*/  FSETP.NAN.FTZ.AND P4, PT, |R2|.reuse, |R2|, PT ;  /* 0x400000020200720b */ /* 0x040fe40003f98200 */
[----:B------:R-:W-:Y:S02]  /*0640*/  FSETP.GT.FTZ.AND P6, PT, R2, UR12, PT ;  /* 0x0000000c02007c0b */ /* 0x000fe4000bfd4000 */
[----:B------:R-:W-:Y:S01]  /*0650*/  F2FP.F16.F32.PACK_AB R19, RZ, R19 ;  /* 0x00000013ff13723e */ /* 0x000fe200000000ff */
[----:B----4-:R-:W-:-:S08]  /*0660*/  HADD2.F32 R17, -RZ, R17.H0_H0 ;  /* 0x20000011ff117230 */ /* 0x010fd00000004100 */
[----:B------:R-:W-:Y:S02]  /*0670*/  @!P4 FSEL R2, R2, UR12, P6 ;  /* 0x0000000c0202cc08 */ /* 0x000fe4000b000000 */
[C---:B------:R-:W-:Y:S02]  /*0680*/  FSETP.NAN.FTZ.AND P4, PT, |R17|.reuse, |R17|, PT ;  /* 0x400000111100720b */ /* 0x040fe40003f98200 */
[----:B------:R-:W-:Y:S01]  /*0690*/  F2FP.F16.F32.PACK_AB R2, RZ, R2 ;  /* 0x00000002ff02723e */ /* 0x000fe200000000ff */
[----:B-----5:R-:W-:Y:S01]  /*06a0*/  HADD2.F32 R18, -RZ, R18.H0_H0 ;  /* 0x20000012ff127230 */ /* 0x020fe20000004100 */
        /* <DEDUP_REMOVED lines=16> */
[----:B------:R-:W-:Y:S02]  /*07b0*/  F2FP.F16.F32.PACK_AB R17, RZ, R17 ;  /* 0x00000011ff11723e */ /* 0x000fe400000000ff */
[----:B------:R-:W-:-:S02]  /*07c0*/  F2FP.F16.F32.PACK_AB R18, RZ, R18 ;  /* 0x00000012ff12723e */ /* 0x000fc400000000ff */
        /* <DEDUP_REMOVED lines=41> */
[C---:B------:R-:W-:Y:S02]  /*0a60*/  FSETP.NAN.FTZ.AND P5, PT, |R14|.reuse, |R14|, PT ;  /* 0x4000000e0e00720b */ /* 0x040fe40003fb8200 */
[----:B------:R-:W-:Y:S01]  /*0a70*/  FSETP.GT.FTZ.AND P6, PT, R14, UR12, PT ;  /* 0x0000000c0e007c0b */ /* 0x000fe2000bfd4000 */
[----:B-----5:R-:W-:-:S10]  /*0a80*/  HADD2.F32 R15, -RZ, R15.H0_H0 ;  /* 0x2000000fff0f7230 */ /* 0x020fd40000004100 */
[----:B------:R-:W-:Y:S02]  /*0a90*/  @!P5 FSEL R14, R14, UR12, P6 ;  /* 0x0000000c0e0edc08 */ /* 0x000fe4000b000000 */
[C---:B------:R-:W-:Y:S02]  /*0aa0*/  FSETP.NAN.FTZ.AND P5, PT, |R15|.reuse, |R15|, PT ;  /* 0x4000000f0f00720b */ /* 0x040fe40003fb8200 */
[----:B------:R-:W-:Y:S02]  /*0ab0*/  FSETP.GT.FTZ.AND P6, PT, R15, UR12, PT ;  /* 0x0000000c0f007c0b */ /* 0x000fe4000bfd4000 */
[----:B------:R-:W-:Y:S02]  /*0ac0*/  F2FP.F16.F32.PACK_AB R12, RZ, R12 ;  /* 0x0000000cff0c723e */ /* 0x000fe400000000ff */
[----:B------:R-:W-:Y:S02]  /*0ad0*/  F2FP.F16.F32.PACK_AB R13, RZ, R13 ;  /* 0x0000000dff0d723e */ /* 0x000fe400000000ff */
[----:B------:R-:W-:-:S05]  /*0ae0*/  F2FP.F16.F32.PACK_AB R14, RZ, R14 ;  /* 0x0000000eff0e723e */ /* 0x000fca00000000ff */
[----:B------:R-:W-:Y:S01]  /*0af0*/  @!P5 FSEL R15, R15, UR12, P6 ;  /* 0x0000000c0f0fdc08 */ /* 0x000fe2000b000000 */
[----:B------:R1:W-:Y:S03]  /*0b00*/  @!P4 STG.E.U16 desc[UR14][R2.64], R12 ;  /* 0x0000000c0200c986 */ /* 0x0003e6000c10150e */
[----:B------:R-:W-:Y:S01]  /*0b10*/  F2FP.F16.F32.PACK_AB R15, RZ, R15 ;  /* 0x0000000fff0f723e */ /* 0x000fe200000000ff */
[----:B------:R1:W-:Y:S01]  /*0b20*/  @!P1 STG.E.U16 desc[UR14][R8.64], R13 ;  /* 0x0000000d08009986 */ /* 0x0003e2000c10150e */
[----:B------:R-:W-:-:S03]  /*0b30*/  ISETP.NE.U32.AND P1, PT, R11, UR4, PT ;  /* 0x000000040b007c0c */ /* 0x000fc6000bf25070 */
[----:B------:R1:W-:Y:S04]  /*0b40*/  @!P2 STG.E.U16 desc[UR14][R6.64], R14 ;  /* 0x0000000e0600a986 */ /* 0x0003e8000c10150e */
[----:B------:R1:W-:Y:S01]  /*0b50*/  @!P3 STG.E.U16 desc[UR14][R4.64], R15 ;  /* 0x0000000f0400b986 */ /* 0x0003e2000c10150e */
[----:B------:R-:W-:-:S13]  /*0b60*/  ISETP.NE.AND.EX P1, PT, RZ, UR5, PT, P1 ;  /* 0x00000005ff007c0c */ /* 0x000fda000bf25310 */
[----:B-1----:R-:W-:Y:S05]  /*0b70*/  @P1 BRA `(.L_x_116) ;  /* 0xfffffff800001947 */ /* 0x002fea000383ffff */
.L_x_115:
        /* <DEDUP_REMOVED lines=34> */
[----:B--2---:R-:W-:-:S05]  /*0da0*/  HADD2.F32 R11, -RZ, R11.H0_H0 ;  /* 0x2000000bff0b7230 */ /* 0x004fca0000004100 */
[C---:B------:R-:W-:Y:S01]  /*0db0*/  FSETP.NAN.FTZ.AND P5, PT, |R11|.reuse, |R11|, PT ;  /* 0x4000000b0b00720b */ /* 0x040fe20003fb8200 */
[----:B---3--:R-:W-:Y:S01]  /*0dc0*/  HADD2.F32 R10, -RZ, R10.H0_H0 ;  /* 0x2000000aff0a7230 */ /* 0x008fe20000004100 */
[----:B------:R-:W-:-:S04]  /*0dd0*/  FSETP.GT.FTZ.AND P6, PT, R11, UR12, PT ;  /* 0x0000000c0b007c0b */ /* 0x000fc8000bfd4000 */
[----:B------:R-:W-:Y:S01]  /*0de0*/  FSETP.NAN.FTZ.AND P4, PT, |R10|, |R10|, PT ;  /* 0x4000000a0a00720b */ /* 0x000fe20003f98200 */
[----:B----4-:R-:W-:-:S06]  /*0df0*/  HADD2.F32 R12, -RZ, R12.H0_H0 ;  /* 0x2000000cff0c7230 */ /* 0x010fcc0000004100 */
[----:B------:R-:W-:Y:S02]  /*0e00*/  @!P5 FSEL R11, R11, UR12, P6 ;  /* 0x0000000c0b0bdc08 */ /* 0x000fe4000b000000 */
[----:B------:R-:W-:Y:S02]  /*0e10*/  FSETP.NAN.FTZ.AND P5, PT, |R12|, |R12|, PT ;  /* 0x4000000c0c00720b */ /* 0x000fe40003fb8200 */
[C---:B------:R-:W-:Y:S02]  /*0e20*/  FSETP.GT.FTZ.AND P6, PT, R10.reuse, UR12, PT ;  /* 0x0000000c0a007c0b */ /* 0x040fe4000bfd4000 */
[----:B------:R-:W-:Y:S02]  /*0e30*/  F2FP.F16.F32.PACK_AB R11, RZ, R11 ;  /* 0x0000000bff0b723e */ /* 0x000fe400000000ff */
[----:B------:R-:W-:Y:S01]  /*0e40*/  @!P4 FSEL R10, R10, UR12, P6 ;  /* 0x0000000c0a0acc08 */ /* 0x000fe2000b000000 */
[----:B-----5:R-:W-:Y:S01]  /*0e50*/  HADD2.F32 R0, -RZ, R0.H0_H0 ;  /* 0x20000000ff007230 */ /* 0x020fe20000004100 */
[----:B------:R-:W-:-:S02]  /*0e60*/  FSETP.GT.FTZ.AND P4, PT, R12, UR12, PT ;  /* 0x0000000c0c007c0b */ /* 0x000fc4000bf94000 */
[----:B------:R-:W-:-:S03]  /*0e70*/  F2FP.F16.F32.PACK_AB R10, RZ, R10 ;  /* 0x0000000aff0a723e */ /* 0x000fc600000000ff */
[----:B------:R-:W-:Y:S02]  /*0e80*/  @!P5 FSEL R12, R12, UR12, P4 ;  /* 0x0000000c0c0cdc08 */ /* 0x000fe4000a000000 */
[----:B------:R-:W-:Y:S01]  /*0e90*/  FSETP.NAN.FTZ.AND P4, PT, |R0|, |R0|, PT ;  /* 0x400000000000720b */ /* 0x000fe20003f98200 */
[----:B------:R0:W-:Y:S01]  /*0ea0*/  @!P1 STG.E.U16 desc[UR14][R2.64], R10 ;  /* 0x0000000a02009986 */ /* 0x0001e2000c10150e */
[----:B------:R-:W-:-:S03]  /*0eb0*/  F2FP.F16.F32.PACK_AB R12, RZ, R12 ;  /* 0x0000000cff0c723e */ /* 0x000fc600000000ff */
[----:B------:R0:W-:Y:S01]  /*0ec0*/  @!P0 STG.E.U16 desc[UR14][R6.64], R11 ;  /* 0x0000000b06008986 */ /* 0x0001e2000c10150e */
[----:B------:R-:W-:-:S03]  /*0ed0*/  FSETP.GT.FTZ.AND P0, PT, R0, UR12, PT ;  /* 0x0000000c00007c0b */ /* 0x000fc6000bf14000 */
[----:B------:R0:W-:Y:S04]  /*0ee0*/  @!P2 STG.E.U16 desc[UR14][R4.64], R12 ;  /* 0x0000000c0400a986 */ /* 0x0001e8000c10150e */
[----:B------:R-:W-:Y:S01]  /*0ef0*/  @!P4 FSEL R0, R0, UR12, P0 ;  /* 0x0000000c0000cc08 */ /* 0x000fe20008000000 */
[----:B------:R-:W-:Y:S06]  /*0f00*/  @P3 EXIT ;  /* 0x000000000000394d */ /* 0x000fec0003800000 */
[----:B------:R-:W-:-:S05]  /*0f10*/  F2FP.F16.F32.PACK_AB R0, RZ, R0 ;  /* 0x00000000ff00723e */ /* 0x000fca00000000ff */
[----:B------:R-:W-:Y:S01]  /*0f20*/  STG.E.U16 desc[UR14][R8.64], R0 ;  /* 0x0000000008007986 */ /* 0x000fe2000c10150e */
[----:B------:R-:W-:Y:S05]  /*0f30*/  EXIT ;  /* 0x000000000000794d */ /* 0x000fea0003800000 */
.L_x_114:
[----:B------:R-:W0:Y:S02]  /*0f40*/  S2R R8, SR_TID.X ;  /* 0x0000000000087919 */ /* 0x000e240000002100 */
[----:B0-----:R-:W-:-:S03]  /*0f50*/  IMAD.WIDE.U32 R2, R8, 0x4, RZ ;  /* 0x0000000408027825 */ /* 0x001fc600078e00ff */
[----:B------:R-:W-:-:S04]  /*0f60*/  ISETP.GE.U32.AND P0, PT, R2, UR16, PT ;  /* 0x0000001002007c0c */ /* 0x000fc8000bf06070 */
[----:B------:R-:W-:-:S13]  /*0f70*/  ISETP.GE.AND.EX P0, PT, R3, UR10, PT, P0 ;  /* 0x0000000a03007c0c */ /* 0x000fda000bf06300 */
[----:B------:R-:W-:Y:S05]  /*0f80*/  @P0 EXIT ;  /* 0x000000000000094d */ /* 0x000fea0003800000 */
[----:B------:R-:W-:Y:S01]  /*0f90*/  IMAD.MOV.U32 R9, RZ, RZ, RZ ;  /* 0x000000ffff097224 */ /* 0x000fe200078e00ff */
[----:B------:R-:W0:Y:S06]  /*0fa0*/  LDCU UR4, c[0x0][0x360] ;  /* 0x00006c00ff0477ac */ /* 0x000e2c0008000800 */
.L_x_117:
[----:B------:R-:W-:-:S04]  /*0fb0*/  LEA R2, P0, R8, UR8, 0x3 ;  /* 0x0000000808027c11 */ /* 0x000fc8000f8018ff */
[----:B------:R-:W-:-:S05]  /*0fc0*/  LEA.HI.X R3, R8, UR9, R9, 0x3, P0 ;  /* 0x0000000908037c11 */ /* 0x000fca00080f1c09 */
[----:B------:R-:W2:Y:S02]  /*0fd0*/  LDG.E.64 R6, desc[UR14][R2.64] ;  /* 0x0000000e02067981 */ /* 0x000ea4000c1e1b00 */
[--C-:B--2---:R-:W-:Y:S02]  /*0fe0*/  HADD2.F32 R0, -RZ, R6.reuse.H0_H0 ;  /* 0x20000006ff007230 */ /* 0x104fe40000004100 */
[--C-:B------:R-:W-:Y:S02]  /*0ff0*/  HADD2.F32 R4, -RZ, R7.reuse.H0_H0 ;  /* 0x20000007ff047230 */ /* 0x100fe40000004100 */
[----:B------:R-:W-:Y:S01]  /*1000*/  HADD2.F32 R7, -RZ, R7.H1_H1 ;  /* 0x30000007ff077230 */ /* 0x000fe20000004100 */
[----:B------:R-:W-:Y:S01]  /*1010*/  FSETP.NAN.FTZ.AND P5, PT, |R0|, |R0|, PT ;  /* 0x400000000000720b */ /* 0x000fe20003fb8200 */
[----:B------:R-:W-:Y:S01]  /*1020*/  HADD2.F32 R5, -RZ, R6.H1_H1 ;  /* 0x30000006ff057230 */ /* 0x000fe20000004100 */
[----:B------:R-:W-:Y:S02]  /*1030*/  FSETP.NAN.FTZ.AND P2, PT, |R4|, |R4|, PT ;  /* 0x400000040400720b */ /* 0x000fe40003f58200 */
[----:B------:R-:W-:-:S02]  /*1040*/  FSETP.NAN.FTZ.AND P0, PT, |R7|, |R7|, PT ;  /* 0x400000070700720b */ /* 0x000fc40003f18200 */
[C---:B------:R-:W-:Y:S02]  /*1050*/  FSETP.NAN.FTZ.AND P4, PT, |R5|.reuse, |R5|, PT ;  /* 0x400000050500720b */ /* 0x040fe40003f98200 */
[----:B------:R-:W-:Y:S02]  /*1060*/  FSETP.GT.FTZ.AND P6, PT, R0, UR12, PT ;  /* 0x0000000c00007c0b */ /* 0x000fe4000bfd4000 */
[----:B------:R-:W-:Y:S02]  /*1070*/  FSETP.GT.FTZ.AND P3, PT, R5, UR12, PT ;  /* 0x0000000c05007c0b */ /* 0x000fe4000bf74000 */
[----:B------:R-:W-:Y:S02]  /*1080*/  FSETP.GT.FTZ.AND P1, PT, R4, UR12, PT ;  /* 0x0000000c04007c0b */ /* 0x000fe4000bf34000 */
[----:B------:R-:W-:Y:S02]  /*1090*/  @!P5 FSEL R0, R0, UR12, P6 ;  /* 0x0000000c0000dc08 */ /* 0x000fe4000b000000 */
[----:B------:R-:W-:-:S02]  /*10a0*/  FSETP.GT.FTZ.AND P5, PT, R7, UR12, PT ;  /* 0x0000000c07007c0b */ /* 0x000fc4000bfb4000 */
[----:B------:R-:W-:Y:S02]  /*10b0*/  @!P2 FSEL R4, R4, UR12, P1 ;  /* 0x0000000c0404ac08 */ /* 0x000fe40008800000 */
[----:B------:R-:W-:Y:S02]  /*10c0*/  @!P0 FSEL R7, R7, UR12, P5 ;  /* 0x0000000c07078c08 */ /* 0x000fe4000a800000 */
[----:B------:R-:W-:Y:S02]  /*10d0*/  @!P4 FSEL R5, R5, UR12, P3 ;  /* 0x0000000c0505cc08 */ /* 0x000fe40009800000 */
[----:B0-----:R-:W-:Y:S02]  /*10e0*/  IADD3 R8, P0, PT, R8, UR4, RZ ;  /* 0x0000000408087c10 */ /* 0x001fe4000ff1e0ff */
[----:B------:R-:W-:Y:S02]  /*10f0*/  F2FP.F16.F32.PACK_AB R6, R5, R0 ;  /* 0x000000000506723e */ /* 0x000fe400000000ff */
[----:B------:R-:W-:Y:S01]  /*1100*/  F2FP.F16.F32.PACK_AB R7, R7, R4 ;  /* 0x000000040707723e */ /* 0x000fe200000000ff */
[----:B------:R-:W-:-:S02]  /*1110*/  IMAD.SHL.U32 R0, R8, 0x4, RZ ;  /* 0x0000000408007824 */ /* 0x000fc400078e00ff */
[----:B------:R-:W-:Y:S01]  /*1120*/  IMAD.X R9, RZ, RZ, R9, P0 ;  /* 0x000000ffff097224 */ /* 0x000fe200000e0609 */
[----:B------:R-:W-:Y:S01]  /*1130*/  LOP3.LUT P0, RZ, R8, 0xffffc000, RZ, 0xc0, !PT ;  /* 0xffffc00008ff7812 */ /* 0x000fe2000780c0ff */
[----:B------:R1:W-:Y:S01]  /*1140*/  STG.E.64 desc[UR14][R2.64], R6 ;  /* 0x0000000602007986 */ /* 0x0003e2000c101b0e */
[----:B------:R-:W-:Y:S02]  /*1150*/  ISETP.LT.U32.AND P1, PT, R0, UR16, PT ;  /* 0x0000001000007c0c */ /* 0x000fe4000bf21070 */
[----:B------:R-:W-:Y:S02]  /*1160*/  SHF.L.U64.HI R0, R8, 0x2, R9 ;  /* 0x0000000208007819 */ /* 0x000fe40000010209 */
[----:B------:R-:W-:Y:S02]  /*1170*/  LOP3.LUT P0, RZ, R9, 0x3fffffff, RZ, 0xc0, P0 ;  /* 0x3fffffff09ff7812 */ /* 0x000fe4000000c0ff */
[----:B------:R-:W-:-:S13]  /*1180*/  ISETP.LT.AND.EX P1, PT, R0, UR10, PT, P1 ;  /* 0x0000000a00007c0c */ /* 0x000fda000bf21310 */
[----:B-1----:R-:W-:Y:S05]  /*1190*/  @!P0 BRA P1, `(.L_x_117) ;  /* 0xfffffffc00848947 */ /* 0x002fea000083ffff */
[----:B------:R-:W-:Y:S05]  /*11a0*/  EXIT ;  /* 0x000000000000794d */ /* 0x000fea0003800000 */
        .weak           $__internal_10_$__cuda_sm20_div_u16
        .type           $__internal_10_$__cuda_sm20_div_u16,@function
        .size           $__internal_10_$__cuda_sm20_div_u16,(.L_x_4118 - $__internal_10_$__cuda_sm20_div_u16)
$__internal_10_$__cuda_sm20_div_u16:
        /* <DEDUP_REMOVED lines=18> */
[----:B------:R-:W-:Y:S06]  /*12d0*/  RET.REL.NODEC R2 `(_ZN2at6native61_GLOBAL__N__44eb8e94_28_ForeachBinaryOpScalarList_cu_dda10a6925multi_tensor_apply_kernelINS1_28TensorListScalarListMetadataIfLi1EEENS1_25BinaryOpScalarListFunctorIN3c104HalfELi1ELi1ELi0EEEJNS0_7maximumIfEEEEEvT_T0_DpT1_) ;  /* 0xffffffec02487950 */ /* 0x000fec0003c3ffff */
.L_x_118:
        /* <DEDUP_REMOVED lines=10> */
.L_x_4118:


//--------------------- .text._ZN2at6native61_GLOBAL__N__44eb8e94_28_ForeachBinaryOpScalarList_cu_dda10a6925multi_tensor_apply_kernelINS1_28TensorListScalarListMetadataIfLi1EEENS1_25BinaryOpScalarListFunctorIfLi1ELi1ELi0EEEJNS0_7maximumIfEEEEEvT_T0_DpT1_ --------------------------
	.section	.text._ZN2at6native61_GLOBAL__N__44eb8e94_28_ForeachBinaryOpScalarList_cu_dda10a6925multi_tensor_apply_kernelINS1_28TensorListScalarListMetadataIfLi1EEENS1_25BinaryOpScalarListFunctorIfLi1ELi1ELi0EEEJNS0_7maximumIfEEEEEvT_T0_DpT1_,"ax",@progbits
	.align	128
.text._ZN2at6native61_GLOBAL__N__44eb8e94_28_ForeachBinaryOpScalarList_cu_dda10a6925multi_tensor_apply_kernelINS1_28TensorListScalarListMetadataIfLi1EEENS1_25BinaryOpScalarListFunctorIfLi1ELi1ELi0EEEJNS0_7maximumIfEEEEEvT_T0_DpT1_:
        .type           _ZN2at6native61_GLOBAL__N__44eb8e94_28_ForeachBinaryOpScalarList_cu_dda10a6925multi_tensor_apply_kernelINS1_28TensorListScalarListMetadataIfLi1EEENS1_25BinaryOpScalarListFunctorIfLi1ELi1ELi0EEEJNS0_7maximumIfEEEEEvT_T0_DpT1_,@function
        .size           _ZN2at6native61_GLOBAL__N__44eb8e94_28_ForeachBinaryOpScalarList_cu_dda10a6925multi_tensor_apply_kernelINS1_28TensorListScalarListMetadataIfLi1EEENS1_25BinaryOpScalarListFunctorIfLi1ELi1ELi0EEEJNS0_7maximumIfEEEEEvT_T0_DpT1_,(.L_x_4120 - _ZN2at6native61_GLOBAL__N__44eb8e94_28_ForeachBinaryOpScalarList_cu_dda10a6925multi_tensor_apply_kernelINS1_28TensorListScalarListMetadataIfLi1EEENS1_25BinaryOpScalarListFunctorIfLi1ELi1ELi0EEEJNS0_7maximumIfEEEEEvT_T0_DpT1_)
        .other          _ZN2at6native61_GLOBAL__N__44eb8e94_28_ForeachBinaryOpScalarList_cu_dda10a6925multi_tensor_apply_kernelINS1_28TensorListScalarListMetadataIfLi1EEENS1_25BinaryOpScalarListFunctorIfLi1ELi1ELi0EEEJNS0_7maximumIfEEEEEvT_T0_DpT1_,@"STO_CUDA_ENTRY STV_DEFAULT"
_ZN2at6native61_GLOBAL__N__44eb8e94_28_ForeachBinaryOpScalarList_cu_dda10a6925multi_tensor_apply_kernelINS1_28TensorListScalarListMetadataIfLi1EEENS1_25BinaryOpScalarListFunctorIfLi1ELi1ELi0EEEJNS0_7maximumIfEEEEEvT_T0_DpT1_:
        /* <DEDUP_REMOVED lines=38> */
[----:B------:R-:W-:Y:S05]  /*0260*/  CALL.REL.NOINC `($__internal_11_$__cuda_sm20_div_u16) ;  /* 0x0000000c00a07944 */ /* 0x000fea0003c00000 */
        /* <DEDUP_REMOVED lines=16> */
.L_x_121:
[----:B0-----:R-:W-:Y:S01]  /*0370*/  IADD3 R2, P0, PT, R0, UR6, RZ ;  /* 0x0000000600027c10 */ /* 0x001fe2000ff1e0ff */
[----:B------:R-:W-:-:S03]  /*0380*/  IMAD.MOV.U32 R21, RZ, RZ, RZ ;  /* 0x000000ffff157224 */ /* 0x000fc600078e00ff */
[C---:B------:R-:W-:Y:S01]  /*0390*/  ISETP.GE.U32.AND P5, PT, R2.reuse, UR17, PT ;  /* 0x0000001102007c0c */ /* 0x040fe2000bfa6070 */
[----:B------:R-:W-:Y:S01]  /*03a0*/  IMAD.X R11, RZ, RZ, UR7, P0 ;  /* 0x00000007ff0b7e24 */ /* 0x000fe200080e06ff */
[C---:B------:R-:W-:Y:S02]  /*03b0*/  LEA R8, P0, R2.reuse, UR8, 0x2 ;  /* 0x0000000802087c11 */ /* 0x040fe4000f8010ff */
[C---:B------:R-:W-:Y:S02]  /*03c0*/  IADD3 R19, P3, PT, R2.reuse, UR13, RZ ;  /* 0x0000000d02137c10 */ /* 0x040fe4000ff7e0ff */
[----:B------:R-:W-:Y:S02]  /*03d0*/  ISETP.GE.AND.EX P5, PT, R11, UR18, PT, P5 ;  /* 0x000000120b007c0c */ /* 0x000fe4000bfa6350 */
[--C-:B------:R-:W-:Y:S01]  /*03e0*/  LEA.HI.X R9, R2, UR9, R11.reuse, 0x2, P0 ;  /* 0x0000000902097c11 */ /* 0x100fe200080f140b */
[----:B------:R-:W-:Y:S01]  /*03f0*/  IMAD.X R16, RZ, RZ, R11, P3 ;  /* 0x000000ffff107224 */ /* 0x000fe200018e060b */
[----:B------:R-:W-:Y:S01]  /*0400*/  USHF.L.U32 UR11, UR13, 0x2, URZ ;  /* 0x000000020d0b7899 */ /* 0x000fe200080006ff */
[----:B------:R-:W-:Y:S01]  /*0410*/  ISETP.GE.U32.AND P2, PT, R19, UR17, PT ;  /* 0x0000001113007c0c */ /* 0x000fe2000bf46070 */
[----:B------:R-:W-:-:S07]  /*0420*/  USHF.R.U32.HI UR16, URZ, 0x1e, UR13 ;  /* 0x0000001eff107899 */ /* 0x000fce000801160d */
[----:B------:R-:W2:Y:S01]  /*0430*/  @!P5 LDG.E R21, desc[UR14][R8.64] ;  /* 0x0000000e0815d981 */ /* 0x000ea2000c1e1900 */
[----:B------:R-:W-:Y:S02]  /*0440*/  ISETP.GE.AND.EX P2, PT, R16, UR18, PT, P2 ;  /* 0x0000001210007c0c */ /* 0x000fe4000bf46320 */
[----:B------:R-:W-:Y:S02]  /*0450*/  CS2R R14, SRZ ;  /* 0x00000000000e7805 */ /* 0x000fe4000001ff00 */
[----:B------:R-:W-:Y:S02]  /*0460*/  IADD3 R12, P0, PT, R8, UR11, RZ ;  /* 0x0000000b080c7c10 */ /* 0x000fe4000ff1e0ff */
[----:B------:R-:W-:Y:S02]  /*0470*/  IADD3 R2, P4, PT, R19, UR13, RZ ;  /* 0x0000000d13027c10 */ /* 0x000fe4000ff9e0ff */
[----:B------:R-:W-:Y:S02]  /*0480*/  IADD3.X R13, PT, PT, R9, UR16, RZ, P0, !PT ;  /* 0x00000010090d7c10 */ /* 0x000fe400087fe4ff */
[----:B------:R-:W-:-:S02]  /*0490*/  IADD3 R3, P0, PT, R2, UR13, RZ ;  /* 0x0000000d02037c10 */ /* 0x000fc4000ff1e0ff */
[----:B------:R-:W-:Y:S01]  /*04a0*/  ISETP.GE.U32.AND P3, PT, R2, UR17, PT ;  /* 0x0000001102007c0c */ /* 0x000fe2000bf66070 */
[----:B------:R-:W-:Y:S01]  /*04b0*/  IMAD.X R2, RZ, RZ, R16, P4 ;  /* 0x000000ffff027224 */ /* 0x000fe200020e0610 */
[----:B------:R-:W-:Y:S01]  /*04c0*/  ISETP.GE.U32.AND P4, PT, R3, UR17, PT ;  /* 0x0000001103007c0c */ /* 0x000fe2000bf86070 */
[----:B------:R-:W3:Y:S01]  /*04d0*/  @!P2 LDG.E R14, desc[UR14][R12.64] ;  /* 0x0000000e0c0ea981 */ /* 0x000ee2000c1e1900 */
[----:B------:R-:W-:Y:S02]  /*04e0*/  IMAD.MOV.U32 R17, RZ, RZ, RZ ;  /* 0x000000ffff117224 */ /* 0x000fe400078e00ff */
[----:B------:R-:W-:Y:S01]  /*04f0*/  ISETP.GE.AND.EX P3, PT, R2, UR18, PT, P3 ;  /* 0x0000001202007c0c */ /* 0x000fe2000bf66330 */
[----:B------:R-:W-:Y:S01]  /*0500*/  IMAD.X R2, RZ, RZ, R2, P0 ;  /* 0x000000ffff027224 */ /* 0x000fe200000e0602 */
[----:B------:R-:W-:-:S04]  /*0510*/  IADD3 R4, P0, PT, R12, UR11, RZ ;  /* 0x0000000b0c047c10 */ /* 0x000fc8000ff1e0ff */
[----:B------:R-:W-:Y:S02]  /*0520*/  ISETP.GE.AND.EX P4, PT, R2, UR18, PT, P4 ;  /* 0x0000001202007c0c */ /* 0x000fe4000bf86340 */
[----:B------:R-:W-:Y:S02]  /*0530*/  IADD3.X R5, PT, PT, R13, UR16, RZ, P0, !PT ;  /* 0x000000100d057c10 */ /* 0x000fe400087fe4ff */
[----:B------:R-:W-:-:S03]  /*0540*/  IADD3 R6, P0, PT, R4, UR11, RZ ;  /* 0x0000000b04067c10 */ /* 0x000fc6000ff1e0ff */
[----:B------:R-:W4:Y:S01]  /*0550*/  @!P3 LDG.E R17, desc[UR14][R4.64] ;  /* 0x0000000e0411b981 */ /* 0x000f22000c1e1900 */
[----:B------:R-:W-:-:S05]  /*0560*/  IADD3.X R7, PT, PT, R5, UR16, RZ, P0, !PT ;  /* 0x0000001005077c10 */ /* 0x000fca00087fe4ff */
[----:B------:R-:W5:Y:S01]  /*0570*/  @!P4 LDG.E R15, desc[UR14][R6.64] ;  /* 0x0000000e060fc981 */ /* 0x000f62000c1e1900 */
[----:B------:R-:W-:Y:S01]  /*0580*/  PLOP3.LUT P0, PT, PT, PT, PT, 0x80, 0x8 ;  /* 0x000000000008781c */ /* 0x000fe20003f0f070 */
[----:B------:R-:W-:Y:S02]  /*0590*/  @!P5 IMAD.MOV.U32 R2, RZ, RZ, R8 ;  /* 0x000000ffff02d224 */ /* 0x000fe400078e0008 */
[----:B------:R-:W-:Y:S01]  /*05a0*/  @!P5 IMAD.MOV.U32 R3, RZ, RZ, R9 ;  /* 0x000000ffff03d224 */ /* 0x000fe200078e0009 */
[----:B------:R-:W-:Y:S01]  /*05b0*/  USHF.L.U32 UR10, UR13, 0x2, URZ ;  /* 0x000000020d0a7899 */ /* 0x000fe200080006ff */
[----:B------:R-:W-:Y:S01]  /*05c0*/  @!P2 IMAD.MOV.U32 R20, RZ, RZ, R12 ;  /* 0x000000ffff14a224 */ /* 0x000fe200078e000c */
[----:B--2---:R-:W-:-:S04]  /*05d0*/  @!P5 FSETP.NAN.FTZ.AND P6, PT, |R21|, |R21|, PT ;  /* 0x400000151500d20b */ /* 0x004fc80003fd8200 */
[----:B------:R-:W-:Y:S02]  /*05e0*/  @!P5 PLOP3.LUT P0, PT, P6, PT, PT, 0x80, 0x8 ;  /* 0x000000000008d81c */ /* 0x000fe4000370f070 */
[----:B------:R-:W-:-:S11]  /*05f0*/  @!P5 FSETP.GT.FTZ.AND P6, PT, R21, UR12, PT ;  /* 0x0000000c1500dc0b */ /* 0x000fd6000bfd4000 */
[----:B------:R-:W-:Y:S02]  /*0600*/  @!P0 FSEL R21, R21, UR12, P6 ;  /* 0x0000000c15158c08 */ /* 0x000fe4000b000000 */
[C---:B---3--:R-:W-:Y:S02]  /*0610*/  @!P2 FSETP.NAN.FTZ.AND P6, PT, |R14|.reuse, |R14|, PT ;  /* 0x4000000e0e00a20b */ /* 0x048fe40003fd8200 */
[----:B------:R-:W-:Y:S02]  /*0620*/  PLOP3.LUT P0, PT, PT, PT, PT, 0x80, 0x8 ;  /* 0x000000000008781c */ /* 0x000fe40003f0f070 */
[----:B------:R-:W-:Y:S02]  /*0630*/  @!P2 PLOP3.LUT P0, PT, P6, PT, PT, 0x80, 0x8 ;  /* 0x000000000008a81c */ /* 0x000fe4000370f070 */
[----:B------:R-:W-:Y:S01]  /*0640*/  @!P2 FSETP.GT.FTZ.AND P6, PT, R14, UR12, PT ;  /* 0x0000000c0e00ac0b */ /* 0x000fe2000bfd4000 */
[----:B------:R0:W-:Y:S01]  /*0650*/  @!P5 STG.E desc[UR14][R2.64], R21 ;  /* 0x000000150200d986 */ /* 0x0001e2000c10190e */
[----:B----4-:R-:W-:-:S09]  /*0660*/  @!P3 FSETP.NAN.FTZ.AND P5, PT, |R17|, |R17|, PT ;  /* 0x400000111100b20b */ /* 0x010fd20003fb8200 */
[----:B------:R-:W-:Y:S02]  /*0670*/  @!P0 FSEL R14, R14, UR12, P6 ;  /* 0x0000000c0e0e8c08 */ /* 0x000fe4000b000000 */
[----:B-----5:R-:W-:Y:S02]  /*0680*/  @!P4 FSETP.NAN.FTZ.AND P6, PT, |R15|, |R15|, PT ;  /* 0x4000000f0f00c20b */ /* 0x020fe40003fd8200 */
[----:B------:R-:W-:Y:S02]  /*0690*/  PLOP3.LUT P0, PT, PT, PT, PT, 0x80, 0x8 ;  /* 0x000000000008781c */ /* 0x000fe40003f0f070 */
[----:B------:R-:W-:Y:S02]  /*06a0*/  @!P3 PLOP3.LUT P0, PT, P5, PT, PT, 0x80, 0x8 ;  /* 0x000000000008b81c */ /* 0x000fe40002f0f070 */
[----:B------:R-:W-:Y:S02]  /*06b0*/  PLOP3.LUT P5, PT, PT, PT, PT, 0x80, 0x8 ;  /* 0x000000000008781c */ /* 0x000fe40003faf070 */
[----:B------:R-:W-:-:S02]  /*06c0*/  @!P4 PLOP3.LUT P5, PT, P6, PT, PT, 0x80, 0x8 ;  /* 0x000000000008c81c */ /* 0x000fc400037af070 */
[----:B------:R-:W-:-:S05]  /*06d0*/  IADD3 R19, P6, PT, R19, UR10, RZ ;  /* 0x0000000a13137c10 */ /* 0x000fca000ffde0ff */
[----:B------:R-:W-:Y:S01]  /*06e0*/  IMAD.X R16, RZ, RZ, R16, P6 ;  /* 0x000000ffff107224 */ /* 0x000fe200030e0610 */
[----:B------:R-:W-:Y:S01]  /*06f0*/  @!P3 FSETP.GT.FTZ.AND P6, PT, R17, UR12, PT ;  /* 0x0000000c1100bc0b */ /* 0x000fe2000bfd4000 */
[----:B0-----:R-:W-:-:S03]  /*0700*/  VIADD R3, R0, UR6 ;  /* 0x0000000600037c36 */ /* 0x001fc60008000000 */
[----:B------:R-:W-:Y:S02]  /*0710*/  @!P0 FSEL R17, R17, UR12, P6 ;  /* 0x0000000c11118c08 */ /* 0x000fe4000b000000 */
[----:B------:R-:W-:Y:S02]  /*0720*/  ISETP.GE.U32.AND P6, PT, R19, UR17, PT ;  /* 0x0000001113007c0c */ /* 0x000fe4000bfc6070 */
[C---:B------:R-:W-:Y:S01]  /*0730*/  @!P4 FSETP.GT.FTZ.AND P0, PT, R15.reuse, UR12, PT ;  /* 0x0000000c0f00cc0b */ /* 0x040fe2000bf14000 */
[----:B------:R-:W-:Y:S01]  /*0740*/  @!P2 IMAD.MOV.U32 R21, RZ, RZ, R13 ;  /* 0x000000ffff15a224 */ /* 0x000fe200078e000d */
[----:B------:R-:W-:Y:S02]  /*0750*/  ISETP.GE.AND.EX P6, PT, R16, UR18, PT, P6 ;  /* 0x0000001210007c0c */ /* 0x000fe4000bfc6360 */
[----:B------:R-:W-:Y:S02]  /*0760*/  @!P5 FSEL R15, R15, UR12, P0 ;  /* 0x0000000c0f0fdc08 */ /* 0x000fe40008000000 */
[----:B------:R-:W-:Y:S01]  /*0770*/  IADD3 R3, P0, PT, R3, UR10, RZ ;  /* 0x0000000a03037c10 */ /* 0x000fe2000ff1e0ff */
[----:B------:R0:W-:Y:S01]  /*0780*/  @!P2 STG.E desc[UR14][R20.64], R14 ;  /* 0x0000000e1400a986 */ /* 0x0001e2000c10190e */
[----:B------:R-:W-:-:S02]  /*0790*/  LEA R2, P5, R19, UR8, 0x2 ;  /* 0x0000000813027c11 */ /* 0x000fc4000f8a10ff */
[----:B------:R-:W-:Y:S02]  /*07a0*/  CS2R R12, SRZ ;  /* 0x00000000000c7805 */ /* 0x000fe4000001ff00 */
[----:B------:R-:W-:Y:S02]  /*07b0*/  ISETP.GE.U32.AND P2, PT, R3, UR17, PT ;  /* 0x0000001103007c0c */ /* 0x000fe4000bf46070 */
[----:B------:R-:W-:Y:S01]  /*07c0*/  LEA.HI.X R3, R19, UR9, R16, 0x2, P5 ;  /* 0x0000000913037c11 */ /* 0x000fe2000a8f1410 */
[----:B0-----:R-:W-:Y:S02]  /*07d0*/  @!P3 IMAD.MOV.U32 R20, RZ, RZ, R4 ;  /* 0x000000ffff14b224 */ /* 0x001fe400078e0004 */
[----:B------:R-:W-:Y:S02]  /*07e0*/  @!P3 IMAD.MOV.U32 R21, RZ, RZ, R5 ;  /* 0x000000ffff15b224 */ /* 0x000fe400078e0005 */
[----:B------:R-:W-:-:S03]  /*07f0*/  IMAD.X R11, RZ, RZ, R11, P0 ;  /* 0x000000ffff0b7224 */ /* 0x000fc600000e060b */
[----:B------:R-:W-:Y:S01]  /*0800*/  @!P3 STG.E desc[UR14][R20.64], R17 ;  /* 0x000000111400b986 */ /* 0x000fe2000c10190e */
[----:B------:R-:W-:-:S03]  /*0810*/  IMAD.U32 R5, RZ, RZ, UR10 ;  /* 0x0000000aff057e24 */ /* 0x000fc6000f8e00ff */
[----:B------:R0:W-:Y:S04]  /*0820*/  @!P4 STG.E desc[UR14][R6.64], R15 ;  /* 0x0000000f0600c986 */ /* 0x0001e8000c10190e */
[----:B------:R-:W2:Y:S01]  /*0830*/  @!P6 LDG.E R12, desc[UR14][R2.64] ;  /* 0x0000000e020ce981 */ /* 0x000ea2000c1e1900 */
[----:B------:R-:W-:Y:S02]  /*0840*/  ISETP.GE.AND.EX P4, PT, R11, UR18, PT, P2 ;  /* 0x000000120b007c0c */ /* 0x000fe4000bf86320 */
[----:B------:R-:W-:-:S04]  /*0850*/  LEA R4, P0, R5, R8, 0x2 ;  /* 0x0000000805047211 */ /* 0x000fc800078010ff */
[----:B------:R-:W-:Y:S02]  /*0860*/  LEA.HI.X R5, R5, R9, RZ, 0x2, P0 ;  /* 0x0000000905057211 */ /* 0x000fe400000f14ff */
[----:B------:R-:W-:Y:S01]  /*0870*/  IADD3 R8, P0, PT, R19, UR13, RZ ;  /* 0x0000000d13087c10 */ /* 0x000fe2000ff1e0ff */
[----:B------:R-:W-:-:S03]  /*0880*/  IMAD.MOV.U32 R19, RZ, RZ, RZ ;  /* 0x000000ffff137224 */ /* 0x000fc600078e00ff */
[C---:B------:R-:W-:Y:S01]  /*0890*/  ISETP.GE.U32.AND P3, PT, R8.reuse, UR17, PT ;  /* 0x0000001108007c0c */ /* 0x040fe2000bf66070 */
[----:B------:R-:W-:Y:S01]  /*08a0*/  IMAD.X R16, RZ, RZ, R16, P0 ;  /* 0x000000ffff107224 */ /* 0x000fe200000e0610 */
[----:B------:R-:W-:Y:S01]  /*08b0*/  IADD3 R8, P0, PT, R8, UR13, RZ ;  /* 0x0000000d08087c10 */ /* 0x000fe2000ff1e0ff */
[----:B------:R-:W3:Y:S03]  /*08c0*/  @!P4 LDG.E R19, desc[UR14][R4.64] ;  /* 0x0000000e0413c981 */ /* 0x000ee6000c1e1900 */
[----:B------:R-:W-:Y:S01]  /*08d0*/  ISETP.GE.AND.EX P3, PT, R16, UR18, PT, P3 ;  /* 0x0000001210007c0c */ /* 0x000fe2000bf66330 */
[----:B------:R-:W-:Y:S01]  /*08e0*/  IMAD.X R16, RZ, RZ, R16, P0 ;  /* 0x000000ffff107224 */ /* 0x000fe200000e0610 */
[----:B------:R-:W-:Y:S01]  /*08f0*/  ISETP.GE.U32.AND P2, PT, R8, UR17, PT ;  /* 0x0000001108007c0c */ /* 0x000fe2000bf46070 */
[----:B------:R-:W-:Y:S01]  /*0900*/  IMAD.U32 R9, RZ, RZ, UR13 ;  /* 0x0000000dff097e24 */ /* 0x000fe2000f8e00ff */
[----:B0-----:R-:W-:Y:S01]  /*0910*/  IADD3 R6, P0, PT, R2, UR11, RZ ;  /* 0x0000000b02067c10 */ /* 0x001fe2000ff1e0ff */
[----:B------:R-:W-:Y:S01]  /*0920*/  IMAD.U32 R11, RZ, RZ, UR13 ;  /* 0x0000000dff0b7e24 */ /* 0x000fe2000f8e00ff */
[----:B------:R-:W-:-:S02]  /*0930*/  ISETP.GE.AND.EX P2, PT, R16, UR18, PT, P2 ;  /* 0x0000001210007c0c */ /* 0x000fc4000bf46320 */
[----:B------:R-:W-:Y:S02]  /*0940*/  IADD3.X R7, PT, PT, R3, UR16, RZ, P0, !PT ;  /* 0x0000001003077c10 */ /* 0x000fe400087fe4ff */
[----:B------:R-:W-:-:S03]  /*0950*/  LEA R8, P0, R9, R6, 0x2 ;  /* 0x0000000609087211 */ /* 0x000fc600078010ff */
[----:B------:R-:W4:Y:S01]  /*0960*/  @!P3 LDG.E R13, desc[UR14][R6.64] ;  /* 0x0000000e060db981 */ /* 0x000f22000c1e1900 */
[----:B------:R-:W-:Y:S01]  /*0970*/  LEA.HI.X R9, R11, R7, RZ, 0x2, P0 ;  /* 0x000000070b097211 */ /* 0x000fe200000f14ff */
[----:B------:R-:W-:-:S06]  /*0980*/  IMAD.MOV.U32 R11, RZ, RZ, RZ ;  /* 0x000000ffff0b7224 */ /* 0x000fcc00078e00ff */
[----:B------:R-:W5:Y:S01]  /*0990*/  @!P2 LDG.E R11, desc[UR14][R8.64] ;  /* 0x0000000e080ba981 */ /* 0x000f62000c1e1900 */
[----:B------:R-:W-:Y:S01]  /*09a0*/  PLOP3.LUT P0, PT, PT, PT, PT, 0x80, 0x8 ;  /* 0x000000000008781c */ /* 0x000fe20003f0f070 */
[----:B------:R-:W-:-:S04]  /*09b0*/  UIADD3 UR4, UP0, UPT, UR4, 0x2, URZ ;  /* 0x0000000204047890 */ /* 0x000fc8000ff1e0ff */
[----:B------:R-:W-:Y:S02]  /*09c0*/  UIADD3.X UR5, UPT, UPT, URZ, UR5, URZ, UP0, !UPT ;  /* 0x00000005ff057290 */ /* 0x000fe400087fe4ff */
[----:B------:R-:W-:-:S04]  /*09d0*/  ULEA UR6, UP0, UR10, UR6, 0x1 ;  /* 0x000000060a067291 */ /* 0x000fc8000f8008ff */
[----:B------:R-:W-:Y:S01]  /*09e0*/  ULEA.HI.X UR7, UR10, UR7, URZ, 0x1, UP0 ;  /* 0x000000070a077291 */ /* 0x000fe200080f0cff */
[----:B--2---:R-:W-:-:S04]  /*09f0*/  @!P6 FSETP.NAN.FTZ.AND P5, PT, |R12|, |R12|, PT ;  /* 0x4000000c0c00e20b */ /* 0x004fc80003fb8200 */
[----:B------:R-:W-:Y:S02]  /*0a00*/  @!P6 PLOP3.LUT P0, PT, P5, PT, PT, 0x80, 0x8 ;  /* 0x000000000008e81c */ /* 0x000fe40002f0f070 */
[----:B------:R-:W-:-:S11]  /*0a10*/  @!P6 FSETP.GT.FTZ.AND P5, PT, R12, UR12, PT ;  /* 0x0000000c0c00ec0b */ /* 0x000fd6000bfb4000 */
[----:B------:R-:W-:Y:S02]  /*0a20*/  @!P0 FSEL R12, R12, UR12, P5 ;  /* 0x0000000c0c0c8c08 */ /* 0x000fe4000a800000 */
[C---:B---3--:R-:W-:Y:S02]  /*0a30*/  @!P4 FSETP.NAN.FTZ.AND P5, PT, |R19|.reuse, |R19|, PT ;  /* 0x400000131300c20b */ /* 0x048fe40003fb8200 */
[----:B------:R-:W-:Y:S02]  /*0a40*/  PLOP3.LUT P0, PT, PT, PT, PT, 0x80, 0x8 ;  /* 0x000000000008781c */ /* 0x000fe40003f0f070 */
[----:B------:R-:W-:Y:S02]  /*0a50*/  @!P4 PLOP3.LUT P0, PT, P5, PT, PT, 0x80, 0x8 ;  /* 0x000000000008c81c */ /* 0x000fe40002f0f070 */
[----:B------:R-:W-:-:S11]  /*0a60*/  @!P4 FSETP.GT.FTZ.AND P5, PT, R19, UR12, PT ;  /* 0x0000000c1300cc0b */ /* 0x000fd6000bfb4000 */
[----:B------:R-:W-:Y:S02]  /*0a70*/  @!P0 FSEL R19, R19, UR12, P5 ;  /* 0x0000000c13138c08 */ /* 0x000fe4000a800000 */
[----:B----4-:R-:W-:Y:S02]  /*0a80*/  @!P3 FSETP.NAN.FTZ.AND P5, PT, |R13|, |R13|, PT ;  /* 0x4000000d0d00b20b */ /* 0x010fe40003fb8200 */
[----:B------:R-:W-:Y:S02]  /*0a90*/  PLOP3.LUT P0, PT, PT, PT, PT, 0x80, 0x8 ;  /* 0x000000000008781c */ /* 0x000fe40003f0f070 */
[----:B------:R-:W-:Y:S02]  /*0aa0*/  @!P3 PLOP3.LUT P0, PT, P5, PT, PT, 0x80, 0x8 ;  /* 0x000000000008b81c */ /* 0x000fe40002f0f070 */
[----:B-----5:R-:W-:Y:S01]  /*0ab0*/  @!P2 FSETP.NAN.FTZ.AND P5, PT, |R11|, |R11|, PT ;  /* 0x4000000b0b00a20b */ /* 0x020fe20003fb8200 */
[----:B------:R1:W-:Y:S01]  /*0ac0*/  @!P4 STG.E desc[UR14][R4.64], R19 ;  /* 0x000000130400c986 */ /* 0x0003e2000c10190e */
[----:B------:R-:W-:-:S02]  /*0ad0*/  PLOP3.LUT P4, PT, PT, PT, PT, 0x80, 0x8 ;  /* 0x000000000008781c */ /* 0x000fc40003f8f070 */
[----:B------:R-:W-:Y:S02]  /*0ae0*/  @!P2 PLOP3.LUT P4, PT, P5, PT, PT, 0x80, 0x8 ;  /* 0x000000000008a81c */ /* 0x000fe40002f8f070 */
[----:B------:R-:W-:-:S05]  /*0af0*/  @!P3 FSETP.GT.FTZ.AND P5, PT, R13, UR12, PT ;  /* 0x0000000c0d00bc0b */ /* 0x000fca000bfb4000 */
[----:B------:R-:W-:Y:S02]  /*0b00*/  @!P0 FSEL R13, R13, UR12, P5 ;  /* 0x0000000c0d0d8c08 */ /* 0x000fe4000a800000 */
[C---:B------:R-:W-:Y:S01]  /*0b10*/  @!P2 FSETP.GT.FTZ.AND P0, PT, R11.reuse, UR12, PT ;  /* 0x0000000c0b00ac0b */ /* 0x040fe2000bf14000 */
[----:B------:R1:W-:Y:S03]  /*0b20*/  @!P6 STG.E desc[UR14][R2.64], R12 ;  /* 0x0000000c0200e986 */ /* 0x0003e6000c10190e */
[----:B------:R-:W-:Y:S01]  /*0b30*/  @!P4 FSEL R11, R11, UR12, P0 ;  /* 0x0000000c0b0bcc08 */ /* 0x000fe20008000000 */
[----:B------:R1:W-:Y:S01]  /*0b40*/  @!P3 STG.E desc[UR14][R6.64], R13 ;  /* 0x0000000d0600b986 */ /* 0x0003e2000c10190e */
[----:B------:R-:W-:-:S03]  /*0b50*/  ISETP.NE.U32.AND P0, PT, R10, UR4, PT ;  /* 0x000000040a007c0c */ /* 0x000fc6000bf05070 */
[----:B------:R1:W-:Y:S01]  /*0b60*/  @!P2 STG.E desc[UR14][R8.64], R11 ;  /* 0x0000000b0800a986 */ /* 0x0003e2000c10190e */
[----:B------:R-:W-:-:S13]  /*0b70*/  ISETP.NE.AND.EX P0, PT, RZ, UR5, PT, P0 ;  /* 0x00000005ff007c0c */ /* 0x000fda000bf05300 */
[----:B-1----:R-:W-:Y:S05]  /*0b80*/  @P0 BRA `(.L_x_121) ;  /* 0xfffffff400f80947 */ /* 0x002fea000383ffff */
.L_x_120:
[----:B------:R-:W-:Y:S05]  /*0b90*/  @!P1 EXIT ;  /* 0x000000000000994d */ /* 0x000fea0003800000 */
[----:B0-----:R-:W-:Y:S01]  /*0ba0*/  IADD3 R0, P1, PT, R0, UR6, RZ ;  /* 0x0000000600007c10 */ /* 0x001fe2000ff3e0ff */
[----:B------:R-:W-:Y:S01]  /*0bb0*/  IMAD.MOV.U32 R17, RZ, RZ, RZ ;  /* 0x000000ffff117224 */ /* 0x000fe200078e00ff */
[----:B------:R-:W-:Y:S02]  /*0bc0*/  USHF.L.U32 UR4, UR13, 0x2, URZ ;  /* 0x000000020d047899 */ /* 0x000fe400080006ff */
[----:B------:R-:W-:Y:S01]  /*0bd0*/  IMAD.U32 R7, RZ, RZ, UR13 ;  /* 0x0000000dff077e24 */ /* 0x000fe2000f8e00ff */
[C---:B------:R-:W-:Y:S01]  /*0be0*/  ISETP.GE.U32.AND P0, PT, R0.reuse, UR17, PT ;  /* 0x0000001100007c0c */ /* 0x040fe2000bf06070 */
[----:B------:R-:W-:Y:S01]  /*0bf0*/  IMAD.X R5, RZ, RZ, UR7, P1 ;  /* 0x00000007ff057e24 */ /* 0x000fe200088e06ff */
[C---:B------:R-:W-:Y:S02]  /*0c00*/  LEA R2, P1, R0.reuse, UR8, 0x2 ;  /* 0x0000000800027c11 */ /* 0x040fe4000f8210ff */
[----:B------:R-:W-:Y:S02]  /*0c10*/  IADD3 R4, P2, PT, R0, UR13, RZ ;  /* 0x0000000d00047c10 */ /* 0x000fe4000ff5e0ff */
[----:B------:R-:W-:-:S02]  /*0c20*/  ISETP.GE.AND.EX P0, PT, R5, UR18, PT, P0 ;  /* 0x0000001205007c0c */ /* 0x000fc4000bf06300 */
[--C-:B------:R-:W-:Y:S01]  /*0c30*/  LEA.HI.X R3, R0, UR9, R5.reuse, 0x2, P1 ;  /* 0x0000000900037c11 */ /* 0x100fe200088f1405 */
[----:B------:R-:W-:Y:S01]  /*0c40*/  IMAD.X R5, RZ, RZ, R5, P2 ;  /* 0x000000ffff057224 */ /* 0x000fe200010e0605 */
[C---:B------:R-:W-:Y:S02]  /*0c50*/  ISETP.GE.U32.AND P1, PT, R4.reuse, UR17, PT ;  /* 0x0000001104007c0c */ /* 0x040fe4000bf26070 */
[----:B------:R-:W-:Y:S02]  /*0c60*/  IADD3 R4, P2, PT, R4, UR13, RZ ;  /* 0x0000000d04047c10 */ /* 0x000fe4000ff5e0ff */
[----:B------:R-:W-:-:S03]  /*0c70*/  ISETP.GE.AND.EX P1, PT, R5, UR18, PT, P1 ;  /* 0x0000001205007c0c */ /* 0x000fc6000bf26310 */
[----:B------:R-:W-:Y:S01]  /*0c80*/  IMAD.X R5, RZ, RZ, R5, P2 ;  /* 0x000000ffff057224 */ /* 0x000fe200010e0605 */
[C---:B------:R-:W-:Y:S01]  /*0c90*/  ISETP.GE.U32.AND P2, PT, R4.reuse, UR17, PT ;  /* 0x0000001104007c0c */ /* 0x040fe2000bf46070 */
[----:B------:R-:W2:Y:S01]  /*0ca0*/  @!P0 LDG.E R17, desc[UR14][R2.64] ;  /* 0x0000000e02118981 */ /* 0x000ea2000c1e1900 */
[----:B------:R-:W-:Y:S01]  /*0cb0*/  IADD3 R0, P5, PT, R4, UR13, RZ ;  /* 0x0000000d04007c10 */ /* 0x000fe2000ffbe0ff */
[----:B------:R-:W-:Y:S01]  /*0cc0*/  IMAD.WIDE.U32 R6, R7, 0x4, R2 ;  /* 0x0000000407067825 */ /* 0x000fe200078e0002 */
[----:B------:R-:W-:Y:S01]  /*0cd0*/  ISETP.GE.AND.EX P2, PT, R5, UR18, PT, P2 ;  /* 0x0000001205007c0c */ /* 0x000fe2000bf46320 */
[----:B------:R-:W-:Y:S01]  /*0ce0*/  USHF.R.U32.HI UR5, URZ, 0x1e, UR13 ;  /* 0x0000001eff057899 */ /* 0x000fe2000801160d */
[----:B------:R-:W-:Y:S01]  /*0cf0*/  ISETP.GE.U32.AND P3, PT, R0, UR17, PT ;  /* 0x0000001100007c0c */ /* 0x000fe2000bf66070 */
[----:B------:R-:W-:Y:S01]  /*0d00*/  IMAD.MOV.U32 R15, RZ, RZ, RZ ;  /* 0x000000ffff0f7224 */ /* 0x000fe200078e00ff */
[----:B------:R-:W-:Y:S01]  /*0d10*/  IADD3 R4, P4, PT, R6, UR4, RZ ;  /* 0x0000000406047c10 */ /* 0x000fe2000ff9e0ff */
[----:B------:R-:W-:-:S02]  /*0d20*/  IMAD.X R0, RZ, RZ, R5, P5 ;  /* 0x000000ffff007224 */ /* 0x000fc400028e0605 */
[----:B------:R-:W-:Y:S01]  /*0d30*/  IMAD.MOV.U32 R13, RZ, RZ, RZ ;  /* 0x000000ffff0d7224 */ /* 0x000fe200078e00ff */
[----:B------:R-:W-:Y:S01]  /*0d40*/  IADD3.X R5, PT, PT, R7, UR5, RZ, P4, !PT ;  /* 0x0000000507057c10 */ /* 0x000fe2000a7fe4ff */
[----:B------:R-:W3:Y:S01]  /*0d50*/  @!P1 LDG.E R15, desc[UR14][R6.64] ;  /* 0x0000000e060f9981 */ /* 0x000ee2000c1e1900 */
[----:B------:R-:W-:Y:S02]  /*0d60*/  ISETP.GE.AND.EX P3, PT, R0, UR18, PT, P3 ;  /* 0x0000001200007c0c */ /* 0x000fe4000bf66330 */
[----:B------:R-:W-:Y:S01]  /*0d70*/  IADD3 R8, P4, PT, R4, UR4, RZ ;  /* 0x0000000404087c10 */ /* 0x000fe2000ff9e0ff */
[----:B------:R-:W4:Y:S01]  /*0d80*/  @!P2 LDG.E R13, desc[UR14][R4.64] ;  /* 0x0000000e040da981 */ /* 0x000f22000c1e1900 */
[----:B------:R-:W-:Y:S02]  /*0d90*/  IMAD.MOV.U32 R11, RZ, RZ, RZ ;  /* 0x000000ffff0b7224 */ /* 0x000fe400078e00ff */
[----:B------:R-:W-:-:S07]  /*0da0*/  IADD3.X R9, PT, PT, R5, UR5, RZ, P4, !PT ;  /* 0x0000000505097c10 */ /* 0x000fce000a7fe4ff */
[----:B------:R-:W5:Y:S01]  /*0db0*/  @!P3 LDG.E R11, desc[UR14][R8.64] ;  /* 0x0000000e080bb981 */ /* 0x000f62000c1e1900 */
[C---:B--2---:R-:W-:Y:S02]  /*0dc0*/  FSETP.NAN.FTZ.AND P5, PT, |R17|.reuse, |R17|, PT ;  /* 0x400000111100720b */ /* 0x044fe40003fb8200 */
[----:B------:R-:W-:Y:S02]  /*0dd0*/  FSETP.GT.FTZ.AND P6, PT, R17, UR12, PT ;  /* 0x0000000c11007c0b */ /* 0x000fe4000bfd4000 */
[----:B---3--:R-:W-:-:S09]  /*0de0*/  FSETP.NAN.FTZ.AND P4, PT, |R15|, |R15|, PT ;  /* 0x4000000f0f00720b */ /* 0x008fd20003f98200 */
[----:B------:R-:W-:Y:S02]  /*0df0*/  @!P5 FSEL R17, R17, UR12, P6 ;  /* 0x0000000c1111dc08 */ /* 0x000fe4000b000000 */
[----:B----4-:R-:W-:Y:S02]  /*0e00*/  FSETP.NAN.FTZ.AND P5, PT, |R13|, |R13|, PT ;  /* 0x4000000d0d00720b */ /* 0x010fe40003fb8200 */
[C---:B------:R-:W-:Y:S01]  /*0e10*/  FSETP.GT.FTZ.AND P6, PT, R15.reuse, UR12, PT ;  /* 0x0000000c0f007c0b */ /* 0x040fe2000bfd4000 */
[----:B------:R0:W-:Y:S03]  /*0e20*/  @!P0 STG.E desc[UR14][R2.64], R17 ;  /* 0x0000001102008986 */ /* 0x0001e6000c10190e */
[----:B------:R-:W-:Y:S02]  /*0e30*/  @!P4 FSEL R15, R15, UR12, P6 ;  /* 0x0000000c0f0fcc08 */ /* 0x000fe4000b000000 */
[----:B-----5:R-:W-:-:S02]  /*0e40*/  FSETP.NAN.FTZ.AND P4, PT, |R11|, |R11|, PT ;  /* 0x4000000b0b00720b */ /* 0x020fc40003f98200 */
[----:B------:R-:W-:Y:S01]  /*0e50*/  FSETP.GT.FTZ.AND P6, PT, R13, UR12, PT ;  /* 0x0000000c0d007c0b */ /* 0x000fe2000bfd4000 */
[----:B------:R0:W-:Y:S01]  /*0e60*/  @!P1 STG.E desc[UR14][R6.64], R15 ;  /* 0x0000000f06009986 */ /* 0x0001e2000c10190e */
[----:B------:R-:W-:Y:S02]  /*0e70*/  FSETP.GT.FTZ.AND P0, PT, R11, UR12, PT ;  /* 0x0000000c0b007c0b */ /* 0x000fe4000bf14000 */
[----:B------:R-:W-:-:S05]  /*0e80*/  @!P5 FSEL R13, R13, UR12, P6 ;  /* 0x0000000c0d0ddc08 */ /* 0x000fca000b000000 */
[----:B------:R0:W-:Y:S02]  /*0e90*/  @!P2 STG.E desc[UR14][R4.64], R13 ;  /* 0x0000000d0400a986 */ /* 0x0001e4000c10190e */
[----:B------:R-:W-:Y:S01]  /*0ea0*/  @!P4 FSEL R11, R11, UR12, P0 ;  /* 0x0000000c0b0bcc08 */ /* 0x000fe20008000000 */
[----:B------:R-:W-:Y:S06]  /*0eb0*/  @P3 EXIT ;  /* 0x000000000000394d */ /* 0x000fec0003800000 */
[----:B------:R-:W-:Y:S01]  /*0ec0*/  STG.E desc[UR14][R8.64], R11 ;  /* 0x0000000b08007986 */ /* 0x000fe2000c10190e */
[----:B------:R-:W-:Y:S05]  /*0ed0*/  EXIT ;  /* 0x000000000000794d */ /* 0x000fea0003800000 */
.L_x_119:
[----:B------:R-:W0:Y:S02]  /*0ee0*/  S2R R8, SR_TID.X ;  /* 0x0000000000087919 */ /* 0x000e240000002100 */
[----:B0-----:R-:W-:-:S03]  /*0ef0*/  IMAD.WIDE.U32 R2, R8, 0x4, RZ ;  /* 0x0000000408027825 */ /* 0x001fc600078e00ff */
[----:B------:R-:W-:-:S04]  /*0f00*/  ISETP.GE.U32.AND P0, PT, R2, UR16, PT ;  /* 0x0000001002007c0c */ /* 0x000fc8000bf06070 */
[----:B------:R-:W-:-:S13]  /*0f10*/  ISETP.GE.AND.EX P0, PT, R3, UR10, PT, P0 ;  /* 0x0000000a03007c0c */ /* 0x000fda000bf06300 */
[----:B------:R-:W-:Y:S05]  /*0f20*/  @P0 EXIT ;  /* 0x000000000000094d */ /* 0x000fea0003800000 */
[----:B------:R-:W-:Y:S01]  /*0f30*/  IMAD.MOV.U32 R9, RZ, RZ, RZ ;  /* 0x000000ffff097224 */ /* 0x000fe200078e00ff */
[----:B------:R-:W0:Y:S06]  /*0f40*/  LDCU UR4, c[0x0][0x360] ;  /* 0x00006c00ff0477ac */ /* 0x000e2c0008000800 */
.L_x_122:
[----:B------:R-:W-:-:S04]  /*0f50*/  LEA R2, P0, R8, UR8, 0x4 ;  /* 0x0000000808027c11 */ /* 0x000fc8000f8020ff */
[----:B------:R-:W-:-:S05]  /*0f60*/  LEA.HI.X R3, R8, UR9, R9, 0x4, P0 ;  /* 0x0000000908037c11 */ /* 0x000fca00080f2409 */
[----:B------:R-:W2:Y:S02]  /*0f70*/  LDG.E.128 R4, desc[UR14][R2.64] ;  /* 0x0000000e02047981 */ /* 0x000ea4000c1e1d00 */
[C---:B--2---:R-:W-:Y:S02]  /*0f80*/  FSETP.NAN.FTZ.AND P5, PT, |R4|.reuse, |R4|, PT ;  /* 0x400000040400720b */ /* 0x044fe40003fb8200 */
[----:B------:R-:W-:Y:S02]  /*0f90*/  FSETP.NAN.FTZ.AND P0, PT, |R7|, |R7|, PT ;  /* 0x400000070700720b */ /* 0x000fe40003f18200 */
[----:B------:R-:W-:Y:S02]  /*0fa0*/  FSETP.GT.FTZ.AND P6, PT, R4, UR12, PT ;  /* 0x0000000c04007c0b */ /* 0x000fe4000bfd4000 */
[----:B------:R-:W-:Y:S02]  /*0fb0*/  FSETP.NAN.FTZ.AND P4, PT, |R5|, |R5|, PT ;  /* 0x400000050500720b */ /* 0x000fe40003f98200 */
[----:B------:R-:W-:-:S02]  /*0fc0*/  FSETP.NAN.FTZ.AND P2, PT, |R6|, |R6|, PT ;  /* 0x400000060600720b */ /* 0x000fc40003f58200 */
[----:B------:R-:W-:Y:S02]  /*0fd0*/  FSETP.GT.FTZ.AND P3, PT, R5, UR12, PT ;  /* 0x0000000c05007c0b */ /* 0x000fe4000bf74000 */
[----:B------:R-:W-:Y:S02]  /*0fe0*/  FSETP.GT.FTZ.AND P1, PT, R6, UR12, PT ;  /* 0x0000000c06007c0b */ /* 0x000fe4000bf34000 */
[----:B------:R-:W-:Y:S02]  /*0ff0*/  @!P5 FSEL R4, R4, UR12, P6 ;  /* 0x0000000c0404dc08 */ /* 0x000fe4000b000000 */
[----:B------:R-:W-:-:S03]  /*1000*/  FSETP.GT.FTZ.AND P5, PT, R7, UR12, PT ;  /* 0x0000000c07007c0b */ /* 0x000fc6000bfb4000 */
[----:B------:R-:W-:Y:S02]  /*1010*/  @!P4 FSEL R5, R5, UR12, P3 ;  /* 0x0000000c0505cc08 */ /* 0x000fe40009800000 */
[----:B------:R-:W-:Y:S02]  /*1020*/  @!P0 FSEL R7, R7, UR12, P5 ;  /* 0x0000000c07078c08 */ /* 0x000fe4000a800000 */
[----:B0-----:R-:W-:Y:S02]  /*1030*/  IADD3 R8, P0, PT, R8, UR4, RZ ;  /* 0x0000000408087c10 */ /* 0x001fe4000ff1e0ff */
[----:B------:R-:W-:-:S03]  /*1040*/  @!P2 FSEL R6, R6, UR12, P1 ;  /* 0x0000000c0606ac08 */ /* 0x000fc60008800000 */
[C---:B------:R-:W-:Y:S02]  /*1050*/  IMAD.SHL.U32 R0, R8.reuse, 0x4, RZ ;  /* 0x0000000408007824 */ /* 0x040fe400078e00ff */
[----:B------:R-:W-:Y:S01]  /*1060*/  IMAD.X R9, RZ, RZ, R9, P0 ;  /* 0x000000ffff097224 */ /* 0x000fe200000e0609 */
[----:B------:R1:W-:Y:S01]  /*1070*/  STG.E.128 desc[UR14][R2.64], R4 ;  /* 0x0000000402007986 */ /* 0x0003e2000c101d0e */
[----:B------:R-:W-:Y:S02]  /*1080*/  LOP3.LUT P0, RZ, R8, 0xffffc000, RZ, 0xc0, !PT ;  /* 0xffffc00008ff7812 */ /* 0x000fe4000780c0ff */
[----:B------:R-:W-:Y:S02]  /*1090*/  ISETP.LT.U32.AND P1, PT, R0, UR16, PT ;  /* 0x0000001000007c0c */ /* 0x000fe4000bf21070 */
[----:B------:R-:W-:Y:S02]  /*10a0*/  SHF.L.U64.HI R0, R8, 0x2, R9 ;  /* 0x0000000208007819 */ /* 0x000fe40000010209 */
[----:B------:R-:W-:-:S02]  /*10b0*/  LOP3.LUT P0, RZ, R9, 0x3fffffff, RZ, 0xc0, P0 ;  /* 0x3fffffff09ff7812 */ /* 0x000fc4000000c0ff */
[----:B------:R-:W-:-:S13]  /*10c0*/  ISETP.LT.AND.EX P1, PT, R0, UR10, PT, P1 ;  /* 0x0000000a00007c0c */ /* 0x000fda000bf21310 */
[----:B-1----:R-:W-:Y:S05]  /*10d0*/  @!P0 BRA P1, `(.L_x_122) ;  /* 0xfffffffc009c8947 */ /* 0x002fea000083ffff */
[----:B------:R-:W-:Y:S05]  /*10e0*/  EXIT ;  /* 0x000000000000794d */ /* 0x000fea0003800000 */
        .weak           $__internal_11_$__cuda_sm20_div_u16
        .type           $__internal_11_$__cuda_sm20_div_u16,@function
        .size           $__internal_11_$__cuda_sm20_div_u16,(.L_x_4120 - $__internal_11_$__cuda_sm20_div_u16)
$__internal_11_$__cuda_sm20_div_u16:
        /* <DEDUP_REMOVED lines=18> */
[----:B------:R-:W-:Y:S06]  /*1210*/  RET.REL.NODEC R2 `(_ZN2at6native61_GLOBAL__N__44eb8e94_28_ForeachBinaryOpScalarList_cu_dda10a6925multi_tensor_apply_kernelINS1_28TensorListScalarListMetadataIfLi1EEENS1_25BinaryOpScalarListFunctorIfLi1ELi1ELi0EEEJNS0_7maximumIfEEEEEvT_T0_DpT1_) ;  /* 0xffffffec02787950 */ /* 0x000fec0003c3ffff */
.L_x_123:
        /* <DEDUP_REMOVED lines=14> */
.L_x_4120:


//--------------------- .text._ZN2at6native61_GLOBAL__N__44eb8e94_28_ForeachBinaryOpScalarList_cu_dda10a6925multi_tensor_apply_kernelINS1_28TensorListScalarListMetadataIdLi1EEENS1_25BinaryOpScalarListFunctorIdLi1ELi1ELi0EEEJNS0_7maximumIdEEEEEvT_T0_DpT1_ --------------------------
	.section	.text._ZN2at6native61_GLOBAL__N__44eb8e94_28_ForeachBinaryOpScalarList_cu_dda10a6925multi_tensor_apply_kernelINS1_28TensorListScalarListMetadataIdLi1EEENS1_25BinaryOpScalarListFunctorIdLi1ELi1ELi0EEEJNS0_7maximumIdEEEEEvT_T0_DpT1_,"ax",@progbits
	.align	128
.text._ZN2at6native61_GLOBAL__N__44eb8e94_28_ForeachBinaryOpScalarList_cu_dda10a6925multi_tensor_apply_kernelINS1_28TensorListScalarListMetadataIdLi1EEENS1_25BinaryOpScalarListFunctorIdLi1ELi1ELi0EEEJNS0_7maximumIdEEEEEvT_T0_DpT1_:
        .type           _ZN2at6native61_GLOBAL__N__44eb8e94_28_ForeachBinaryOpScalarList_cu_dda10a6925multi_tensor_apply_kernelINS1_28TensorListScalarListMetadataIdLi1EEENS1_25BinaryOpScalarListFunctorIdLi1ELi1ELi0EEEJNS0_7maximumIdEEEEEvT_T0_DpT1_,@function
        .size           _ZN2at6native61_GLOBAL__N__44eb8e94_28_ForeachBinaryOpScalarList_cu_dda10a6925multi_tensor_apply_kernelINS1_28TensorListScalarListMetadataIdLi1EEENS1_25BinaryOpScalarListFunctorIdLi1ELi1ELi0EEEJNS0_7maximumIdEEEEEvT_T0_DpT1_,(.L_x_4122 - _ZN2at6native61_GLOBAL__N__44eb8e94_28_ForeachBinaryOpScalarList_cu_dda10a6925multi_tensor_apply_kernelINS1_28TensorListScalarListMetadataIdLi1EEENS1_25BinaryOpScalarListFunctorIdLi1ELi1ELi0EEEJNS0_7maximumIdEEEEEvT_T0_DpT1_)
        .other          _ZN2at6native61_GLOBAL__N__44eb8e94_28_ForeachBinaryOpScalarList_cu_dda10a6925multi_tensor_apply_kernelINS1_28TensorListScalarListMetadataIdLi1EEENS1_25BinaryOpScalarListFunctorIdLi1ELi1ELi0EEEJNS0_7maximumIdEEEEEvT_T0_DpT1_,@"STO_CUDA_ENTRY STV_DEFAULT"
_ZN2at6native61_GLOBAL__N__44eb8e94_28_ForeachBinaryOpScalarList_cu_dda10a6925multi_tensor_apply_kernelINS1_28TensorListScalarListMetadataIdLi1EEENS1_25BinaryOpScalarListFunctorIdLi1ELi1ELi0EEEJNS0_7maximumIdEEEEEvT_T0_DpT1_:
[----:B------:R-:W-:Y:S01]  /*0000*/  LDC R1, c[0x0][0x37c] ;  /* 0x0000df00ff017b82 */ /* 0x000fe20000000800 */
[----:B------:R-:W0:Y:S01]  /*0010*/  S2R R6, SR_CTAID.X ;  /* 0x0000000000067919 */ /* 0x000e220000002500 */
[----:B------:R-:W1:Y:S06]  /*0020*/  LDCU.64 UR12, c[0x0][0x358] ;  /* 0x00006b00ff0c77ac */ /* 0x000e6c0008000a00 */
[----:B0-----:R-:W0:Y:S01]  /*0030*/  LDC.U8 R0, c[0x0][R6+0xc80] ;  /* 0x0003200006007b82 */ /* 0x001e220000000000 */
[----:B------:R-:W-:-:S07]  /*0040*/  IMAD R4, R6, 0x3, R6 ;  /* 0x0000000306047824 */ /* 0x000fce00078e0206 */
[----:B------:R-:W2:Y:S01]  /*0050*/  LDC R3, c[0x0][R4+0xdc0] ;  /* 0x0003700004037b82 */ /* 0x000ea20000000800 */
[----:B0-----:R-:W-:-:S07]  /*0060*/  IMAD.SHL.U32 R5, R0, 0x8, RZ ;  /* 0x0000000800057824 */ /* 0x001fce00078e00ff */
[----:B------:R-:W2:Y:S08]  /*0070*/  LDC.64 R16, c[0x0][R5+0x380] ;  /* 0x0000e00005107b82 */ /* 0x000eb00000000a00 */
[----:B------:R-:W0:Y:S08]  /*0080*/  LDC.64 R12, c[0x0][R5+0x680] ;  /* 0x0001a000050c7b82 */ /* 0x000e300000000a00 */
[----:B------:R3:W4:Y:S01]  /*0090*/  LDC.64 R18, c[0x0][R5+0x980] ;  /* 0x0002600005127b82 */ /* 0x0007220000000a00 */
[----:B--2---:R-:W-:-:S04]  /*00a0*/  IMAD.WIDE R16, R3, 0x80000, R16 ;  /* 0x0008000003107825 */ /* 0x004fc800078e0210 */
[----:B------:R-:W-:Y:S01]  /*00b0*/  IMAD.WIDE R2, R3, 0x10000, RZ ;  /* 0x0001000003027825 */ /* 0x000fe200078e02ff */
[C---:B0-----:R-:W-:Y:S02]  /*00c0*/  LOP3.LUT R7, R12.reuse, 0x3, RZ, 0xc0, !PT ;  /* 0x000000030c077812 */ /* 0x041fe400078ec0ff */
[----:B------:R-:W-:Y:S02]  /*00d0*/  IADD3 R0, P1, PT, R12, -R2, RZ ;  /* 0x800000020c007210 */ /* 0x000fe40007f3e0ff */
[----:B------:R-:W-:-:S03]  /*00e0*/  LOP3.LUT P0, RZ, R7, 0x1f, R16, 0xf8, !PT ;  /* 0x0000001f07ff7812 */ /* 0x000fc6000780f810 */
[----:B------:R-:W-:Y:S01]  /*00f0*/  IMAD.X R12, R13, 0x1, ~R3, P1 ;  /* 0x000000010d0c7824 */ /* 0x000fe200008e0e03 */
[----:B------:R-:W-:-:S13]  /*0100*/  LOP3.LUT P0, RZ, RZ, RZ, RZ, 0xfc, P0 ;  /* 0x000000ffffff7212 */ /* 0x000fda000000fcff */
[----:B-1-34-:R-:W-:Y:S05]  /*0110*/  @!P0 BRA `(.L_x_124) ;  /* 0x0000001400048947 */ /* 0x01afea0003800000 */
[----:B------:R-:W-:-:S04]  /*0120*/  ISETP.GE.U32.AND P0, PT, R0, 0x1, PT ;  /* 0x000000010000780c */ /* 0x000fc80003f06070 */
[----:B------:R-:W-:-:S13]  /*0130*/  ISETP.GE.AND.EX P0, PT, R12, RZ, PT, P0 ;  /* 0x000000ff0c00720c */ /* 0x000fda0003f06300 */
[----:B------:R-:W-:Y:S05]  /*0140*/  @!P0 EXIT ;  /* 0x000000000000894d */ /* 0x000fea0003800000 */
[----:B------:R-:W0:Y:S01]  /*0150*/  LDCU UR14, c[0x0][0x360] ;  /* 0x00006c00ff0e77ac */ /* 0x000e220008000800 */
[----:B------:R-:W-:Y:S02]  /*0160*/  ISETP.LT.U32.AND P0, PT, R0, 0x10000, PT ;  /* 0x000100000000780c */ /* 0x000fe40003f01070 */
[----:B------:R-:W-:Y:S02]  /*0170*/  MOV R7, 0x250 ;  /* 0x0000025000077802 */ /* 0x000fe40000000f00 */
[----:B------:R-:W-:-:S04]  /*0180*/  ISETP.LT.U32.AND.EX P0, PT, R12, RZ, PT, P0 ;  /* 0x000000ff0c00720c */ /* 0x000fc80003f01100 */
[----:B------:R-:W-:Y:S02]  /*0190*/  SEL R0, R0, 0x10000, P0 ;  /* 0x0001000000007807 */ /* 0x000fe40000000000 */
[----:B------:R-:W-:Y:S01]  /*01a0*/  SEL R2, R12, RZ, P0 ;  /* 0x000000ff0c027207 */ /* 0x000fe20000000000 */
[----:B0-----:R-:W-:-:S04]  /*01b0*/  USHF.L.U32 UR10, UR14, 0x2, URZ ;  /* 0x000000020e0a7899 */ /* 0x001fc800080006ff */
[----:B------:R-:W-:Y:S02]  /*01c0*/  ULOP3.LUT UR5, UR10, 0xffff, URZ, 0xc0, !UPT ;  /* 0x0000ffff0a057892 */ /* 0x000fe4000f8ec0ff */
[----:B------:R-:W-:-:S04]  /*01d0*/  ISETP.GT.U32.AND P0, PT, R0, UR10, PT ;  /* 0x0000000a00007c0c */ /* 0x000fc8000bf04070 */
[----:B------:R-:W-:-:S04]  /*01e0*/  ISETP.GT.U32.AND.EX P0, PT, R2, RZ, PT, P0 ;  /* 0x000000ff0200720c */ /* 0x000fc80003f04100 */
[----:B------:R-:W-:Y:S02]  /*01f0*/  SEL R8, R0, UR10, P0 ;  /* 0x0000000a00087c07 */ /* 0x000fe40008000000 */
[----:B------:R-:W-:Y:S02]  /*0200*/  SEL R9, R2, RZ, P0 ;  /* 0x000000ff02097207 */ /* 0x000fe40000000000 */
[----:B------:R-:W-:-:S04]  /*0210*/  IADD3 R8, P1, PT, R8, -0x1, RZ ;  /* 0xffffffff08087810 */ /* 0x000fc80007f3e0ff */
[----:B------:R-:W-:Y:S02]  /*0220*/  IADD3.X R9, PT, PT, R9, -0x1, RZ, P1, !PT ;  /* 0xffffffff09097810 */ /* 0x000fe40000ffe4ff */
[----:B------:R-:W-:-:S07]  /*0230*/  LOP3.LUT R3, R8, 0xffff, RZ, 0xc0, !PT ;  /* 0x0000ffff08037812 */ /* 0x000fce00078ec0ff */
[----:B------:R-:W-:Y:S05]  /*0240*/  CALL.REL.NOINC `($__internal_12_$__cuda_sm20_div_u16) ;  /* 0x0000001400c47944 */ /* 0x000fea0003c00000 */
[----:B------:R-:W0:Y:S01]  /*0250*/  S2R R3, SR_TID.X ;  /* 0x0000000000037919 */ /* 0x000e220000002100 */
[----:B------:R-:W-:Y:S01]  /*0260*/  ISETP.GE.U32.AND P0, PT, R8, UR10, PT ;  /* 0x0000000a08007c0c */ /* 0x000fe2000bf06070 */
[----:B------:R-:W-:Y:S01]  /*0270*/  UMOV UR6, URZ ;  /* 0x000000ff00067c82 */ /* 0x000fe20008000000 */
[----:B------:R-:W-:Y:S02]  /*0280*/  UMOV UR7, URZ ;  /* 0x000000ff00077c82 */ /* 0x000fe40008000000 */
[----:B------:R-:W-:-:S13]  /*0290*/  ISETP.GE.U32.AND.EX P0, PT, R9, RZ, PT, P0 ;  /* 0x000000ff0900720c */ /* 0x000fda0003f06100 */
[----:B------:R-:W-:Y:S05]  /*02a0*/  @!P0 BRA `(.L_x_125) ;  /* 0x0000000c00388947 */ /* 0x000fea0003800000 */
[----:B------:R-:W-:Y:S01]  /*02b0*/  ULOP3.LUT UR4, UR8, 0xffff, URZ, 0xc0, !UPT ;  /* 0x0000ffff08047892 */ /* 0x000fe2000f8ec0ff */
[----:B------:R-:W-:Y:S01]  /*02c0*/  UMOV UR6, URZ ;  /* 0x000000ff00067c82 */ /* 0x000fe20008000000 */
[----:B------:R-:W-:Y:S02]  /*02d0*/  UMOV UR7, URZ ;  /* 0x000000ff00077c82 */ /* 0x000fe40008000000 */
[----:B------:R-:W-:Y:S01]  /*02e0*/  UIADD3 UR4, UPT, UPT, UR4, 0x1, URZ ;  /* 0x0000000104047890 */ /* 0x000fe2000fffe0ff */
[----:B------:R-:W-:-:S03]  /*02f0*/  UMOV UR5, URZ ;  /* 0x000000ff00057c82 */ /* 0x000fc60008000000 */
[----:B------:R-:W-:-:S03]  /*0300*/  ULOP3.LUT UR9, UR4, 0x1fffe, URZ, 0xc0, !UPT ;  /* 0x0001fffe04097892 */ /* 0x000fc6000f8ec0ff */
[----:B------:R-:W-:-:S09]  /*0310*/  UMOV UR4, URZ ;  /* 0x000000ff00047c82 */ /* 0x000fd20008000000 */
.L_x_140:
[----:B01----:R-:W-:Y:S01]  /*0320*/  IADD3 R5, P0, PT, R3, UR6, RZ ;  /* 0x0000000603057c10 */ /* 0x003fe2000ff1e0ff */
[----:B------:R-:W-:Y:S02]  /*0330*/  USHF.L.U32 UR11, UR14, 0x3, URZ ;  /* 0x000000030e0b7899 */ /* 0x000fe400080006ff */
[----:B------:R-:W-:Y:S02]  /*0340*/  USHF.R.U32.HI UR15, URZ, 0x1d, UR14 ;  /* 0x0000001dff0f7899 */ /* 0x000fe4000801160e */
[C---:B------:R-:W-:Y:S01]  /*0350*/  IADD3 R7, P1, PT, R5.reuse, UR14, RZ ;  /* 0x0000000e05077c10 */ /* 0x040fe2000ff3e0ff */
[----:B------:R-:W-:Y:S01]  /*0360*/  IMAD.X R4, RZ, RZ, UR7, P0 ;  /* 0x00000007ff047e24 */ /* 0x000fe200080e06ff */
[C---:B------:R-:W-:Y:S01]  /*0370*/  LEA R14, P4, R5.reuse, R16, 0x3 ;  /* 0x00000010050e7211 */ /* 0x040fe200078818ff */
[----:B------:R-:W-:Y:S01]  /*0380*/  VIADD R20, R5, UR14 ;  /* 0x0000000e05147c36 */ /* 0x000fe20008000000 */
[----:B------:R-:W-:Y:S01]  /*0390*/  IADD3 R9, P0, PT, R7, UR14, RZ ;  /* 0x0000000e07097c10 */ /* 0x000fe2000ff1e0ff */
[----:B------:R-:W-:Y:S01]  /*03a0*/  IMAD.X R27, RZ, RZ, R4, P1 ;  /* 0x000000ffff1b7224 */ /* 0x000fe200008e0604 */
[----:B------:R-:W-:-:S02]  /*03b0*/  IADD3 R12, P6, PT, R14, UR11, RZ ;  /* 0x0000000b0e0c7c10 */ /* 0x000fc4000ffde0ff */
[----:B------:R-:W-:Y:S01]  /*03c0*/  IADD3 R13, P1, PT, R9, UR14, RZ ;  /* 0x0000000e090d7c10 */ /* 0x000fe2000ff3e0ff */
[----:B------:R-:W-:Y:S01]  /*03d0*/  IMAD.X R11, RZ, RZ, R27, P0 ;  /* 0x000000ffff0b7224 */ /* 0x000fe200000e061b */
[-C--:B------:R-:W-:Y:S02]  /*03e0*/  ISETP.GE.U32.AND P0, PT, R7, R0.reuse, PT ;  /* 0x000000000700720c */ /* 0x080fe40003f06070 */
[----:B------:R-:W-:Y:S01]  /*03f0*/  ISETP.GE.U32.AND P3, PT, R13, R0, PT ;  /* 0x000000000d00720c */ /* 0x000fe20003f66070 */
[----:B------:R-:W-:Y:S01]  /*0400*/  IMAD.X R13, RZ, RZ, R11, P1 ;  /* 0x000000ffff0d7224 */ /* 0x000fe200008e060b */
[----:B------:R-:W-:Y:S02]  /*0410*/  IADD3 R15, P1, PT, R5, UR10, RZ ;  /* 0x0000000a050f7c10 */ /* 0x000fe4000ff3e0ff */
[-C--:B------:R-:W-:Y:S02]  /*0420*/  ISETP.GE.AND.EX P0, PT, R27, R2.reuse, PT, P0 ;  /* 0x000000021b00720c */ /* 0x080fe40003f06300 */
[----:B------:R-:W-:Y:S01]  /*0430*/  ISETP.GE.AND.EX P3, PT, R13, R2, PT, P3 ;  /* 0x000000020d00720c */ /* 0x000fe20003f66330 */
[----:B------:R-:W-:Y:S01]  /*0440*/  IMAD.X R7, RZ, RZ, R4, P1 ;  /* 0x000000ffff077224 */ /* 0x000fe200008e0604 */
[----:B------:R-:W-:-:S02]  /*0450*/  ISETP.GE.U32.AND P2, PT, R15, R0, PT ;  /* 0x000000000f00720c */ /* 0x000fc40003f46070 */
[----:B------:R-:W-:Y:S01]  /*0460*/  ISETP.GE.U32.AND P1, PT, R9, R0, PT ;  /* 0x000000000900720c */ /* 0x000fe20003f26070 */
[----:B------:R-:W-:Y:S01]  /*0470*/  IMAD.U32 R9, RZ, RZ, UR15 ;  /* 0x0000000fff097e24 */ /* 0x000fe2000f8e00ff */
[-C--:B------:R-:W-:Y:S01]  /*0480*/  ISETP.GE.AND.EX P2, PT, R7, R2.reuse, PT, P2 ;  /* 0x000000020700720c */ /* 0x080fe20003f46320 */
[----:B------:R-:W-:Y:S01]  /*0490*/  IMAD.U32 R7, RZ, RZ, UR11 ;  /* 0x0000000bff077e24 */ /* 0x000fe2000f8e00ff */
[----:B------:R-:W-:Y:S02]  /*04a0*/  LEA.HI.X R15, R5, R17, R4, 0x3, P4 ;  /* 0x00000011050f7211 */ /* 0x000fe400020f1c04 */
[----:B------:R-:W-:Y:S02]  /*04b0*/  ISETP.GE.AND.EX P1, PT, R11, R2, PT, P1 ;  /* 0x000000020b00720c */ /* 0x000fe40003f26310 */
[----:B------:R-:W-:Y:S02]  /*04c0*/  CS2R R10, SRZ ;  /* 0x00000000000a7805 */ /* 0x000fe4000001ff00 */
[----:B------:R-:W-:-:S02]  /*04d0*/  IADD3.X R13, PT, PT, R15, UR15, RZ, P6, !PT ;  /* 0x0000000f0f0d7c10 */ /* 0x000fc4000b7fe4ff */
[----:B------:R-:W-:Y:S02]  /*04e0*/  @!P3 IADD3 R28, P4, P5, R7, UR11, R14 ;  /* 0x0000000b071cbc10 */ /* 0x000fe4000fd9e00e */
[----:B------:R-:W-:Y:S02]  /*04f0*/  IADD3 R6, P6, PT, R12, UR11, RZ ;  /* 0x0000000b0c067c10 */ /* 0x000fe4000ffde0ff */
[----:B------:R-:W-:Y:S02]  /*0500*/  @!P3 IADD3.X R8, PT, PT, R9, UR15, R15, P4, P5 ;  /* 0x0000000f0908bc10 */ /* 0x000fe4000a7ea40f */
[----:B------:R-:W-:Y:S02]  /*0510*/  ISETP.GE.U32.AND P4, PT, R5, R0, PT ;  /* 0x000000000500720c */ /* 0x000fe40003f86070 */
[----:B------:R-:W-:Y:S02]  /*0520*/  IADD3.X R7, PT, PT, R13, UR15, RZ, P6, !PT ;  /* 0x0000000f0d077c10 */ /* 0x000fe4000b7fe4ff */
[----:B------:R-:W-:-:S02]  /*0530*/  ISETP.GE.AND.EX P4, PT, R4, R2, PT, P4 ;  /* 0x000000020400720c */ /* 0x000fc40003f86340 */
[----:B------:R-:W-:Y:S01]  /*0540*/  @!P3 IADD3 R28, P5, PT, R28, UR11, RZ ;  /* 0x0000000b1c1cbc10 */ /* 0x000fe2000ffbe0ff */
[----:B------:R0:W5:Y:S01]  /*0550*/  @!P1 LDG.E.64 R10, desc[UR12][R6.64] ;  /* 0x0000000c060a9981 */ /* 0x000162000c1e1b00 */
[----:B------:R-:W-:Y:S02]  /*0560*/  CS2R R22, SRZ ;  /* 0x0000000000167805 */ /* 0x000fe4000001ff00 */
[----:B------:R-:W-:Y:S02]  /*0570*/  @!P3 IADD3.X R29, PT, PT, R8, UR15, RZ, P5, !PT ;  /* 0x0000000f081dbc10 */ /* 0x000fe4000affe4ff */
[----:B------:R-:W-:Y:S02]  /*0580*/  CS2R R8, SRZ ;  /* 0x0000000000087805 */ /* 0x000fe4000001ff00 */
[----:B0-----:R-:W-:Y:S02]  /*0590*/  IADD3 R7, P6, PT, R20, UR10, RZ ;  /* 0x0000000a14077c10 */ /* 0x001fe4000ffde0ff */
[----:B------:R-:W-:-:S02]  /*05a0*/  CS2R R20, SRZ ;  /* 0x0000000000147805 */ /* 0x000fc4000001ff00 */
[----:B------:R0:W5:Y:S04]  /*05b0*/  @!P3 LDG.E.64 R8, desc[UR12][R28.64] ;  /* 0x0000000c1c08b981 */ /* 0x000168000c1e1b00 */
[----:B------:R0:W5:Y:S04]  /*05c0*/  @!P4 LDG.E.64 R22, desc[UR12][R14.64] ;  /* 0x0000000c0e16c981 */ /* 0x000168000c1e1b00 */
[----:B------:R0:W5:Y:S01]  /*05d0*/  @!P0 LDG.E.64 R20, desc[UR12][R12.64] ;  /* 0x0000000c0c148981 */ /* 0x000162000c1e1b00 */
[----:B------:R-:W-:Y:S01]  /*05e0*/  BSSY.RECONVERGENT B0, `(.L_x_126) ;  /* 0x000000e000007945 */ /* 0x000fe20003800200 */
[----:B------:R-:W-:Y:S01]  /*05f0*/  IADD3 R25, P5, PT, R7, UR14, RZ ;  /* 0x0000000e07197c10 */ /* 0x000fe2000ffbe0ff */
[----:B------:R-:W-:-:S02]  /*0600*/  IMAD.X R27, RZ, RZ, R27, P6 ;  /* 0x000000ffff1b7224 */ /* 0x000fc400030e061b */
[----:B------:R-:W-:Y:S10]  /*0610*/  @P4 BRA `(.L_x_127) ;  /* 0x0000000000284947 */ /* 0x000ff40003800000 */
[----:B-----5:R-:W0:Y:S02]  /*0620*/  DSETP.GT.AND P4, PT, R22, R18, PT ;  /* 0x000000121600722a */ /* 0x020e240003f84000 */
[----:B0-----:R-:W-:Y:S02]  /*0630*/  FSEL R29, R22, R18, P4 ;  /* 0x00000012161d7208 */ /* 0x001fe40002000000 */
[----:B------:R-:W-:-:S15]  /*0640*/  FSEL R6, R23, R19, P4 ;  /* 0x0000001317067208 */ /* 0x000fde0002000000 */
[----:B------:R-:W-:-:S15]  /*0650*/  NOP ;  /* 0x0000000000007918 */ /* 0x000fde0000000000 */
[----:B------:R-:W-:-:S15]  /*0660*/  NOP ;  /* 0x0000000000007918 */ /* 0x000fde0000000000 */
[----:B------:R-:W-:-:S15]  /*0670*/  NOP ;  /* 0x0000000000007918 */ /* 0x000fde0000000000 */
[----:B------:R-:W0:Y:S02]  /*0680*/  DSETP.NAN.AND P6, PT, R22, R22, PT ;  /* 0x000000161600722a */ /* 0x000e240003fc8000 */
[----:B0-----:R-:W-:Y:S02]  /*0690*/  FSEL R22, R22, R29, P6 ;  /* 0x0000001d16167208 */ /* 0x001fe40003000000 */
[----:B------:R-:W-:-:S05]  /*06a0*/  FSEL R23, R23, R6, P6 ;  /* 0x0000000617177208 */ /* 0x000fca0003000000 */
[----:B------:R1:W-:Y:S02]  /*06b0*/  STG.E.64 desc[UR12][R14.64], R22 ;  /* 0x000000160e007986 */ /* 0x0003e4000c101b0c */
.L_x_127:
[----:B------:R-:W-:Y:S05]  /*06c0*/  BSYNC.RECONVERGENT B0 ;  /* 0x0000000000007941 */ /* 0x000fea0003800200 */
.L_x_126:
[----:B------:R-:W-:Y:S04]  /*06d0*/  BSSY.RECONVERGENT B0, `(.L_x_128) ;  /* 0x000000c000007945 */ /* 0x000fe80003800200 */
[----:B------:R-:W-:Y:S05]  /*06e0*/  @P0 BRA `(.L_x_129) ;  /* 0x0000000000280947 */ /* 0x000fea0003800000 */
[----:B-----5:R-:W1:Y:S02]  /*06f0*/  DSETP.GT.AND P0, PT, R20, R18, PT ;  /* 0x000000121400722a */ /* 0x020e640003f04000 */
[----:B-1----:R-:W-:Y:S02]  /*0700*/  FSEL R23, R20, R18, P0 ;  /* 0x0000001214177208 */ /* 0x002fe40000000000 */
[----:B0-----:R-:W-:-:S15]  /*0710*/  FSEL R29, R21, R19, P0 ;  /* 0x00000013151d7208 */ /* 0x001fde0000000000 */
[----:B------:R-:W-:-:S15]  /*0720*/  NOP ;  /* 0x0000000000007918 */ /* 0x000fde0000000000 */
[----:B------:R-:W-:-:S15]  /*0730*/  NOP ;  /* 0x0000000000007918 */ /* 0x000fde0000000000 */
[----:B------:R-:W-:-:S15]  /*0740*/  NOP ;  /* 0x0000000000007918 */ /* 0x000fde0000000000 */
[----:B------:R-:W0:Y:S02]  /*0750*/  DSETP.NAN.AND P0, PT, R20, R20, PT ;  /* 0x000000141400722a */ /* 0x000e240003f08000 */
[----:B0-----:R-:W-:Y:S02]  /*0760*/  FSEL R20, R20, R23, P0 ;  /* 0x0000001714147208 */ /* 0x001fe40000000000 */
[----:B------:R-:W-:-:S05]  /*0770*/  FSEL R21, R21, R29, P0 ;  /* 0x0000001d15157208 */ /* 0x000fca0000000000 */
[----:B------:R2:W-:Y:S02]  /*0780*/  STG.E.64 desc[UR12][R12.64], R20 ;  /* 0x000000140c007986 */ /* 0x0005e4000c101b0c */
.L_x_129:
[----:B------:R-:W-:Y:S05]  /*0790*/  BSYNC.RECONVERGENT B0 ;  /* 0x0000000000007941 */ /* 0x000fea0003800200 */
.L_x_128:
[----:B-1---5:R-:W-:Y:S01]  /*07a0*/  IMAD.U32 R23, RZ, RZ, UR10 ;  /* 0x0000000aff177e24 */ /* 0x022fe2000f8e00ff */
[C---:B--2---:R-:W-:Y:S01]  /*07b0*/  IADD3 R21, P4, PT, R25.reuse, UR14, RZ ;  /* 0x0000000e19157c10 */ /* 0x044fe2000ff9e0ff */
[----:B0-----:R-:W-:Y:S01]  /*07c0*/  IMAD.X R13, RZ, RZ, R27, P5 ;  /* 0x000000ffff0d7224 */ /* 0x001fe200028e061b */
[----:B------:R-:W-:Y:S01]  /*07d0*/  ISETP.GE.U32.AND P0, PT, R25, R0, PT ;  /* 0x000000001900720c */ /* 0x000fe20003f06070 */
[----:B------:R-:W-:Y:S01]  /*07e0*/  IMAD.U32 R25, RZ, RZ, UR10 ;  /* 0x0000000aff197e24 */ /* 0x000fe2000f8e00ff */
[----:B------:R-:W-:Y:S01]  /*07f0*/  LEA R12, P6, R23, R14, 0x3 ;  /* 0x0000000e170c7211 */ /* 0x000fe200078c18ff */
[----:B------:R-:W-:Y:S01]  /*0800*/  BSSY.RECONVERGENT B0, `(.L_x_130) ;  /* 0x000001a000007945 */ /* 0x000fe20003800200 */
[----:B------:R-:W-:Y:S01]  /*0810*/  ISETP.GE.U32.AND P5, PT, R21, R0, PT ;  /* 0x000000001500720c */ /* 0x000fe20003fa6070 */
[----:B------:R-:W-:Y:S01]  /*0820*/  IMAD.X R21, RZ, RZ, R13, P4 ;  /* 0x000000ffff157224 */ /* 0x000fe200020e060d */
[----:B------:R-:W-:Y:S02]  /*0830*/  ISETP.GE.AND.EX P0, PT, R13, R2, PT, P0 ;  /* 0x000000020d00720c */ /* 0x000fe40003f06300 */
[----:B------:R-:W-:-:S02]  /*0840*/  LEA.HI.X R13, R25, R15, RZ, 0x3, P6 ;  /* 0x0000000f190d7211 */ /* 0x000fc400030f1cff */
[C---:B------:R-:W-:Y:S02]  /*0850*/  ISETP.GE.U32.AND P4, PT, R7.reuse, R0, PT ;  /* 0x000000000700720c */ /* 0x040fe40003f86070 */
[----:B------:R-:W-:Y:S02]  /*0860*/  LEA R6, P6, R7, R16, 0x3 ;  /* 0x0000001007067211 */ /* 0x000fe400078c18ff */
[-C--:B------:R-:W-:Y:S02]  /*0870*/  ISETP.GE.AND.EX P5, PT, R21, R2.reuse, PT, P5 ;  /* 0x000000021500720c */ /* 0x080fe40003fa6350 */
[----:B------:R-:W-:Y:S02]  /*0880*/  CS2R R20, SRZ ;  /* 0x0000000000147805 */ /* 0x000fe4000001ff00 */
[----:B------:R-:W-:Y:S02]  /*0890*/  ISETP.GE.AND.EX P4, PT, R27, R2, PT, P4 ;  /* 0x000000021b00720c */ /* 0x000fe40003f86340 */
[----:B------:R-:W-:Y:S01]  /*08a0*/  LEA.HI.X R7, R7, R17, R27, 0x3, P6 ;  /* 0x0000001107077211 */ /* 0x000fe200030f1c1b */
[----:B------:R-:W-:Y:S10]  /*08b0*/  @P1 BRA `(.L_x_131) ;  /* 0x0000000000381947 */ /* 0x000ff40003800000 */
[----:B------:R-:W0:Y:S01]  /*08c0*/  DSETP.GT.AND P1, PT, R10, R18, PT ;  /* 0x000000120a00722a */ /* 0x000e220003f24000 */
[----:B------:R-:W-:Y:S01]  /*08d0*/  IMAD.U32 R27, RZ, RZ, UR11 ;  /* 0x0000000bff1b7e24 */ /* 0x000fe2000f8e00ff */
[----:B0-----:R-:W-:Y:S02]  /*08e0*/  FSEL R23, R10, R18, P1 ;  /* 0x000000120a177208 */ /* 0x001fe40000800000 */
[----:B------:R-:W-:-:S15]  /*08f0*/  FSEL R25, R11, R19, P1 ;  /* 0x000000130b197208 */ /* 0x000fde0000800000 */
[----:B------:R-:W-:-:S15]  /*0900*/  NOP ;  /* 0x0000000000007918 */ /* 0x000fde0000000000 */
[----:B------:R-:W-:-:S15]  /*0910*/  NOP ;  /* 0x0000000000007918 */ /* 0x000fde0000000000 */
[----:B------:R-:W-:-:S15]  /*0920*/  NOP ;  /* 0x0000000000007918 */ /* 0x000fde0000000000 */
[----:B------:R-:W0:Y:S02]  /*0930*/  DSETP.NAN.AND P1, PT, R10, R10, PT ;  /* 0x0000000a0a00722a */ /* 0x000e240003f28000 */
[----:B0-----:R-:W-:Y:S01]  /*0940*/  FSEL R10, R10, R23, P1 ;  /* 0x000000170a0a7208 */ /* 0x001fe20000800000 */
[----:B------:R-:W-:Y:S01]  /*0950*/  IMAD.U32 R23, RZ, RZ, UR15 ;  /* 0x0000000fff177e24 */ /* 0x000fe2000f8e00ff */
[----:B------:R-:W-:Y:S02]  /*0960*/  FSEL R11, R11, R25, P1 ;  /* 0x000000190b0b7208 */ /* 0x000fe40000800000 */
[----:B------:R-:W-:-:S04]  /*0970*/  IADD3 R22, P1, P6, R27, UR11, R14 ;  /* 0x0000000b1b167c10 */ /* 0x000fc8000fe3e00e */
[----:B------:R-:W-:-:S05]  /*0980*/  IADD3.X R23, PT, PT, R23, UR15, R15, P1, P6 ;  /* 0x0000000f17177c10 */ /* 0x000fca0008fec40f */
[----:B------:R0:W-:Y:S04]  /*0990*/  STG.E.64 desc[UR12][R22.64], R10 ;  /* 0x0000000a16007986 */ /* 0x0001e8000c101b0c */
.L_x_131:
[----:B------:R-:W-:Y:S05]  /*09a0*/  BSYNC.RECONVERGENT B0 ;  /* 0x0000000000007941 */ /* 0x000fea0003800200 */
.L_x_130:
[----:B------:R-:W-:Y:S04]  /*09b0*/  BSSY.RECONVERGENT B0, `(.L_x_132) ;  /* 0x0000012000007945 */ /* 0x000fe80003800200 */
[----:B------:R-:W-:Y:S05]  /*09c0*/  @P3 BRA `(.L_x_133) ;  /* 0x0000000000403947 */ /* 0x000fea0003800000 */
[----:B0-----:R-:W-:Y:S01]  /*09d0*/  IMAD.U32 R11, RZ, RZ, UR11 ;  /* 0x0000000bff0b7e24 */ /* 0x001fe2000f8e00ff */
[----:B------:R-:W0:Y:S01]  /*09e0*/  DSETP.GT.AND P1, PT, R8, R18, PT ;  /* 0x000000120800722a */ /* 0x000e220003f24000 */
[----:B------:R-:W-:-:S03]  /*09f0*/  IMAD.U32 R23, RZ, RZ, UR15 ;  /* 0x0000000fff177e24 */ /* 0x000fc6000f8e00ff */
[----:B------:R-:W-:Y:S02]  /*0a00*/  IADD3 R10, P3, P6, R11, UR11, R14 ;  /* 0x0000000b0b0a7c10 */ /* 0x000fe4000fe7e00e */
[----:B0-----:R-:W-:Y:S02]  /*0a10*/  FSEL R11, R8, R18, P1 ;  /* 0x00000012080b7208 */ /* 0x001fe40000800000 */
[----:B------:R-:W-:Y:S02]  /*0a20*/  IADD3.X R14, PT, PT, R23, UR15, R15, P3, P6 ;  /* 0x0000000f170e7c10 */ /* 0x000fe40009fec40f */
[----:B------:R-:W-:Y:S02]  /*0a30*/  FSEL R15, R9, R19, P1 ;  /* 0x00000013090f7208 */ /* 0x000fe40000800000 */
[----:B------:R-:W-:-:S15]  /*0a40*/  IADD3 R10, P1, PT, R10, UR11, RZ ;  /* 0x0000000b0a0a7c10 */ /* 0x000fde000ff3e0ff */
[----:B------:R-:W-:-:S15]  /*0a50*/  NOP ;  /* 0x0000000000007918 */ /* 0x000fde0000000000 */
[----:B------:R-:W-:-:S15]  /*0a60*/  NOP ;  /* 0x0000000000007918 */ /* 0x000fde0000000000 */
[----:B------:R-:W-:-:S07]  /*0a70*/  NOP ;  /* 0x0000000000007918 */ /* 0x000fce0000000000 */
[----:B------:R-:W0:Y:S02]  /*0a80*/  DSETP.NAN.AND P3, PT, R8, R8, PT ;  /* 0x000000080800722a */ /* 0x000e240003f68000 */
[----:B0-----:R-:W-:Y:S02]  /*0a90*/  FSEL R8, R8, R11, P3 ;  /* 0x0000000b08087208 */ /* 0x001fe40001800000 */
[----:B------:R-:W-:Y:S02]  /*0aa0*/  FSEL R9, R9, R15, P3 ;  /* 0x0000000f09097208 */ /* 0x000fe40001800000 */
[----:B------:R-:W-:-:S05]  /*0ab0*/  IADD3.X R11, PT, PT, R14, UR15, RZ, P1, !PT ;  /* 0x0000000f0e0b7c10 */ /* 0x000fca0008ffe4ff */
[----:B------:R1:W-:Y:S02]  /*0ac0*/  STG.E.64 desc[UR12][R10.64], R8 ;  /* 0x000000080a007986 */ /* 0x0003e4000c101b0c */
.L_x_133:
[----:B------:R-:W-:Y:S05]  /*0ad0*/  BSYNC.RECONVERGENT B0 ;  /* 0x0000000000007941 */ /* 0x000fea0003800200 */
.L_x_132:
[----:B01----:R-:W-:Y:S01]  /*0ae0*/  IMAD.U32 R11, RZ, RZ, UR14 ;  /* 0x0000000eff0b7e24 */ /* 0x003fe2000f8e00ff */
[----:B------:R-:W-:Y:S01]  /*0af0*/  IADD3 R8, P1, PT, R6, UR11, RZ ;  /* 0x0000000b06087c10 */ /* 0x000fe2000ff3e0ff */
[----:B------:R-:W-:Y:S01]  /*0b00*/  IMAD.U32 R27, RZ, RZ, UR14 ;  /* 0x0000000eff1b7e24 */ /* 0x000fe2000f8e00ff */
[----:B------:R0:W5:Y:S01]  /*0b10*/  @!P2 LDG.E.64 R20, desc[UR12][R12.64] ;  /* 0x0000000c0c14a981 */ /* 0x000162000c1e1b00 */
[----:B------:R-:W-:Y:S02]  /*0b20*/  CS2R R14, SRZ ;  /* 0x00000000000e7805 */ /* 0x000fe4000001ff00 */
[----:B------:R-:W-:Y:S02]  /*0b30*/  LEA R10, P3, R11, R8, 0x3 ;  /* 0x000000080b0a7211 */ /* 0x000fe400078618ff */
[----:B------:R-:W-:Y:S02]  /*0b40*/  CS2R R22, SRZ ;  /* 0x0000000000167805 */ /* 0x000fe4000001ff00 */
[----:B------:R-:W-:-:S02]  /*0b50*/  IADD3.X R9, PT, PT, R7, UR15, RZ, P1, !PT ;  /* 0x0000000f07097c10 */ /* 0x000fc40008ffe4ff */
[----:B------:R-:W-:Y:S01]  /*0b60*/  CS2R R24, SRZ ;  /* 0x0000000000187805 */ /* 0x000fe2000001ff00 */
[----:B------:R0:W5:Y:S01]  /*0b70*/  @!P4 LDG.E.64 R14, desc[UR12][R6.64] ;  /* 0x0000000c060ec981 */ /* 0x000162000c1e1b00 */
[----:B------:R-:W-:-:S03]  /*0b80*/  LEA.HI.X R11, R27, R9, RZ, 0x3, P3 ;  /* 0x000000091b0b7211 */ /* 0x000fc600018f1cff */
[----:B------:R0:W5:Y:S04]  /*0b90*/  @!P0 LDG.E.64 R22, desc[UR12][R8.64] ;  /* 0x0000000c08168981 */ /* 0x000168000c1e1b00 */
[----:B------:R0:W5:Y:S01]  /*0ba0*/  @!P5 LDG.E.64 R24, desc[UR12][R10.64] ;  /* 0x0000000c0a18d981 */ /* 0x000162000c1e1b00 */
[----:B------:R-:W-:Y:S04]  /*0bb0*/  BSSY.RECONVERGENT B0, `(.L_x_134) ;  /* 0x0000012000007945 */ /* 0x000fe80003800200 */
[----:B------:R-:W-:Y:S05]  /*0bc0*/  @P2 BRA `(.L_x_135) ;  /* 0x0000000000402947 */ /* 0x000fea0003800000 */
        /* <DEDUP_REMOVED lines=8> */
[----:B------:R-:W-:Y:S01]  /*0c50*/  FSEL R13, R21, R27, P1 ;  /* 0x0000001b150d7208 */ /* 0x000fe20000800000 */
[----:B------:R-:W-:Y:S01]  /*0c60*/  IMAD.U32 R21, RZ, RZ, UR10 ;  /* 0x0000000aff157e24 */ /* 0x000fe2000f8e00ff */
[----:B------:R-:W-:-:S04]  /*0c70*/  LEA R20, P1, R5, R16, 0x3 ;  /* 0x0000001005147211 */ /* 0x000fc800078218ff */
[----:B------:R-:W-:Y:S02]  /*0c80*/  LEA.HI.X R5, R5, R17, R4, 0x3, P1 ;  /* 0x0000001105057211 */ /* 0x000fe400008f1c04 */
[----:B------:R-:W-:Y:S01]  /*0c90*/  LEA R4, P1, R21, R20, 0x3 ;  /* 0x0000001415047211 */ /* 0x000fe200078218ff */
[----:B------:R-:W-:-:S05]  /*0ca0*/  IMAD.U32 R20, RZ, RZ, UR10 ;  /* 0x0000000aff147e24 */ /* 0x000fca000f8e00ff */
[----:B------:R-:W-:-:S05]  /*0cb0*/  LEA.HI.X R5, R20, R5, RZ, 0x3, P1 ;  /* 0x0000000514057211 */ /* 0x000fca00008f1cff */
[----:B------:R1:W-:Y:S02]  /*0cc0*/  STG.E.64 desc[UR12][R4.64], R12 ;  /* 0x0000000c04007986 */ /* 0x0003e4000c101b0c */
.L_x_135:
[----:B------:R-:W-:Y:S05]  /*0cd0*/  BSYNC.RECONVERGENT B0 ;  /* 0x0000000000007941 */ /* 0x000fea0003800200 */
.L_x_134:
        /* <DEDUP_REMOVED lines=12> */
.L_x_137:
[----:B------:R-:W-:Y:S05]  /*0da0*/  BSYNC.RECONVERGENT B0 ;  /* 0x0000000000007941 */ /* 0x000fea0003800200 */
.L_x_136:
[----:B------:R-:W-:Y:S04]  /*0db0*/  BSSY.RECONVERGENT B0, `(.L_x_138) ;  /* 0x000000c000007945 */ /* 0x000fe80003800200 */
[----:B------:R-:W-:Y:S05]  /*0dc0*/  @P0 BRA `(.L_x_139) ;  /* 0x0000000000280947 */ /* 0x000fea0003800000 */
[----:B-----5:R-:W1:Y:S02]  /*0dd0*/  DSETP.GT.AND P0, PT, R22, R18, PT ;  /* 0x000000121600722a */ /* 0x020e640003f04000 */
[----:B-12---:R-:W-:Y:S02]  /*0de0*/  FSEL R5, R22, R18, P0 ;  /* 0x0000001216057208 */ /* 0x006fe40000000000 */
        /* <DEDUP_REMOVED lines=8> */
.L_x_139:
[----:B------:R-:W-:Y:S05]  /*0e70*/  BSYNC.RECONVERGENT B0 ;  /* 0x0000000000007941 */ /* 0x000fea0003800200 */
.L_x_138:
[----:B-----5:R-:W1:Y:S01]  /*0e80*/  @!P5 DSETP.GT.AND P0, PT, R24, R18, PT ;  /* 0x000000121800d22a */ /* 0x020e620003f04000 */
[----:B------:R-:W-:Y:S01]  /*0e90*/  UIADD3 UR4, UP0, UPT, UR4, 0x2, URZ ;  /* 0x0000000204047890 */ /* 0x000fe2000ff1e0ff */
[----:B-123--:R-:W-:Y:S01]  /*0ea0*/  @!P5 FSEL R5, R24, R18, P0 ;  /* 0x000000121805d208 */ /* 0x00efe20000000000 */
[----:B------:R-:W-:Y:S01]  /*0eb0*/  ULEA UR6, UP1, UR10, UR6, 0x1 ;  /* 0x000000060a067291 */ /* 0x000fe2000f8208ff */
[----:B0-----:R-:W-:Y:S01]  /*0ec0*/  @!P5 FSEL R7, R25, R19, P0 ;  /* 0x000000131907d208 */ /* 0x001fe20000000000 */
[----:B------:R-:W-:Y:S02]  /*0ed0*/  UIADD3.X UR5, UPT, UPT, URZ, UR5, URZ, UP0, !UPT ;  /* 0x00000005ff057290 */ /* 0x000fe400087fe4ff */
[----:B------:R-:W-:Y:S02]  /*0ee0*/  UISETP.NE.U32.AND UP0, UPT, UR4, UR9, UPT ;  /* 0x000000090400728c */ /* 0x000fe4000bf05070 */
[----:B------:R-:W-:Y:S02]  /*0ef0*/  ULEA.HI.X UR7, UR10, UR7, URZ, 0x1, UP1 ;  /* 0x000000070a077291 */ /* 0x000fe400088f0cff */
[----:B------:R-:W-:-:S15]  /*0f00*/  UISETP.NE.AND.EX UP0, UPT, UR5, URZ, UPT, UP0 ;  /* 0x000000ff0500728c */ /* 0x000fde000bf05300 */
[----:B------:R-:W-:-:S15]  /*0f10*/  NOP ;  /* 0x0000000000007918 */ /* 0x000fde0000000000 */
[----:B------:R-:W-:-:S15]  /*0f20*/  NOP ;  /* 0x0000000000007918 */ /* 0x000fde0000000000 */
[----:B------:R-:W-:-:S08]  /*0f30*/  NOP ;  /* 0x0000000000007918 */ /* 0x000fd00000000000 */
[----:B------:R-:W0:Y:S02]  /*0f40*/  @!P5 DSETP.NAN.AND P0, PT, R24, R24, PT ;  /* 0x000000181800d22a */ /* 0x000e240003f08000 */
[----:B0-----:R-:W-:Y:S02]  /*0f50*/  @!P5 FSEL R4, R24, R5, P0 ;  /* 0x000000051804d208 */ /* 0x001fe40000000000 */
[----:B------:R-:W-:-:S05]  /*0f60*/  @!P5 FSEL R5, R25, R7, P0 ;  /* 0x000000071905d208 */ /* 0x000fca0000000000 */
[----:B------:R1:W-:Y:S01]  /*0f70*/  @!P5 STG.E.64 desc[UR12][R10.64], R4 ;  /* 0x000000040a00d986 */ /* 0x0003e2000c101b0c */
[----:B------:R-:W-:Y:S05]  /*0f80*/  BRA.U UP0, `(.L_x_140) ;  /* 0xfffffff100e47547 */ /* 0x000fea000b83ffff */
.L_x_125:
[----:B------:R-:W-:-:S04]  /*0f90*/  ULOP3.LUT UR11, UR8, 0x1, URZ, 0xc0, !UPT ;  /* 0x00000001080b7892 */ /* 0x000fc8000f8ec0ff */
[----:B------:R-:W-:-:S06]  /*0fa0*/  UISETP.NE.U32.AND UP0, UPT, UR11, 0x1, UPT ;  /* 0x000000010b00788c */ /* 0x000fcc000bf05070 */
[----:B------:R-:W-:-:S13]  /*0fb0*/  PLOP3.LUT P0, PT, PT, PT, UP0, 0x80, 0x8 ;  /* 0x000000000008781c */ /* 0x000fda0003f0f008 */
[----:B------:R-:W-:Y:S05]  /*0fc0*/  @!P0 EXIT ;  /* 0x000000000000894d */ /* 0x000fea0003800000 */
[----:B0-----:R-:W-:Y:S01]  /*0fd0*/  IADD3 R3, P0, PT, R3, UR6, RZ ;  /* 0x0000000603037c10 */ /* 0x001fe2000ff1e0ff */
[----:B------:R-:W-:Y:S01]  /*0fe0*/  IMAD.U32 R7, RZ, RZ, UR14 ;  /* 0x0000000eff077e24 */ /* 0x000fe2000f8e00ff */
[----:B------:R-:W-:Y:S02]  /*0ff0*/  USHF.L.U32 UR4, UR14, 0x3, URZ ;  /* 0x000000030e047899 */ /* 0x000fe400080006ff */
[C---:B------:R-:W-:Y:S01]  /*1000*/  LEA R12, P1, R3.reuse, R16, 0x3 ;  /* 0x00000010030c7211 */ /* 0x040fe200078218ff */
[----:B-1----:R-:W-:Y:S01]  /*1010*/  IMAD.X R5, RZ, RZ, UR7, P0 ;  /* 0x00000007ff057e24 */ /* 0x002fe200080e06ff */
[C---:B------:R-:W-:Y:S01]  /*1020*/  IADD3 R9, P2, PT, R3.reuse, UR14, RZ ;  /* 0x0000000e03097c10 */ /* 0x040fe2000ff5e0ff */
[----:B------:R-:W-:Y:S01]  /*1030*/  USHF.R.U32.HI UR5, URZ, 0x1d, UR14 ;  /* 0x0000001dff057899 */ /* 0x000fe2000801160e */
[C---:B------:R-:W-:Y:S02]  /*1040*/  ISETP.GE.U32.AND P0, PT, R3.reuse, R0, PT ;  /* 0x000000000300720c */ /* 0x040fe40003f06070 */
[--C-:B------:R-:W-:Y:S01]  /*1050*/  LEA.HI.X R13, R3, R17, R5.reuse, 0x3, P1 ;  /* 0x00000011030d7211 */ /* 0x100fe200008f1c05 */
[----:B------:R-:W-:Y:S01]  /*1060*/  IMAD.X R3, RZ, RZ, R5, P2 ;  /* 0x000000ffff037224 */ /* 0x000fe200010e0605 */
[----:B------:R-:W-:-:S02]  /*1070*/  IADD3 R11, P3, PT, R9, UR14, RZ ;  /* 0x0000000e090b7c10 */ /* 0x000fc4000ff7e0ff */
[----:B------:R-:W-:Y:S02]  /*1080*/  CS2R R16, SRZ ;  /* 0x0000000000107805 */ /* 0x000fe4000001ff00 */
[----:B------:R-:W-:Y:S01]  /*1090*/  ISETP.GE.AND.EX P0, PT, R5, R2, PT, P0 ;  /* 0x000000020500720c */ /* 0x000fe20003f06300 */
[----:B------:R-:W-:Y:S01]  /*10a0*/  IMAD.WIDE.U32 R6, R7, 0x8, R12 ;  /* 0x0000000807067825 */ /* 0x000fe200078e000c */
[-C--:B------:R-:W-:Y:S02]  /*10b0*/  ISETP.GE.U32.AND P1, PT, R11, R0.reuse, PT ;  /* 0x000000000b00720c */ /* 0x080fe40003f26070 */
[----:B------:R-:W-:Y:S01]  /*10c0*/  ISETP.GE.U32.AND P2, PT, R9, R0, PT ;  /* 0x000000000900720c */ /* 0x000fe20003f46070 */
[----:B------:R-:W-:Y:S01]  /*10d0*/  IMAD.X R15, RZ, RZ, R3, P3 ;  /* 0x000000ffff0f7224 */ /* 0x000fe200018e0603 */
[----:B------:R-:W-:Y:S02]  /*10e0*/  IADD3 R4, P3, PT, R6, UR4, RZ ;  /* 0x0000000406047c10 */ /* 0x000fe4000ff7e0ff */
[----:B------:R-:W-:-:S02]  /*10f0*/  CS2R R8, SRZ ;  /* 0x0000000000087805 */ /* 0x000fc4000001ff00 */
[----:B------:R-:W-:Y:S02]  /*1100*/  IADD3 R11, P4, PT, R11, UR14, RZ ;  /* 0x0000000e0b0b7c10 */ /* 0x000fe4000ff9e0ff */
[-C--:B------:R-:W-:Y:S02]  /*1110*/  ISETP.GE.AND.EX P1, PT, R15, R2.reuse, PT, P1 ;  /* 0x000000020f00720c */ /* 0x080fe40003f26310 */
[----:B------:R-:W-:Y:S01]  /*1120*/  IADD3.X R5, PT, PT, R7, UR5, RZ, P3, !PT ;  /* 0x0000000507057c10 */ /* 0x000fe20009ffe4ff */
[----:B------:R-:W-:Y:S01]  /*1130*/  IMAD.X R15, RZ, RZ, R15, P4 ;  /* 0x000000ffff0f7224 */ /* 0x000fe200020e060f */
[----:B------:R-:W-:Y:S01]  /*1140*/  ISETP.GE.AND.EX P2, PT, R3, R2, PT, P2 ;  /* 0x000000020300720c */ /* 0x000fe20003f46320 */
[----:B------:R-:W2:Y:S01]  /*1150*/  @!P0 LDG.E.64 R16, desc[UR12][R12.64] ;  /* 0x0000000c0c108981 */ /* 0x000ea2000c1e1b00 */
[----:B------:R-:W-:-:S04]  /*1160*/  ISETP.GE.U32.AND P3, PT, R11, R0, PT ;  /* 0x000000000b00720c */ /* 0x000fc80003f66070 */
[----:B------:R-:W-:-:S03]  /*1170*/  ISETP.GE.AND.EX P3, PT, R15, R2, PT, P3 ;  /* 0x000000020f00720c */ /* 0x000fc60003f66330 */
[----:B------:R-:W3:Y:S01]  /*1180*/  @!P1 LDG.E.64 R8, desc[UR12][R4.64] ;  /* 0x0000000c04089981 */ /* 0x000ee2000c1e1b00 */
[----:B------:R-:W-:Y:S02]  /*1190*/  CS2R R14, SRZ ;  /* 0x00000000000e7805 */ /* 0x000fe4000001ff00 */
[----:B------:R-:W-:Y:S02]  /*11a0*/  IADD3 R2, P4, PT, R4, UR4, RZ ;  /* 0x0000000404027c10 */ /* 0x000fe4000ff9e0ff */
[----:B------:R-:W-:Y:S02]  /*11b0*/  CS2R R10, SRZ ;  /* 0x00000000000a7805 */ /* 0x000fe4000001ff00 */
[----:B------:R-:W4:Y:S01]  /*11c0*/  @!P2 LDG.E.64 R14, desc[UR12][R6.64] ;  /* 0x0000000c060ea981 */ /* 0x000f22000c1e1b00 */
[----:B------:R-:W-:-:S05]  /*11d0*/  IADD3.X R3, PT, PT, R5, UR5, RZ, P4, !PT ;  /* 0x0000000505037c10 */ /* 0x000fca000a7fe4ff */
[----:B------:R-:W5:Y:S01]  /*11e0*/  @!P3 LDG.E.64 R10, desc[UR12][R2.64] ;  /* 0x0000000c020ab981 */ /* 0x000f62000c1e1b00 */
[----:B--2---:R-:W-:-:S15]  /*11f0*/  DSETP.GT.AND P6, PT, R16, R18, PT ;  /* 0x000000121000722a */ /* 0x004fde0003fc4000 */
[----:B------:R-:W-:-:S15]  /*1200*/  NOP ;  /* 0x0000000000007918 */ /* 0x000fde0000000000 */
[----:B------:R-:W-:-:S15]  /*1210*/  NOP ;  /* 0x0000000000007918 */ /* 0x000fde0000000000 */
[----:B------:R-:W-:-:S15]  /*1220*/  NOP ;  /* 0x0000000000007918 */ /* 0x000fde0000000000 */
[----:B------:R-:W-:-:S04]  /*1230*/  NOP ;  /* 0x0000000000007918 */ /* 0x000fc80000000000 */
[----:B---3--:R-:W0:Y:S02]  /*1240*/  DSETP.GT.AND P4, PT, R8, R18, PT ;  /* 0x000000120800722a */ /* 0x008e240003f84000 */
[----:B0-----:R-:W-:Y:S02]  /*1250*/  FSEL R21, R8, R18, P4 ;  /* 0x0000001208157208 */ /* 0x001fe40002000000 */
[----:B------:R-:W-:-:S15]  /*1260*/  FSEL R23, R9, R19, P4 ;  /* 0x0000001309177208 */ /* 0x000fde0002000000 */
[----:B------:R-:W-:-:S15]  /*1270*/  NOP ;  /* 0x0000000000007918 */ /* 0x000fde0000000000 */
[----:B------:R-:W-:-:S15]  /*1280*/  NOP ;  /* 0x0000000000007918 */ /* 0x000fde0000000000 */
[----:B------:R-:W-:-:S15]  /*1290*/  NOP ;  /* 0x0000000000007918 */ /* 0x000fde0000000000 */
[----:B------:R-:W0:Y:S02]  /*12a0*/  DSETP.NAN.AND P4, PT, R8, R8, PT ;  /* 0x000000080800722a */ /* 0x000e240003f88000 */
[----:B0-----:R-:W-:Y:S02]  /*12b0*/  FSEL R8, R8, R21, P4 ;  /* 0x0000001508087208 */ /* 0x001fe40002000000 */
[----:B------:R-:W-:Y:S02]  /*12c0*/  FSEL R9, R9, R23, P4 ;  /* 0x0000001709097208 */ /* 0x000fe40002000000 */
[----:B------:R-:W-:Y:S02]  /*12d0*/  FSEL R21, R16, R18, P6 ;  /* 0x0000001210157208 */ /* 0x000fe40003000000 */
[----:B------:R-:W-:-:S15]  /*12e0*/  FSEL R23, R17, R19, P6 ;  /* 0x0000001311177208 */ /* 0x000fde0003000000 */
[----:B------:R-:W-:-:S15]  /*12f0*/  NOP ;  /* 0x0000000000007918 */ /* 0x000fde0000000000 */
[----:B------:R-:W-:-:S15]  /*1300*/  NOP ;  /* 0x0000000000007918 */ /* 0x000fde0000000000 */
[----:B------:R-:W-:-:S11]  /*1310*/  NOP ;  /* 0x0000000000007918 */ /* 0x000fd60000000000 */
[----:B------:R-:W0:Y:S02]  /*1320*/  DSETP.NAN.AND P5, PT, R16, R16, PT ;  /* 0x000000101000722a */ /* 0x000e240003fa8000 */
[----:B0-----:R-:W-:Y:S02]  /*1330*/  FSEL R16, R16, R21, P5 ;  /* 0x0000001510107208 */ /* 0x001fe40002800000 */
[----:B------:R-:W-:-:S05]  /*1340*/  FSEL R17, R17, R23, P5 ;  /* 0x0000001711117208 */ /* 0x000fca0002800000 */
[----:B------:R0:W-:-:S15]  /*1350*/  @!P0 STG.E.64 desc[UR12][R12.64], R16 ;  /* 0x000000100c008986 */ /* 0x0001de000c101b0c */
[----:B------:R-:W-:-:S15]  /*1360*/  NOP ;  /* 0x0000000000007918 */ /* 0x000fde0000000000 */
[----:B------:R-:W-:-:S15]  /*1370*/  NOP ;  /* 0x0000000000007918 */ /* 0x000fde0000000000 */
[----:B------:R-:W-:-:S10]  /*1380*/  NOP ;  /* 0x0000000000007918 */ /* 0x000fd40000000000 */
[----:B----4-:R-:W1:Y:S02]  /*1390*/  DSETP.GT.AND P4, PT, R14, R18, PT ;  /* 0x000000120e00722a */ /* 0x010e640003f84000 */
[----:B-1----:R-:W-:Y:S02]  /*13a0*/  FSEL R21, R14, R18, P4 ;  /* 0x000000120e157208 */ /* 0x002fe40002000000 */
[----:B------:R-:W-:-:S15]  /*13b0*/  FSEL R23, R15, R19, P4 ;  /* 0x000000130f177208 */ /* 0x000fde0002000000 */
[----:B------:R-:W-:-:S15]  /*13c0*/  NOP ;  /* 0x0000000000007918 */ /* 0x000fde0000000000 */
[----:B------:R-:W-:-:S15]  /*13d0*/  NOP ;  /* 0x0000000000007918 */ /* 0x000fde0000000000 */
[----:B------:R-:W-:-:S15]  /*13e0*/  NOP ;  /* 0x0000000000007918 */ /* 0x000fde0000000000 */
[----:B------:R-:W1:Y:S02]  /*13f0*/  DSETP.NAN.AND P6, PT, R14, R14, PT ;  /* 0x0000000e0e00722a */ /* 0x000e640003fc8000 */
[----:B-1----:R-:W-:Y:S02]  /*1400*/  FSEL R14, R14, R21, P6 ;  /* 0x000000150e0e7208 */ /* 0x002fe40003000000 */
[----:B------:R-:W-:-:S05]  /*1410*/  FSEL R15, R15, R23, P6 ;  /* 0x000000170f0f7208 */ /* 0x000fca0003000000 */
[----:B------:R0:W-:Y:S04]  /*1420*/  @!P2 STG.E.64 desc[UR12][R6.64], R14 ;  /* 0x0000000e0600a986 */ /* 0x0001e8000c101b0c */
[----:B------:R0:W-:-:S15]  /*1430*/  @!P1 STG.E.64 desc[UR12][R4.64], R8 ;  /* 0x0000000804009986 */ /* 0x0001de000c101b0c */
[----:B------:R-:W-:-:S15]  /*1440*/  NOP ;  /* 0x0000000000007918 */ /* 0x000fde0000000000 */
[----:B------:R-:W-:-:S15]  /*1450*/  NOP ;  /* 0x0000000000007918 */ /* 0x000fde0000000000 */
[----:B------:R-:W-:-:S06]  /*1460*/  NOP ;  /* 0x0000000000007918 */ /* 0x000fcc0000000000 */
[----:B-----5:R-:W1:Y:S02]  /*1470*/  DSETP.GT.AND P5, PT, R10, R18, PT ;  /* 0x000000120a00722a */ /* 0x020e640003fa4000 */
[----:B-1----:R-:W-:Y:S02]  /*1480*/  FSEL R21, R10, R18, P5 ;  /* 0x000000120a157208 */ /* 0x002fe40002800000 */
[----:B------:R-:W-:-:S15]  /*1490*/  FSEL R19, R11, R19, P5 ;  /* 0x000000130b137208 */ /* 0x000fde0002800000 */
[----:B------:R-:W-:-:S15]  /*14a0*/  NOP ;  /* 0x0000000000007918 */ /* 0x000fde0000000000 */
[----:B------:R-:W-:-:S15]  /*14b0*/  NOP ;  /* 0x0000000000007918 */ /* 0x000fde0000000000 */
[----:B------:R-:W-:-:S15]  /*14c0*/  NOP ;  /* 0x0000000000007918 */ /* 0x000fde0000000000 */
[----:B------:R-:W1:Y:S02]  /*14d0*/  DSETP.NAN.AND P0, PT, R10, R10, PT ;  /* 0x0000000a0a00722a */ /* 0x000e640003f08000 */
[----:B-1----:R-:W-:Y:S02]  /*14e0*/  FSEL R10, R10, R21, P0 ;  /* 0x000000150a0a7208 */ /* 0x002fe40000000000 */
[----:B------:R-:W-:Y:S01]  /*14f0*/  FSEL R11, R11, R19, P0 ;  /* 0x000000130b0b7208 */ /* 0x000fe20000000000 */
[----:B0-----:R-:W-:Y:S06]  /*1500*/  @P3 EXIT ;  /* 0x000000000000394d */ /* 0x001fec0003800000 */
[----:B------:R-:W-:Y:S01]  /*1510*/  STG.E.64 desc[UR12][R2.64], R10 ;  /* 0x0000000a02007986 */ /* 0x000fe2000c101b0c */
[----:B------:R-:W-:Y:S05]  /*1520*/  EXIT ;  /* 0x000000000000794d */ /* 0x000fea0003800000 */
.L_x_124:
[----:B------:R-:W0:Y:S02]  /*1530*/  S2R R14, SR_TID.X ;  /* 0x00000000000e7919 */ /* 0x000e240000002100 */
[----:B0-----:R-:W-:-:S03]  /*1540*/  IMAD.WIDE.U32 R2, R14, 0x4, RZ ;  /* 0x000000040e027825 */ /* 0x001fc600078e00ff */
[----:B------:R-:W-:-:S04]  /*1550*/  ISETP.GE.U32.AND P0, PT, R2, R0, PT ;  /* 0x000000000200720c */ /* 0x000fc80003f06070 */
[----:B------:R-:W-:-:S13]  /*1560*/  ISETP.GE.AND.EX P0, PT, R3, R12, PT, P0 ;  /* 0x0000000c0300720c */ /* 0x000fda0003f06300 */
[----:B------:R-:W-:Y:S05]  /*1570*/  @P0 EXIT ;  /* 0x000000000000094d */ /* 0x000fea0003800000 */
[----:B------:R-:W-:Y:S01]  /*1580*/  IMAD.MOV.U32 R13, RZ, RZ, RZ ;  /* 0x000000ffff0d7224 */ /* 0x000fe200078e00ff */
[----:B------:R-:W0:Y:S06]  /*1590*/  LDCU UR4, c[0x0][0x360] ;  /* 0x00006c00ff0477ac */ /* 0x000e2c0008000800 */
.L_x_141:
[----:B-1----:R-:W-:-:S04]  /*15a0*/  LEA R2, P0, R14, R16, 0x5 ;  /* 0x000000100e027211 */ /* 0x002fc800078028ff */
[----:B------:R-:W-:-:S05]  /*15b0*/  LEA.HI.X R3, R14, R17, R13, 0x5, P0 ;  /* 0x000000110e037211 */ /* 0x000fca00000f2c0d */
[----:B------:R-:W2:Y:S02]  /*15c0*/  LDG.E.ENL2.256 R8, R4, desc[UR12][R2.64] ;  /* 0xfe00000c0204797e */ /* 0x000ea40008121908 */
[----:B--2---:R-:W1:Y:S02]  /*15d0*/  DSETP.GT.AND P4, PT, R4, R18, PT ;  /* 0x000000120400722a */ /* 0x004e640003f84000 */
[----:B-1----:R-:W-:Y:S02]  /*15e0*/  FSEL R21, R4, R18, P4 ;  /* 0x0000001204157208 */ /* 0x002fe40002000000 */
[----:B------:R-:W-:-:S15]  /*15f0*/  FSEL R23, R5, R19, P4 ;  /* 0x0000001305177208 */ /* 0x000fde0002000000 */
        /* <DEDUP_REMOVED lines=9> */
[----:B------:R-:W1:Y:S02]  /*1690*/  DSETP.GT.AND P6, PT, R6, R18, PT ;  /* 0x000000120600722a */ /* 0x000e640003fc4000 */
        /* <DEDUP_REMOVED lines=17> */
[----:B------:R-:W1:Y:S02]  /*17b0*/  DSETP.NAN.AND P0, PT, R8, R8, PT ;  /* 0x000000080800722a */ /* 0x000e640003f08000 */
[----:B-1----:R-:W-:Y:S02]  /*17c0*/  FSEL R8, R8, R21, P0 ;  /* 0x0000001508087208 */ /* 0x002fe40000000000 */
[----:B------:R-:W-:Y:S02]  /*17d0*/  FSEL R9, R9, R23, P0 ;  /* 0x0000001709097208 */ /* 0x000fe40000000000 */
[----:B0-----:R-:W-:-:S05]  /*17e0*/  IADD3 R14, P0, PT, R14, UR4, RZ ;  /* 0x000000040e0e7c10 */ /* 0x001fca000ff1e0ff */
[----:B------:R-:W-:Y:S01]  /*17f0*/  IMAD.X R13, RZ, RZ, R13, P0 ;  /* 0x000000ffff0d7224 */ /* 0x000fe200000e060d */
[----:B------:R-:W-:-:S04]  /*1800*/  LOP3.LUT P0, RZ, R14, 0xffffc000, RZ, 0xc0, !PT ;  /* 0xffffc0000eff7812 */ /* 0x000fc8000780c0ff */
[----:B------:R-:W-:-:S15]  /*1810*/  LOP3.LUT P0, RZ, R13, 0x3fffffff, RZ, 0xc0, P0 ;  /* 0x3fffffff0dff7812 */ /* 0x000fde000000c0ff */
[----:B------:R-:W-:-:S15]  /*1820*/  NOP ;  /* 0x0000000000007918 */ /* 0x000fde0000000000 */
[----:B------:R-:W-:-:S15]  /*1830*/  NOP ;  /* 0x0000000000007918 */ /* 0x000fde0000000000 */
[----:B------:R-:W-:-:S03]  /*1840*/  NOP ;  /* 0x0000000000007918 */ /* 0x000fc60000000000 */
[----:B------:R-:W0:Y:S02]  /*1850*/  DSETP.GT.AND P1, PT, R10, R18, PT ;  /* 0x000000120a00722a */ /* 0x000e240003f24000 */
[----:B0-----:R-:W-:Y:S02]  /*1860*/  FSEL R7, R10, R18, P1 ;  /* 0x000000120a077208 */ /* 0x001fe40000800000 */
[----:B------:R-:W-:-:S15]  /*1870*/  FSEL R15, R11, R19, P1 ;  /* 0x000000130b0f7208 */ /* 0x000fde0000800000 */
[----:B------:R-:W-:-:S15]  /*1880*/  NOP ;  /* 0x0000000000007918 */ /* 0x000fde0000000000 */
[----:B------:R-:W-:-:S15]  /*1890*/  NOP ;  /* 0x0000000000007918 */ /* 0x000fde0000000000 */
[----:B------:R-:W-:-:S15]  /*18a0*/  NOP ;  /* 0x0000000000007918 */ /* 0x000fde0000000000 */
[----:B------:R-:W0:Y:S02]  /*18b0*/  DSETP.NAN.AND P3, PT, R10, R10, PT ;  /* 0x0000000a0a00722a */ /* 0x000e240003f68000 */
[----:B0-----:R-:W-:Y:S01]  /*18c0*/  FSEL R10, R10, R7, P3 ;  /* 0x000000070a0a7208 */ /* 0x001fe20001800000 */
[----:B------:R-:W-:Y:S01]  /*18d0*/  IMAD.MOV.U32 R7, RZ, RZ, R25 ;  /* 0x000000ffff077224 */ /* 0x000fe200078e0019 */
[----:B------:R-:W-:Y:S01]  /*18e0*/  FSEL R11, R11, R15, P3 ;  /* 0x0000000f0b0b7208 */ /* 0x000fe20001800000 */
[----:B------:R-:W-:-:S04]  /*18f0*/  IMAD.SHL.U32 R15, R14, 0x4, RZ ;  /* 0x000000040e0f7824 */ /* 0x000fc800078e00ff */
[----:B------:R1:W-:Y:S01]  /*1900*/  STG.E.ENL2.256 desc[UR12][R2.64], R4, R8 ;  /* 0xf80000040208797f */ /* 0x0003e2000f12180c */
[----:B------:R-:W-:Y:S02]  /*1910*/  ISETP.LT.U32.AND P1, PT, R15, R0, PT ;  /* 0x000000000f00720c */ /* 0x000fe40003f21070 */
[----:B------:R-:W-:-:S04]  /*1920*/  SHF.L.U64.HI R15, R14, 0x2, R13 ;  /* 0x000000020e0f7819 */ /* 0x000fc8000001020d */
[----:B------:R-:W-:-:S13]  /*1930*/  ISETP.LT.AND.EX P1, PT, R15, R12, PT, P1 ;  /* 0x0000000c0f00720c */ /* 0x000fda0003f21310 */
[----:B------:R-:W-:Y:S05]  /*1940*/  @!P0 BRA P1, `(.L_x_141) ;  /* 0xfffffffc00148947 */ /* 0x000fea000083ffff */
[----:B------:R-:W-:Y:S05]  /*1950*/  EXIT ;  /* 0x000000000000794d */ /* 0x000fea0003800000 */
        .weak           $__internal_12_$__cuda_sm20_div_u16
        .type           $__internal_12_$__cuda_sm20_div_u16,@function
        .size           $__internal_12_$__cuda_sm20_div_u16,(.L_x_4122 - $__internal_12_$__cuda_sm20_div_u16)
$__internal_12_$__cuda_sm20_div_u16:
[----:B------:R-:W0:Y:S01]  /*1960*/  I2F.U16 R4, UR5 ;  /* 0x0000000500047d06 */ /* 0x000e220008101000 */
[----:B------:R-:W-:Y:S01]  /*1970*/  IMAD.MOV.U32 R5, RZ, RZ, 0x4b800000 ;  /* 0x4b800000ff057424 */ /* 0x000fe200078e00ff */
[----:B------:R-:W-:Y:S01]  /*1980*/  I2FP.F32.U32.RZ R3, R3 ;  /* 0x0000000300037245 */ /* 0x000fe2000020d000 */
[----:B------:R-:W-:Y:S01]  /*1990*/  UISETP.NE.U32.AND UP0, UPT, UR5, URZ, UPT ;  /* 0x000000ff0500728c */ /* 0x000fe2000bf05070 */
[C---:B0-----:R-:W-:Y:S02]  /*19a0*/  FSETP.GEU.AND P1, PT, |R4|.reuse, 1.175494350822287508e-38, PT ;  /* 0x008000000400780b */ /* 0x041fe40003f2e200 */
[----:B------:R-:W-:Y:S02]  /*19b0*/  FSETP.GT.AND P0, PT, |R4|, 8.50705917302346158658e+37, PT ;  /* 0x7e8000000400780b */ /* 0x000fe40003f04200 */
[----:B------:R-:W-:-:S04]  /*19c0*/  FSEL R5, R5, 1, !P1 ;  /* 0x3f80000005057808 */ /* 0x000fc80004800000 */
[----:B------:R-:W-:-:S05]  /*19d0*/  FSEL R5, R5, 0.25, !P0 ;  /* 0x3e80000005057808 */ /* 0x000fca0004000000 */
[----:B------:R-:W-:-:S06]  /*19e0*/  FMUL R6, R4, R5 ;  /* 0x0000000504067220 */ /* 0x000fcc0000400000 */
[----:B------:R-:W0:Y:S02]  /*19f0*/  MUFU.RCP R6, R6 ;  /* 0x0000000600067308 */ /* 0x000e240000001000 */
[----:B0-----:R-:W-:-:S04]  /*1a00*/  FMUL R5, R5, R6 ;  /* 0x0000000605057220 */ /* 0x001fc80000400000 */
[----:B------:R-:W-:Y:S02]  /*1a10*/  VIADD R4, R5, 0x2 ;  /* 0x0000000205047836 */ /* 0x000fe40000000000 */
[----:B------:R-:W-:Y:S02]  /*1a20*/  IMAD.MOV.U32 R5, RZ, RZ, 0x0 ;  /* 0x00000000ff057424 */ /* 0x000fe400078e00ff */
[----:B------:R-:W-:Y:S01]  /*1a30*/  FMUL.RZ R3, R3, R4 ;  /* 0x0000000403037220 */ /* 0x000fe2000040c000 */
[----:B------:R-:W-:-:S05]  /*1a40*/  IMAD.MOV.U32 R4, RZ, RZ, R7 ;  /* 0x000000ffff047224 */ /* 0x000fca00078e0007 */
[----:B------:R-:W0:Y:S02]  /*1a50*/  F2I.U32.TRUNC.NTZ R3, R3 ;  /* 0x0000000300037305 */ /* 0x000e24000020f000 */
[----:B0-----:R-:W-:-:S13]  /*1a60*/  R2UR UR4, R3 ;  /* 0x00000000030472ca */ /* 0x001fda00000e0000 */
[----:B------:R-:W-:-:S07]  /*1a70*/  ULOP3.LUT UR8, UR4, 0xffff, URZ, 0xc0, !UPT ;  /* 0x0000ffff04087892 */ /* 0x000fce000f8ec0ff */
[----:B------:R-:W-:Y:S01]  /*1a80*/  @!UP0 UMOV UR8, 0xffffffff ;  /* 0xffffffff00088882 */ /* 0x000fe20000000000 */
[----:B------:R-:W-:Y:S05]  /*1a90*/  RET.REL.NODEC R4 `(_ZN2at6native61_GLOBAL__N__44eb8e94_28_ForeachBinaryOpScalarList_cu_dda10a6925multi_tensor_apply_kernelINS1_28TensorListScalarListMetadataIdLi1EEENS1_25BinaryOpScalarListFunctorIdLi1ELi1ELi0EEEJNS0_7maximumIdEEEEEvT_T0_DpT1_) ;  /* 0xffffffe404587950 */ /* 0x000fea0003c3ffff */
.L_x_142:
        /* <DEDUP_REMOVED lines=14> */
.L_x_4122:


//--------------------- .text._ZN2at6native61_GLOBAL__N__44eb8e94_28_ForeachBinaryOpScalarList_cu_dda10a6925multi_tensor_apply_kernelINS1_28TensorListScalarListMetadataIsLi1EEENS1_25BinaryOpScalarListFunctorIsLi1ELi1ELi0EEEJNS0_7maximumIsEEEEEvT_T0_DpT1_ --------------------------
	.section	.text._ZN2at6native61_GLOBAL__N__44eb8e94_28_ForeachBinaryOpScalarList_cu_dda10a6925multi_tensor_apply_kernelINS1_28TensorListScalarListMetadataIsLi1EEENS1_25BinaryOpScalarListFunctorIsLi1ELi1ELi0EEEJNS0_7maximumIsEEEEEvT_T0_DpT1_,"ax",@progbits
	.align	128
.text._ZN2at6native61_GLOBAL__N__44eb8e94_28_ForeachBinaryOpScalarList_cu_dda10a6925multi_tensor_apply_kernelINS1_28TensorListScalarListMetadataIsLi1EEENS1_25BinaryOpScalarListFunctorIsLi1ELi1ELi0EEEJNS0_7maximumIsEEEEEvT_T0_DpT1_:
        .type           _ZN2at6native61_GLOBAL__N__44eb8e94_28_ForeachBinaryOpScalarList_cu_dda10a6925multi_tensor_apply_kernelINS1_28TensorListScalarListMetadataIsLi1EEENS1_25BinaryOpScalarListFunctorIsLi1ELi1ELi0EEEJNS0_7maximumIsEEEEEvT_T0_DpT1_,@function
        .size           _ZN2at6native61_GLOBAL__N__44eb8e94_28_ForeachBinaryOpScalarList_cu_dda10a6925multi_tensor_apply_kernelINS1_28TensorListScalarListMetadataIsLi1EEENS1_25BinaryOpScalarListFunctorIsLi1ELi1ELi0EEEJNS0_7maximumIsEEEEEvT_T0_DpT1_,(.L_x_4124 - _ZN2at6native61_GLOBAL__N__44eb8e94_28_ForeachBinaryOpScalarList_cu_dda10a6925multi_tensor_apply_kernelINS1_28TensorListScalarListMetadataIsLi1EEENS1_25BinaryOpScalarListFunctorIsLi1ELi1ELi0EEEJNS0_7maximumIsEEEEEvT_T0_DpT1_)
        .other          _ZN2at6native61_GLOBAL__N__44eb8e94_28_ForeachBinaryOpScalarList_cu_dda10a6925multi_tensor_apply_kernelINS1_28TensorListScalarListMetadataIsLi1EEENS1_25BinaryOpScalarListFunctorIsLi1ELi1ELi0EEEJNS0_7maximumIsEEEEEvT_T0_DpT1_,@"STO_CUDA_ENTRY STV_DEFAULT"
_ZN2at6native61_GLOBAL__N__44eb8e94_28_ForeachBinaryOpScalarList_cu_dda10a6925multi_tensor_apply_kernelINS1_28TensorListScalarListMetadataIsLi1EEENS1_25BinaryOpScalarListFunctorIsLi1ELi1ELi0EEEJNS0_7maximumIsEEEEEvT_T0_DpT1_:
        /* <DEDUP_REMOVED lines=11> */
[----:B--2---:R-:W-:-:S04]  /*00b0*/  UIMAD.WIDE UR10, UR9, 0x10000, URZ ;  /* 0x00010000090a78a5 */ /* 0x004fc8000f8e02ff */
[----:B------:R-:W2:Y:S01]  /*00c0*/  LDCU.U16 UR12, c[0x0][UR12+0x980] ;  /* 0x000130000c0c77ac */ /* 0x000ea20008000400 */
[----:B0-----:R-:W-:Y:S02]  /*00d0*/  UIMAD.WIDE UR8, UR9, 0x20000, UR6 ;  /* 0x00020000090878a5 */ /* 0x001fe4000f8e0206 */
[----:B---3--:R-:W-:Y:S02]  /*00e0*/  ULOP3.LUT UR6, UR4, 0x3, URZ, 0xc0, !UPT ;  /* 0x0000000304067892 */ /* 0x008fe4000f8ec0ff */
[----:B------:R-:W-:Y:S02]  /*00f0*/  UIADD3 UR16, UP1, UPT, UR4, -UR10, URZ ;  /* 0x8000000a04107290 */ /* 0x000fe4000ff3e0ff */
[----:B------:R-:W-:Y:S02]  /*0100*/  ULOP3.LUT UP0, URZ, UR6, 0x7, UR8, 0xf8, !UPT ;  /* 0x0000000706ff7892 */ /* 0x000fe4000f80f808 */
        /* <DEDUP_REMOVED lines=22> */
[----:B------:R-:W-:Y:S05]  /*0270*/  CALL.REL.NOINC `($__internal_13_$__cuda_sm20_div_u16) ;  /* 0x0000000800f07944 */ /* 0x000fea0003c00000 */
        /* <DEDUP_REMOVED lines=16> */
.L_x_145:
[----:B0-----:R-:W-:Y:S01]  /*0380*/  IADD3 R5, P1, PT, R3, UR6, RZ ;  /* 0x0000000603057c10 */ /* 0x001fe2000ff3e0ff */
[----:B------:R-:W-:Y:S01]  /*0390*/  USHF.L.U32 UR10, UR13, 0x1, URZ ;  /* 0x000000010d0a7899 */ /* 0x000fe200080006ff */
[----:B------:R-:W-:Y:S01]  /*03a0*/  PRMT R4, RZ, 0x7610, R4 ;  /* 0x00007610ff047816 */ /* 0x000fe20000000004 */
[----:B------:R-:W-:Y:S02]  /*03b0*/  USHF.R.U32.HI UR16, URZ, 0x1f, UR13 ;  /* 0x0000001fff107899 */ /* 0x000fe4000801160d */
[C---:B------:R-:W-:Y:S01]  /*03c0*/  IADD3 R18, P3, PT, R5.reuse, UR13, RZ ;  /* 0x0000000d05127c10 */ /* 0x040fe2000ff7e0ff */
[----:B------:R-:W-:Y:S01]  /*03d0*/  IMAD.X R16, RZ, RZ, UR7, P1 ;  /* 0x00000007ff107e24 */ /* 0x000fe200088e06ff */
[C---:B------:R-:W-:Y:S02]  /*03e0*/  ISETP.GE.U32.AND P4, PT, R5.reuse, UR17, PT ;  /* 0x0000001105007c0c */ /* 0x040fe4000bf86070 */
[----:B------:R-:W-:Y:S01]  /*03f0*/  LEA R14, P2, R5, UR8, 0x1 ;  /* 0x00000008050e7c11 */ /* 0x000fe2000f8408ff */
[----:B------:R-:W-:Y:S01]  /*0400*/  IMAD.X R17, RZ, RZ, R16, P3 ;  /* 0x000000ffff117224 */ /* 0x000fe200018e0610 */
[----:B------:R-:W-:-:S02]  /*0410*/  ISETP.GE.AND.EX P4, PT, R16, UR18, PT, P4 ;  /* 0x0000001210007c0c */ /* 0x000fc4000bf86340 */
[C---:B------:R-:W-:Y:S02]  /*0420*/  IADD3 R0, P3, PT, R18.reuse, UR13, RZ ;  /* 0x0000000d12007c10 */ /* 0x040fe4000ff7e0ff */
[----:B------:R-:W-:Y:S02]  /*0430*/  LEA.HI.X R15, R5, UR9, R16, 0x1, P2 ;  /* 0x00000009050f7c11 */ /* 0x000fe400090f0c10 */
[----:B------:R-:W-:Y:S02]  /*0440*/  ISETP.GE.U32.AND P1, PT, R18, UR17, PT ;  /* 0x0000001112007c0c */ /* 0x000fe4000bf26070 */
[C---:B------:R-:W-:Y:S02]  /*0450*/  IADD3 R2, P5, PT, R0.reuse, UR13, RZ ;  /* 0x0000000d00027c10 */ /* 0x040fe4000ffbe0ff */
[----:B------:R-:W-:Y:S01]  /*0460*/  ISETP.GE.U32.AND P2, PT, R0, UR17, PT ;  /* 0x0000001100007c0c */ /* 0x000fe2000bf46070 */
[----:B------:R-:W-:Y:S01]  /*0470*/  IMAD.X R0, RZ, RZ, R17, P3 ;  /* 0x000000ffff007224 */ /* 0x000fe200018e0611 */
[----:B------:R-:W-:Y:S01]  /*0480*/  ISETP.GE.AND.EX P1, PT, R17, UR18, PT, P1 ;  /* 0x0000001211007c0c */ /* 0x000fe2000bf26310 */
[----:B------:R-:W2:Y:S01]  /*0490*/  @!P4 LDG.E.U16 R4, desc[UR14][R14.64] ;  /* 0x0000000e0e04c981 */ /* 0x000ea2000c1e1500 */
[----:B------:R-:W-:-:S02]  /*04a0*/  IADD3 R12, P6, PT, R14, UR10, RZ ;  /* 0x0000000a0e0c7c10 */ /* 0x000fc4000ffde0ff */
[----:B------:R-:W-:Y:S01]  /*04b0*/  ISETP.GE.AND.EX P2, PT, R0, UR18, PT, P2 ;  /* 0x0000001200007c0c */ /* 0x000fe2000bf46320 */
[----:B------:R-:W-:Y:S01]  /*04c0*/  IMAD.X R0, RZ, RZ, R0, P5 ;  /* 0x000000ffff007224 */ /* 0x000fe200028e0600 */
[----:B------:R-:W-:Y:S02]  /*04d0*/  ISETP.GE.U32.AND P3, PT, R2, UR17, PT ;  /* 0x0000001102007c0c */ /* 0x000fe4000bf66070 */
[----:B------:R-:W-:Y:S02]  /*04e0*/  IADD3.X R13, PT, PT, R15, UR16, RZ, P6, !PT ;  /* 0x000000100f0d7c10 */ /* 0x000fe4000b7fe4ff */
[----:B------:R-:W-:Y:S02]  /*04f0*/  IADD3 R10, P5, PT, R12, UR10, RZ ;  /* 0x0000000a0c0a7c10 */ /* 0x000fe4000ffbe0ff */
[----:B------:R-:W-:Y:S02]  /*0500*/  PRMT R6, RZ, 0x7610, R6 ;  /* 0x00007610ff067816 */ /* 0x000fe40000000006 */
[----:B------:R-:W-:-:S02]  /*0510*/  ISETP.GE.AND.EX P3, PT, R0, UR18, PT, P3 ;  /* 0x0000001200007c0c */ /* 0x000fc4000bf66330 */
[----:B------:R-:W-:Y:S02]  /*0520*/  PRMT R0, RZ, 0x7610, R0 ;  /* 0x00007610ff007816 */ /* 0x000fe40000000000 */
[----:B------:R-:W-:Y:S01]  /*0530*/  IADD3.X R11, PT, PT, R13, UR16, RZ, P5, !PT ;  /* 0x000000100d0b7c10 */ /* 0x000fe2000affe4ff */
[----:B------:R-:W3:Y:S01]  /*0540*/  @!P1 LDG.E.U16 R6, desc[UR14][R12.64] ;  /* 0x0000000e0c069981 */ /* 0x000ee2000c1e1500 */
[----:B------:R-:W-:-:S03]  /*0550*/  IADD3 R8, P5, PT, R10, UR10, RZ ;  /* 0x0000000a0a087c10 */ /* 0x000fc6000ffbe0ff */
[----:B------:R-:W4:Y:S01]  /*0560*/  @!P2 LDG.E.U16 R0, desc[UR14][R10.64] ;  /* 0x0000000e0a00a981 */ /* 0x000f22000c1e1500 */
[----:B------:R-:W-:Y:S02]  /*0570*/  PRMT R2, RZ, 0x7610, R2 ;  /* 0x00007610ff027816 */ /* 0x000fe40000000002 */
[----:B------:R-:W-:-:S05]  /*0580*/  IADD3.X R9, PT, PT, R11, UR16, RZ, P5, !PT ;  /* 0x000000100b097c10 */ /* 0x000fca000affe4ff */
[----:B------:R-:W5:Y:S01]  /*0590*/  @!P3 LDG.E.U16 R2, desc[UR14][R8.64] ;  /* 0x0000000e0802b981 */ /* 0x000f62000c1e1500 */
[----:B------:R-:W-:Y:S01]  /*05a0*/  IMAD.U32 R19, RZ, RZ, UR11 ;  /* 0x0000000bff137e24 */ /* 0x000fe2000f8e00ff */
[----:B------:R-:W-:-:S05]  /*05b0*/  IADD3 R5, P5, PT, R5, UR11, RZ ;  /* 0x0000000b05057c10 */ /* 0x000fca000ffbe0ff */
[----:B------:R-:W-:Y:S01]  /*05c0*/  IMAD.X R16, RZ, RZ, R16, P5 ;  /* 0x000000ffff107224 */ /* 0x000fe200028e0610 */
[----:B--2---:R-:W-:-:S04]  /*05d0*/  @!P4 VIMNMX.S16x2 R4, PT, PT, R4, UR12, !PT ;  /* 0x0000000c0404cc48 */ /* 0x004fc8000ffe0300 */
[----:B------:R-:W-:Y:S02]  /*05e0*/  PRMT R20, R4, 0x7610, R20 ;  /* 0x0000761004147816 */ /* 0x000fe40000000014 */
[----:B------:R-:W-:-:S03]  /*05f0*/  LEA R4, P6, R19, R14, 0x1 ;  /* 0x0000000e13047211 */ /* 0x000fc600078c08ff */
[----:B------:R0:W-:Y:S01]  /*0600*/  @!P4 STG.E.U16 desc[UR14][R14.64], R20 ;  /* 0x000000140e00c986 */ /* 0x0001e2000c10150e */
[----:B------:R-:W-:Y:S02]  /*0610*/  ISETP.GE.U32.AND P4, PT, R5, UR17, PT ;  /* 0x0000001105007c0c */ /* 0x000fe4000bf86070 */
[----:B------:R-:W-:Y:S02]  /*0620*/  LEA.HI.X R5, R19, R15, RZ, 0x1, P6 ;  /* 0x0000000f13057211 */ /* 0x000fe400030f0cff */
[----:B------:R-:W-:Y:S02]  /*0630*/  IADD3 R18, P6, PT, R18, UR11, RZ ;  /* 0x0000000b12127c10 */ /* 0x000fe4000ffde0ff */
[----:B---3--:R-:W-:Y:S02]  /*0640*/  @!P1 VIMNMX.S16x2 R6, PT, PT, R6, UR12, !PT ;  /* 0x0000000c06069c48 */ /* 0x008fe4000ffe0300 */
[----:B----4-:R-:W-:-:S03]  /*0650*/  @!P2 VIMNMX.S16x2 R0, PT, PT, R0, UR12, !PT ;  /* 0x0000000c0000ac48 */ /* 0x010fc6000ffe0300 */
[----:B------:R1:W-:Y:S01]  /*0660*/  @!P1 STG.E.U16 desc[UR14][R12.64], R6 ;  /* 0x000000060c009986 */ /* 0x0003e2000c10150e */
[----:B------:R-:W-:Y:S01]  /*0670*/  IMAD.X R17, RZ, RZ, R17, P6 ;  /* 0x000000ffff117224 */ /* 0x000fe200030e0611 */
[----:B0-----:R-:W-:Y:S02]  /*0680*/  PRMT R15, R0, 0x7610, R15 ;  /* 0x00007610000f7816 */ /* 0x001fe4000000000f */
[----:B------:R-:W-:Y:S02]  /*0690*/  IADD3 R0, P1, PT, R18, UR13, RZ ;  /* 0x0000000d12007c10 */ /* 0x000fe4000ff3e0ff */
[----:B-----5:R-:W-:Y:S01]  /*06a0*/  @!P3 VIMNMX.S16x2 R2, PT, PT, R2, UR12, !PT ;  /* 0x0000000c0202bc48 */ /* 0x020fe2000ffe0300 */
[----:B-1----:R-:W-:Y:S02]  /*06b0*/  @!P2 IMAD.MOV.U32 R12, RZ, RZ, R10 ;  /* 0x000000ffff0ca224 */ /* 0x002fe400078e000a */
[----:B------:R-:W-:Y:S01]  /*06c0*/  @!P2 IMAD.MOV.U32 R13, RZ, RZ, R11 ;  /* 0x000000ffff0da224 */ /* 0x000fe200078e000b */
[----:B------:R-:W-:Y:S01]  /*06d0*/  IADD3 R14, P6, PT, R0, UR13, RZ ;  /* 0x0000000d000e7c10 */ /* 0x000fe2000ffde0ff */
[----:B------:R-:W-:-:S03]  /*06e0*/  IMAD.X R6, RZ, RZ, R17, P1 ;  /* 0x000000ffff067224 */ /* 0x000fc600008e0611 */
[----:B------:R0:W-:Y:S01]  /*06f0*/  @!P2 STG.E.U16 desc[UR14][R12.64], R15 ;  /* 0x0000000f0c00a986 */ /* 0x0001e2000c10150e */
[C---:B------:R-:W-:Y:S02]  /*0700*/  LEA R10, P2, R18.reuse, UR8, 0x1 ;  /* 0x00000008120a7c11 */ /* 0x040fe4000f8408ff */
[----:B------:R-:W-:Y:S02]  /*0710*/  ISETP.GE.U32.AND P5, PT, R18, UR17, PT ;  /* 0x0000001112007c0c */ /* 0x000fe4000bfa6070 */
[----:B------:R-:W-:Y:S01]  /*0720*/  ISETP.GE.U32.AND P1, PT, R0, UR17, PT ;  /* 0x0000001100007c0c */ /* 0x000fe2000bf26070 */
[----:B------:R-:W-:Y:S01]  /*0730*/  IMAD.X R0, RZ, RZ, R6, P6 ;  /* 0x000000ffff007224 */ /* 0x000fe200030e0606 */
[----:B------:R-:W-:Y:S02]  /*0740*/  LEA.HI.X R11, R18, UR9, R17, 0x1, P2 ;  /* 0x00000009120b7c11 */ /* 0x000fe400090f0c11 */
[----:B------:R-:W-:Y:S02]  /*0750*/  ISETP.GE.U32.AND P2, PT, R14, UR17, PT ;  /* 0x000000110e007c0c */ /* 0x000fe4000bf46070 */
[----:B0-----:R-:W-:-:S02]  /*0760*/  PRMT R15, R2, 0x7610, R15 ;  /* 0x00007610020f7816 */ /* 0x001fc4000000000f */
[----:B------:R-:W-:Y:S01]  /*0770*/  ISETP.GE.AND.EX P4, PT, R16, UR18, PT, P4 ;  /* 0x0000001210007c0c */ /* 0x000fe2000bf86340 */
[----:B------:R-:W-:Y:S01]  /*0780*/  IMAD.U32 R13, RZ, RZ, UR13 ;  /* 0x0000000dff0d7e24 */ /* 0x000fe2000f8e00ff */
[----:B------:R-:W-:Y:S01]  /*0790*/  ISETP.GE.AND.EX P5, PT, R17, UR18, PT, P5 ;  /* 0x0000001211007c0c */ /* 0x000fe2000bfa6350 */
[----:B------:R0:W-:Y:S01]  /*07a0*/  @!P3 STG.E.U16 desc[UR14][R8.64], R15 ;  /* 0x0000000f0800b986 */ /* 0x0001e2000c10150e */
[----:B------:R-:W-:Y:S02]  /*07b0*/  ISETP.GE.AND.EX P1, PT, R6, UR18, PT, P1 ;  /* 0x0000001206007c0c */ /* 0x000fe4000bf26310 */
[----:B------:R-:W-:Y:S02]  /*07c0*/  ISETP.GE.AND.EX P2, PT, R0, UR18, PT, P2 ;  /* 0x0000001200007c0c */ /* 0x000fe4000bf46320 */
[----:B------:R-:W-:Y:S01]  /*07d0*/  IADD3 R14, P3, PT, R10, UR10, RZ ;  /* 0x0000000a0a0e7c10 */ /* 0x000fe2000ff7e0ff */
[----:B------:R-:W-:Y:S01]  /*07e0*/  IMAD.U32 R17, RZ, RZ, UR13 ;  /* 0x0000000dff117e24 */ /* 0x000fe2000f8e00ff */
[----:B------:R-:W-:-:S02]  /*07f0*/  PRMT R16, RZ, 0x7610, R16 ;  /* 0x00007610ff107816 */ /* 0x000fc40000000010 */
[----:B------:R-:W-:Y:S02]  /*0800*/  LEA R12, P6, R13, R14, 0x1 ;  /* 0x0000000e0d0c7211 */ /* 0x000fe400078c08ff */
[----:B------:R-:W-:Y:S02]  /*0810*/  PRMT R6, RZ, 0x7610, R6 ;  /* 0x00007610ff067816 */ /* 0x000fe40000000006 */
[----:B0-----:R-:W-:Y:S01]  /*0820*/  IADD3.X R15, PT, PT, R11, UR16, RZ, P3, !PT ;  /* 0x000000100b0f7c10 */ /* 0x001fe20009ffe4ff */
[----:B------:R-:W2:Y:S01]  /*0830*/  @!P4 LDG.E.U16 R16, desc[UR14][R4.64] ;  /* 0x0000000e0410c981 */ /* 0x000ea2000c1e1500 */
[----:B------:R-:W-:Y:S02]  /*0840*/  PRMT R2, RZ, 0x7610, R2 ;  /* 0x00007610ff027816 */ /* 0x000fe40000000002 */
[----:B------:R-:W-:Y:S01]  /*0850*/  PRMT R0, RZ, 0x7610, R0 ;  /* 0x00007610ff007816 */ /* 0x000fe20000000000 */
[----:B------:R-:W3:Y:S01]  /*0860*/  @!P5 LDG.E.U16 R6, desc[UR14][R10.64] ;  /* 0x0000000e0a06d981 */ /* 0x000ee2000c1e1500 */
[----:B------:R-:W-:-:S03]  /*0870*/  LEA.HI.X R13, R17, R15, RZ, 0x1, P6 ;  /* 0x0000000f110d7211 */ /* 0x000fc600030f0cff */
[----:B------:R-:W4:Y:S04]  /*0880*/  @!P1 LDG.E.U16 R2, desc[UR14][R14.64] ;  /* 0x0000000e0e029981 */ /* 0x000f28000c1e1500 */
[----:B------:R-:W5:Y:S01]  /*0890*/  @!P2 LDG.E.U16 R0, desc[UR14][R12.64] ;  /* 0x0000000e0c00a981 */ /* 0x000f62000c1e1500 */
[----:B------:R-:W-:-:S04]  /*08a0*/  UIADD3 UR4, UP0, UPT, UR4, 0x2, URZ ;  /* 0x0000000204047890 */ /* 0x000fc8000ff1e0ff */
[----:B------:R-:W-:Y:S02]  /*08b0*/  UIADD3.X UR5, UPT, UPT, URZ, UR5, URZ, UP0, !UPT ;  /* 0x00000005ff057290 */ /* 0x000fe400087fe4ff */
        /* <DEDUP_REMOVED lines=8> */
[----:B------:R1:W-:Y:S01]  /*0940*/  @!P1 STG.E.U16 desc[UR14][R14.64], R2 ;  /* 0x000000020e009986 */ /* 0x0003e2000c10150e */
[----:B------:R-:W-:-:S03]  /*0950*/  ISETP.NE.U32.AND P1, PT, R7, UR4, PT ;  /* 0x0000000407007c0c */ /* 0x000fc6000bf25070 */
[----:B------:R1:W-:Y:S01]  /*0960*/  @!P2 STG.E.U16 desc[UR14][R12.64], R0 ;  /* 0x000000000c00a986 */ /* 0x0003e2000c10150e */
[----:B------:R-:W-:-:S13]  /*0970*/  ISETP.NE.AND.EX P1, PT, RZ, UR5, PT, P1 ;  /* 0x00000005ff007c0c */ /* 0x000fda000bf25310 */
[----:B-1----:R-:W-:Y:S05]  /*0980*/  @P1 BRA `(.L_x_145) ;  /* 0xfffffff8007c1947 */ /* 0x002fea000383ffff */
.L_x_144:
[----:B------:R-:W-:Y:S05]  /*0990*/  @!P0 EXIT ;  /* 0x000000000000894d */ /* 0x000fea0003800000 */
[----:B0-----:R-:W-:Y:S01]  /*09a0*/  IADD3 R3, P2, PT, R3, UR6, RZ ;  /* 0x0000000603037c10 */ /* 0x001fe2000ff5e0ff */
[----:B------:R-:W-:Y:S01]  /*09b0*/  USHF.L.U32 UR4, UR13, 0x1, URZ ;  /* 0x000000010d047899 */ /* 0x000fe200080006ff */
[----:B------:R-:W-:Y:S01]  /*09c0*/  PRMT R12, RZ, 0x7610, R12 ;  /* 0x00007610ff0c7816 */ /* 0x000fe2000000000c */
[----:B------:R-:W-:Y:S02]  /*09d0*/  USHF.R.U32.HI UR5, URZ, 0x1f, UR13 ;  /* 0x0000001fff057899 */ /* 0x000fe4000801160d */
[C---:B------:R-:W-:Y:S01]  /*09e0*/  IADD3 R4, P1, PT, R3.reuse, UR13, RZ ;  /* 0x0000000d03047c10 */ /* 0x040fe2000ff3e0ff */
[----:B------:R-:W-:Y:S01]  /*09f0*/  IMAD.X R0, RZ, RZ, UR7, P2 ;  /* 0x00000007ff007e24 */ /* 0x000fe200090e06ff */
[C---:B------:R-:W-:Y:S02]  /*0a00*/  ISETP.GE.U32.AND P0, PT, R3.reuse, UR17, PT ;  /* 0x0000001103007c0c */ /* 0x040fe4000bf06070 */
[----:B------:R-:W-:Y:S02]  /*0a10*/  LEA R2, P5, R3, UR8, 0x1 ;  /* 0x0000000803027c11 */ /* 0x000fe4000f8a08ff */
[----:B------:R-:W-:-:S02]  /*0a20*/  ISETP.GE.AND.EX P0, PT, R0, UR18, PT, P0 ;  /* 0x0000001200007c0c */ /* 0x000fc4000bf06300 */
[--C-:B------:R-:W-:Y:S01]  /*0a30*/  LEA.HI.X R3, R3, UR9, R0.reuse, 0x1, P5 ;  /* 0x0000000903037c11 */ /* 0x100fe2000a8f0c00 */
[----:B------:R-:W-:Y:S01]  /*0a40*/  IMAD.X R0, RZ, RZ, R0, P1 ;  /* 0x000000ffff007224 */ /* 0x000fe200008e0600 */
[C---:B------:R-:W-:Y:S02]  /*0a50*/  IADD3 R5, P3, PT, R4.reuse, UR13, RZ ;  /* 0x0000000d04057c10 */ /* 0x040fe4000ff7e0ff */
[----:B------:R-:W-:Y:S02]  /*0a60*/  ISETP.GE.U32.AND P2, PT, R4, UR17, PT ;  /* 0x0000001104007c0c */ /* 0x000fe4000bf46070 */
[C---:B------:R-:W-:Y:S02]  /*0a70*/  IADD3 R4, P4, PT, R5.reuse, UR13, RZ ;  /* 0x0000000d05047c10 */ /* 0x040fe4000ff9e0ff */
[----:B------:R-:W-:Y:S01]  /*0a80*/  ISETP.GE.U32.AND P5, PT, R5, UR17, PT ;  /* 0x0000001105007c0c */ /* 0x000fe2000bfa6070 */
[----:B------:R-:W-:Y:S01]  /*0a90*/  IMAD.U32 R5, RZ, RZ, UR13 ;  /* 0x0000000dff057e24 */ /* 0x000fe2000f8e00ff */
[----:B------:R-:W-:Y:S01]  /*0aa0*/  ISETP.GE.AND.EX P2, PT, R0, UR18, PT, P2 ;  /* 0x0000001200007c0c */ /* 0x000fe2000bf46320 */
[----:B------:R-:W-:Y:S01]  /*0ab0*/  IMAD.X R0, RZ, RZ, R0, P3 ;  /* 0x000000ffff007224 */ /* 0x000fe200018e0600 */
[----:B------:R-:W-:Y:S01]  /*0ac0*/  ISETP.GE.U32.AND P1, PT, R4, UR17, PT ;  /* 0x0000001104007c0c */ /* 0x000fe2000bf26070 */
[----:B------:R-:W-:Y:S01]  /*0ad0*/  IMAD.WIDE.U32 R4, R5, 0x2, R2 ;  /* 0x0000000205047825 */ /* 0x000fe200078e0002 */
[----:B------:R-:W-:Y:S01]  /*0ae0*/  PRMT R14, RZ, 0x7610, R14 ;  /* 0x00007610ff0e7816 */ /* 0x000fe2000000000e */
[----:B------:R-:W2:Y:S01]  /*0af0*/  @!P0 LDG.E.U16 R12, desc[UR14][R2.64] ;  /* 0x0000000e020c8981 */ /* 0x000ea2000c1e1500 */
[----:B------:R-:W-:Y:S01]  /*0b00*/  ISETP.GE.AND.EX P3, PT, R0, UR18, PT, P5 ;  /* 0x0000001200007c0c */ /* 0x000fe2000bf66350 */
[----:B------:R-:W-:Y:S01]  /*0b10*/  IMAD.X R0, RZ, RZ, R0, P4 ;  /* 0x000000ffff007224 */ /* 0x000fe200020e0600 */
[----:B------:R-:W-:-:S02]  /*0b20*/  IADD3 R10, P4, PT, R4, UR4, RZ ;  /* 0x00000004040a7c10 */ /* 0x000fc4000ff9e0ff */
[----:B------:R-:W-:Y:S02]  /*0b30*/  PRMT R6, RZ, 0x7610, R6 ;  /* 0x00007610ff067816 */ /* 0x000fe40000000006 */
[----:B------:R-:W-:Y:S01]  /*0b40*/  ISETP.GE.AND.EX P1, PT, R0, UR18, PT, P1 ;  /* 0x0000001200007c0c */ /* 0x000fe2000bf26310 */
[----:B------:R-:W3:Y:S01]  /*0b50*/  @!P2 LDG.E.U16 R14, desc[UR14][R4.64] ;  /* 0x0000000e040ea981 */ /* 0x000ee2000c1e1500 */
[----:B------:R-:W-:Y:S02]  /*0b60*/  IADD3.X R11, PT, PT, R5, UR5, RZ, P4, !PT ;  /* 0x00000005050b7c10 */ /* 0x000fe4000a7fe4ff */
[----:B------:R-:W-:-:S03]  /*0b70*/  IADD3 R8, P4, PT, R10, UR4, RZ ;  /* 0x000000040a087c10 */ /* 0x000fc6000ff9e0ff */
[----:B------:R-:W4:Y:S01]  /*0b80*/  @!P3 LDG.E.U16 R6, desc[UR14][R10.64] ;  /* 0x0000000e0a06b981 */ /* 0x000f22000c1e1500 */
[----:B------:R-:W-:Y:S02]  /*0b90*/  PRMT R0, RZ, 0x7610, R0 ;  /* 0x00007610ff007816 */ /* 0x000fe40000000000 */
[----:B------:R-:W-:-:S05]  /*0ba0*/  IADD3.X R9, PT, PT, R11, UR5, RZ, P4, !PT ;  /* 0x000000050b097c10 */ /* 0x000fca000a7fe4ff */
[----:B------:R-:W5:Y:S01]  /*0bb0*/  @!P1 LDG.E.U16 R0, desc[UR14][R8.64] ;  /* 0x0000000e08009981 */ /* 0x000f62000c1e1500 */
        /* <DEDUP_REMOVED lines=8> */
[----:B------:R-:W-:Y:S01]  /*0c40*/  STG.E.U16 desc[UR14][R8.64], R0 ;  /* 0x0000000008007986 */ /* 0x000fe2000c10150e */
[----:B------:R-:W-:Y:S05]  /*0c50*/  EXIT ;  /* 0x000000000000794d */ /* 0x000fea0003800000 */
.L_x_143:
[----:B------:R-:W0:Y:S02]  /*0c60*/  S2R R7, SR_TID.X ;  /* 0x0000000000077919 */ /* 0x000e240000002100 */
[----:B0-----:R-:W-:-:S03]  /*0c70*/  IMAD.WIDE.U32 R2, R7, 0x4, RZ ;  /* 0x0000000407027825 */ /* 0x001fc600078e00ff */
[----:B------:R-:W-:-:S04]  /*0c80*/  ISETP.GE.U32.AND P0, PT, R2, UR16, PT ;  /* 0x0000001002007c0c */ /* 0x000fc8000bf06070 */
[----:B------:R-:W-:-:S13]  /*0c90*/  ISETP.GE.AND.EX P0, PT, R3, UR10, PT, P0 ;  /* 0x0000000a03007c0c */ /* 0x000fda000bf06300 */
[----:B------:R-:W-:Y:S05]  /*0ca0*/  @P0 EXIT ;  /* 0x000000000000094d */ /* 0x000fea0003800000 */
[----:B------:R-:W-:Y:S01]  /*0cb0*/  IMAD.MOV.U32 R8, RZ, RZ, RZ ;  /* 0x000000ffff087224 */ /* 0x000fe200078e00ff */
[----:B------:R-:W0:Y:S06]  /*0cc0*/  LDCU UR4, c[0x0][0x360] ;  /* 0x00006c00ff0477ac */ /* 0x000e2c0008000800 */
.L_x_146:
[----:B------:R-:W-:-:S04]  /*0cd0*/  LEA R2, P0, R7, UR8, 0x3 ;  /* 0x0000000807027c11 */ /* 0x000fc8000f8018ff */
[----:B------:R-:W-:-:S05]  /*0ce0*/  LEA.HI.X R3, R7, UR9, R8, 0x3, P0 ;  /* 0x0000000907037c11 */ /* 0x000fca00080f1c08 */
[----:B------:R-:W2:Y:S01]  /*0cf0*/  LDG.E.64 R4, desc[UR14][R2.64] ;  /* 0x0000000e02047981 */ /* 0x000ea2000c1e1b00 */
[----:B0-----:R-:W-:-:S05]  /*0d00*/  IADD3 R7, P0, PT, R7, UR4, RZ ;  /* 0x0000000407077c10 */ /* 0x001fca000ff1e0ff */
[----:B------:R-:W-:Y:S01]  /*0d10*/  IMAD.X R8, RZ, RZ, R8, P0 ;  /* 0x000000ffff087224 */ /* 0x000fe200000e0608 */
[----:B------:R-:W-:-:S04]  /*0d20*/  LOP3.LUT P0, RZ, R7, 0xffffc000, RZ, 0xc0, !PT ;  /* 0xffffc00007ff7812 */ /* 0x000fc8000780c0ff */
[----:B------:R-:W-:Y:S02]  /*0d30*/  LOP3.LUT P0, RZ, R8, 0x3fffffff, RZ, 0xc0, P0 ;  /* 0x3fffffff08ff7812 */ /* 0x000fe4000000c0ff */
[C---:B--2---:R-:W-:Y:S02]  /*0d40*/  PRMT R6, R4.reuse, 0x7632, R6 ;  /* 0x0000763204067816 */ /* 0x044fe40000000006 */
[C---:B------:R-:W-:Y:S02]  /*0d50*/  PRMT R10, R5.reuse, 0x7610, R10 ;  /* 0x00007610050a7816 */ /* 0x040fe4000000000a */
[----:B------:R-:W-:Y:S02]  /*0d60*/  PRMT R9, R5, 0x7632, R9 ;  /* 0x0000763205097816 */ /* 0x000fe40000000009 */
[----:B------:R-:W-:Y:S02]  /*0d70*/  VIMNMX.S16x2 R0, PT, PT, R4, UR12, !PT ;  /* 0x0000000c04007c48 */ /* 0x000fe4000ffe0300 */
[----:B------:R-:W-:-:S02]  /*0d80*/  VIMNMX.S16x2 R4, PT, PT, R6, UR12, !PT ;  /* 0x0000000c06047c48 */ /* 0x000fc4000ffe0300 */
[----:B------:R-:W-:Y:S02]  /*0d90*/  VIMNMX.S16x2 R5, PT, PT, R10, UR12, !PT ;  /* 0x0000000c0a057c48 */ /* 0x000fe4000ffe0300 */
[----:B------:R-:W-:Y:S02]  /*0da0*/  VIMNMX.S16x2 R6, PT, PT, R9, UR12, !PT ;  /* 0x0000000c09067c48 */ /* 0x000fe4000ffe0300 */
[----:B------:R-:W-:Y:S01]  /*0db0*/  PRMT R4, R0, 0x5410, R4 ;  /* 0x0000541000047816 */ /* 0x000fe20000000004 */
[----:B------:R-:W-:Y:S01]  /*0dc0*/  IMAD.SHL.U32 R0, R7, 0x4, RZ ;  /* 0x0000000407007824 */ /* 0x000fe200078e00ff */
[----:B------:R-:W-:-:S04]  /*0dd0*/  PRMT R5, R5, 0x5410, R6 ;  /* 0x0000541005057816 */ /* 0x000fc80000000006 */
[----:B------:R-:W-:Y:S01]  /*0de0*/  ISETP.LT.U32.AND P1, PT, R0, UR16, PT ;  /* 0x0000001000007c0c */ /* 0x000fe2000bf21070 */
[----:B------:R1:W-:Y:S01]  /*0df0*/  STG.E.64 desc[UR14][R2.64], R4 ;  /* 0x0000000402007986 */ /* 0x0003e2000c101b0e */
[----:B------:R-:W-:-:S04]  /*0e00*/  SHF.L.U64.HI R0, R7, 0x2, R8 ;  /* 0x0000000207007819 */ /* 0x000fc80000010208 */
[----:B------:R-:W-:-:S13]  /*0e10*/  ISETP.LT.AND.EX P1, PT, R0, UR10, PT, P1 ;  /* 0x0000000a00007c0c */ /* 0x000fda000bf21310 */
[----:B-1----:R-:W-:Y:S05]  /*0e20*/  @!P0 BRA P1, `(.L_x_146) ;  /* 0xfffffffc00a88947 */ /* 0x002fea000083ffff */
[----:B------:R-:W-:Y:S05]  /*0e30*/  EXIT ;  /* 0x000000000000794d */ /* 0x000fea0003800000 */
        .weak           $__internal_13_$__cuda_sm20_div_u16
        .type           $__internal_13_$__cuda_sm20_div_u16,@function
        .size           $__internal_13_$__cuda_sm20_div_u16,(.L_x_4124 - $__internal_13_$__cuda_sm20_div_u16)
$__internal_13_$__cuda_sm20_div_u16:
        /* <DEDUP_REMOVED lines=18> */
[----:B------:R-:W-:Y:S06]  /*0f60*/  RET.REL.NODEC R2 `(_ZN2at6native61_GLOBAL__N__44eb8e94_28_ForeachBinaryOpScalarList_cu_dda10a6925multi_tensor_apply_kernelINS1_28TensorListScalarListMetadataIsLi1EEENS1_25BinaryOpScalarListFunctorIsLi1ELi1ELi0EEEJNS0_7maximumIsEEEEEvT_T0_DpT1_) ;  /* 0xfffffff002247950 */ /* 0x000fec0003c3ffff */
.L_x_147:
        /* <DEDUP_REMOVED lines=9> */
.L_x_4124:


//--------------------- .text._ZN2at6native61_GLOBAL__N__44eb8e94_28_ForeachBinaryOpScalarList_cu_dda10a6925multi_tensor_apply_kernelINS1_28TensorListScalarListMetadataIlLi1EEENS1_25BinaryOpScalarListFunctorIlLi1ELi1ELi0EEEJNS0_7maximumIlEEEEEvT_T0_DpT1_ --------------------------
	.section	.text._ZN2at6native61_GLOBAL__N__44eb8e94_28_ForeachBinaryOpScalarList_cu_dda10a6925multi_tensor_apply_kernelINS1_28TensorListScalarListMetadataIlLi1EEENS1_25BinaryOpScalarListFunctorIlLi1ELi1ELi0EEEJNS0_7maximumIlEEEEEvT_T0_DpT1_,"ax",@progbits
	.align	128
.text._ZN2at6native61_GLOBAL__N__44eb8e94_28_ForeachBinaryOpScalarList_cu_dda10a6925multi_tensor_apply_kernelINS1_28TensorListScalarListMetadataIlLi1EEENS1_25BinaryOpScalarListFunctorIlLi1ELi1ELi0EEEJNS0_7maximumIlEEEEEvT_T0_DpT1_:
        .type           _ZN2at6native61_GLOBAL__N__44eb8e94_28_ForeachBinaryOpScalarList_cu_dda10a6925multi_tensor_apply_kernelINS1_28TensorListScalarListMetadataIlLi1EEENS1_25BinaryOpScalarListFunctorIlLi1ELi1ELi0EEEJNS0_7maximumIlEEEEEvT_T0_DpT1_,@function
        .size           _ZN2at6native61_GLOBAL__N__44eb8e94_28_ForeachBinaryOpScalarList_cu_dda10a6925multi_tensor_apply_kernelINS1_28TensorListScalarListMetadataIlLi1EEENS1_25BinaryOpScalarListFunctorIlLi1ELi1ELi0EEEJNS0_7maximumIlEEEEEvT_T0_DpT1_,(.L_x_4126 - _ZN2at6native61_GLOBAL__N__44eb8e94_28_ForeachBinaryOpScalarList_cu_dda10a6925multi_tensor_apply_kernelINS1_28TensorListScalarListMetadataIlLi1EEENS1_25BinaryOpScalarListFunctorIlLi1ELi1ELi0EEEJNS0_7maximumIlEEEEEvT_T0_DpT1_)
        .other          _ZN2at6native61_GLOBAL__N__44eb8e94_28_ForeachBinaryOpScalarList_cu_dda10a6925multi_tensor_apply_kernelINS1_28TensorListScalarListMetadataIlLi1EEENS1_25BinaryOpScalarListFunctorIlLi1ELi1ELi0EEEJNS0_7maximumIlEEEEEvT_T0_DpT1_,@"STO_CUDA_ENTRY STV_DEFAULT"
_ZN2at6native61_GLOBAL__N__44eb8e94_28_ForeachBinaryOpScalarList_cu_dda10a6925multi_tensor_apply_kernelINS1_28TensorListScalarListMetadataIlLi1EEENS1_25BinaryOpScalarListFunctorIlLi1ELi1ELi0EEEJNS0_7maximumIlEEEEEvT_T0_DpT1_:
        /* <DEDUP_REMOVED lines=36> */
[----:B------:R-:W-:Y:S05]  /*0240*/  CALL.REL.NOINC `($__internal_14_$__cuda_sm20_div_u16) ;  /* 0x00000010000c7944 */ /* 0x000fea0003c00000 */
        /* <DEDUP_REMOVED lines=13> */
.L_x_156:
[----:B0-----:R-:W-:Y:S02]  /*0320*/  IADD3 R23, P0, PT, R0, UR6, RZ ;  /* 0x0000000600177c10 */ /* 0x001fe4000ff1e0ff */
[----:B-1----:R-:W-:Y:S01]  /*0330*/  CS2R R14, SRZ ;  /* 0x00000000000e7805 */ /* 0x002fe2000001ff00 */
[----:B------:R-:W-:Y:S01]  /*0340*/  USHF.L.U32 UR14, UR11, 0x3, URZ ;  /* 0x000000030b0e7899 */ /* 0x000fe200080006ff */
[C---:B------:R-:W-:Y:S01]  /*0350*/  ISETP.GE.U32.AND P1, PT, R23.reuse, R22, PT ;  /* 0x000000161700720c */ /* 0x040fe20003f26070 */
[----:B------:R-:W-:Y:S01]  /*0360*/  IMAD.X R21, RZ, RZ, UR7, P0 ;  /* 0x00000007ff157e24 */ /* 0x000fe200080e06ff */
[C---:B------:R-:W-:Y:S02]  /*0370*/  IADD3 R3, P3, PT, R23.reuse, UR11, RZ ;  /* 0x0000000b17037c10 */ /* 0x040fe4000ff7e0ff */
[----:B------:R-:W-:Y:S02]  /*0380*/  LEA R8, P2, R23, R6, 0x3 ;  /* 0x0000000617087211 */ /* 0x000fe400078418ff */
[----:B------:R-:W-:Y:S01]  /*0390*/  ISETP.GE.AND.EX P1, PT, R21, R20, PT, P1 ;  /* 0x000000141500720c */ /* 0x000fe20003f26310 */
[----:B------:R-:W-:Y:S01]  /*03a0*/  IMAD.X R27, RZ, RZ, R21, P3 ;  /* 0x000000ffff1b7224 */ /* 0x000fe200018e0615 */
[----:B------:R-:W-:-:S02]  /*03b0*/  ISETP.GE.U32.AND P0, PT, R3, R22, PT ;  /* 0x000000160300720c */ /* 0x000fc40003f06070 */
[----:B------:R-:W-:Y:S02]  /*03c0*/  LEA.HI.X R9, R23, R7, R21, 0x3, P2 ;  /* 0x0000000717097211 */ /* 0x000fe400010f1c15 */
[----:B------:R-:W-:Y:S01]  /*03d0*/  ISETP.GE.AND.EX P0, PT, R27, R20, PT, P0 ;  /* 0x000000141b00720c */ /* 0x000fe20003f06300 */
[----:B------:R-:W-:Y:S01]  /*03e0*/  USHF.R.U32.HI UR10, URZ, 0x1d, UR11 ;  /* 0x0000001dff0a7899 */ /* 0x000fe2000801160b */
[----:B------:R-:W-:Y:S02]  /*03f0*/  IADD3 R10, P2, PT, R8, UR14, RZ ;  /* 0x0000000e080a7c10 */ /* 0x000fe4000ff5e0ff */
[----:B------:R-:W-:-:S03]  /*0400*/  CS2R R12, SRZ ;  /* 0x00000000000c7805 */ /* 0x000fc6000001ff00 */
[----:B------:R-:W2:Y:S01]  /*0410*/  @!P1 LDG.E.64 R14, desc[UR12][R8.64] ;  /* 0x0000000c080e9981 */ /* 0x000ea2000c1e1b00 */
[----:B------:R-:W-:-:S05]  /*0420*/  IADD3.X R11, PT, PT, R9, UR10, RZ, P2, !PT ;  /* 0x0000000a090b7c10 */ /* 0x000fca00097fe4ff */
[----:B------:R-:W3:Y:S01]  /*0430*/  @!P0 LDG.E.64 R12, desc[UR12][R10.64] ;  /* 0x0000000c0a0c8981 */ /* 0x000ee2000c1e1b00 */
[----:B------:R-:W-:Y:S01]  /*0440*/  IADD3 R3, P2, PT, R3, UR11, RZ ;  /* 0x0000000b03037c10 */ /* 0x000fe2000ff5e0ff */
[----:B------:R-:W-:-:S03]  /*0450*/  USHF.R.U32.HI UR15, URZ, 0x1d, UR11 ;  /* 0x0000001dff0f7899 */ /* 0x000fc6000801160b */
[C---:B------:R-:W-:Y:S01]  /*0460*/  IADD3 R19, P3, PT, R3.reuse, UR11, RZ ;  /* 0x0000000b03137c10 */ /* 0x040fe2000ff7e0ff */
[----:B------:R-:W-:Y:S01]  /*0470*/  IMAD.X R17, RZ, RZ, R27, P2 ;  /* 0x000000ffff117224 */ /* 0x000fe200010e061b */
[-C--:B------:R-:W-:Y:S01]  /*0480*/  ISETP.GE.U32.AND P4, PT, R3, R22.reuse, PT ;  /* 0x000000160300720c */ /* 0x080fe20003f86070 */
[----:B------:R-:W-:Y:S01]  /*0490*/  IMAD.U32 R3, RZ, RZ, UR14 ;  /* 0x0000000eff037e24 */ /* 0x000fe2000f8e00ff */
[----:B------:R-:W-:Y:S01]  /*04a0*/  ISETP.GE.U32.AND P2, PT, R19, R22, PT ;  /* 0x000000161300720c */ /* 0x000fe20003f46070 */
[----:B------:R-:W-:Y:S01]  /*04b0*/  IMAD.X R19, RZ, RZ, R17, P3 ;  /* 0x000000ffff137224 */ /* 0x000fe200018e0611 */
[----:B------:R-:W-:Y:S02]  /*04c0*/  IADD3 R24, P3, PT, R10, UR14, RZ ;  /* 0x0000000e0a187c10 */ /* 0x000fe4000ff7e0ff */
[-C--:B------:R-:W-:Y:S01]  /*04d0*/  ISETP.GE.AND.EX P4, PT, R17, R20.reuse, PT, P4 ;  /* 0x000000141100720c */ /* 0x080fe20003f86340 */
[----:B------:R-:W-:Y:S01]  /*04e0*/  IMAD.U32 R17, RZ, RZ, UR15 ;  /* 0x0000000fff117e24 */ /* 0x000fe2000f8e00ff */
[----:B------:R-:W-:-:S02]  /*04f0*/  ISETP.GE.AND.EX P2, PT, R19, R20, PT, P2 ;  /* 0x000000141300720c */ /* 0x000fc40003f46320 */
[----:B------:R-:W-:Y:S01]  /*0500*/  IADD3.X R25, PT, PT, R11, UR10, RZ, P3, !PT ;  /* 0x0000000a0b197c10 */ /* 0x000fe20009ffe4ff */
[----:B------:R-:W-:Y:S01]  /*0510*/  USHF.L.U32 UR10, UR11, 0x2, URZ ;  /* 0x000000020b0a7899 */ /* 0x000fe200080006ff */
[----:B------:R-:W-:-:S09]  /*0520*/  CS2R R18, SRZ ;  /* 0x0000000000127805 */ /* 0x000fd2000001ff00 */
[----:B------:R-:W-:Y:S02]  /*0530*/  @!P2 IADD3 R16, P5, P6, R3, UR14, R8 ;  /* 0x0000000e0310ac10 */ /* 0x000fe4000febe008 */
[----:B------:R-:W-:Y:S02]  /*0540*/  CS2R R2, SRZ ;  /* 0x0000000000027805 */ /* 0x000fe4000001ff00 */
[----:B------:R-:W-:Y:S02]  /*0550*/  @!P2 IADD3.X R17, PT, PT, R17, UR15, R9, P5, P6 ;  /* 0x0000000f1111ac10 */ /* 0x000fe4000afec409 */
[----:B------:R-:W-:Y:S02]  /*0560*/  @!P2 IADD3 R16, P5, PT, R16, UR14, RZ ;  /* 0x0000000e1010ac10 */ /* 0x000fe4000ffbe0ff */
[----:B------:R0:W5:Y:S02]  /*0570*/  @!P4 LDG.E.64 R2, desc[UR12][R24.64] ;  /* 0x0000000c1802c981 */ /* 0x000164000c1e1b00 */
[----:B------:R-:W-:-:S02]  /*0580*/  @!P2 IADD3.X R17, PT, PT, R17, UR15, RZ, P5, !PT ;  /* 0x0000000f1111ac10 */ /* 0x000fc4000affe4ff */
[----:B------:R-:W-:-:S03]  /*0590*/  IADD3 R29, P5, PT, R23, UR10, RZ ;  /* 0x0000000a171d7c10 */ /* 0x000fc6000ffbe0ff */
[----:B------:R1:W5:Y:S01]  /*05a0*/  @!P2 LDG.E.64 R18, desc[UR12][R16.64] ;  /* 0x0000000c1012a981 */ /* 0x000362000c1e1b00 */
[----:B0-----:R-:W-:Y:S01]  /*05b0*/  VIADD R25, R23, UR11 ;  /* 0x0000000b17197c36 */ /* 0x001fe20008000000 */
[----:B------:R-:W-:Y:S01]  /*05c0*/  BSSY.RECONVERGENT B0, `(.L_x_150) ;  /* 0x000002b000007945 */ /* 0x000fe20003800200 */
[----:B-1----:R-:W-:Y:S01]  /*05d0*/  IMAD.U32 R16, RZ, RZ, UR10 ;  /* 0x0000000aff107e24 */ /* 0x002fe2000f8e00ff */
[----:B--2---:R-:W-:-:S04]  /*05e0*/  @!P1 ISETP.GT.U32.AND P3, PT, R14, R4, PT ;  /* 0x000000040e00920c */ /* 0x004fc80003f64070 */
[----:B------:R-:W-:-:S04]  /*05f0*/  @!P1 ISETP.GT.AND.EX P3, PT, R15, R5, PT, P3 ;  /* 0x000000050f00920c */ /* 0x000fc80003f64330 */
[-C--:B------:R-:W-:Y:S02]  /*0600*/  @!P1 SEL R14, R14, R4.reuse, P3 ;  /* 0x000000040e0e9207 */ /* 0x080fe40001800000 */
[----:B------:R-:W-:Y:S02]  /*0610*/  @!P1 SEL R15, R15, R5, P3 ;  /* 0x000000050f0f9207 */ /* 0x000fe40001800000 */
[----:B---3--:R-:W-:-:S03]  /*0620*/  @!P0 ISETP.GT.U32.AND P3, PT, R12, R4, PT ;  /* 0x000000040c00820c */ /* 0x008fc60003f64070 */
[----:B------:R0:W-:Y:S01]  /*0630*/  @!P1 STG.E.64 desc[UR12][R8.64], R14 ;  /* 0x0000000e08009986 */ /* 0x0001e2000c101b0c */
[----:B------:R-:W-:Y:S02]  /*0640*/  @!P0 ISETP.GT.AND.EX P1, PT, R13, R5, PT, P3 ;  /* 0x000000050d00820c */ /* 0x000fe40003f24330 */
[----:B------:R-:W-:Y:S01]  /*0650*/  ISETP.GE.U32.AND P3, PT, R29, R22, PT ;  /* 0x000000161d00720c */ /* 0x000fe20003f66070 */
[----:B------:R-:W-:Y:S01]  /*0660*/  IMAD.X R29, RZ, RZ, R21, P5 ;  /* 0x000000ffff1d7224 */ /* 0x000fe200028e0615 */
[----:B------:R-:W-:Y:S02]  /*0670*/  IADD3 R25, P5, PT, R25, UR10, RZ ;  /* 0x0000000a19197c10 */ /* 0x000fe4000ffbe0ff */
[----:B------:R-:W-:-:S03]  /*0680*/  @!P0 SEL R12, R12, R4, P1 ;  /* 0x000000040c0c8207 */ /* 0x000fc60000800000 */
[----:B------:R-:W-:Y:S01]  /*0690*/  IMAD.X R27, RZ, RZ, R27, P5 ;  /* 0x000000ffff1b7224 */ /* 0x000fe200028e061b */
[----:B------:R-:W-:Y:S02]  /*06a0*/  @!P0 SEL R13, R13, R5, P1 ;  /* 0x000000050d0d8207 */ /* 0x000fe40000800000 */
[----:B0-----:R-:W-:Y:S02]  /*06b0*/  IADD3 R15, P5, PT, R25, UR11, RZ ;  /* 0x0000000b190f7c10 */ /* 0x001fe4000ffbe0ff */
[----:B------:R-:W-:Y:S01]  /*06c0*/  ISETP.GE.AND.EX P3, PT, R29, R20, PT, P3 ;  /* 0x000000141d00720c */ /* 0x000fe20003f66330 */
[----:B------:R-:W-:Y:S01]  /*06d0*/  IMAD.U32 R29, RZ, RZ, UR10 ;  /* 0x0000000aff1d7e24 */ /* 0x000fe2000f8e00ff */
[C---:B------:R-:W-:Y:S02]  /*06e0*/  IADD3 R17, P6, PT, R15.reuse, UR11, RZ ;  /* 0x0000000b0f117c10 */ /* 0x040fe4000ffde0ff */
[-C--:B------:R-:W-:Y:S01]  /*06f0*/  ISETP.GE.U32.AND P1, PT, R15, R22.reuse, PT ;  /* 0x000000160f00720c */ /* 0x080fe20003f26070 */
[----:B------:R-:W-:Y:S01]  /*0700*/  IMAD.X R15, RZ, RZ, R27, P5 ;  /* 0x000000ffff0f7224 */ /* 0x000fe200028e061b */
[----:B------:R0:W-:Y:S01]  /*0710*/  @!P0 STG.E.64 desc[UR12][R10.64], R12 ;  /* 0x0000000c0a008986 */ /* 0x0001e2000c101b0c */
[----:B------:R-:W-:-:S02]  /*0720*/  ISETP.GE.U32.AND P0, PT, R17, R22, PT ;  /* 0x000000161100720c */ /* 0x000fc40003f06070 */
[----:B------:R-:W-:Y:S01]  /*0730*/  IMAD.X R17, RZ, RZ, R15, P6 ;  /* 0x000000ffff117224 */ /* 0x000fe200030e060f */
[----:B------:R-:W-:Y:S02]  /*0740*/  LEA R14, P6, R29, R8, 0x3 ;  /* 0x000000081d0e7211 */ /* 0x000fe400078c18ff */
[----:B------:R-:W-:Y:S02]  /*0750*/  ISETP.GE.AND.EX P1, PT, R15, R20, PT, P1 ;  /* 0x000000140f00720c */ /* 0x000fe40003f26310 */
[----:B------:R-:W-:Y:S02]  /*0760*/  LEA.HI.X R15, R16, R9, RZ, 0x3, P6 ;  /* 0x00000009100f7211 */ /* 0x000fe400030f1cff */
[C---:B------:R-:W-:Y:S02]  /*0770*/  ISETP.GE.U32.AND P5, PT, R25.reuse, R22, PT ;  /* 0x000000161900720c */ /* 0x040fe40003fa6070 */
[----:B0-----:R-:W-:Y:S02]  /*0780*/  LEA R12, P6, R25, R6, 0x3 ;  /* 0x00000006190c7211 */ /* 0x001fe400078c18ff */
[----:B------:R-:W-:-:S02]  /*0790*/  CS2R R10, SRZ ;  /* 0x00000000000a7805 */ /* 0x000fc4000001ff00 */
[-C--:B------:R-:W-:Y:S02]  /*07a0*/  ISETP.GE.AND.EX P0, PT, R17, R20.reuse, PT, P0 ;  /* 0x000000141100720c */ /* 0x080fe40003f06300 */
[----:B------:R-:W-:Y:S02]  /*07b0*/  ISETP.GE.AND.EX P5, PT, R27, R20, PT, P5 ;  /* 0x000000141b00720c */ /* 0x000fe40003fa6350 */
[----:B------:R-:W-:Y:S01]  /*07c0*/  LEA.HI.X R13, R25, R7, R27, 0x3, P6 ;  /* 0x00000007190d7211 */ /* 0x000fe200030f1c1b */
[----:B------:R-:W-:Y:S10]  /*07d0*/  @P4 BRA `(.L_x_151) ;  /* 0x0000000000244947 */ /* 0x000ff40003800000 */
[----:B-----5:R-:W-:Y:S01]  /*07e0*/  ISETP.GT.U32.AND P4, PT, R2, R4, PT ;  /* 0x000000040200720c */ /* 0x020fe20003f84070 */
[----:B------:R-:W-:Y:S02]  /*07f0*/  IMAD.U32 R17, RZ, RZ, UR14 ;  /* 0x0000000eff117e24 */ /* 0x000fe4000f8e00ff */
[----:B------:R-:W-:Y:S01]  /*0800*/  IMAD.U32 R25, RZ, RZ, UR15 ;  /* 0x0000000fff197e24 */ /* 0x000fe2000f8e00ff */
[----:B------:R-:W-:-:S04]  /*0810*/  ISETP.GT.AND.EX P4, PT, R3, R5, PT, P4 ;  /* 0x000000050300720c */ /* 0x000fc80003f84340 */
[----:B------:R-:W-:Y:S02]  /*0820*/  SEL R2, R2, R4, P4 ;  /* 0x0000000402027207 */ /* 0x000fe40002000000 */
[----:B------:R-:W-:Y:S02]  /*0830*/  SEL R3, R3, R5, P4 ;  /* 0x0000000503037207 */ /* 0x000fe40002000000 */
[----:B------:R-:W-:-:S04]  /*0840*/  IADD3 R16, P4, P6, R17, UR14, R8 ;  /* 0x0000000e11107c10 */ /* 0x000fc8000fe9e008 */
[----:B------:R-:W-:-:S05]  /*0850*/  IADD3.X R17, PT, PT, R25, UR15, R9, P4, P6 ;  /* 0x0000000f19117c10 */ /* 0x000fca000a7ec409 */
[----:B------:R0:W-:Y:S04]  /*0860*/  STG.E.64 desc[UR12][R16.64], R2 ;  /* 0x0000000210007986 */ /* 0x0001e8000c101b0c */
.L_x_151:
[----:B------:R-:W-:Y:S05]  /*0870*/  BSYNC.RECONVERGENT B0 ;  /* 0x0000000000007941 */ /* 0x000fea0003800200 */
.L_x_150:
[----:B------:R-:W-:Y:S04]  /*0880*/  BSSY.RECONVERGENT B0, `(.L_x_152) ;  /* 0x000000d000007945 */ /* 0x000fe80003800200 */
[----:B------:R-:W-:Y:S05]  /*0890*/  @P2 BRA `(.L_x_153) ;  /* 0x00000000002c2947 */ /* 0x000fea0003800000 */
[----:B0----5:R-:W-:Y:S01]  /*08a0*/  IMAD.U32 R3, RZ, RZ, UR14 ;  /* 0x0000000eff037e24 */ /* 0x021fe2000f8e00ff */
[----:B------:R-:W-:Y:S01]  /*08b0*/  ISETP.GT.U32.AND P2, PT, R18, R4, PT ;  /* 0x000000041200720c */ /* 0x000fe20003f44070 */
[----:B------:R-:W-:-:S03]  /*08c0*/  IMAD.U32 R17, RZ, RZ, UR15 ;  /* 0x0000000fff117e24 */ /* 0x000fc6000f8e00ff */
[----:B------:R-:W-:Y:S02]  /*08d0*/  IADD3 R8, P4, P6, R3, UR14, R8 ;  /* 0x0000000e03087c10 */ /* 0x000fe4000fe9e008 */
[-C--:B------:R-:W-:Y:S02]  /*08e0*/  ISETP.GT.AND.EX P2, PT, R19, R5.reuse, PT, P2 ;  /* 0x000000051300720c */ /* 0x080fe40003f44320 */
[----:B------:R-:W-:Y:S02]  /*08f0*/  IADD3.X R9, PT, PT, R17, UR15, R9, P4, P6 ;  /* 0x0000000f11097c10 */ /* 0x000fe4000a7ec409 */
[----:B------:R-:W-:Y:S02]  /*0900*/  IADD3 R8, P4, PT, R8, UR14, RZ ;  /* 0x0000000e08087c10 */ /* 0x000fe4000ff9e0ff */
[----:B------:R-:W-:Y:S02]  /*0910*/  SEL R2, R18, R4, P2 ;  /* 0x0000000412027207 */ /* 0x000fe40001000000 */
[----:B------:R-:W-:-:S02]  /*0920*/  SEL R3, R19, R5, P2 ;  /* 0x0000000513037207 */ /* 0x000fc40001000000 */
[----:B------:R-:W-:-:S05]  /*0930*/  IADD3.X R9, PT, PT, R9, UR15, RZ, P4, !PT ;  /* 0x0000000f09097c10 */ /* 0x000fca000a7fe4ff */
[----:B------:R1:W-:Y:S02]  /*0940*/  STG.E.64 desc[UR12][R8.64], R2 ;  /* 0x0000000208007986 */ /* 0x0003e4000c101b0c */
.L_x_153:
[----:B------:R-:W-:Y:S05]  /*0950*/  BSYNC.RECONVERGENT B0 ;  /* 0x0000000000007941 */ /* 0x000fea0003800200 */
.L_x_152:
[----:B-1----:R-:W-:Y:S01]  /*0960*/  IMAD.U32 R9, RZ, RZ, UR11 ;  /* 0x0000000bff097e24 */ /* 0x002fe2000f8e00ff */
[----:B0----5:R-:W-:Y:S01]  /*0970*/  IADD3 R2, P2, PT, R12, UR14, RZ ;  /* 0x0000000e0c027c10 */ /* 0x021fe2000ff5e0ff */
        /* <DEDUP_REMOVED lines=13> */
[C---:B0-----:R-:W-:Y:S01]  /*0a50*/  LEA R14, P3, R23.reuse, R6, 0x3 ;  /* 0x00000006170e7211 */ /* 0x041fe200078618ff */
[----:B------:R-:W-:Y:S01]  /*0a60*/  IMAD.U32 R15, RZ, RZ, UR10 ;  /* 0x0000000aff0f7e24 */ /* 0x000fe2000f8e00ff */
[C---:B-----5:R-:W-:Y:S01]  /*0a70*/  ISETP.GT.U32.AND P2, PT, R10.reuse, R4, PT ;  /* 0x000000040a00720c */ /* 0x060fe20003f44070 */
[----:B------:R-:W-:Y:S01]  /*0a80*/  IMAD.U32 R26, RZ, RZ, UR10 ;  /* 0x0000000aff1a7e24 */ /* 0x000fe2000f8e00ff */
[----:B------:R-:W-:Y:S02]  /*0a90*/  LEA.HI.X R21, R23, R7, R21, 0x3, P3 ;  /* 0x0000000717157211 */ /* 0x000fe400018f1c15 */
[----:B------:R-:W-:Y:S02]  /*0aa0*/  ISETP.GT.AND.EX P2, PT, R11, R5, PT, P2 ;  /* 0x000000050b00720c */ /* 0x000fe40003f44320 */
[----:B------:R-:W-:Y:S02]  /*0ab0*/  LEA R14, P3, R15, R14, 0x3 ;  /* 0x0000000e0f0e7211 */ /* 0x000fe400078618ff */
[----:B------:R-:W-:-:S02]  /*0ac0*/  SEL R10, R10, R4, P2 ;  /* 0x000000040a0a7207 */ /* 0x000fc40001000000 */
[----:B------:R-:W-:Y:S02]  /*0ad0*/  SEL R11, R11, R5, P2 ;  /* 0x000000050b0b7207 */ /* 0x000fe40001000000 */
[----:B------:R-:W-:-:S05]  /*0ae0*/  LEA.HI.X R15, R26, R21, RZ, 0x3, P3 ;  /* 0x000000151a0f7211 */ /* 0x000fca00018f1cff */
[----:B------:R1:W-:Y:S02]  /*0af0*/  STG.E.64 desc[UR12][R14.64], R10 ;  /* 0x0000000a0e007986 */ /* 0x0003e4000c101b0c */
.L_x_155:
[----:B------:R-:W-:Y:S05]  /*0b00*/  BSYNC.RECONVERGENT B0 ;  /* 0x0000000000007941 */ /* 0x000fea0003800200 */
.L_x_154:
[-C--:B-----5:R-:W-:Y:S01]  /*0b10*/  @!P5 ISETP.GT.U32.AND P3, PT, R16, R4.reuse, PT ;  /* 0x000000041000d20c */ /* 0x0a0fe20003f64070 */
[----:B------:R-:W-:Y:S01]  /*0b20*/  UIADD3 UR4, UP0, UPT, UR4, 0x2, URZ ;  /* 0x0000000204047890 */ /* 0x000fe2000ff1e0ff */
[-C--:B------:R-:W-:Y:S01]  /*0b30*/  @!P1 ISETP.GT.U32.AND P4, PT, R18, R4.reuse, PT ;  /* 0x000000041200920c */ /* 0x080fe20003f84070 */
[----:B------:R-:W-:Y:S01]  /*0b40*/  ULEA UR6, UP1, UR10, UR6, 0x1 ;  /* 0x000000060a067291 */ /* 0x000fe2000f8208ff */
[-C--:B------:R-:W-:Y:S01]  /*0b50*/  @!P0 ISETP.GT.U32.AND P2, PT, R24, R4.reuse, PT ;  /* 0x000000041800820c */ /* 0x080fe20003f44070 */
[----:B------:R-:W-:Y:S01]  /*0b60*/  UIADD3.X UR5, UPT, UPT, URZ, UR5, URZ, UP0, !UPT ;  /* 0x00000005ff057290 */ /* 0x000fe200087fe4ff */
[-C--:B------:R-:W-:Y:S01]  /*0b70*/  @!P5 ISETP.GT.AND.EX P3, PT, R17, R5.reuse, PT, P3 ;  /* 0x000000051100d20c */ /* 0x080fe20003f64330 */
[----:B------:R-:W-:Y:S01]  /*0b80*/  UISETP.NE.U32.AND UP0, UPT, UR4, UR9, UPT ;  /* 0x000000090400728c */ /* 0x000fe2000bf05070 */
[-C--:B------:R-:W-:Y:S01]  /*0b90*/  @!P1 ISETP.GT.AND.EX P4, PT, R19, R5.reuse, PT, P4 ;  /* 0x000000051300920c */ /* 0x080fe20003f84340 */
[----:B------:R-:W-:Y:S01]  /*0ba0*/  ULEA.HI.X UR7, UR10, UR7, URZ, 0x1, UP1 ;  /* 0x000000070a077291 */ /* 0x000fe200088f0cff */
[----:B------:R-:W-:Y:S01]  /*0bb0*/  @!P0 ISETP.GT.AND.EX P2, PT, R25, R5, PT, P2 ;  /* 0x000000051900820c */ /* 0x000fe20003f44320 */
[----:B------:R-:W-:Y:S01]  /*0bc0*/  UISETP.NE.AND.EX UP0, UPT, UR5, URZ, UPT, UP0 ;  /* 0x000000ff0500728c */ /* 0x000fe2000bf05300 */
[----:B-1----:R-:W-:-:S02]  /*0bd0*/  @!P5 SEL R10, R16, R4, P3 ;  /* 0x00000004100ad207 */ /* 0x002fc40001800000 */
[-C--:B------:R-:W-:Y:S02]  /*0be0*/  @!P5 SEL R11, R17, R5.reuse, P3 ;  /* 0x00000005110bd207 */ /* 0x080fe40001800000 */
[-C--:B0-----:R-:W-:Y:S02]  /*0bf0*/  @!P1 SEL R14, R18, R4.reuse, P4 ;  /* 0x00000004120e9207 */ /* 0x081fe40002000000 */
[-C--:B------:R-:W-:Y:S01]  /*0c00*/  @!P1 SEL R15, R19, R5.reuse, P4 ;  /* 0x00000005130f9207 */ /* 0x080fe20002000000 */
[----:B------:R1:W-:Y:S01]  /*0c10*/  @!P5 STG.E.64 desc[UR12][R12.64], R10 ;  /* 0x0000000a0c00d986 */ /* 0x0003e2000c101b0c */
[----:B------:R-:W-:Y:S02]  /*0c20*/  @!P0 SEL R16, R24, R4, P2 ;  /* 0x0000000418108207 */ /* 0x000fe40001000000 */
[----:B------:R-:W-:Y:S01]  /*0c30*/  @!P0 SEL R17, R25, R5, P2 ;  /* 0x0000000519118207 */ /* 0x000fe20001000000 */
[----:B------:R1:W-:Y:S04]  /*0c40*/  @!P1 STG.E.64 desc[UR12][R2.64], R14 ;  /* 0x0000000e02009986 */ /* 0x0003e8000c101b0c */
[----:B------:R1:W-:Y:S01]  /*0c50*/  @!P0 STG.E.64 desc[UR12][R8.64], R16 ;  /* 0x0000001008008986 */ /* 0x0003e2000c101b0c */
[----:B------:R-:W-:Y:S05]  /*0c60*/  BRA.U UP0, `(.L_x_156) ;  /* 0xfffffff500ac7547 */ /* 0x000fea000b83ffff */
.L_x_149:
[----:B------:R-:W-:-:S04]  /*0c70*/  ULOP3.LUT UR10, UR8, 0x1, URZ, 0xc0, !UPT ;  /* 0x00000001080a7892 */ /* 0x000fc8000f8ec0ff */
[----:B------:R-:W-:-:S06]  /*0c80*/  UISETP.NE.U32.AND UP0, UPT, UR10, 0x1, UPT ;  /* 0x000000010a00788c */ /* 0x000fcc000bf05070 */
[----:B------:R-:W-:-:S13]  /*0c90*/  PLOP3.LUT P0, PT, PT, PT, UP0, 0x80, 0x8 ;  /* 0x000000000008781c */ /* 0x000fda0003f0f008 */
[----:B------:R-:W-:Y:S05]  /*0ca0*/  @!P0 EXIT ;  /* 0x000000000000894d */ /* 0x000fea0003800000 */
[----:B01----:R-:W-:Y:S01]  /*0cb0*/  IADD3 R3, P0, PT, R0, UR6, RZ ;  /* 0x0000000600037c10 */ /* 0x003fe2000ff1e0ff */
[----:B------:R-:W-:Y:S02]  /*0cc0*/  USHF.L.U32 UR4, UR11, 0x3, URZ ;  /* 0x000000030b047899 */ /* 0x000fe400080006ff */
[----:B------:R-:W-:Y:S02]  /*0cd0*/  USHF.R.U32.HI UR5, URZ, 0x1d, UR11 ;  /* 0x0000001dff057899 */ /* 0x000fe4000801160b */
[C---:B------:R-:W-:Y:S01]  /*0ce0*/  IADD3 R11, P3, PT, R3.reuse, UR11, RZ ;  /* 0x0000000b030b7c10 */ /* 0x040fe2000ff7e0ff */
[----:B------:R-:W-:Y:S01]  /*0cf0*/  IMAD.X R9, RZ, RZ, UR7, P0 ;  /* 0x00000007ff097e24 */ /* 0x000fe200080e06ff */
[C---:B------:R-:W-:Y:S02]  /*0d00*/  LEA R2, P1, R3.reuse, R6, 0x3 ;  /* 0x0000000603027211 */ /* 0x040fe400078218ff */
[----:B------:R-:W-:Y:S02]  /*0d10*/  ISETP.GE.U32.AND P0, PT, R3, R22, PT ;  /* 0x000000160300720c */ /* 0x000fe40003f06070 */
[----:B------:R-:W-:-:S02]  /*0d20*/  IADD3 R13, P5, PT, R11, UR11, RZ ;  /* 0x0000000b0b0d7c10 */ /* 0x000fc4000ffbe0ff */
[--C-:B------:R-:W-:Y:S02]  /*0d30*/  LEA.HI.X R3, R3, R7, R9.reuse, 0x3, P1 ;  /* 0x0000000703037211 */ /* 0x100fe400008f1c09 */
[----:B------:R-:W-:Y:S01]  /*0d40*/  ISETP.GE.AND.EX P0, PT, R9, R20, PT, P0 ;  /* 0x000000140900720c */ /* 0x000fe20003f06300 */
[----:B------:R-:W-:Y:S01]  /*0d50*/  IMAD.X R9, RZ, RZ, R9, P3 ;  /* 0x000000ffff097224 */ /* 0x000fe200018e0609 */
[----:B------:R-:W-:Y:S02]  /*0d60*/  ISETP.GE.U32.AND P1, PT, R11, R22, PT ;  /* 0x000000160b00720c */ /* 0x000fe40003f26070 */
[----:B------:R-:W-:Y:S02]  /*0d70*/  CS2R R10, SRZ ;  /* 0x00000000000a7805 */ /* 0x000fe4000001ff00 */
[----:B------:R-:W-:Y:S02]  /*0d80*/  IADD3 R7, P4, PT, R13, UR11, RZ ;  /* 0x0000000b0d077c10 */ /* 0x000fe4000ff9e0ff */
[----:B------:R-:W-:Y:S01]  /*0d90*/  ISETP.GE.AND.EX P1, PT, R9, R20, PT, P1 ;  /* 0x000000140900720c */ /* 0x000fe20003f26310 */
[----:B------:R-:W-:Y:S01]  /*0da0*/  IMAD.X R9, RZ, RZ, R9, P5 ;  /* 0x000000ffff097224 */ /* 0x000fe200028e0609 */
[-C--:B------:R-:W-:Y:S01]  /*0db0*/  ISETP.GE.U32.AND P3, PT, R7, R22.reuse, PT ;  /* 0x000000160700720c */ /* 0x080fe20003f66070 */
[----:B------:R-:W-:Y:S01]  /*0dc0*/  IMAD.U32 R7, RZ, RZ, UR11 ;  /* 0x0000000bff077e24 */ /* 0x000fe2000f8e00ff */
[----:B------:R-:W-:-:S02]  /*0dd0*/  ISETP.GE.U32.AND P2, PT, R13, R22, PT ;  /* 0x000000160d00720c */ /* 0x000fc40003f46070 */
[----:B------:R-:W-:Y:S01]  /*0de0*/  CS2R R12, SRZ ;  /* 0x00000000000c7805 */ /* 0x000fe2000001ff00 */
[----:B------:R-:W-:Y:S01]  /*0df0*/  IMAD.WIDE.U32 R6, R7, 0x8, R2 ;  /* 0x0000000807067825 */ /* 0x000fe200078e0002 */
[-C--:B------:R-:W-:Y:S02]  /*0e00*/  ISETP.GE.AND.EX P2, PT, R9, R20.reuse, PT, P2 ;  /* 0x000000140900720c */ /* 0x080fe40003f46320 */
[----:B------:R-:W-:Y:S01]  /*0e10*/  CS2R R14, SRZ ;  /* 0x00000000000e7805 */ /* 0x000fe2000001ff00 */
[----:B------:R-:W2:Y:S01]  /*0e20*/  @!P0 LDG.E.64 R10, desc[UR12][R2.64] ;  /* 0x0000000c020a8981 */ /* 0x000ea2000c1e1b00 */
[----:B------:R-:W-:Y:S01]  /*0e30*/  IMAD.X R9, RZ, RZ, R9, P4 ;  /* 0x000000ffff097224 */ /* 0x000fe200020e0609 */
[----:B------:R-:W-:Y:S02]  /*0e40*/  IADD3 R8, P4, PT, R6, UR4, RZ ;  /* 0x0000000406087c10 */ /* 0x000fe4000ff9e0ff */
[----:B------:R-:W3:Y:S02]  /*0e50*/  @!P1 LDG.E.64 R12, desc[UR12][R6.64] ;  /* 0x0000000c060c9981 */ /* 0x000ee4000c1e1b00 */
[----:B------:R-:W-:-:S02]  /*0e60*/  ISETP.GE.AND.EX P3, PT, R9, R20, PT, P3 ;  /* 0x000000140900720c */ /* 0x000fc40003f66330 */
[----:B------:R-:W-:Y:S02]  /*0e70*/  IADD3.X R9, PT, PT, R7, UR5, RZ, P4, !PT ;  /* 0x0000000507097c10 */ /* 0x000fe4000a7fe4ff */
[----:B------:R-:W-:Y:S02]  /*0e80*/  IADD3 R18, P4, PT, R8, UR4, RZ ;  /* 0x0000000408127c10 */ /* 0x000fe4000ff9e0ff */
[----:B------:R-:W-:Y:S01]  /*0e90*/  CS2R R16, SRZ ;  /* 0x0000000000107805 */ /* 0x000fe2000001ff00 */
[----:B------:R-:W4:Y:S01]  /*0ea0*/  @!P2 LDG.E.64 R14, desc[UR12][R8.64] ;  /* 0x0000000c080ea981 */ /* 0x000f22000c1e1b00 */
[----:B------:R-:W-:-:S05]  /*0eb0*/  IADD3.X R19, PT, PT, R9, UR5, RZ, P4, !PT ;  /* 0x0000000509137c10 */ /* 0x000fca000a7fe4ff */
[----:B------:R-:W5:Y:S01]  /*0ec0*/  @!P3 LDG.E.64 R16, desc[UR12][R18.64] ;  /* 0x0000000c1210b981 */ /* 0x000f62000c1e1b00 */
[-C--:B--2---:R-:W-:Y:S02]  /*0ed0*/  ISETP.GT.U32.AND P5, PT, R10, R4.reuse, PT ;  /* 0x000000040a00720c */ /* 0x084fe40003fa4070 */
[-C--:B---3--:R-:W-:Y:S02]  /*0ee0*/  ISETP.GT.U32.AND P6, PT, R12, R4.reuse, PT ;  /* 0x000000040c00720c */ /* 0x088fe40003fc4070 */
[-C--:B------:R-:W-:Y:S02]  /*0ef0*/  ISETP.GT.AND.EX P5, PT, R11, R5.reuse, PT, P5 ;  /* 0x000000050b00720c */ /* 0x080fe40003fa4350 */
[----:B------:R-:W-:Y:S02]  /*0f00*/  ISETP.GT.AND.EX P6, PT, R13, R5, PT, P6 ;  /* 0x000000050d00720c */ /* 0x000fe40003fc4360 */
[-C--:B----4-:R-:W-:Y:S02]  /*0f10*/  ISETP.GT.U32.AND P4, PT, R14, R4.reuse, PT ;  /* 0x000000040e00720c */ /* 0x090fe40003f84070 */
[----:B------:R-:W-:-:S02]  /*0f20*/  SEL R10, R10, R4, P5 ;  /* 0x000000040a0a7207 */ /* 0x000fc40002800000 */
[-C--:B------:R-:W-:Y:S02]  /*0f30*/  ISETP.GT.AND.EX P4, PT, R15, R5.reuse, PT, P4 ;  /* 0x000000050f00720c */ /* 0x080fe40003f84340 */
[-C--:B------:R-:W-:Y:S02]  /*0f40*/  SEL R11, R11, R5.reuse, P5 ;  /* 0x000000050b0b7207 */ /* 0x080fe40002800000 */
[-C--:B------:R-:W-:Y:S02]  /*0f50*/  SEL R12, R12, R4.reuse, P6 ;  /* 0x000000040c0c7207 */ /* 0x080fe40003000000 */
[----:B------:R-:W-:Y:S02]  /*0f60*/  SEL R13, R13, R5, P6 ;  /* 0x000000050d0d7207 */ /* 0x000fe40003000000 */
[-C--:B-----5:R-:W-:Y:S02]  /*0f70*/  ISETP.GT.U32.AND P5, PT, R16, R4.reuse, PT ;  /* 0x000000041000720c */ /* 0x0a0fe40003fa4070 */
[----:B------:R-:W-:-:S02]  /*0f80*/  SEL R14, R14, R4, P4 ;  /* 0x000000040e0e7207 */ /* 0x000fc40002000000 */
[-C--:B------:R-:W-:Y:S01]  /*0f90*/  SEL R15, R15, R5.reuse, P4 ;  /* 0x000000050f0f7207 */ /* 0x080fe20002000000 */
[----:B------:R0:W-:Y:S01]  /*0fa0*/  @!P0 STG.E.64 desc[UR12][R2.64], R10 ;  /* 0x0000000a02008986 */ /* 0x0001e2000c101b0c */
[----:B------:R-:W-:-:S03]  /*0fb0*/  ISETP.GT.AND.EX P4, PT, R17, R5, PT, P5 ;  /* 0x000000051100720c */ /* 0x000fc60003f84350 */
[----:B------:R0:W-:Y:S01]  /*0fc0*/  @!P1 STG.E.64 desc[UR12][R6.64], R12 ;  /* 0x0000000c06009986 */ /* 0x0001e2000c101b0c */
[----:B------:R-:W-:-:S03]  /*0fd0*/  SEL R4, R16, R4, P4 ;  /* 0x0000000410047207 */ /* 0x000fc60002000000 */
[----:B------:R0:W-:Y:S01]  /*0fe0*/  @!P2 STG.E.64 desc[UR12][R8.64], R14 ;  /* 0x0000000e0800a986 */ /* 0x0001e2000c101b0c */
[----:B------:R-:W-:Y:S01]  /*0ff0*/  SEL R5, R17, R5, P4 ;  /* 0x0000000511057207 */ /* 0x000fe20002000000 */
[----:B------:R-:W-:Y:S06]  /*1000*/  @P3 EXIT ;  /* 0x000000000000394d */ /* 0x000fec0003800000 */
[----:B------:R-:W-:Y:S01]  /*1010*/  STG.E.64 desc[UR12][R18.64], R4 ;  /* 0x0000000412007986 */ /* 0x000fe2000c101b0c */
[----:B------:R-:W-:Y:S05]  /*1020*/  EXIT ;  /* 0x000000000000794d */ /* 0x000fea0003800000 */
.L_x_148:
[----:B------:R-:W0:Y:S02]  /*1030*/  S2R R17, SR_TID.X ;  /* 0x0000000000117919 */ /* 0x000e240000002100 */
[----:B0-----:R-:W-:-:S03]  /*1040*/  IMAD.WIDE.U32 R2, R17, 0x4, RZ ;  /* 0x0000000411027825 */ /* 0x001fc600078e00ff */
[----:B------:R-:W-:-:S04]  /*1050*/  ISETP.GE.U32.AND P0, PT, R2, R22, PT ;  /* 0x000000160200720c */ /* 0x000fc80003f06070 */
[----:B------:R-:W-:-:S13]  /*1060*/  ISETP.GE.AND.EX P0, PT, R3, R20, PT, P0 ;  /* 0x000000140300720c */ /* 0x000fda0003f06300 */
[----:B------:R-:W-:Y:S05]  /*1070*/  @P0 EXIT ;  /* 0x000000000000094d */ /* 0x000fea0003800000 */
[----:B------:R-:W-:Y:S01]  /*1080*/  IMAD.MOV.U32 R0, RZ, RZ, RZ ;  /* 0x000000ffff007224 */ /* 0x000fe200078e00ff */
[----:B------:R-:W0:Y:S06]  /*1090*/  LDCU UR4, c[0x0][0x360] ;  /* 0x00006c00ff0477ac */ /* 0x000e2c0008000800 */
.L_x_157:
[----:B-1----:R-:W-:-:S04]  /*10a0*/  LEA R2, P0, R17, R6, 0x5 ;  /* 0x0000000611027211 */ /* 0x002fc800078028ff */
[----:B------:R-:W-:-:S05]  /*10b0*/  LEA.HI.X R3, R17, R7, R0, 0x5, P0 ;  /* 0x0000000711037211 */ /* 0x000fca00000f2c00 */
[----:B------:R-:W2:Y:S02]  /*10c0*/  LDG.E.ENL2.256 R12, R8, desc[UR12][R2.64] ;  /* 0xfe00000c0208797e */ /* 0x000ea4000812190c */
[-C--:B--2---:R-:W-:Y:S02]  /*10d0*/  ISETP.GT.U32.AND P0, PT, R8, R4.reuse, PT ;  /* 0x000000040800720c */ /* 0x084fe40003f04070 */
[-C--:B------:R-:W-:Y:S02]  /*10e0*/  ISETP.GT.U32.AND P2, PT, R12, R4.reuse, PT ;  /* 0x000000040c00720c */ /* 0x080fe40003f44070 */
[----:B------:R-:W-:Y:S02]  /*10f0*/  ISETP.GT.AND.EX P0, PT, R9, R5, PT, P0 ;  /* 0x000000050900720c */ /* 0x000fe40003f04300 */
[-C--:B------:R-:W-:Y:S02]  /*1100*/  ISETP.GT.U32.AND P1, PT, R10, R4.reuse, PT ;  /* 0x000000040a00720c */ /* 0x080fe40003f24070 */
[----:B------:R-:W-:-:S02]  /*1110*/  SEL R8, R8, R4, P0 ;  /* 0x0000000408087207 */ /* 0x000fc40000000000 */
[-C--:B------:R-:W-:Y:S02]  /*1120*/  SEL R9, R9, R5.reuse, P0 ;  /* 0x0000000509097207 */ /* 0x080fe40000000000 */
[CC--:B------:R-:W-:Y:S02]  /*1130*/  ISETP.GT.AND.EX P0, PT, R13.reuse, R5.reuse, PT, P2 ;  /* 0x000000050d00720c */ /* 0x0c0fe40003f04320 */
[-C--:B------:R-:W-:Y:S02]  /*1140*/  ISETP.GT.U32.AND P3, PT, R14, R4.reuse, PT ;  /* 0x000000040e00720c */ /* 0x080fe40003f64070 */
[----:B------:R-:W-:Y:S02]  /*1150*/  SEL R12, R12, R4, P0 ;  /* 0x000000040c0c7207 */ /* 0x000fe40000000000 */
[----:B------:R-:W-:Y:S02]  /*1160*/  SEL R13, R13, R5, P0 ;  /* 0x000000050d0d7207 */ /* 0x000fe40000000000 */
[----:B0-----:R-:W-:-:S02]  /*1170*/  IADD3 R17, P0, PT, R17, UR4, RZ ;  /* 0x0000000411117c10 */ /* 0x001fc4000ff1e0ff */
[-C--:B------:R-:W-:Y:S02]  /*1180*/  ISETP.GT.AND.EX P1, PT, R11, R5.reuse, PT, P1 ;  /* 0x000000050b00720c */ /* 0x080fe40003f24310 */
[-C--:B------:R-:W-:Y:S01]  /*1190*/  ISETP.GT.AND.EX P2, PT, R15, R5.reuse, PT, P3 ;  /* 0x000000050f00720c */ /* 0x080fe20003f44330 */
[----:B------:R-:W-:Y:S01]  /*11a0*/  IMAD.SHL.U32 R19, R17, 0x4, RZ ;  /* 0x0000000411137824 */ /* 0x000fe200078e00ff */
[-C--:B------:R-:W-:Y:S01]  /*11b0*/  SEL R10, R10, R4.reuse, P1 ;  /* 0x000000040a0a7207 */ /* 0x080fe20000800000 */
[----:B------:R-:W-:Y:S01]  /*11c0*/  IMAD.X R0, RZ, RZ, R0, P0 ;  /* 0x000000ffff007224 */ /* 0x000fe200000e0600 */
[-C--:B------:R-:W-:Y:S02]  /*11d0*/  SEL R11, R11, R5.reuse, P1 ;  /* 0x000000050b0b7207 */ /* 0x080fe40000800000 */
[----:B------:R-:W-:Y:S02]  /*11e0*/  SEL R14, R14, R4, P2 ;  /* 0x000000040e0e7207 */ /* 0x000fe40001000000 */
[----:B------:R-:W-:-:S02]  /*11f0*/  SEL R15, R15, R5, P2 ;  /* 0x000000050f0f7207 */ /* 0x000fc40001000000 */
[----:B------:R-:W-:Y:S02]  /*1200*/  ISETP.LT.U32.AND P1, PT, R19, R22, PT ;  /* 0x000000161300720c */ /* 0x000fe40003f21070 */
[C---:B------:R-:W-:Y:S01]  /*1210*/  LOP3.LUT P0, RZ, R17.reuse, 0xffffc000, RZ, 0xc0, !PT ;  /* 0xffffc00011ff7812 */ /* 0x040fe2000780c0ff */
[----:B------:R1:W-:Y:S01]  /*1220*/  STG.E.ENL2.256 desc[UR12][R2.64], R8, R12 ;  /* 0xf8000008020c797f */ /* 0x0003e2000f12180c */
[----:B------:R-:W-:Y:S02]  /*1230*/  SHF.L.U64.HI R19, R17, 0x2, R0 ;  /* 0x0000000211137819 */ /* 0x000fe40000010200 */
[----:B------:R-:W-:Y:S02]  /*1240*/  LOP3.LUT P0, RZ, R0, 0x3fffffff, RZ, 0xc0, P0 ;  /* 0x3fffffff00ff7812 */ /* 0x000fe4000000c0ff */
[----:B------:R-:W-:-:S13]  /*1250*/  ISETP.LT.AND.EX P1, PT, R19, R20, PT, P1 ;  /* 0x000000141300720c */ /* 0x000fda0003f21310 */
[----:B------:R-:W-:Y:S05]  /*1260*/  @!P0 BRA P1, `(.L_x_157) ;  /* 0xfffffffc008c8947 */ /* 0x000fea000083ffff */
[----:B------:R-:W-:Y:S05]  /*1270*/  EXIT ;  /* 0x000000000000794d */ /* 0x000fea0003800000 */
        .weak           $__internal_14_$__cuda_sm20_div_u16
        .type           $__internal_14_$__cuda_sm20_div_u16,@function
        .size           $__internal_14_$__cuda_sm20_div_u16,(.L_x_4126 - $__internal_14_$__cuda_sm20_div_u16)
$__internal_14_$__cuda_sm20_div_u16:
        /* <DEDUP_REMOVED lines=8> */
[----:B------:R-:W-:Y:S01]  /*1300*/  FMUL R8, R2, R3 ;  /* 0x0000000302087220 */ /* 0x000fe20000400000 */
[----:B------:R-:W-:-:S05]  /*1310*/  IMAD.MOV.U32 R2, RZ, RZ, R9 ;  /* 0x000000ffff027224 */ /* 0x000fca00078e0009 */
        /* <DEDUP_REMOVED lines=9> */
[----:B------:R-:W-:Y:S05]  /*13b0*/  RET.REL.NODEC R2 `(_ZN2at6native61_GLOBAL__N__44eb8e94_28_ForeachBinaryOpScalarList_cu_dda10a6925multi_tensor_apply_kernelINS1_28TensorListScalarListMetadataIlLi1EEENS1_25BinaryOpScalarListFunctorIlLi1ELi1ELi0EEEJNS0_7maximumIlEEEEEvT_T0_DpT1_) ;  /* 0xffffffec02107950 */ /* 0x000fea0003c3ffff */
.L_x_158:
        /* <DEDUP_REMOVED lines=12> */
.L_x_4126:


//--------------------- .text._ZN2at6native61_GLOBAL__N__44eb8e94_28_ForeachBinaryOpScalarList_cu_dda10a6925multi_tensor_apply_kernelINS1_28TensorListScalarListMetadataIiLi1EEENS1_25BinaryOpScalarListFunctorIiLi1ELi1ELi0EEEJNS0_7maximumIiEEEEEvT_T0_DpT1_ --------------------------
	.section	.text._ZN2at6native61_GLOBAL__N__44eb8e94_28_ForeachBinaryOpScalarList_cu_dda10a6925multi_tensor_apply_kernelINS1_28TensorListScalarListMetadataIiLi1EEENS1_25BinaryOpScalarListFunctorIiLi1ELi1ELi0EEEJNS0_7maximumIiEEEEEvT_T0_DpT1_,"ax",@progbits
	.align	128
.text._ZN2at6native61_GLOBAL__N__44eb8e94_28_ForeachBinaryOpScalarList_cu_dda10a6925multi_tensor_apply_kernelINS1_28TensorListScalarListMetadataIiLi1EEENS1_25BinaryOpScalarListFunctorIiLi1ELi1ELi0EEEJNS0_7maximumIiEEEEEvT_T0_DpT1_:
        .type           _ZN2at6native61_GLOBAL__N__44eb8e94_28_ForeachBinaryOpScalarList_cu_dda10a6925multi_tensor_apply_kernelINS1_28TensorListScalarListMetadataIiLi1EEENS1_25BinaryOpScalarListFunctorIiLi1ELi1ELi0EEEJNS0_7maximumIiEEEEEvT_T0_DpT1_,@function
        .size           _ZN2at6native61_GLOBAL__N__44eb8e94_28_ForeachBinaryOpScalarList_cu_dda10a6925multi_tensor_apply_kernelINS1_28TensorListScalarListMetadataIiLi1EEENS1_25BinaryOpScalarListFunctorIiLi1ELi1ELi0EEEJNS0_7maximumIiEEEEEvT_T0_DpT1_,(.L_x_4128 - _ZN2at6native61_GLOBAL__N__44eb8e94_28_ForeachBinaryOpScalarList_cu_dda10a6925multi_tensor_apply_kernelINS1_28TensorListScalarListMetadataIiLi1EEENS1_25BinaryOpScalarListFunctorIiLi1ELi1ELi0EEEJNS0_7maximumIiEEEEEvT_T0_DpT1_)
        .other          _ZN2at6native61_GLOBAL__N__44eb8e94_28_ForeachBinaryOpScalarList_cu_dda10a6925multi_tensor_apply_kernelINS1_28TensorListScalarListMetadataIiLi1EEENS1_25BinaryOpScalarListFunctorIiLi1ELi1ELi0EEEJNS0_7maximumIiEEEEEvT_T0_DpT1_,@"STO_CUDA_ENTRY STV_DEFAULT"
_ZN2at6native61_GLOBAL__N__44eb8e94_28_ForeachBinaryOpScalarList_cu_dda10a6925multi_tensor_apply_kernelINS1_28TensorListScalarListMetadataIiLi1EEENS1_25BinaryOpScalarListFunctorIiLi1ELi1ELi0EEEJNS0_7maximumIiEEEEEvT_T0_DpT1_:
        /* <DEDUP_REMOVED lines=38> */
[----:B------:R-:W-:Y:S05]  /*0260*/  CALL.REL.NOINC `($__internal_15_$__cuda_sm20_div_u16) ;  /* 0x0000000800c87944 */ /* 0x000fea0003c00000 */
        /* <DEDUP_REMOVED lines=16> */
.L_x_161:
[----:B0-----:R-:W-:Y:S01]  /*0370*/  IADD3 R21, P1, PT, R0, UR6, RZ ;  /* 0x0000000600157c10 */ /* 0x001fe2000ff3e0ff */
[----:B------:R-:W-:Y:S01]  /*0380*/  USHF.L.U32 UR10, UR13, 0x2, URZ ;  /* 0x000000020d0a7899 */ /* 0x000fe200080006ff */
[----:B-1----:R-:W-:Y:S01]  /*0390*/  IMAD.MOV.U32 R2, RZ, RZ, RZ ;  /* 0x000000ffff027224 */ /* 0x002fe200078e00ff */
[----:B------:R-:W-:Y:S02]  /*03a0*/  USHF.R.U32.HI UR16, URZ, 0x1e, UR13 ;  /* 0x0000001eff107899 */ /* 0x000fe4000801160d */
[C---:B------:R-:W-:Y:S01]  /*03b0*/  IADD3 R16, P3, PT, R21.reuse, UR13, RZ ;  /* 0x0000000d15107c10 */ /* 0x040fe2000ff7e0ff */
[----:B------:R-:W-:Y:S01]  /*03c0*/  IMAD.X R14, RZ, RZ, UR7, P1 ;  /* 0x00000007ff0e7e24 */ /* 0x000fe200088e06ff */
[C---:B------:R-:W-:Y:S02]  /*03d0*/  ISETP.GE.U32.AND P2, PT, R21.reuse, UR17, PT ;  /* 0x0000001115007c0c */ /* 0x040fe4000bf46070 */
[----:B------:R-:W-:Y:S01]  /*03e0*/  LEA R12, P1, R21, UR8, 0x2 ;  /* 0x00000008150c7c11 */ /* 0x000fe2000f8210ff */
[----:B------:R-:W-:Y:S01]  /*03f0*/  IMAD.X R15, RZ, RZ, R14, P3 ;  /* 0x000000ffff0f7224 */ /* 0x000fe200018e060e */
[----:B------:R-:W-:-:S02]  /*0400*/  IADD3 R3, P5, PT, R16, UR13, RZ ;  /* 0x0000000d10037c10 */ /* 0x000fc4000ffbe0ff */
[----:B------:R-:W-:Y:S02]  /*0410*/  ISETP.GE.U32.AND P3, PT, R16, UR17, PT ;  /* 0x0000001110007c0c */ /* 0x000fe4000bf66070 */
[----:B------:R-:W-:Y:S01]  /*0420*/  ISETP.GE.AND.EX P2, PT, R14, UR18, PT, P2 ;  /* 0x000000120e007c0c */ /* 0x000fe2000bf46320 */
[----:B------:R-:W-:Y:S01]  /*0430*/  IMAD.X R4, RZ, RZ, R15, P5 ;  /* 0x000000ffff047224 */ /* 0x000fe200028e060f */
[----:B------:R-:W-:Y:S02]  /*0440*/  LEA.HI.X R13, R21, UR9, R14, 0x2, P1 ;  /* 0x00000009150d7c11 */ /* 0x000fe400088f140e */
[----:B------:R-:W-:Y:S02]  /*0450*/  ISETP.GE.AND.EX P3, PT, R15, UR18, PT, P3 ;  /* 0x000000120f007c0c */ /* 0x000fe4000bf66330 */
[----:B------:R-:W-:Y:S02]  /*0460*/  IADD3 R10, P1, PT, R12, UR10, RZ ;  /* 0x0000000a0c0a7c10 */ /* 0x000fe4000ff3e0ff */
[----:B------:R-:W-:-:S02]  /*0470*/  ISETP.GE.U32.AND P4, PT, R3, UR17, PT ;  /* 0x0000001103007c0c */ /* 0x000fc4000bf86070 */
[----:B------:R-:W-:Y:S02]  /*0480*/  IADD3.X R11, PT, PT, R13, UR16, RZ, P1, !PT ;  /* 0x000000100d0b7c10 */ /* 0x000fe40008ffe4ff */
[----:B------:R-:W-:Y:S01]  /*0490*/  IADD3 R5, P5, PT, R3, UR13, RZ ;  /* 0x0000000d03057c10 */ /* 0x000fe2000ffbe0ff */
[----:B------:R-:W-:Y:S01]  /*04a0*/  IMAD.MOV.U32 R3, RZ, RZ, RZ ;  /* 0x000000ffff037224 */ /* 0x000fe200078e00ff */
[----:B------:R-:W-:Y:S01]  /*04b0*/  ISETP.GE.AND.EX P4, PT, R4, UR18, PT, P4 ;  /* 0x0000001204007c0c */ /* 0x000fe2000bf86340 */
[----:B------:R-:W2:Y:S01]  /*04c0*/  @!P2 LDG.E R2, desc[UR14][R12.64] ;  /* 0x0000000e0c02a981 */ /* 0x000ea2000c1e1900 */
[----:B------:R-:W-:Y:S01]  /*04d0*/  IADD3 R8, P1, PT, R10, UR10, RZ ;  /* 0x0000000a0a087c10 */ /* 0x000fe2000ff3e0ff */
[----:B------:R-:W-:Y:S02]  /*04e0*/  IMAD.X R4, RZ, RZ, R4, P5 ;  /* 0x000000ffff047224 */ /* 0x000fe400028e0604 */
[----:B------:R-:W-:Y:S01]  /*04f0*/  IMAD.MOV.U32 R17, RZ, RZ, RZ ;  /* 0x000000ffff117224 */ /* 0x000fe200078e00ff */
[----:B------:R-:W-:Y:S01]  /*0500*/  IADD3.X R9, PT, PT, R11, UR16, RZ, P1, !PT ;  /* 0x000000100b097c10 */ /* 0x000fe20008ffe4ff */
[----:B------:R-:W3:Y:S01]  /*0510*/  @!P3 LDG.E R3, desc[UR14][R10.64] ;  /* 0x0000000e0a03b981 */ /* 0x000ee2000c1e1900 */
[----:B------:R-:W-:-:S04]  /*0520*/  ISETP.GE.U32.AND P1, PT, R5, UR17, PT ;  /* 0x0000001105007c0c */ /* 0x000fc8000bf26070 */
[----:B------:R-:W-:Y:S01]  /*0530*/  ISETP.GE.AND.EX P1, PT, R4, UR18, PT, P1 ;  /* 0x0000001204007c0c */ /* 0x000fe2000bf26310 */
[----:B------:R-:W4:Y:S01]  /*0540*/  @!P4 LDG.E R17, desc[UR14][R8.64] ;  /* 0x0000000e0811c981 */ /* 0x000f22000c1e1900 */
[----:B------:R-:W-:Y:S01]  /*0550*/  IADD3 R4, P5, PT, R8, UR10, RZ ;  /* 0x0000000a08047c10 */ /* 0x000fe2000ffbe0ff */
[----:B------:R-:W-:-:S03]  /*0560*/  IMAD.MOV.U32 R7, RZ, RZ, RZ ;  /* 0x000000ffff077224 */ /* 0x000fc600078e00ff */
[----:B------:R-:W-:-:S07]  /*0570*/  IADD3.X R5, PT, PT, R9, UR16, RZ, P5, !PT ;  /* 0x0000001009057c10 */ /* 0x000fce000affe4ff */
[----:B------:R-:W5:Y:S01]  /*0580*/  @!P1 LDG.E R7, desc[UR14][R4.64] ;  /* 0x0000000e04079981 */ /* 0x000f62000c1e1900 */
[----:B------:R-:W-:Y:S02]  /*0590*/  IMAD.U32 R23, RZ, RZ, UR11 ;  /* 0x0000000bff177e24 */ /* 0x000fe4000f8e00ff */
[----:B------:R-:W-:Y:S01]  /*05a0*/  IMAD.U32 R25, RZ, RZ, UR11 ;  /* 0x0000000bff197e24 */ /* 0x000fe2000f8e00ff */
[----:B------:R-:W-:-:S05]  /*05b0*/  IADD3 R18, P5, PT, R21, UR11, RZ ;  /* 0x0000000b15127c10 */ /* 0x000fca000ffbe0ff */
[----:B------:R-:W-:Y:S01]  /*05c0*/  IMAD.X R14, RZ, RZ, R14, P5 ;  /* 0x000000ffff0e7224 */ /* 0x000fe200028e060e */
[----:B--2---:R-:W-:Y:S02]  /*05d0*/  @!P2 VIMNMX R19, PT, PT, R2, UR12, !PT ;  /* 0x0000000c0213ac48 */ /* 0x004fe4000ffe0100 */
[----:B------:R-:W-:Y:S02]  /*05e0*/  LEA R2, P6, R23, R12, 0x2 ;  /* 0x0000000c17027211 */ /* 0x000fe400078c10ff */
[----:B---3--:R-:W-:Y:S02]  /*05f0*/  @!P3 VIMNMX R21, PT, PT, R3, UR12, !PT ;  /* 0x0000000c0315bc48 */ /* 0x008fe4000ffe0100 */
[----:B------:R-:W-:Y:S01]  /*0600*/  LEA.HI.X R3, R25, R13, RZ, 0x2, P6 ;  /* 0x0000000d19037211 */ /* 0x000fe200030f14ff */
[----:B------:R0:W-:Y:S01]  /*0610*/  @!P2 STG.E desc[UR14][R12.64], R19 ;  /* 0x000000130c00a986 */ /* 0x0001e2000c10190e */
[----:B------:R-:W-:Y:S02]  /*0620*/  IADD3 R16, P6, PT, R16, UR11, RZ ;  /* 0x0000000b10107c10 */ /* 0x000fe4000ffde0ff */
[----:B----4-:R-:W-:Y:S01]  /*0630*/  @!P4 VIMNMX R17, PT, PT, R17, UR12, !PT ;  /* 0x0000000c1111cc48 */ /* 0x010fe2000ffe0100 */
[----:B------:R1:W-:Y:S02]  /*0640*/  @!P3 STG.E desc[UR14][R10.64], R21 ;  /* 0x000000150a00b986 */ /* 0x0003e4000c10190e */
[----:B------:R-:W-:Y:S01]  /*0650*/  IMAD.X R15, RZ, RZ, R15, P6 ;  /* 0x000000ffff0f7224 */ /* 0x000fe200030e060f */
[----:B------:R-:W-:-:S02]  /*0660*/  ISETP.GE.U32.AND P2, PT, R18, UR17, PT ;  /* 0x0000001112007c0c */ /* 0x000fc4000bf46070 */
[----:B0-----:R-:W-:Y:S01]  /*0670*/  IADD3 R12, P3, PT, R16, UR13, RZ ;  /* 0x0000000d100c7c10 */ /* 0x001fe2000ff7e0ff */
[----:B-1----:R-:W-:Y:S02]  /*0680*/  @!P4 IMAD.MOV.U32 R10, RZ, RZ, R8 ;  /* 0x000000ffff0ac224 */ /* 0x002fe400078e0008 */
[----:B------:R-:W-:Y:S01]  /*0690*/  @!P4 IMAD.MOV.U32 R11, RZ, RZ, R9 ;  /* 0x000000ffff0bc224 */ /* 0x000fe200078e0009 */
[----:B------:R-:W-:Y:S01]  /*06a0*/  IADD3 R18, P6, PT, R12, UR13, RZ ;  /* 0x0000000d0c127c10 */ /* 0x000fe2000ffde0ff */
[----:B------:R-:W-:-:S03]  /*06b0*/  IMAD.X R13, RZ, RZ, R15, P3 ;  /* 0x000000ffff0d7224 */ /* 0x000fc600018e060f */
[----:B------:R0:W-:Y:S01]  /*06c0*/  @!P4 STG.E desc[UR14][R10.64], R17 ;  /* 0x000000110a00c986 */ /* 0x0001e2000c10190e */
[C---:B------:R-:W-:Y:S02]  /*06d0*/  LEA R8, P4, R16.reuse, UR8, 0x2 ;  /* 0x0000000810087c11 */ /* 0x040fe4000f8810ff */
[C---:B------:R-:W-:Y:S02]  /*06e0*/  ISETP.GE.U32.AND P5, PT, R16.reuse, UR17, PT ;  /* 0x0000001110007c0c */ /* 0x040fe4000bfa6070 */
[----:B-----5:R-:W-:Y:S02]  /*06f0*/  @!P1 VIMNMX R7, PT, PT, R7, UR12, !PT ;  /* 0x0000000c07079c48 */ /* 0x020fe4000ffe0100 */
[----:B------:R-:W-:Y:S02]  /*0700*/  LEA.HI.X R9, R16, UR9, R15, 0x2, P4 ;  /* 0x0000000910097c11 */ /* 0x000fe4000a0f140f */
[----:B------:R-:W-:Y:S02]  /*0710*/  ISETP.GE.U32.AND P3, PT, R12, UR17, PT ;  /* 0x000000110c007c0c */ /* 0x000fe4000bf66070 */
[----:B------:R-:W-:Y:S01]  /*0720*/  ISETP.GE.U32.AND P4, PT, R18, UR17, PT ;  /* 0x0000001112007c0c */ /* 0x000fe2000bf86070 */
[----:B0-----:R-:W-:Y:S01]  /*0730*/  IMAD.X R10, RZ, RZ, R13, P6 ;  /* 0x000000ffff0a7224 */ /* 0x001fe200030e060d */
[----:B------:R-:W-:Y:S01]  /*0740*/  ISETP.GE.AND.EX P2, PT, R14, UR18, PT, P2 ;  /* 0x000000120e007c0c */ /* 0x000fe2000bf46320 */
[----:B------:R0:W-:Y:S01]  /*0750*/  @!P1 STG.E desc[UR14][R4.64], R7 ;  /* 0x0000000704009986 */ /* 0x0001e2000c10190e */
[----:B------:R-:W-:Y:S01]  /*0760*/  ISETP.GE.AND.EX P5, PT, R15, UR18, PT, P5 ;  /* 0x000000120f007c0c */ /* 0x000fe2000bfa6350 */
[----:B------:R-:W-:Y:S01]  /*0770*/  IMAD.U32 R11, RZ, RZ, UR13 ;  /* 0x0000000dff0b7e24 */ /* 0x000fe2000f8e00ff */
[----:B------:R-:W-:-:S02]  /*0780*/  ISETP.GE.AND.EX P3, PT, R13, UR18, PT, P3 ;  /* 0x000000120d007c0c */ /* 0x000fc4000bf66330 */
[----:B------:R-:W-:Y:S02]  /*0790*/  ISETP.GE.AND.EX P4, PT, R10, UR18, PT, P4 ;  /* 0x000000120a007c0c */ /* 0x000fe4000bf86340 */
[----:B------:R-:W-:Y:S01]  /*07a0*/  IADD3 R12, P1, PT, R8, UR10, RZ ;  /* 0x0000000a080c7c10 */ /* 0x000fe2000ff3e0ff */
[----:B------:R-:W-:Y:S01]  /*07b0*/  IMAD.U32 R19, RZ, RZ, UR13 ;  /* 0x0000000dff137e24 */ /* 0x000fe2000f8e00ff */
[----:B------:R-:W-:Y:S02]  /*07c0*/  CS2R R14, SRZ ;  /* 0x00000000000e7805 */ /* 0x000fe4000001ff00 */
[----:B------:R-:W-:Y:S02]  /*07d0*/  LEA R10, P6, R11, R12, 0x2 ;  /* 0x0000000c0b0a7211 */ /* 0x000fe400078c10ff */
[----:B------:R-:W-:Y:S02]  /*07e0*/  IADD3.X R13, PT, PT, R9, UR16, RZ, P1, !PT ;  /* 0x00000010090d7c10 */ /* 0x000fe40008ffe4ff */
[----:B------:R-:W-:Y:S01]  /*07f0*/  CS2R R16, SRZ ;  /* 0x0000000000107805 */ /* 0x000fe2000001ff00 */
[----:B------:R-:W0:Y:S01]  /*0800*/  @!P2 LDG.E R14, desc[UR14][R2.64] ;  /* 0x0000000e020ea981 */ /* 0x000e22000c1e1900 */
[----:B------:R-:W-:-:S03]  /*0810*/  LEA.HI.X R11, R19, R13, RZ, 0x2, P6 ;  /* 0x0000000d130b7211 */ /* 0x000fc600030f14ff */
[----:B------:R-:W2:Y:S04]  /*0820*/  @!P5 LDG.E R15, desc[UR14][R8.64] ;  /* 0x0000000e080fd981 */ /* 0x000ea8000c1e1900 */
[----:B------:R-:W3:Y:S04]  /*0830*/  @!P3 LDG.E R16, desc[UR14][R12.64] ;  /* 0x0000000e0c10b981 */ /* 0x000ee8000c1e1900 */
[----:B------:R-:W4:Y:S01]  /*0840*/  @!P4 LDG.E R17, desc[UR14][R10.64] ;  /* 0x0000000e0a11c981 */ /* 0x000f22000c1e1900 */
[----:B------:R-:W-:-:S04]  /*0850*/  UIADD3 UR4, UP0, UPT, UR4, 0x2, URZ ;  /* 0x0000000204047890 */ /* 0x000fc8000ff1e0ff */
[----:B------:R-:W-:Y:S02]  /*0860*/  UIADD3.X UR5, UPT, UPT, URZ, UR5, URZ, UP0, !UPT ;  /* 0x00000005ff057290 */ /* 0x000fe400087fe4ff */
[----:B------:R-:W-:-:S04]  /*0870*/  ISETP.NE.U32.AND P1, PT, R6, UR4, PT ;  /* 0x0000000406007c0c */ /* 0x000fc8000bf25070 */
[----:B------:R-:W-:Y:S01]  /*0880*/  ISETP.NE.AND.EX P1, PT, RZ, UR5, PT, P1 ;  /* 0x00000005ff007c0c */ /* 0x000fe2000bf25310 */
[----:B------:R-:W-:-:S04]  /*0890*/  ULEA UR6, UP0, UR11, UR6, 0x1 ;  /* 0x000000060b067291 */ /* 0x000fc8000f8008ff */
[----:B------:R-:W-:Y:S01]  /*08a0*/  ULEA.HI.X UR7, UR11, UR7, URZ, 0x1, UP0 ;  /* 0x000000070b077291 */ /* 0x000fe200080f0cff */
[----:B0-----:R-:W-:Y:S02]  /*08b0*/  @!P2 VIMNMX R5, PT, PT, R14, UR12, !PT ;  /* 0x0000000c0e05ac48 */ /* 0x001fe4000ffe0100 */
[----:B--2---:R-:W-:-:S03]  /*08c0*/  @!P5 VIMNMX R15, PT, PT, R15, UR12, !PT ;  /* 0x0000000c0f0fdc48 */ /* 0x004fc6000ffe0100 */
[----:B------:R1:W-:Y:S01]  /*08d0*/  @!P2 STG.E desc[UR14][R2.64], R5 ;  /* 0x000000050200a986 */ /* 0x0003e2000c10190e */
[----:B---3--:R-:W-:-:S03]  /*08e0*/  @!P3 VIMNMX R7, PT, PT, R16, UR12, !PT ;  /* 0x0000000c1007bc48 */ /* 0x008fc6000ffe0100 */
[----:B------:R1:W-:Y:S01]  /*08f0*/  @!P5 STG.E desc[UR14][R8.64], R15 ;  /* 0x0000000f0800d986 */ /* 0x0003e2000c10190e */
[----:B----4-:R-:W-:-:S03]  /*0900*/  @!P4 VIMNMX R17, PT, PT, R17, UR12, !PT ;  /* 0x0000000c1111cc48 */ /* 0x010fc6000ffe0100 */
[----:B------:R1:W-:Y:S04]  /*0910*/  @!P3 STG.E desc[UR14][R12.64], R7 ;  /* 0x000000070c00b986 */ /* 0x0003e8000c10190e */
[----:B------:R1:W-:Y:S01]  /*0920*/  @!P4 STG.E desc[UR14][R10.64], R17 ;  /* 0x000000110a00c986 */ /* 0x0003e2000c10190e */
[----:B------:R-:W-:Y:S05]  /*0930*/  @P1 BRA `(.L_x_161) ;  /* 0xfffffff8008c1947 */ /* 0x000fea000383ffff */
.L_x_160:
[----:B------:R-:W-:Y:S05]  /*0940*/  @!P0 EXIT ;  /* 0x000000000000894d */ /* 0x000fea0003800000 */
[----:B0-----:R-:W-:Y:S01]  /*0950*/  IADD3 R0, P1, PT, R0, UR6, RZ ;  /* 0x0000000600007c10 */ /* 0x001fe2000ff3e0ff */
[----:B-1----:R-:W-:Y:S01]  /*0960*/  IMAD.U32 R7, RZ, RZ, UR13 ;  /* 0x0000000dff077e24 */ /* 0x002fe2000f8e00ff */
[----:B------:R-:W-:Y:S01]  /*0970*/  USHF.L.U32 UR4, UR13, 0x2, URZ ;  /* 0x000000020d047899 */ /* 0x000fe200080006ff */
[----:B------:R-:W-:Y:S02]  /*0980*/  CS2R R10, SRZ ;  /* 0x00000000000a7805 */ /* 0x000fe4000001ff00 */
[C---:B------:R-:W-:Y:S01]  /*0990*/  ISETP.GE.U32.AND P0, PT, R0.reuse, UR17, PT ;  /* 0x0000001100007c0c */ /* 0x040fe2000bf06070 */
[----:B------:R-:W-:Y:S01]  /*09a0*/  IMAD.X R5, RZ, RZ, UR7, P1 ;  /* 0x00000007ff057e24 */ /* 0x000fe200088e06ff */
[C---:B------:R-:W-:Y:S01]  /*09b0*/  LEA R2, P1, R0.reuse, UR8, 0x2 ;  /* 0x0000000800027c11 */ /* 0x040fe2000f8210ff */
[----:B------:R-:W-:Y:S02]  /*09c0*/  USHF.R.U32.HI UR5, URZ, 0x1e, UR13 ;  /* 0x0000001eff057899 */ /* 0x000fe4000801160d */
[----:B------:R-:W-:-:S02]  /*09d0*/  IADD3 R4, P2, PT, R0, UR13, RZ ;  /* 0x0000000d00047c10 */ /* 0x000fc4000ff5e0ff */
[----:B------:R-:W-:Y:S02]  /*09e0*/  ISETP.GE.AND.EX P0, PT, R5, UR18, PT, P0 ;  /* 0x0000001205007c0c */ /* 0x000fe4000bf06300 */
[--C-:B------:R-:W-:Y:S01]  /*09f0*/  LEA.HI.X R3, R0, UR9, R5.reuse, 0x2, P1 ;  /* 0x0000000900037c11 */ /* 0x100fe200088f1405 */
[----:B------:R-:W-:Y:S01]  /*0a00*/  IMAD.X R5, RZ, RZ, R5, P2 ;  /* 0x000000ffff057224 */ /* 0x000fe200010e0605 */
[C---:B------:R-:W-:Y:S01]  /*0a10*/  ISETP.GE.U32.AND P1, PT, R4.reuse, UR17, PT ;  /* 0x0000001104007c0c */ /* 0x040fe2000bf26070 */
[----:B------:R-:W-:Y:S01]  /*0a20*/  IMAD.MOV.U32 R0, RZ, RZ, RZ ;  /* 0x000000ffff007224 */ /* 0x000fe200078e00ff */
[----:B------:R-:W-:Y:S01]  /*0a30*/  IADD3 R4, P2, PT, R4, UR13, RZ ;  /* 0x0000000d04047c10 */ /* 0x000fe2000ff5e0ff */
[----:B------:R-:W-:Y:S01]  /*0a40*/  IMAD.WIDE.U32 R6, R7, 0x4, R2 ;  /* 0x0000000407067825 */ /* 0x000fe200078e0002 */
[----:B------:R-:W-:-:S03]  /*0a50*/  ISETP.GE.AND.EX P1, PT, R5, UR18, PT, P1 ;  /* 0x0000001205007c0c */ /* 0x000fc6000bf26310 */
[----:B------:R-:W-:Y:S01]  /*0a60*/  IMAD.X R5, RZ, RZ, R5, P2 ;  /* 0x000000ffff057224 */ /* 0x000fe200010e0605 */
[C---:B------:R-:W-:Y:S01]  /*0a70*/  ISETP.GE.U32.AND P2, PT, R4.reuse, UR17, PT ;  /* 0x0000001104007c0c */ /* 0x040fe2000bf46070 */
[----:B------:R-:W2:Y:S01]  /*0a80*/  @!P0 LDG.E R0, desc[UR14][R2.64] ;  /* 0x0000000e02008981 */ /* 0x000ea2000c1e1900 */
[----:B------:R-:W-:Y:S02]  /*0a90*/  IADD3 R4, P5, PT, R4, UR13, RZ ;  /* 0x0000000d04047c10 */ /* 0x000fe4000ffbe0ff */
[----:B------:R-:W-:Y:S02]  /*0aa0*/  ISETP.GE.AND.EX P2, PT, R5, UR18, PT, P2 ;  /* 0x0000001205007c0c */ /* 0x000fe4000bf46320 */
[----:B------:R-:W-:Y:S01]  /*0ab0*/  ISETP.GE.U32.AND P3, PT, R4, UR17, PT ;  /* 0x0000001104007c0c */ /* 0x000fe2000bf66070 */
[----:B------:R-:W-:Y:S01]  /*0ac0*/  IMAD.X R8, RZ, RZ, R5, P5 ;  /* 0x000000ffff087224 */ /* 0x000fe200028e0605 */
[----:B------:R-:W-:Y:S01]  /*0ad0*/  IADD3 R4, P4, PT, R6, UR4, RZ ;  /* 0x0000000406047c10 */ /* 0x000fe2000ff9e0ff */
[----:B------:R-:W3:Y:S03]  /*0ae0*/  @!P1 LDG.E R10, desc[UR14][R6.64] ;  /* 0x0000000e060a9981 */ /* 0x000ee6000c1e1900 */
[----:B------:R-:W-:-:S02]  /*0af0*/  IADD3.X R5, PT, PT, R7, UR5, RZ, P4, !PT ;  /* 0x0000000507057c10 */ /* 0x000fc4000a7fe4ff */
[----:B------:R-:W-:Y:S02]  /*0b00*/  ISETP.GE.AND.EX P3, PT, R8, UR18, PT, P3 ;  /* 0x0000001208007c0c */ /* 0x000fe4000bf66330 */
[----:B------:R-:W-:Y:S01]  /*0b10*/  IADD3 R8, P4, PT, R4, UR4, RZ ;  /* 0x0000000404087c10 */ /* 0x000fe2000ff9e0ff */
[----:B------:R-:W4:Y:S01]  /*0b20*/  @!P2 LDG.E R11, desc[UR14][R4.64] ;  /* 0x0000000e040ba981 */ /* 0x000f22000c1e1900 */
[----:B------:R-:W-:Y:S02]  /*0b30*/  IMAD.MOV.U32 R12, RZ, RZ, RZ ;  /* 0x000000ffff0c7224 */ /* 0x000fe400078e00ff */
[----:B------:R-:W-:-:S07]  /*0b40*/  IADD3.X R9, PT, PT, R5, UR5, RZ, P4, !PT ;  /* 0x0000000505097c10 */ /* 0x000fce000a7fe4ff */
[----:B------:R-:W5:Y:S01]  /*0b50*/  @!P3 LDG.E R12, desc[UR14][R8.64] ;  /* 0x0000000e080cb981 */ /* 0x000f62000c1e1900 */
[----:B--2---:R-:W-:Y:S02]  /*0b60*/  VIMNMX R13, PT, PT, R0, UR12, !PT ;  /* 0x0000000c000d7c48 */ /* 0x004fe4000ffe0100 */
[----:B---3--:R-:W-:-:S03]  /*0b70*/  VIMNMX R15, PT, PT, R10, UR12, !PT ;  /* 0x0000000c0a0f7c48 */ /* 0x008fc6000ffe0100 */
[----:B------:R0:W-:Y:S01]  /*0b80*/  @!P0 STG.E desc[UR14][R2.64], R13 ;  /* 0x0000000d02008986 */ /* 0x0001e2000c10190e */
[----:B----4-:R-:W-:-:S03]  /*0b90*/  VIMNMX R11, PT, PT, R11, UR12, !PT ;  /* 0x0000000c0b0b7c48 */ /* 0x010fc6000ffe0100 */
[----:B------:R0:W-:Y:S04]  /*0ba0*/  @!P1 STG.E desc[UR14][R6.64], R15 ;  /* 0x0000000f06009986 */ /* 0x0001e8000c10190e */
[----:B------:R0:W-:Y:S01]  /*0bb0*/  @!P2 STG.E desc[UR14][R4.64], R11 ;  /* 0x0000000b0400a986 */ /* 0x0001e2000c10190e */
[----:B-----5:R-:W-:Y:S01]  /*0bc0*/  VIMNMX R17, PT, PT, R12, UR12, !PT ;  /* 0x0000000c0c117c48 */ /* 0x020fe2000ffe0100 */
[----:B------:R-:W-:Y:S06]  /*0bd0*/  @P3 EXIT ;  /* 0x000000000000394d */ /* 0x000fec0003800000 */
[----:B------:R-:W-:Y:S01]  /*0be0*/  STG.E desc[UR14][R8.64], R17 ;  /* 0x0000001108007986 */ /* 0x000fe2000c10190e */
[----:B------:R-:W-:Y:S05]  /*0bf0*/  EXIT ;  /* 0x000000000000794d */ /* 0x000fea0003800000 */
.L_x_159:
[----:B------:R-:W0:Y:S02]  /*0c00*/  S2R R8, SR_TID.X ;  /* 0x0000000000087919 */ /* 0x000e240000002100 */
[----:B0-----:R-:W-:-:S03]  /*0c10*/  IMAD.WIDE.U32 R2, R8, 0x4, RZ ;  /* 0x0000000408027825 */ /* 0x001fc600078e00ff */
[----:B------:R-:W-:-:S04]  /*0c20*/  ISETP.GE.U32.AND P0, PT, R2, UR16, PT ;  /* 0x0000001002007c0c */ /* 0x000fc8000bf06070 */
[----:B------:R-:W-:-:S13]  /*0c30*/  ISETP.GE.AND.EX P0, PT, R3, UR10, PT, P0 ;  /* 0x0000000a03007c0c */ /* 0x000fda000bf06300 */
[----:B------:R-:W-:Y:S05]  /*0c40*/  @P0 EXIT ;  /* 0x000000000000094d */ /* 0x000fea0003800000 */
[----:B------:R-:W-:Y:S01]  /*0c50*/  IMAD.MOV.U32 R9, RZ, RZ, RZ ;  /* 0x000000ffff097224 */ /* 0x000fe200078e00ff */
[----:B------:R-:W0:Y:S06]  /*0c60*/  LDCU UR4, c[0x0][0x360] ;  /* 0x00006c00ff0477ac */ /* 0x000e2c0008000800 */
.L_x_162:
[----:B-1----:R-:W-:-:S04]  /*0c70*/  LEA R2, P0, R8, UR8, 0x4 ;  /* 0x0000000808027c11 */ /* 0x002fc8000f8020ff */
[----:B------:R-:W-:-:S05]  /*0c80*/  LEA.HI.X R3, R8, UR9, R9, 0x4, P0 ;  /* 0x0000000908037c11 */ /* 0x000fca00080f2409 */
[----:B------:R-:W2:Y:S01]  /*0c90*/  LDG.E.128 R4, desc[UR14][R2.64] ;  /* 0x0000000e02047981 */ /* 0x000ea2000c1e1d00 */
        /* <DEDUP_REMOVED lines=15> */
        .weak           $__internal_15_$__cuda_sm20_div_u16
        .type           $__internal_15_$__cuda_sm20_div_u16,@function
        .size           $__internal_15_$__cuda_sm20_div_u16,(.L_x_4128 - $__internal_15_$__cuda_sm20_div_u16)
$__internal_15_$__cuda_sm20_div_u16:
        /* <DEDUP_REMOVED lines=18> */
[----:B------:R-:W-:Y:S06]  /*0eb0*/  RET.REL.NODEC R2 `(_ZN2at6native61_GLOBAL__N__44eb8e94_28_ForeachBinaryOpScalarList_cu_dda10a6925multi_tensor_apply_kernelINS1_28TensorListScalarListMetadataIiLi1EEENS1_25BinaryOpScalarListFunctorIiLi1ELi1ELi0EEEJNS0_7maximumIiEEEEEvT_T0_DpT1_) ;  /* 0xfffffff002507950 */ /* 0x000fec0003c3ffff */
.L_x_163:
        /* <DEDUP_REMOVED lines=12> */
.L_x_4128:


//--------------------- .text._ZN2at6native61_GLOBAL__N__44eb8e94_28_ForeachBinaryOpScalarList_cu_dda10a6925multi_tensor_apply_kernelINS1_28TensorListScalarListMetadataIaLi1EEENS1_25BinaryOpScalarListFunctorIaLi1ELi1ELi0EEEJNS0_7maximumIaEEEEEvT_T0_DpT1_ --------------------------
	.section	.text._ZN2at6native61_GLOBAL__N__44eb8e94_28_ForeachBinaryOpScalarList_cu_dda10a6925multi_tensor_apply_kernelINS1_28TensorListScalarListMetadataIaLi1EEENS1_25BinaryOpScalarListFunctorIaLi1ELi1ELi0EEEJNS0_7maximumIaEEEEEvT_T0_DpT1_,"ax",@progbits
	.align	128
.text._ZN2at6native61_GLOBAL__N__44eb8e94_28_ForeachBinaryOpScalarList_cu_dda10a6925multi_tensor_apply_kernelINS1_28TensorListScalarListMetadataIaLi1EEENS1_25BinaryOpScalarListFunctorIaLi1ELi1ELi0EEEJNS0_7maximumIaEEEEEvT_T0_DpT1_:
        .type           _ZN2at6native61_GLOBAL__N__44eb8e94_28_ForeachBinaryOpScalarList_cu_dda10a6925multi_tensor_apply_kernelINS1_28TensorListScalarListMetadataIaLi1EEENS1_25BinaryOpScalarListFunctorIaLi1ELi1ELi0EEEJNS0_7maximumIaEEEEEvT_T0_DpT1_,@function
        .size           _ZN2at6native61_GLOBAL__N__44eb8e94_28_ForeachBinaryOpScalarList_cu_dda10a6925multi_tensor_apply_kernelINS1_28TensorListScalarListMetadataIaLi1EEENS1_25BinaryOpScalarListFunctorIaLi1ELi1ELi0EEEJNS0_7maximumIaEEEEEvT_T0_DpT1_,(.L_x_4130 - _ZN2at6native61_GLOBAL__N__44eb8e94_28_ForeachBinaryOpScalarList_cu_dda10a6925multi_tensor_apply_kernelINS1_28TensorListScalarListMetadataIaLi1EEENS1_25BinaryOpScalarListFunctorIaLi1ELi1ELi0EEEJNS0_7maximumIaEEEEEvT_T0_DpT1_)
        .other          _ZN2at6native61_GLOBAL__N__44eb8e94_28_ForeachBinaryOpScalarList_cu_dda10a6925multi_tensor_apply_kernelINS1_28TensorListScalarListMetadataIaLi1EEENS1_25BinaryOpScalarListFunctorIaLi1ELi1ELi0EEEJNS0_7maximumIaEEEEEvT_T0_DpT1_,@"STO_CUDA_ENTRY STV_DEFAULT"
_ZN2at6native61_GLOBAL__N__44eb8e94_28_ForeachBinaryOpScalarList_cu_dda10a6925multi_tensor_apply_kernelINS1_28TensorListScalarListMetadataIaLi1EEENS1_25BinaryOpScalarListFunctorIaLi1ELi1ELi0EEEJNS0_7maximumIaEEEEEvT_T0_DpT1_:
        /* <DEDUP_REMOVED lines=12> */
[----:B------:R-:W2:Y:S01]  /*00c0*/  LDCU.U8 UR7, c[0x0][UR4+0x980] ;  /* 0x00013000040777ac */ /* 0x000ea20008000000 */
[----:B0-----:R-:W-:-:S04]  /*00d0*/  UIADD3 UR21, UP0, UPT, UR22, UR8, URZ ;  /* 0x0000000816157290 */ /* 0x001fc8000ff1e0ff */
[----:B------:R-:W-:Y:S02]  /*00e0*/  UIADD3.X UR26, UPT, UPT, UR23, UR9, URZ, UP0, !UPT ;  /* 0x00000009171a7290 */ /* 0x000fe400087fe4ff */
[----:B---3--:R-:W-:Y:S02]  /*00f0*/  ULOP3.LUT UP0, URZ, UR10, 0x3, UR21, 0xc8, !UPT ;  /* 0x000000030aff7892 */ /* 0x008fe4000f80c815 */
[----:B------:R-:W-:-:S04]  /*0100*/  UIADD3 UR12, UP1, UPT, UR10, -UR8, URZ ;  /* 0x800000080a0c7290 */ /* 0x000fc8000ff3e0ff */
[----:B------:R-:W-:-:S03]  /*0110*/  UIADD3.X UR11, UPT, UPT, UR11, ~UR9, URZ, UP1, !UPT ;  /* 0x800000090b0b7290 */ /* 0x000fc60008ffe4ff */
[----:B-12---:R-:W-:Y:S09]  /*0120*/  BRA.U !UP0, `(.L_x_164) ;  /* 0x00000011082c7547 */ /* 0x006ff2000b800000 */
[----:B------:R-:W-:-:S04]  /*0130*/  UISETP.GE.U32.AND UP0, UPT, UR12, 0x1, UPT ;  /* 0x000000010c00788c */ /* 0x000fc8000bf06070 */
[----:B------:R-:W-:-:S06]  /*0140*/  UISETP.GE.AND.EX UP0, UPT, UR11, URZ, UPT, UP0 ;  /* 0x000000ff0b00728c */ /* 0x000fcc000bf06300 */
[----:B------:R-:W-:-:S13]  /*0150*/  PLOP3.LUT P0, PT, PT, PT, UP0, 0x80, 0x8 ;  /* 0x000000000008781c */ /* 0x000fda0003f0f008 */
[----:B------:R-:W-:Y:S05]  /*0160*/  @!P0 EXIT ;  /* 0x000000000000894d */ /* 0x000fea0003800000 */
[----:B------:R-:W0:Y:S01]  /*0170*/  LDCU UR28, c[0x0][0x360] ;  /* 0x00006c00ff1c77ac */ /* 0x000e220008000800 */
[----:B------:R-:W1:Y:S01]  /*0180*/  S2R R2, SR_TID.X ;  /* 0x0000000000027919 */ /* 0x000e620000002100 */
[----:B------:R-:W-:Y:S01]  /*0190*/  IMAD.MOV.U32 R0, RZ, RZ, RZ ;  /* 0x000000ffff007224 */ /* 0x000fe200078e00ff */
        /* <DEDUP_REMOVED lines=13> */
[----:B-1----:R-:W-:-:S12]  /*0270*/  ULOP3.LUT UR4, UR5, 0xffff, URZ, 0xc0, !UPT ;  /* 0x0000ffff05047892 */ /* 0x002fd8000f8ec0ff */
[----:B------:R-:W-:Y:S05]  /*0280*/  CALL.REL.NOINC `($__internal_16_$__cuda_sm20_div_u16) ;  /* 0x00000010007c7944 */ /* 0x000fea0003c00000 */
[----:B------:R-:W-:-:S03]  /*0290*/  UISETP.GE.U32.AND UP0, UPT, UR5, UR27, UPT ;  /* 0x0000001b0500728c */ /* 0x000fc6000bf06070 */
[----:B------:R-:W-:Y:S01]  /*02a0*/  UMOV UR5, URZ ;  /* 0x000000ff00057c82 */ /* 0x000fe20008000000 */
[----:B------:R-:W-:-:S03]  /*02b0*/  UISETP.GE.U32.AND.EX UP0, UPT, UR6, URZ, UPT, UP0 ;  /* 0x000000ff0600728c */ /* 0x000fc6000bf06100 */
[----:B------:R-:W-:-:S06]  /*02c0*/  UMOV UR6, URZ ;  /* 0x000000ff00067c82 */ /* 0x000fcc0008000000 */
[----:B------:R-:W-:Y:S05]  /*02d0*/  BRA.U !UP0, `(.L_x_165) ;  /* 0x0000000908d87547 */ /* 0x000fea000b800000 */
[----:B------:R-:W-:Y:S02]  /*02e0*/  ULOP3.LUT UR6, UR18, 0xffff, URZ, 0xc0, !UPT ;  /* 0x0000ffff12067892 */ /* 0x000fe4000f8ec0ff */
[----:B------:R-:W-:Y:S02]  /*02f0*/  UIADD3 UR38, UP0, UP1, UR22, UR8, UR27 ;  /* 0x0000000816267290 */ /* 0x000fe4000f91e01b */
[----:B------:R-:W-:Y:S02]  /*0300*/  UIMAD.WIDE.U32 UR4, UR28, 0x5, UR8 ;  /* 0x000000051c0478a5 */ /* 0x000fe4000f8e0008 */
[----:B------:R-:W-:Y:S02]  /*0310*/  UIADD3 UR31, UP2, UP3, UR22, UR8, UR28 ;  /* 0x00000008161f7290 */ /* 0x000fe4000fb5e01c */
[----:B------:R-:W-:Y:S02]  /*0320*/  UIMAD.WIDE.U32 UR10, UR28, 0x7, UR8 ;  /* 0x000000071c0a78a5 */ /* 0x000fe4000f8e0008 */
[----:B------:R-:W-:-:S02]  /*0330*/  UIMAD.WIDE.U32 UR12, UR28, 0x6, UR8 ;  /* 0x000000061c0c78a5 */ /* 0x000fc4000f8e0008 */
[----:B------:R-:W-:Y:S02]  /*0340*/  UIMAD.WIDE.U32 UR14, UR28, 0x3, UR8 ;  /* 0x000000031c0e78a5 */ /* 0x000fe4000f8e0008 */
[----:B------:R-:W-:Y:S02]  /*0350*/  UIMAD.WIDE.U32 UR16, UR28, 0x2, UR8 ;  /* 0x000000021c1078a5 */ /* 0x000fe4000f8e0008 */
[----:B------:R-:W-:Y:S02]  /*0360*/  UIADD3 UR6, UPT, UPT, UR6, 0x1, URZ ;  /* 0x0000000106067890 */ /* 0x000fe4000fffe0ff */
[----:B------:R-:W-:Y:S02]  /*0370*/  UIADD3.X UR39, UPT, UPT, UR23, UR9, URZ, UP0, UP1 ;  /* 0x0000000917277290 */ /* 0x000fe400087e24ff */
[----:B------:R-:W-:Y:S02]  /*0380*/  UIADD3.X UR32, UPT, UPT, UR23, UR9, URZ, UP2, UP3 ;  /* 0x0000000917207290 */ /* 0x000fe400097e64ff */
[----:B------:R-:W-:-:S02]  /*0390*/  UIADD3 UR37, UP0, UPT, UR22, UR4, URZ ;  /* 0x0000000416257290 */ /* 0x000fc4000ff1e0ff */
[----:B------:R-:W-:Y:S02]  /*03a0*/  UIADD3 UR36, UP1, UPT, UR22, UR10, URZ ;  /* 0x0000000a16247290 */ /* 0x000fe4000ff3e0ff */
[----:B------:R-:W-:Y:S02]  /*03b0*/  UIADD3 UR35, UP2, UPT, UR22, UR12, URZ ;  /* 0x0000000c16237290 */ /* 0x000fe4000ff5e0ff */
[----:B------:R-:W-:Y:S02]  /*03c0*/  UIADD3 UR34, UP3, UPT, UR22, UR14, URZ ;  /* 0x0000000e16227290 */ /* 0x000fe4000ff7e0ff */
[----:B------:R-:W-:Y:S02]  /*03d0*/  UIADD3 UR33, UP4, UPT, UR22, UR16, URZ ;  /* 0x0000001016217290 */ /* 0x000fe4000ff9e0ff */
[----:B------:R-:W-:Y:S02]  /*03e0*/  ULOP3.LUT UR14, UR6, 0x1fffe, URZ, 0xc0, !UPT ;  /* 0x0001fffe060e7892 */ /* 0x000fe4000f8ec0ff */
[----:B------:R-:W-:-:S02]  /*03f0*/  UIADD3.X UR19, UPT, UPT, UR23, UR5, URZ, UP0, !UPT ;  /* 0x0000000517137290 */ /* 0x000fc400087fe4ff */
[----:B------:R-:W-:Y:S02]  /*0400*/  USHF.L.U32 UR29, UR28, 0x3, URZ ;  /* 0x000000031c1d7899 */ /* 0x000fe400080006ff */
[----:B------:R-:W-:Y:S02]  /*0410*/  USHF.R.U32.HI UR30, URZ, 0x1d, UR28 ;  /* 0x0000001dff1e7899 */ /* 0x000fe4000801161c */
[----:B------:R-:W-:Y:S02]  /*0420*/  UIADD3.X UR11, UPT, UPT, UR23, UR11, URZ, UP1, !UPT ;  /* 0x0000000b170b7290 */ /* 0x000fe40008ffe4ff */
[----:B------:R-:W-:Y:S02]  /*0430*/  UIADD3.X UR13, UPT, UPT, UR23, UR13, URZ, UP2, !UPT ;  /* 0x0000000d170d7290 */ /* 0x000fe400097fe4ff */
[----:B------:R-:W-:Y:S02]  /*0440*/  UIADD3.X UR15, UPT, UPT, UR23, UR15, URZ, UP3, !UPT ;  /* 0x0000000f170f7290 */ /* 0x000fe40009ffe4ff */
[----:B------:R-:W-:Y:S01]  /*0450*/  UIADD3.X UR16, UPT, UPT, UR23, UR17, URZ, UP4, !UPT ;  /* 0x0000001117107290 */ /* 0x000fe2000a7fe4ff */
[----:B------:R-:W-:Y:S01]  /*0460*/  UMOV UR4, URZ ;  /* 0x000000ff00047c82 */ /* 0x000fe20008000000 */
[----:B------:R-:W-:Y:S01]  /*0470*/  UMOV UR5, URZ ;  /* 0x000000ff00057c82 */ /* 0x000fe20008000000 */
[----:B------:R-:W-:-:S09]  /*0480*/  UMOV UR6, URZ ;  /* 0x000000ff00067c82 */ /* 0x000fd20008000000 */
.L_x_166:
[C---:B0-----:R-:W-:Y:S02]  /*0490*/  IADD3 R4, P0, PT, R2.reuse, UR28, RZ ;  /* 0x0000001c02047c10 */ /* 0x041fe4000ff1e0ff */
[----:B------:R-:W-:Y:S02]  /*04a0*/  ISETP.GE.U32.AND P2, PT, R2, UR40, PT ;  /* 0x0000002802007c0c */ /* 0x000fe4000bf46070 */
[----:B------:R-:W-:Y:S01]  /*04b0*/  ISETP.GE.U32.AND P3, PT, R4, UR40, PT ;  /* 0x0000002804007c0c */ /* 0x000fe2000bf66070 */
[----:B------:R-:W-:Y:S01]  /*04c0*/  IMAD.X R3, RZ, RZ, R0, P0 ;  /* 0x000000ffff037224 */ /* 0x000fe200000e0600 */
[----:B------:R-:W-:Y:S02]  /*04d0*/  ISETP.GE.AND.EX P2, PT, R0, UR41, PT, P2 ;  /* 0x0000002900007c0c */ /* 0x000fe4000bf46320 */
[----:B------:R-:W-:Y:S02]  /*04e0*/  IADD3 R6, P0, PT, R2, UR21, RZ ;  /* 0x0000001502067c10 */ /* 0x000fe4000ff1e0ff */
[----:B------:R-:W-:-:S02]  /*04f0*/  ISETP.GE.AND.EX P3, PT, R3, UR41, PT, P3 ;  /* 0x0000002903007c0c */ /* 0x000fc4000bf66330 */
[----:B------:R-:W-:Y:S02]  /*0500*/  PRMT R16, RZ, 0x7610, R16 ;  /* 0x00007610ff107816 */ /* 0x000fe40000000010 */
[----:B------:R-:W-:Y:S02]  /*0510*/  PRMT R17, RZ, 0x7610, R17 ;  /* 0x00007610ff117816 */ /* 0x000fe40000000011 */
[----:B------:R-:W-:-:S07]  /*0520*/  IADD3.X R7, PT, PT, R0, UR26, RZ, P0, !PT ;  /* 0x0000001a00077c10 */ /* 0x000fce00087fe4ff */
[----:B------:R-:W-:Y:S01]  /*0530*/  @!P3 IADD3 R14, P1, PT, R2, UR31, RZ ;  /* 0x0000001f020ebc10 */ /* 0x000fe2000ff3e0ff */
[----:B------:R-:W2:Y:S03]  /*0540*/  @!P2 LDG.E.U8 R16, desc[UR24][R6.64] ;  /* 0x000000180610a981 */ /* 0x000ea6000c1e1100 */
[----:B------:R-:W-:Y:S02]  /*0550*/  @!P3 IADD3.X R15, PT, PT, R0, UR32, RZ, P1, !PT ;  /* 0x00000020000fbc10 */ /* 0x000fe40008ffe4ff */
[----:B------:R-:W-:-:S03]  /*0560*/  IADD3 R18, P0, PT, R4, UR28, RZ ;  /* 0x0000001c04127c10 */ /* 0x000fc6000ff1e0ff */
[----:B------:R-:W3:Y:S01]  /*0570*/  @!P3 LDG.E.U8 R17, desc[UR24][R14.64] ;  /* 0x000000180e11b981 */ /* 0x000ee2000c1e1100 */
[C---:B------:R-:W-:Y:S01]  /*0580*/  IADD3 R20, P4, PT, R18.reuse, UR28, RZ ;  /* 0x0000001c12147c10 */ /* 0x040fe2000ff9e0ff */
[----:B------:R-:W-:Y:S01]  /*0590*/  IMAD.X R19, RZ, RZ, R3, P0 ;  /* 0x000000ffff137224 */ /* 0x000fe200000e0603 */
[----:B------:R-:W-:Y:S02]  /*05a0*/  ISETP.GE.U32.AND P0, PT, R18, UR40, PT ;  /* 0x0000002812007c0c */ /* 0x000fe4000bf06070 */
[----:B------:R-:W-:Y:S01]  /*05b0*/  ISETP.GE.U32.AND P1, PT, R20, UR40, PT ;  /* 0x0000002814007c0c */ /* 0x000fe2000bf26070 */
[----:B------:R-:W-:Y:S01]  /*05c0*/  IMAD.X R13, RZ, RZ, R19, P4 ;  /* 0x000000ffff0d7224 */ /* 0x000fe200020e0613 */
[----:B------:R-:W-:-:S04]  /*05d0*/  ISETP.GE.AND.EX P0, PT, R19, UR41, PT, P0 ;  /* 0x0000002913007c0c */ /* 0x000fc8000bf06300 */
[----:B------:R-:W-:Y:S02]  /*05e0*/  ISETP.GE.AND.EX P1, PT, R13, UR41, PT, P1 ;  /* 0x000000290d007c0c */ /* 0x000fe4000bf26310 */
[----:B------:R-:W-:Y:S02]  /*05f0*/  PRMT R12, RZ, 0x7610, R12 ;  /* 0x00007610ff0c7816 */ /* 0x000fe4000000000c */
[----:B------:R-:W-:-:S05]  /*0600*/  PRMT R5, RZ, 0x7610, R5 ;  /* 0x00007610ff057816 */ /* 0x000fca0000000005 */
[----:B------:R-:W-:-:S04]  /*0610*/  @!P0 IADD3 R8, P4, PT, R2, UR33, RZ ;  /* 0x0000002102088c10 */ /* 0x000fc8000ff9e0ff */
[----:B------:R-:W-:Y:S02]  /*0620*/  @!P1 IADD3 R10, P5, PT, R2, UR34, RZ ;  /* 0x00000022020a9c10 */ /* 0x000fe4000ffbe0ff */
[C---:B------:R-:W-:Y:S02]  /*0630*/  @!P0 IADD3.X R9, PT, PT, R0.reuse, UR16, RZ, P4, !PT ;  /* 0x0000001000098c10 */ /* 0x040fe4000a7fe4ff */
[----:B------:R-:W-:-:S03]  /*0640*/  @!P1 IADD3.X R11, PT, PT, R0, UR15, RZ, P5, !PT ;  /* 0x0000000f000b9c10 */ /* 0x000fc6000affe4ff */
[----:B------:R0:W4:Y:S04]  /*0650*/  @!P0 LDG.E.U8 R12, desc[UR24][R8.64] ;  /* 0x00000018080c8981 */ /* 0x000128000c1e1100 */
[----:B------:R1:W5:Y:S01]  /*0660*/  @!P1 LDG.E.U8 R5, desc[UR24][R10.64] ;  /* 0x000000180a059981 */ /* 0x000362000c1e1100 */
[----:B------:R-:W-:Y:S01]  /*0670*/  VOTEU.ALL UP0, P2 ;  /* 0x0000000000ff7886 */ /* 0x000fe20001000000 */
[----:B------:R-:W-:-:S04]  /*0680*/  VOTEU.ALL UP1, P3 ;  /* 0x0000000000ff7886 */ /* 0x000fc80001820000 */
[----:B------:R-:W-:Y:S02]  /*0690*/  @!UP0 UPRMT UR10, UR7, 0x8880, URZ ;  /* 0x00008880070a8896 */ /* 0x000fe400080000ff */
[----:B------:R-:W-:Y:S02]  /*06a0*/  @!UP1 UPRMT UR12, UR7, 0x8880, URZ ;  /* 0x00008880070c9896 */ /* 0x000fe400080000ff */
[----:B------:R-:W-:Y:S02]  /*06b0*/  @!UP0 UPRMT UR10, UR10, 0x7710, URZ ;  /* 0x000077100a0a8896 */ /* 0x000fe400080000ff */
[----:B------:R-:W-:Y:S01]  /*06c0*/  @!UP1 UPRMT UR12, UR12, 0x7710, URZ ;  /* 0x000077100c0c9896 */ /* 0x000fe200080000ff */
[----:B------:R-:W-:Y:S02]  /*06d0*/  ISETP.GE.U32.AND P0, PT, R18, UR40, PT ;  /* 0x0000002812007c0c */ /* 0x000fe4000bf06070 */
[----:B------:R-:W-:Y:S02]  /*06e0*/  IADD3 R20, P4, PT, R20, UR28, RZ ;  /* 0x0000001c14147c10 */ /* 0x000fe4000ff9e0ff */
[----:B------:R-:W-:-:S03]  /*06f0*/  ISETP.GE.AND.EX P0, PT, R19, UR41, PT, P0 ;  /* 0x0000002913007c0c */ /* 0x000fc6000bf06300 */
[----:B------:R-:W-:Y:S01]  /*0700*/  IMAD.X R13, RZ, RZ, R13, P4 ;  /* 0x000000ffff0d7224 */ /* 0x000fe200020e060d */
[----:B------:R-:W-:-:S09]  /*0710*/  VOTEU.ALL UP1, P1 ;  /* 0x0000000000ff7886 */ /* 0x000fd20000820000 */
[----:B------:R-:W-:Y:S01]  /*0720*/  VOTEU.ALL UP0, P0 ;  /* 0x0000000000ff7886 */ /* 0x000fe20000000000 */
[----:B--2---:R-:W-:-:S04]  /*0730*/  @!P2 PRMT R16, R16, 0x8880, RZ ;  /* 0x000088801010a816 */ /* 0x004fc800000000ff */
[----:B0-----:R-:W-:Y:S02]  /*0740*/  @!P2 PRMT R8, R16, 0x7710, RZ ;  /* 0x000077101008a816 */ /* 0x001fe400000000ff */
[----:B---3--:R-:W-:-:S04]  /*0750*/  @!P3 PRMT R17, R17, 0x8880, RZ ;  /* 0x000088801111b816 */ /* 0x008fc800000000ff */
[----:B-1----:R-:W-:Y:S02]  /*0760*/  @!P3 PRMT R10, R17, 0x7710, RZ ;  /* 0x00007710110ab816 */ /* 0x002fe400000000ff */
[----:B------:R-:W-:Y:S02]  /*0770*/  @!P2 VIMNMX.S16x2 R8, PT, PT, R8, UR10, !PT ;  /* 0x0000000a0808ac48 */ /* 0x000fe4000ffe0300 */
[----:B------:R-:W-:Y:S02]  /*0780*/  @!P3 VIMNMX.S16x2 R9, PT, PT, R10, UR12, !PT ;  /* 0x0000000c0a09bc48 */ /* 0x000fe4000ffe0300 */
[----:B------:R-:W-:Y:S02]  /*0790*/  @!P3 IADD3 R10, P5, PT, R2, UR31, RZ ;  /* 0x0000001f020abc10 */ /* 0x000fe4000ffbe0ff */
[----:B------:R-:W-:Y:S02]  /*07a0*/  PRMT R14, R8, 0x7610, R14 ;  /* 0x00007610080e7816 */ /* 0x000fe4000000000e */
[----:B------:R-:W-:-:S03]  /*07b0*/  @!P3 IADD3.X R11, PT, PT, R0, UR32, RZ, P5, !PT ;  /* 0x00000020000bbc10 */ /* 0x000fc6000affe4ff */
[----:B------:R-:W-:Y:S01]  /*07c0*/  @!P2 STG.E.U8 desc[UR24][R6.64], R14 ;  /* 0x0000000e0600a986 */ /* 0x000fe2000c101118 */
[----:B------:R-:W-:-:S03]  /*07d0*/  ISETP.GE.U32.AND P2, PT, R20, UR40, PT ;  /* 0x0000002814007c0c */ /* 0x000fc6000bf46070 */
[----:B------:R0:W-:Y:S01]  /*07e0*/  @!P3 STG.E.U8 desc[UR24][R10.64], R9 ;  /* 0x000000090a00b986 */ /* 0x0001e2000c101118 */
[----:B------:R-:W-:Y:S02]  /*07f0*/  IADD3 R20, P3, PT, R20, UR28, RZ ;  /* 0x0000001c14147c10 */ /* 0x000fe4000ff7e0ff */
[----:B------:R-:W-:Y:S02]  /*0800*/  ISETP.GE.AND.EX P2, PT, R13, UR41, PT, P2 ;  /* 0x000000290d007c0c */ /* 0x000fe4000bf46320 */
[----:B------:R-:W-:Y:S01]  /*0810*/  @!P0 IADD3 R8, P6, PT, R2, UR33, RZ ;  /* 0x0000002102088c10 */ /* 0x000fe2000ffde0ff */
[----:B------:R-:W-:Y:S01]  /*0820*/  IMAD.X R13, RZ, RZ, R13, P3 ;  /* 0x000000ffff0d7224 */ /* 0x000fe200018e060d */
[C---:B------:R-:W-:Y:S02]  /*0830*/  ISETP.GE.U32.AND P4, PT, R20.reuse, UR40, PT ;  /* 0x0000002814007c0c */ /* 0x040fe4000bf86070 */
[----:B------:R-:W-:Y:S02]  /*0840*/  IADD3 R20, P5, PT, R20, UR28, RZ ;  /* 0x0000001c14147c10 */ /* 0x000fe4000ffbe0ff */
[----:B------:R-:W-:-:S02]  /*0850*/  ISETP.GE.AND.EX P4, PT, R13, UR41, PT, P4 ;  /* 0x000000290d007c0c */ /* 0x000fc4000bf86340 */
[----:B0-----:R-:W-:Y:S01]  /*0860*/  @!P0 IADD3.X R9, PT, PT, R0, UR16, RZ, P6, !PT ;  /* 0x0000001000098c10 */ /* 0x001fe2000b7fe4ff */
[----:B------:R-:W-:Y:S01]  /*0870*/  IMAD.X R13, RZ, RZ, R13, P5 ;  /* 0x000000ffff0d7224 */ /* 0x000fe200028e060d */
[----:B------:R-:W-:Y:S01]  /*0880*/  IADD3 R6, P6, PT, R20, UR28, RZ ;  /* 0x0000001c14067c10 */ /* 0x000fe2000ffde0ff */
[----:B------:R-:W-:Y:S02]  /*0890*/  @!UP0 UPRMT UR10, UR7, 0x8880, URZ ;  /* 0x00008880070a8896 */ /* 0x000fe400080000ff */
[----:B------:R-:W-:Y:S01]  /*08a0*/  @!UP1 UPRMT UR12, UR7, 0x8880, URZ ;  /* 0x00008880070c9896 */ /* 0x000fe200080000ff */
[----:B------:R-:W-:Y:S01]  /*08b0*/  ISETP.GE.U32.AND P5, PT, R6, UR40, PT ;  /* 0x0000002806007c0c */ /* 0x000fe2000bfa6070 */
[----:B------:R-:W-:Y:S01]  /*08c0*/  IMAD.X R7, RZ, RZ, R13, P6 ;  /* 0x000000ffff077224 */ /* 0x000fe200030e060d */
[----:B----4-:R-:W-:Y:S02]  /*08d0*/  @!P0 PRMT R6, R12, 0x8880, RZ ;  /* 0x000088800c068816 */ /* 0x010fe400000000ff */
[----:B-----5:R-:W-:Y:S01]  /*08e0*/  @!P1 PRMT R5, R5, 0x8880, RZ ;  /* 0x0000888005059816 */ /* 0x020fe200000000ff */
[----:B------:R-:W-:Y:S01]  /*08f0*/  @!UP0 UPRMT UR10, UR10, 0x7710, URZ ;  /* 0x000077100a0a8896 */ /* 0x000fe200080000ff */
[----:B------:R-:W-:Y:S01]  /*0900*/  ISETP.GE.U32.AND P3, PT, R20, UR40, PT ;  /* 0x0000002814007c0c */ /* 0x000fe2000bf66070 */
[----:B------:R-:W-:Y:S01]  /*0910*/  @!UP1 UPRMT UR12, UR12, 0x7710, URZ ;  /* 0x000077100c0c9896 */ /* 0x000fe200080000ff */
[----:B------:R-:W-:-:S02]  /*0920*/  @!P1 IADD3 R10, P6, PT, R2, UR34, RZ ;  /* 0x00000022020a9c10 */ /* 0x000fc4000ffde0ff */
[----:B------:R-:W-:Y:S02]  /*0930*/  @!P0 PRMT R6, R6, 0x7710, RZ ;  /* 0x0000771006068816 */ /* 0x000fe400000000ff */
[----:B------:R-:W-:Y:S02]  /*0940*/  @!P1 PRMT R12, R5, 0x7710, RZ ;  /* 0x00007710050c9816 */ /* 0x000fe400000000ff */
[----:B------:R-:W-:Y:S02]  /*0950*/  ISETP.GE.AND.EX P5, PT, R7, UR41, PT, P5 ;  /* 0x0000002907007c0c */ /* 0x000fe4000bfa6350 */
[----:B------:R-:W-:Y:S02]  /*0960*/  ISETP.GE.AND.EX P3, PT, R13, UR41, PT, P3 ;  /* 0x000000290d007c0c */ /* 0x000fe4000bf66330 */
[----:B------:R-:W-:Y:S02]  /*0970*/  @!P0 VIMNMX.S16x2 R5, PT, PT, R6, UR10, !PT ;  /* 0x0000000a06058c48 */ /* 0x000fe4000ffe0300 */
[----:B------:R-:W-:-:S02]  /*0980*/  @!P1 IADD3.X R11, PT, PT, R0, UR15, RZ, P6, !PT ;  /* 0x0000000f000b9c10 */ /* 0x000fc4000b7fe4ff */
[----:B------:R-:W-:Y:S02]  /*0990*/  @!P1 VIMNMX.S16x2 R12, PT, PT, R12, UR12, !PT ;  /* 0x0000000c0c0c9c48 */ /* 0x000fe4000ffe0300 */
[----:B------:R-:W-:Y:S01]  /*09a0*/  IADD3 R6, P6, PT, R2, UR38, RZ ;  /* 0x0000002602067c10 */ /* 0x000fe2000ffde0ff */
[----:B------:R-:W-:Y:S01]  /*09b0*/  @!P0 STG.E.U8 desc[UR24][R8.64], R5 ;  /* 0x0000000508008986 */ /* 0x000fe2000c101118 */
[----:B------:R-:W-:Y:S02]  /*09c0*/  PRMT R15, R12, 0x7610, R15 ;  /* 0x000076100c0f7816 */ /* 0x000fe4000000000f */
[----:B------:R-:W-:Y:S02]  /*09d0*/  PRMT R20, RZ, 0x7610, R20 ;  /* 0x00007610ff147816 */ /* 0x000fe40000000014 */
[----:B------:R-:W-:Y:S02]  /*09e0*/  IADD3.X R7, PT, PT, R0, UR39, RZ, P6, !PT ;  /* 0x0000002700077c10 */ /* 0x000fe4000b7fe4ff */
[C---:B------:R-:W-:Y:S01]  /*09f0*/  @!P4 IADD3 R14, P0, PT, R2.reuse, UR37, RZ ;  /* 0x00000025020ecc10 */ /* 0x040fe2000ff1e0ff */
[----:B------:R0:W-:Y:S01]  /*0a00*/  @!P1 STG.E.U8 desc[UR24][R10.64], R15 ;  /* 0x0000000f0a009986 */ /* 0x0001e2000c101118 */
[----:B------:R-:W-:-:S03]  /*0a10*/  @!P5 IADD3 R18, P1, PT, R2, UR36, RZ ;  /* 0x000000240212dc10 */ /* 0x000fc6000ff3e0ff */
[----:B------:R-:W2:Y:S01]  /*0a20*/  @!P2 LDG.E.U8 R20, desc[UR24][R6.64] ;  /* 0x000000180614a981 */ /* 0x000ea2000c1e1100 */
[----:B------:R-:W-:Y:S02]  /*0a30*/  PRMT R13, RZ, 0x7610, R13 ;  /* 0x00007610ff0d7816 */ /* 0x000fe4000000000d */
[----:B------:R-:W-:Y:S02]  /*0a40*/  PRMT R12, RZ, 0x7610, R12 ;  /* 0x00007610ff0c7816 */ /* 0x000fe4000000000c */
[----:B0-----:R-:W-:Y:S02]  /*0a50*/  @!P4 IADD3.X R15, PT, PT, R0, UR19, RZ, P0, !PT ;  /* 0x00000013000fcc10 */ /* 0x001fe400087fe4ff */
[----:B------:R-:W-:Y:S02]  /*0a60*/  @!P3 IADD3 R16, P0, PT, R2, UR35, RZ ;  /* 0x000000230210bc10 */ /* 0x000fe4000ff1e0ff */
[----:B------:R-:W-:Y:S01]  /*0a70*/  @!P5 IADD3.X R19, PT, PT, R0, UR11, RZ, P1, !PT ;  /* 0x0000000b0013dc10 */ /* 0x000fe20008ffe4ff */
[----:B------:R-:W3:Y:S01]  /*0a80*/  @!P4 LDG.E.U8 R13, desc[UR24][R14.64] ;  /* 0x000000180e0dc981 */ /* 0x000ee2000c1e1100 */
[----:B------:R-:W-:-:S02]  /*0a90*/  PRMT R5, RZ, 0x7610, R5 ;  /* 0x00007610ff057816 */ /* 0x000fc40000000005 */
[----:B------:R-:W-:Y:S01]  /*0aa0*/  @!P3 IADD3.X R17, PT, PT, R0, UR13, RZ, P0, !PT ;  /* 0x0000000d0011bc10 */ /* 0x000fe200087fe4ff */
[----:B------:R-:W4:Y:S04]  /*0ab0*/  @!P5 LDG.E.U8 R12, desc[UR24][R18.64] ;  /* 0x00000018120cd981 */ /* 0x000f28000c1e1100 */
[----:B------:R-:W5:Y:S01]  /*0ac0*/  @!P3 LDG.E.U8 R5, desc[UR24][R16.64] ;  /* 0x000000181005b981 */ /* 0x000f62000c1e1100 */
[----:B------:R-:W-:-:S05]  /*0ad0*/  IMAD.U32 R9, RZ, RZ, UR28 ;  /* 0x0000001cff097e24 */ /* 0x000fca000f8e00ff */
[----:B------:R-:W-:-:S04]  /*0ae0*/  IADD3 R4, P4, P5, R9, UR28, R4 ;  /* 0x0000001c09047c10 */ /* 0x000fc8000fd9e004 */
[C---:B------:R-:W-:Y:S02]  /*0af0*/  IADD3 R8, P0, P1, R9.reuse, UR28, R4 ;  /* 0x0000001c09087c10 */ /* 0x040fe4000f91e004 */
[----:B------:R-:W-:Y:S02]  /*0b00*/  IADD3.X R4, PT, PT, RZ, RZ, R3, P4, P5 ;  /* 0x000000ffff047210 */ /* 0x000fe400027ea403 */
[----:B------:R-:W-:Y:S02]  /*0b10*/  IADD3 R3, P4, P5, R9, UR28, R8 ;  /* 0x0000001c09037c10 */ /* 0x000fe4000fd9e008 */
[----:B------:R-:W-:Y:S02]  /*0b20*/  IADD3.X R4, PT, PT, RZ, RZ, R4, P0, P1 ;  /* 0x000000ffff047210 */ /* 0x000fe400007e2404 */
[----:B------:R-:W-:Y:S02]  /*0b30*/  ISETP.GE.U32.AND P1, PT, R3, UR40, PT ;  /* 0x0000002803007c0c */ /* 0x000fe4000bf26070 */
[----:B------:R-:W-:-:S02]  /*0b40*/  ISETP.GE.U32.AND P0, PT, R8, UR40, PT ;  /* 0x0000002808007c0c */ /* 0x000fc4000bf06070 */
[----:B------:R-:W-:Y:S02]  /*0b50*/  IADD3.X R3, PT, PT, RZ, RZ, R4, P4, P5 ;  /* 0x000000ffff037210 */ /* 0x000fe400027ea404 */
[----:B------:R-:W-:Y:S02]  /*0b60*/  ISETP.GE.AND.EX P0, PT, R4, UR41, PT, P0 ;  /* 0x0000002904007c0c */ /* 0x000fe4000bf06300 */
[----:B------:R-:W-:Y:S01]  /*0b70*/  ISETP.GE.AND.EX P1, PT, R3, UR41, PT, P1 ;  /* 0x0000002903007c0c */ /* 0x000fe2000bf26310 */
[----:B------:R-:W-:-:S05]  /*0b80*/  VOTEU.ALL UP0, P2 ;  /* 0x0000000000ff7886 */ /* 0x000fca0001000000 */
[----:B------:R-:W-:-:S04]  /*0b90*/  @!UP0 UPRMT UR12, UR7, 0x8880, URZ ;  /* 0x00008880070c8896 */ /* 0x000fc800080000ff */
[----:B------:R-:W-:Y:S01]  /*0ba0*/  @!UP0 UPRMT UR12, UR12, 0x7710, URZ ;  /* 0x000077100c0c8896 */ /* 0x000fe200080000ff */
[----:B------:R-:W-:Y:S02]  /*0bb0*/  VOTEU.ALL UP1, P0 ;  /* 0x0000000000ff7886 */ /* 0x000fe40000020000 */
[----:B------:R-:W-:Y:S01]  /*0bc0*/  VOTEU.ALL UP2, P1 ;  /* 0x0000000000ff7886 */ /* 0x000fe20000840000 */
[----:B------:R-:W-:Y:S02]  /*0bd0*/  VOTEU.ALL UP0, P3 ;  /* 0x0000000000ff7886 */ /* 0x000fe40001800000 */
[----:B------:R-:W-:Y:S02]  /*0be0*/  @!UP1 UPRMT UR10, UR7, 0x8880, URZ ;  /* 0x00008880070a9896 */ /* 0x000fe400080000ff */
[----:B------:R-:W-:Y:S02]  /*0bf0*/  @!UP2 UPRMT UR17, UR7, 0x8880, URZ ;  /* 0x000088800711a896 */ /* 0x000fe400080000ff */
[----:B------:R-:W-:-:S02]  /*0c00*/  @!UP0 UPRMT UR20, UR7, 0x8880, URZ ;  /* 0x0000888007148896 */ /* 0x000fc400080000ff */
[----:B------:R-:W-:Y:S02]  /*0c10*/  @!UP1 UPRMT UR10, UR10, 0x7710, URZ ;  /* 0x000077100a0a9896 */ /* 0x000fe400080000ff */
[----:B------:R-:W-:Y:S02]  /*0c20*/  @!UP0 UPRMT UR20, UR20, 0x7710, URZ ;  /* 0x0000771014148896 */ /* 0x000fe400080000ff */
[----:B------:R-:W-:-:S04]  /*0c30*/  UIADD3 UR14, UP0, UPT, UR14, -0x2, URZ ;  /* 0xfffffffe0e0e7890 */ /* 0x000fc8000ff1e0ff */
[----:B------:R-:W-:Y:S02]  /*0c40*/  UIADD3.X UR4, UPT, UPT, UR4, -0x1, URZ, UP0, !UPT ;  /* 0xffffffff04047890 */ /* 0x000fe400087fe4ff */
[----:B------:R-:W-:-:S04]  /*0c50*/  UISETP.NE.U32.AND UP0, UPT, UR14, URZ, UPT ;  /* 0x000000ff0e00728c */ /* 0x000fc8000bf05070 */
[----:B------:R-:W-:Y:S02]  /*0c60*/  UISETP.NE.AND.EX UP0, UPT, UR4, URZ, UPT, UP0 ;  /* 0x000000ff0400728c */ /* 0x000fe4000bf05300 */
[----:B------:R-:W-:-:S04]  /*0c70*/  UIADD3 UR5, UP1, UPT, UR29, UR5, URZ ;  /* 0x000000051d057290 */ /* 0x000fc8000ff3e0ff */
[----:B------:R-:W-:Y:S01]  /*0c80*/  UIADD3.X UR6, UPT, UPT, UR30, UR6, URZ, UP1, !UPT ;  /* 0x000000061e067290 */ /* 0x000fe20008ffe4ff */
[----:B--2---:R-:W-:-:S04]  /*0c90*/  @!P2 PRMT R4, R20, 0x8880, RZ ;  /* 0x000088801404a816 */ /* 0x004fc800000000ff */
[----:B------:R-:W-:-:S04]  /*0ca0*/  @!P2 PRMT R4, R4, 0x7710, RZ ;  /* 0x000077100404a816 */ /* 0x000fc800000000ff */
[----:B------:R-:W-:Y:S01]  /*0cb0*/  @!P2 VIMNMX.S16x2 R3, PT, PT, R4, UR12, !PT ;  /* 0x0000000c0403ac48 */ /* 0x000fe2000ffe0300 */
[----:B------:R-:W-:Y:S01]  /*0cc0*/  @!UP2 UPRMT UR12, UR17, 0x7710, URZ ;  /* 0x00007710110ca896 */ /* 0x000fe200080000ff */
[----:B---3--:R-:W-:Y:S02]  /*0cd0*/  @!P0 PRMT R8, R13, 0x8880, RZ ;  /* 0x000088800d088816 */ /* 0x008fe400000000ff */
[----:B----4-:R-:W-:Y:S02]  /*0ce0*/  @!P1 PRMT R12, R12, 0x8880, RZ ;  /* 0x000088800c0c9816 */ /* 0x010fe400000000ff */
[----:B------:R-:W-:Y:S02]  /*0cf0*/  PRMT R9, R3, 0x7610, R9 ;  /* 0x0000761003097816 */ /* 0x000fe40000000009 */
[----:B-----5:R-:W-:Y:S02]  /*0d00*/  @!P3 PRMT R5, R5, 0x8880, RZ ;  /* 0x000088800505b816 */ /* 0x020fe400000000ff */
[----:B------:R-:W-:-:S02]  /*0d10*/  @!P0 PRMT R8, R8, 0x7710, RZ ;  /* 0x0000771008088816 */ /* 0x000fc400000000ff */
[----:B------:R-:W-:Y:S02]  /*0d20*/  @!P1 PRMT R12, R12, 0x7710, RZ ;  /* 0x000077100c0c9816 */ /* 0x000fe400000000ff */
[----:B------:R-:W-:Y:S02]  /*0d30*/  @!P0 IADD3 R4, P4, PT, R2, UR37, RZ ;  /* 0x0000002502048c10 */ /* 0x000fe4000ff9e0ff */
[----:B------:R-:W-:Y:S01]  /*0d40*/  @!P3 PRMT R10, R5, 0x7710, RZ ;  /* 0x00007710050ab816 */ /* 0x000fe200000000ff */
[----:B------:R0:W-:Y:S01]  /*0d50*/  @!P2 STG.E.U8 desc[UR24][R6.64], R9 ;  /* 0x000000090600a986 */ /* 0x0001e2000c101118 */
[----:B------:R-:W-:Y:S02]  /*0d60*/  @!P0 VIMNMX.S16x2 R3, PT, PT, R8, UR10, !PT ;  /* 0x0000000a08038c48 */ /* 0x000fe4000ffe0300 */
[----:B------:R-:W-:Y:S02]  /*0d70*/  @!P1 VIMNMX.S16x2 R13, PT, PT, R12, UR12, !PT ;  /* 0x0000000c0c0d9c48 */ /* 0x000fe4000ffe0300 */
[----:B------:R-:W-:-:S02]  /*0d80*/  @!P0 IADD3.X R5, PT, PT, R0, UR19, RZ, P4, !PT ;  /* 0x0000001300058c10 */ /* 0x000fc4000a7fe4ff */
[----:B------:R-:W-:Y:S02]  /*0d90*/  @!P3 VIMNMX.S16x2 R12, PT, PT, R10, UR20, !PT ;  /* 0x000000140a0cbc48 */ /* 0x000fe4000ffe0300 */
[C---:B------:R-:W-:Y:S02]  /*0da0*/  @!P3 IADD3 R8, P2, PT, R2.reuse, UR35, RZ ;  /* 0x000000230208bc10 */ /* 0x040fe4000ff5e0ff */
[----:B------:R-:W-:Y:S02]  /*0db0*/  @!P1 IADD3 R10, P4, PT, R2, UR36, RZ ;  /* 0x00000024020a9c10 */ /* 0x000fe4000ff9e0ff */
[C---:B0-----:R-:W-:Y:S02]  /*0dc0*/  @!P3 IADD3.X R9, PT, PT, R0.reuse, UR13, RZ, P2, !PT ;  /* 0x0000000d0009bc10 */ /* 0x041fe400097fe4ff */
[----:B------:R-:W-:Y:S01]  /*0dd0*/  @!P1 IADD3.X R11, PT, PT, R0, UR11, RZ, P4, !PT ;  /* 0x0000000b000b9c10 */ /* 0x000fe2000a7fe4ff */
[----:B------:R0:W-:Y:S04]  /*0de0*/  @!P0 STG.E.U8 desc[UR24][R4.64], R3 ;  /* 0x0000000304008986 */ /* 0x0001e8000c101118 */
[----:B------:R0:W-:Y:S04]  /*0df0*/  @!P3 STG.E.U8 desc[UR24][R8.64], R12 ;  /* 0x0000000c0800b986 */ /* 0x0001e8000c101118 */
[----:B------:R0:W-:Y:S01]  /*0e00*/  @!P1 STG.E.U8 desc[UR24][R10.64], R13 ;  /* 0x0000000d0a009986 */ /* 0x0001e2000c101118 */
[----:B------:R-:W-:-:S04]  /*0e10*/  IADD3 R2, P0, PT, R2, UR29, RZ ;  /* 0x0000001d02027c10 */ /* 0x000fc8000ff1e0ff */
[----:B------:R-:W-:Y:S01]  /*0e20*/  IADD3.X R0, PT, PT, R0, UR30, RZ, P0, !PT ;  /* 0x0000001e00007c10 */ /* 0x000fe200087fe4ff */
[----:B------:R-:W-:Y:S08]  /*0e30*/  BRA.U UP0, `(.L_x_166) ;  /* 0xfffffff500947547 */ /* 0x000ff0000b83ffff */
.L_x_165:
[----:B------:R-:W-:-:S04]  /*0e40*/  ULOP3.LUT UR4, UR18, 0x1, URZ, 0xc0, !UPT ;  /* 0x0000000112047892 */ /* 0x000fc8000f8ec0ff */
[----:B------:R-:W-:-:S06]  /*0e50*/  UISETP.NE.U32.AND UP0, UPT, UR4, 0x1, UPT ;  /* 0x000000010400788c */ /* 0x000fcc000bf05070 */
[----:B------:R-:W-:-:S13]  /*0e60*/  PLOP3.LUT P0, PT, PT, PT, UP0, 0x80, 0x8 ;  /* 0x000000000008781c */ /* 0x000fda0003f0f008 */
[----:B------:R-:W-:Y:S05]  /*0e70*/  @!P0 EXIT ;  /* 0x000000000000894d */ /* 0x000fea0003800000 */
[----:B0-----:R-:W0:Y:S01]  /*0e80*/  S2R R4, SR_TID.X ;  /* 0x0000000000047919 */ /* 0x001e220000002100 */
[----:B------:R-:W-:Y:S02]  /*0e90*/  PRMT R11, RZ, 0x7610, R11 ;  /* 0x00007610ff0b7816 */ /* 0x000fe4000000000b */
[----:B------:R-:W-:Y:S02]  /*0ea0*/  PRMT R10, RZ, 0x7610, R10 ;  /* 0x00007610ff0a7816 */ /* 0x000fe4000000000a */
[----:B0-----:R-:W-:-:S04]  /*0eb0*/  IADD3 R4, P1, PT, R4, UR5, RZ ;  /* 0x0000000504047c10 */ /* 0x001fc8000ff3e0ff */
[C---:B------:R-:W-:Y:S01]  /*0ec0*/  IADD3 R0, P4, PT, R4.reuse, UR28, RZ ;  /* 0x0000001c04007c10 */ /* 0x040fe2000ff9e0ff */
[----:B------:R-:W-:Y:S01]  /*0ed0*/  IMAD.X R3, RZ, RZ, UR6, P1 ;  /* 0x00000006ff037e24 */ /* 0x000fe200088e06ff */
[C---:B------:R-:W-:Y:S02]  /*0ee0*/  ISETP.GE.U32.AND P0, PT, R4.reuse, UR40, PT ;  /* 0x0000002804007c0c */ /* 0x040fe4000bf06070 */
[----:B------:R-:W-:Y:S02]  /*0ef0*/  IADD3 R4, P2, PT, R4, UR21, RZ ;  /* 0x0000001504047c10 */ /* 0x000fe4000ff5e0ff */
[C---:B------:R-:W-:Y:S02]  /*0f00*/  ISETP.GE.U32.AND P1, PT, R0.reuse, UR40, PT ;  /* 0x0000002800007c0c */ /* 0x040fe4000bf26070 */
[----:B------:R-:W-:Y:S01]  /*0f10*/  IADD3 R2, P3, PT, R0, UR28, RZ ;  /* 0x0000001c00027c10 */ /* 0x000fe2000ff7e0ff */
[----:B------:R-:W-:Y:S01]  /*0f20*/  IMAD.X R0, RZ, RZ, R3, P4 ;  /* 0x000000ffff007224 */ /* 0x000fe200020e0603 */
[----:B------:R-:W-:-:S02]  /*0f30*/  ISETP.GE.AND.EX P0, PT, R3, UR41, PT, P0 ;  /* 0x0000002903007c0c */ /* 0x000fc4000bf06300 */
[----:B------:R-:W-:Y:S02]  /*0f40*/  IADD3.X R5, PT, PT, R3, UR26, RZ, P2, !PT ;  /* 0x0000001a03057c10 */ /* 0x000fe400097fe4ff */
[C---:B------:R-:W-:Y:S02]  /*0f50*/  ISETP.GE.U32.AND P2, PT, R2.reuse, UR40, PT ;  /* 0x0000002802007c0c */ /* 0x040fe4000bf46070 */
[----:B------:R-:W-:Y:S01]  /*0f60*/  IADD3 R3, P4, PT, R2, UR28, RZ ;  /* 0x0000001c02037c10 */ /* 0x000fe2000ff9e0ff */
[--C-:B------:R-:W-:Y:S01]  /*0f70*/  IMAD.X R2, RZ, RZ, R0.reuse, P3 ;  /* 0x000000ffff027224 */ /* 0x100fe200018e0600 */
[----:B------:R-:W-:Y:S02]  /*0f80*/  IADD3 R8, P5, PT, R4, UR28, RZ ;  /* 0x0000001c04087c10 */ /* 0x000fe4000ffbe0ff */
[----:B------:R-:W-:Y:S02]  /*0f90*/  ISETP.GE.AND.EX P1, PT, R0, UR41, PT, P1 ;  /* 0x0000002900007c0c */ /* 0x000fe4000bf26310 */
[----:B------:R-:W-:Y:S01]  /*0fa0*/  ISETP.GE.AND.EX P2, PT, R2, UR41, PT, P2 ;  /* 0x0000002902007c0c */ /* 0x000fe2000bf46320 */
[----:B------:R-:W-:Y:S01]  /*0fb0*/  IMAD.X R9, RZ, RZ, R5, P5 ;  /* 0x000000ffff097224 */ /* 0x000fe200028e0605 */
[----:B------:R-:W-:Y:S01]  /*0fc0*/  PRMT R0, RZ, 0x7610, R0 ;  /* 0x00007610ff007816 */ /* 0x000fe20000000000 */
[----:B------:R-:W-:Y:S01]  /*0fd0*/  IMAD.X R2, RZ, RZ, R2, P4 ;  /* 0x000000ffff027224 */ /* 0x000fe200020e0602 */
[----:B------:R-:W-:-:S02]  /*0fe0*/  IADD3 R6, P5, PT, R8, UR28, RZ ;  /* 0x0000001c08067c10 */ /* 0x000fc4000ffbe0ff */
[----:B------:R-:W-:Y:S02]  /*0ff0*/  ISETP.GE.U32.AND P3, PT, R3, UR40, PT ;  /* 0x0000002803007c0c */ /* 0x000fe4000bf66070 */
[----:B------:R-:W2:Y:S01]  /*1000*/  @!P0 LDG.E.U8 R0, desc[UR24][R4.64] ;  /* 0x0000001804008981 */ /* 0x000ea2000c1e1100 */
[----:B------:R-:W-:Y:S01]  /*1010*/  IMAD.X R7, RZ, RZ, R9, P5 ;  /* 0x000000ffff077224 */ /* 0x000fe200028e0609 */
[----:B------:R-:W-:Y:S02]  /*1020*/  ISETP.GE.AND.EX P3, PT, R2, UR41, PT, P3 ;  /* 0x0000002902007c0c */ /* 0x000fe4000bf66330 */
[----:B------:R-:W-:Y:S01]  /*1030*/  IADD3 R2, P4, PT, R6, UR28, RZ ;  /* 0x0000001c06027c10 */ /* 0x000fe2000ff9e0ff */
[----:B------:R-:W3:Y:S01]  /*1040*/  @!P1 LDG.E.U8 R10, desc[UR24][R8.64] ;  /* 0x00000018080a9981 */ /* 0x000ee2000c1e1100 */
[----:B------:R-:W-:-:S03]  /*1050*/  PRMT R12, RZ, 0x7610, R12 ;  /* 0x00007610ff0c7816 */ /* 0x000fc6000000000c */
[----:B------:R-:W4:Y:S01]  /*1060*/  @!P2 LDG.E.U8 R11, desc[UR24][R6.64] ;  /* 0x00000018060ba981 */ /* 0x000f22000c1e1100 */
[----:B------:R-:W-:-:S05]  /*1070*/  IMAD.X R3, RZ, RZ, R7, P4 ;  /* 0x000000ffff037224 */ /* 0x000fca00020e0607 */
[----:B------:R-:W5:Y:S01]  /*1080*/  @!P3 LDG.E.U8 R12, desc[UR24][R2.64] ;  /* 0x00000018020cb981 */ /* 0x000f62000c1e1100 */
[----:B------:R-:W-:-:S04]  /*1090*/  UPRMT UR4, UR7, 0x8880, URZ ;  /* 0x0000888007047896 */ /* 0x000fc800080000ff */
[----:B------:R-:W-:Y:S01]  /*10a0*/  UPRMT UR4, UR4, 0x7710, URZ ;  /* 0x0000771004047896 */ /* 0x000fe200080000ff */
[----:B--2---:R-:W-:-:S04]  /*10b0*/  PRMT R0, R0, 0x8880, RZ ;  /* 0x0000888000007816 */ /* 0x004fc800000000ff */
[----:B------:R-:W-:Y:S02]  /*10c0*/  PRMT R0, R0, 0x7710, RZ ;  /* 0x0000771000007816 */ /* 0x000fe400000000ff */
[----:B---3--:R-:W-:Y:S02]  /*10d0*/  PRMT R10, R10, 0x8880, RZ ;  /* 0x000088800a0a7816 */ /* 0x008fe400000000ff */
[----:B----4-:R-:W-:Y:S02]  /*10e0*/  PRMT R13, R11, 0x8880, RZ ;  /* 0x000088800b0d7816 */ /* 0x010fe400000000ff */
[----:B------:R-:W-:Y:S02]  /*10f0*/  VIMNMX.S16x2 R11, PT, PT, R0, UR4, !PT ;  /* 0x00000004000b7c48 */ /* 0x000fe4000ffe0300 */
[----:B------:R-:W-:Y:S02]  /*1100*/  PRMT R0, R13, 0x7710, RZ ;  /* 0x000077100d007816 */ /* 0x000fe400000000ff */
[----:B------:R-:W-:-:S02]  /*1110*/  PRMT R10, R10, 0x7710, RZ ;  /* 0x000077100a0a7816 */ /* 0x000fc400000000ff */
[----:B------:R-:W-:Y:S02]  /*1120*/  PRMT R13, R11, 0x7610, R13 ;  /* 0x000076100b0d7816 */ /* 0x000fe4000000000d */
[----:B------:R-:W-:Y:S02]  /*1130*/  VIMNMX.S16x2 R11, PT, PT, R0, UR4, !PT ;  /* 0x00000004000b7c48 */ /* 0x000fe4000ffe0300 */
[----:B-----5:R-:W-:Y:S01]  /*1140*/  PRMT R0, R12, 0x8880, RZ ;  /* 0x000088800c007816 */ /* 0x020fe200000000ff */
[----:B------:R0:W-:Y:S01]  /*1150*/  @!P0 STG.E.U8 desc[UR24][R4.64], R13 ;  /* 0x0000000d04008986 */ /* 0x0001e2000c101118 */
[----:B------:R-:W-:Y:S02]  /*1160*/  VIMNMX.S16x2 R10, PT, PT, R10, UR4, !PT ;  /* 0x000000040a0a7c48 */ /* 0x000fe4000ffe0300 */
[----:B------:R-:W-:-:S03]  /*1170*/  PRMT R0, R0, 0x7710, RZ ;  /* 0x0000771000007816 */ /* 0x000fc600000000ff */
[----:B------:R0:W-:Y:S01]  /*1180*/  @!P1 STG.E.U8 desc[UR24][R8.64], R10 ;  /* 0x0000000a08009986 */ /* 0x0001e2000c101118 */
[----:B------:R-:W-:-:S03]  /*1190*/  VIMNMX.S16x2 R0, PT, PT, R0, UR4, !PT ;  /* 0x0000000400007c48 */ /* 0x000fc6000ffe0300 */
[----:B------:R0:W-:Y:S01]  /*11a0*/  @!P2 STG.E.U8 desc[UR24][R6.64], R11 ;  /* 0x0000000b0600a986 */ /* 0x0001e2000c101118 */
[----:B------:R-:W-:Y:S05]  /*11b0*/  @P3 EXIT ;  /* 0x000000000000394d */ /* 0x000fea0003800000 */
[----:B------:R-:W-:Y:S01]  /*11c0*/  STG.E.U8 desc[UR24][R2.64], R0 ;  /* 0x0000000002007986 */ /* 0x000fe2000c101118 */
[----:B------:R-:W-:Y:S05]  /*11d0*/  EXIT ;  /* 0x000000000000794d */ /* 0x000fea0003800000 */
.L_x_164:
[----:B------:R-:W0:Y:S02]  /*11e0*/  S2R R9, SR_TID.X ;  /* 0x0000000000097919 */ /* 0x000e240000002100 */
[----:B0-----:R-:W-:-:S03]  /*11f0*/  IMAD.WIDE.U32 R2, R9, 0x4, RZ ;  /* 0x0000000409027825 */ /* 0x001fc600078e00ff */
[----:B------:R-:W-:-:S04]  /*1200*/  ISETP.GE.U32.AND P0, PT, R2, UR12, PT ;  /* 0x0000000c02007c0c */ /* 0x000fc8000bf06070 */
[----:B------:R-:W-:-:S13]  /*1210*/  ISETP.GE.AND.EX P0, PT, R3, UR11, PT, P0 ;  /* 0x0000000b03007c0c */ /* 0x000fda000bf06300 */
[----:B------:R-:W-:Y:S05]  /*1220*/  @P0 EXIT ;  /* 0x000000000000094d */ /* 0x000fea0003800000 */
[----:B------:R-:W-:Y:S01]  /*1230*/  UPRMT UR4, UR7, 0x8880, URZ ;  /* 0x0000888007047896 */ /* 0x000fe200080000ff */
[----:B------:R-:W-:Y:S01]  /*1240*/  IMAD.MOV.U32 R10, RZ, RZ, RZ ;  /* 0x000000ffff0a7224 */ /* 0x000fe200078e00ff */
[----:B------:R-:W0:Y:S02]  /*1250*/  LDCU UR5, c[0x0][0x360] ;  /* 0x00006c00ff0577ac */ /* 0x000e240008000800 */
[----:B------:R-:W-:-:S12]  /*1260*/  UPRMT UR4, UR4, 0x7710, URZ ;  /* 0x0000771004047896 */ /* 0x000fd800080000ff */
.L_x_167:
[----:B------:R-:W-:-:S04]  /*1270*/  LEA R2, P0, R9, UR21, 0x2 ;  /* 0x0000001509027c11 */ /* 0x000fc8000f8010ff */
[----:B------:R-:W-:-:S05]  /*1280*/  LEA.HI.X R3, R9, UR26, R10, 0x2, P0 ;  /* 0x0000001a09037c11 */ /* 0x000fca00080f140a */
[----:B------:R-:W2:Y:S01]  /*1290*/  LDG.E R0, desc[UR24][R2.64] ;  /* 0x0000001802007981 */ /* 0x000ea2000c1e1900 */
[----:B0-----:R-:W-:-:S05]  /*12a0*/  IADD3 R9, P0, PT, R9, UR5, RZ ;  /* 0x0000000509097c10 */ /* 0x001fca000ff1e0ff */
[----:B------:R-:W-:Y:S01]  /*12b0*/  IMAD.X R10, RZ, RZ, R10, P0 ;  /* 0x000000ffff0a7224 */ /* 0x000fe200000e060a */
[----:B------:R-:W-:-:S04]  /*12c0*/  LOP3.LUT P0, RZ, R9, 0xffffc000, RZ, 0xc0, !PT ;  /* 0xffffc00009ff7812 */ /* 0x000fc8000780c0ff */
[----:B------:R-:W-:Y:S02]  /*12d0*/  LOP3.LUT P0, RZ, R10, 0x3fffffff, RZ, 0xc0, P0 ;  /* 0x3fffffff0aff7812 */ /* 0x000fe4000000c0ff */
[--C-:B--2---:R-:W-:Y:S02]  /*12e0*/  SHF.R.S32.HI R8, RZ, 0x18, R0.reuse ;  /* 0x00000018ff087819 */ /* 0x104fe40000011400 */
[--C-:B------:R-:W-:Y:S02]  /*12f0*/  SHF.R.S32.HI R6, RZ, 0x10, R0.reuse ;  /* 0x00000010ff067819 */ /* 0x100fe40000011400 */
[----:B------:R-:W-:Y:S02]  /*1300*/  SHF.R.S32.HI R4, RZ, 0x8, R0 ;  /* 0x00000008ff047819 */ /* 0x000fe40000011400 */
[----:B------:R-:W-:Y:S02]  /*1310*/  SGXT R8, R8, 0x8 ;  /* 0x000000080808781a */ /* 0x000fe40000000200 */
[----:B------:R-:W-:-:S02]  /*1320*/  SGXT R6, R6, 0x8 ;  /* 0x000000080606781a */ /* 0x000fc40000000200 */
[----:B------:R-:W-:Y:S02]  /*1330*/  SGXT R0, R0, 0x8 ;  /* 0x000000080000781a */ /* 0x000fe40000000200 */
[----:B------:R-:W-:Y:S02]  /*1340*/  SGXT R4, R4, 0x8 ;  /* 0x000000080404781a */ /* 0x000fe40000000200 */
[----:B------:R-:W-:Y:S02]  /*1350*/  VIMNMX.S16x2 R8, PT, PT, R8, UR4, !PT ;  /* 0x0000000408087c48 */ /* 0x000fe4000ffe0300 */
[----:B------:R-:W-:Y:S02]  /*1360*/  VIMNMX.S16x2 R5, PT, PT, R6, UR4, !PT ;  /* 0x0000000406057c48 */ /* 0x000fe4000ffe0300 */
[----:B------:R-:W-:Y:S02]  /*1370*/  VIMNMX.S16x2 R0, PT, PT, R0, UR4, !PT ;  /* 0x0000000400007c48 */ /* 0x000fe4000ffe0300 */
[----:B------:R-:W-:-:S02]  /*1380*/  VIMNMX.S16x2 R4, PT, PT, R4, UR4, !PT ;  /* 0x0000000404047c48 */ /* 0x000fc4000ffe0300 */
[----:B------:R-:W-:Y:S02]  /*1390*/  PRMT R6, R8, 0x7610, R6 ;  /* 0x0000761008067816 */ /* 0x000fe40000000006 */
[----:B------:R-:W-:Y:S01]  /*13a0*/  LOP3.LUT R7, R0, 0xffff, RZ, 0xc0, !PT ;  /* 0x0000ffff00077812 */ /* 0x000fe200078ec0ff */
[----:B------:R-:W-:Y:S01]  /*13b0*/  IMAD.SHL.U32 R0, R9, 0x4, RZ ;  /* 0x0000000409007824 */ /* 0x000fe200078e00ff */
[----:B------:R-:W-:Y:S02]  /*13c0*/  LOP3.LUT R4, R4, 0xffff, RZ, 0xc0, !PT ;  /* 0x0000ffff04047812 */ /* 0x000fe400078ec0ff */
[----:B------:R-:W-:Y:S02]  /*13d0*/  LOP3.LUT R6, R6, 0xffff, RZ, 0xc0, !PT ;  /* 0x0000ffff06067812 */ /* 0x000fe400078ec0ff */
[----:B------:R-:W-:Y:S02]  /*13e0*/  LOP3.LUT R5, R5, 0xffff, RZ, 0xc0, !PT ;  /* 0x0000ffff05057812 */ /* 0x000fe400078ec0ff */
[----:B------:R-:W-:-:S02]  /*13f0*/  PRMT R4, R7, 0x3340, R4 ;  /* 0x0000334007047816 */ /* 0x000fc40000000004 */
[----:B------:R-:W-:Y:S02]  /*1400*/  PRMT R5, R5, 0x3340, R6 ;  /* 0x0000334005057816 */ /* 0x000fe40000000006 */
[----:B------:R-:W-:Y:S02]  /*1410*/  ISETP.LT.U32.AND P1, PT, R0, UR12, PT ;  /* 0x0000000c00007c0c */ /* 0x000fe4000bf21070 */
[----:B------:R-:W-:Y:S02]  /*1420*/  PRMT R5, R4, 0x5410, R5 ;  /* 0x0000541004057816 */ /* 0x000fe40000000005 */
[----:B------:R-:W-:-:S03]  /*1430*/  SHF.L.U64.HI R0, R9, 0x2, R10 ;  /* 0x0000000209007819 */ /* 0x000fc6000001020a */
[----:B------:R1:W-:Y:S01]  /*1440*/  STG.E desc[UR24][R2.64], R5 ;  /* 0x0000000502007986 */ /* 0x0003e2000c101918 */
[----:B------:R-:W-:-:S13]  /*1450*/  ISETP.LT.AND.EX P1, PT, R0, UR11, PT, P1 ;  /* 0x0000000b00007c0c */ /* 0x000fda000bf21310 */
[----:B-1----:R-:W-:Y:S05]  /*1460*/  @!P0 BRA P1, `(.L_x_167) ;  /* 0xfffffffc00808947 */ /* 0x002fea000083ffff */
[----:B------:R-:W-:Y:S05]  /*1470*/  EXIT ;  /* 0x000000000000794d */ /* 0x000fea0003800000 */
        .weak           $__internal_16_$__cuda_sm20_div_u16
        .type           $__internal_16_$__cuda_sm20_div_u16,@function
        .size           $__internal_16_$__cuda_sm20_div_u16,(.L_x_4130 - $__internal_16_$__cuda_sm20_div_u16)
$__internal_16_$__cuda_sm20_div_u16:
[----:B------:R-:W0:Y:S01]  /*1480*/  I2F.U16 R3, UR10 ;  /* 0x0000000a00037d06 */ /* 0x000e220008101000 */
[----:B------:R-:W-:Y:S01]  /*1490*/  IMAD.MOV.U32 R4, RZ, RZ, 0x4b800000 ;  /* 0x4b800000ff047424 */ /* 0x000fe200078e00ff */
[----:B------:R-:W-:Y:S01]  /*14a0*/  UISETP.NE.U32.AND UP0, UPT, UR10, URZ, UPT ;  /* 0x000000ff0a00728c */ /* 0x000fe2000bf05070 */
[----:B------:R-:W-:Y:S01]  /*14b0*/  IMAD.MOV.U32 R5, RZ, RZ, 0x0 ;  /* 0x00000000ff057424 */ /* 0x000fe200078e00ff */
[C---:B0-----:R-:W-:Y:S02]  /*14c0*/  FSETP.GEU.AND P1, PT, |R3|.reuse, 1.175494350822287508e-38, PT ;  /* 0x008000000300780b */ /* 0x041fe40003f2e200 */
[----:B------:R-:W-:Y:S02]  /*14d0*/  FSETP.GT.AND P0, PT, |R3|, 8.50705917302346158658e+37, PT ;  /* 0x7e8000000300780b */ /* 0x000fe40003f04200 */
[----:B------:R-:W-:-:S04]  /*14e0*/  FSEL R4, R4, 1, !P1 ;  /* 0x3f80000004047808 */ /* 0x000fc80004800000 */
[----:B------:R-:W-:-:S05]  /*14f0*/  FSEL R4, R4, 0.25, !P0 ;  /* 0x3e80000004047808 */ /* 0x000fca0004000000 */
[----:B------:R-:W-:-:S04]  /*1500*/  FMUL R6, R3, R4 ;  /* 0x0000000403067220 */ /* 0x000fc80000400000 */
[----:B------:R-:W0:Y:S02]  /*1510*/  MUFU.RCP R3, R6 ;  /* 0x0000000600037308 */ /* 0x000e240000001000 */
[----:B0-----:R-:W-:Y:S01]  /*1520*/  FMUL R4, R4, R3 ;  /* 0x0000000304047220 */ /* 0x001fe20000400000 */
[----:B------:R-:W-:-:S03]  /*1530*/  I2FP.F32.U32.RZ R3, UR4 ;  /* 0x0000000400037c45 */ /* 0x000fc6000820d000 */
[----:B------:R-:W-:-:S04]  /*1540*/  VIADD R4, R4, 0x2 ;  /* 0x0000000204047836 */ /* 0x000fc80000000000 */
[----:B------:R-:W-:Y:S01]  /*1550*/  FMUL.RZ R3, R3, R4 ;  /* 0x0000000403037220 */ /* 0x000fe2000040c000 */
[----:B------:R-:W-:-:S05]  /*1560*/  IMAD.MOV.U32 R4, RZ, RZ, R7 ;  /* 0x000000ffff047224 */ /* 0x000fca00078e0007 */
[----:B------:R-:W0:Y:S02]  /*1570*/  F2I.U32.TRUNC.NTZ R3, R3 ;  /* 0x0000000300037305 */ /* 0x000e24000020f000 */
[----:B0-----:R-:W-:-:S13]  /*1580*/  R2UR UR4, R3 ;  /* 0x00000000030472ca */ /* 0x001fda00000e0000 */
[----:B------:R-:W-:-:S07]  /*1590*/  ULOP3.LUT UR18, UR4, 0xffff, URZ, 0xc0, !UPT ;  /* 0x0000ffff04127892 */ /* 0x000fce000f8ec0ff */
[----:B------:R-:W-:Y:S01]  /*15a0*/  @!UP0 UMOV UR18, 0xffffffff ;  /* 0xffffffff00128882 */ /* 0x000fe20000000000 */
[----:B------:R-:W-:Y:S05]  /*15b0*/  RET.REL.NODEC R4 `(_ZN2at6native61_GLOBAL__N__44eb8e94_28_ForeachBinaryOpScalarList_cu_dda10a6925multi_tensor_apply_kernelINS1_28TensorListScalarListMetadataIaLi1EEENS1_25BinaryOpScalarListFunctorIaLi1ELi1ELi0EEEJNS0_7maximumIaEEEEEvT_T0_DpT1_) ;  /* 0xffffffe804907950 */ /* 0x000fea0003c3ffff */
.L_x_168:
        /* <DEDUP_REMOVED lines=12> */
.L_x_4130:


//--------------------- .text._ZN2at6native61_GLOBAL__N__44eb8e94_28_ForeachBinaryOpScalarList_cu_dda10a6925multi_tensor_apply_kernelINS1_28TensorListScalarListMetadataIhLi1EEENS1_25BinaryOpScalarListFunctorIhLi1ELi1ELi0EEEJNS0_7maximumIhEEEEEvT_T0_DpT1_ --------------------------
	.section	.text._ZN2at6native61_GLOBAL__N__44eb8e94_28_ForeachBinaryOpScalarList_cu_dda10a6925multi_tensor_apply_kernelINS1_28TensorListScalarListMetadataIhLi1EEENS1_25BinaryOpScalarListFunctorIhLi1ELi1ELi0EEEJNS0_7maximumIhEEEEEvT_T0_DpT1_,"ax",@progbits
	.align	128
.text._ZN2at6native61_GLOBAL__N__44eb8e94_28_ForeachBinaryOpScalarList_cu_dda10a6925multi_tensor_apply_kernelINS1_28TensorListScalarListMetadataIhLi1EEENS1_25BinaryOpScalarListFunctorIhLi1ELi1ELi0EEEJNS0_7maximumIhEEEEEvT_T0_DpT1_:
        .type           _ZN2at6native61_GLOBAL__N__44eb8e94_28_ForeachBinaryOpScalarList_cu_dda10a6925multi_tensor_apply_kernelINS1_28TensorListScalarListMetadataIhLi1EEENS1_25BinaryOpScalarListFunctorIhLi1ELi1ELi0EEEJNS0_7maximumIhEEEEEvT_T0_DpT1_,@function
        .size           _ZN2at6native61_GLOBAL__N__44eb8e94_28_ForeachBinaryOpScalarList_cu_dda10a6925multi_tensor_apply_kernelINS1_28TensorListScalarListMetadataIhLi1EEENS1_25BinaryOpScalarListFunctorIhLi1ELi1ELi0EEEJNS0_7maximumIhEEEEEvT_T0_DpT1_,(.L_x_4132 - _ZN2at6native61_GLOBAL__N__44eb8e94_28_ForeachBinaryOpScalarList_cu_dda10a6925multi_tensor_apply_kernelINS1_28TensorListScalarListMetadataIhLi1EEENS1_25BinaryOpScalarListFunctorIhLi1ELi1ELi0EEEJNS0_7maximumIhEEEEEvT_T0_DpT1_)
        .other          _ZN2at6native61_GLOBAL__N__44eb8e94_28_ForeachBinaryOpScalarList_cu_dda10a6925multi_tensor_apply_kernelINS1_28TensorListScalarListMetadataIhLi1EEENS1_25BinaryOpScalarListFunctorIhLi1ELi1ELi0EEEJNS0_7maximumIhEEEEEvT_T0_DpT1_,@"STO_CUDA_ENTRY STV_DEFAULT"
_ZN2at6native61_GLOBAL__N__44eb8e94_28_ForeachBinaryOpScalarList_cu_dda10a6925multi_tensor_apply_kernelINS1_28TensorListScalarListMetadataIhLi1EEENS1_25BinaryOpScalarListFunctorIhLi1ELi1ELi0EEEJNS0_7maximumIhEEEEEvT_T0_DpT1_:
        /* <DEDUP_REMOVED lines=40> */
[----:B------:R-:W-:Y:S05]  /*0280*/  CALL.REL.NOINC `($__internal_17_$__cuda_sm20_div_u16) ;  /* 0x0000000c00d47944 */ /* 0x000fea0003c00000 */
        /* <DEDUP_REMOVED lines=32> */
.L_x_171:
[C---:B0-----:R-:W-:Y:S02]  /*0490*/  IADD3 R4, P0, PT, R2.reuse, UR24, RZ ;  /* 0x0000001802047c10 */ /* 0x041fe4000ff1e0ff */
[----:B------:R-:W-:Y:S02]  /*04a0*/  ISETP.GE.U32.AND P2, PT, R2, UR36, PT ;  /* 0x0000002402007c0c */ /* 0x000fe4000bf46070 */
[----:B------:R-:W-:Y:S01]  /*04b0*/  ISETP.GE.U32.AND P4, PT, R4, UR36, PT ;  /* 0x0000002404007c0c */ /* 0x000fe2000bf86070 */
[----:B------:R-:W-:Y:S01]  /*04c0*/  IMAD.X R3, RZ, RZ, R0, P0 ;  /* 0x000000ffff037224 */ /* 0x000fe200000e0600 */
[----:B------:R-:W-:Y:S02]  /*04d0*/  IADD3 R6, P0, PT, R2, UR38, RZ ;  /* 0x0000002602067c10 */ /* 0x000fe4000ff1e0ff */
[----:B------:R-:W-:Y:S02]  /*04e0*/  ISETP.GE.AND.EX P2, PT, R0, UR37, PT, P2 ;  /* 0x0000002500007c0c */ /* 0x000fe4000bf46320 */
[----:B------:R-:W-:-:S02]  /*04f0*/  ISETP.GE.AND.EX P4, PT, R3, UR37, PT, P4 ;  /* 0x0000002503007c0c */ /* 0x000fc4000bf86340 */
[----:B------:R-:W-:Y:S02]  /*0500*/  IADD3.X R7, PT, PT, R0, UR39, RZ, P0, !PT ;  /* 0x0000002700077c10 */ /* 0x000fe400087fe4ff */
[----:B------:R-:W-:Y:S02]  /*0510*/  IADD3 R20, P1, PT, R4, UR24, RZ ;  /* 0x0000001804147c10 */ /* 0x000fe4000ff3e0ff */
[----:B------:R-:W-:-:S03]  /*0520*/  PRMT R16, RZ, 0x7610, R16 ;  /* 0x00007610ff107816 */ /* 0x000fc60000000010 */
[----:B------:R-:W-:-:S04]  /*0530*/  IMAD.X R18, RZ, RZ, R3, P1 ;  /* 0x000000ffff127224 */ /* 0x000fc800008e0603 */
[----:B------:R-:W-:Y:S01]  /*0540*/  @!P4 IADD3 R12, P0, PT, R2, UR27, RZ ;  /* 0x0000001b020ccc10 */ /* 0x000fe2000ff1e0ff */
[----:B------:R-:W2:Y:S01]  /*0550*/  @!P2 LDG.E.U8 R16, desc[UR22][R6.64] ;  /* 0x000000160610a981 */ /* 0x000ea2000c1e1100 */
[----:B------:R-:W-:Y:S02]  /*0560*/  PRMT R17, RZ, 0x7610, R17 ;  /* 0x00007610ff117816 */ /* 0x000fe40000000011 */
[----:B------:R-:W-:Y:S02]  /*0570*/  @!P4 IADD3.X R13, PT, PT, R0, UR28, RZ, P0, !PT ;  /* 0x0000001c000dcc10 */ /* 0x000fe400087fe4ff */
[C---:B------:R-:W-:Y:S02]  /*0580*/  ISETP.GE.U32.AND P0, PT, R20.reuse, UR36, PT ;  /* 0x0000002414007c0c */ /* 0x040fe4000bf06070 */
[----:B------:R-:W-:Y:S01]  /*0590*/  IADD3 R19, P3, PT, R20, UR24, RZ ;  /* 0x0000001814137c10 */ /* 0x000fe2000ff7e0ff */
[----:B------:R-:W3:Y:S01]  /*05a0*/  @!P4 LDG.E.U8 R17, desc[UR22][R12.64] ;  /* 0x000000160c11c981 */ /* 0x000ee2000c1e1100 */
[----:B------:R-:W-:-:S02]  /*05b0*/  ISETP.GE.AND.EX P0, PT, R18, UR37, PT, P0 ;  /* 0x0000002512007c0c */ /* 0x000fc4000bf06300 */
[----:B------:R-:W-:Y:S01]  /*05c0*/  ISETP.GE.U32.AND P1, PT, R19, UR36, PT ;  /* 0x0000002413007c0c */ /* 0x000fe2000bf26070 */
[----:B------:R-:W-:Y:S01]  /*05d0*/  IMAD.X R9, RZ, RZ, R18, P3 ;  /* 0x000000ffff097224 */ /* 0x000fe200018e0612 */
[----:B------:R-:W-:-:S04]  /*05e0*/  PRMT R5, RZ, 0x7610, R5 ;  /* 0x00007610ff057816 */ /* 0x000fc80000000005 */
[----:B------:R-:W-:-:S05]  /*05f0*/  ISETP.GE.AND.EX P1, PT, R9, UR37, PT, P1 ;  /* 0x0000002509007c0c */ /* 0x000fca000bf26310 */
[----:B------:R-:W-:-:S04]  /*0600*/  @!P0 IADD3 R14, P3, PT, R2, UR29, RZ ;  /* 0x0000001d020e8c10 */ /* 0x000fc8000ff7e0ff */
[----:B------:R-:W-:-:S04]  /*0610*/  @!P0 IADD3.X R15, PT, PT, R0, UR16, RZ, P3, !PT ;  /* 0x00000010000f8c10 */ /* 0x000fc80009ffe4ff */
[----:B------:R-:W-:Y:S01]  /*0620*/  @!P1 IADD3 R10, P3, PT, R2, UR30, RZ ;  /* 0x0000001e020a9c10 */ /* 0x000fe2000ff7e0ff */
[----:B------:R-:W4:Y:S01]  /*0630*/  @!P0 LDG.E.U8 R5, desc[UR22][R14.64] ;  /* 0x000000160e058981 */ /* 0x000f22000c1e1100 */
[----:B------:R-:W-:Y:S02]  /*0640*/  PRMT R8, RZ, 0x7610, R8 ;  /* 0x00007610ff087816 */ /* 0x000fe40000000008 */
[----:B------:R-:W-:-:S05]  /*0650*/  @!P1 IADD3.X R11, PT, PT, R0, UR14, RZ, P3, !PT ;  /* 0x0000000e000b9c10 */ /* 0x000fca0009ffe4ff */
[----:B------:R0:W5:Y:S01]  /*0660*/  @!P1 LDG.E.U8 R8, desc[UR22][R10.64] ;  /* 0x000000160a089981 */ /* 0x000162000c1e1100 */
[----:B------:R-:W-:Y:S02]  /*0670*/  ISETP.GE.U32.AND P0, PT, R20, UR36, PT ;  /* 0x0000002414007c0c */ /* 0x000fe4000bf06070 */
[----:B------:R-:W-:Y:S02]  /*0680*/  IADD3 R19, P5, PT, R19, UR24, RZ ;  /* 0x0000001813137c10 */ /* 0x000fe4000ffbe0ff */
[----:B------:R-:W-:Y:S02]  /*0690*/  ISETP.GE.AND.EX P0, PT, R18, UR37, PT, P0 ;  /* 0x0000002512007c0c */ /* 0x000fe4000bf06300 */
[----:B------:R-:W-:Y:S01]  /*06a0*/  PRMT R20, RZ, 0x7610, R20 ;  /* 0x00007610ff147816 */ /* 0x000fe20000000014 */
[----:B------:R-:W-:-:S10]  /*06b0*/  IMAD.X R9, RZ, RZ, R9, P5 ;  /* 0x000000ffff097224 */ /* 0x000fd400028e0609 */
[----:B0-----:R-:W-:Y:S02]  /*06c0*/  @!P0 IADD3 R10, P6, PT, R2, UR29, RZ ;  /* 0x0000001d020a8c10 */ /* 0x001fe4000ffde0ff */
[----:B--2---:R-:W-:-:S04]  /*06d0*/  @!P2 LOP3.LUT R12, R16, 0xff, RZ, 0xc0, !PT ;  /* 0x000000ff100ca812 */ /* 0x004fc800078ec0ff */
[----:B------:R-:W-:Y:S02]  /*06e0*/  @!P2 VIMNMX.U16x2 R11, PT, PT, R12, UR8, !PT ;  /* 0x000000080c0bac48 */ /* 0x000fe4000ffe0200 */
[----:B------:R-:W-:Y:S02]  /*06f0*/  @!P4 IADD3 R12, P3, PT, R2, UR27, RZ ;  /* 0x0000001b020ccc10 */ /* 0x000fe4000ff7e0ff */
[----:B---3--:R-:W-:Y:S01]  /*0700*/  @!P4 LOP3.LUT R16, R17, 0xff, RZ, 0xc0, !PT ;  /* 0x000000ff1110c812 */ /* 0x008fe200078ec0ff */
[----:B------:R0:W-:Y:S01]  /*0710*/  @!P2 STG.E.U8 desc[UR22][R6.64], R11 ;  /* 0x0000000b0600a986 */ /* 0x0001e2000c101116 */
[----:B------:R-:W-:Y:S02]  /*0720*/  @!P4 IADD3.X R13, PT, PT, R0, UR28, RZ, P3, !PT ;  /* 0x0000001c000dcc10 */ /* 0x000fe40009ffe4ff */
[----:B------:R-:W-:Y:S02]  /*0730*/  @!P4 VIMNMX.U16x2 R16, PT, PT, R16, UR8, !PT ;  /* 0x000000081010cc48 */ /* 0x000fe4000ffe0200 */
[----:B------:R-:W-:-:S02]  /*0740*/  ISETP.GE.U32.AND P2, PT, R19, UR36, PT ;  /* 0x0000002413007c0c */ /* 0x000fc4000bf46070 */
[----:B------:R-:W-:Y:S01]  /*0750*/  IADD3 R19, P3, PT, R19, UR24, RZ ;  /* 0x0000001813137c10 */ /* 0x000fe2000ff7e0ff */
[----:B------:R-:W-:Y:S01]  /*0760*/  @!P4 STG.E.U8 desc[UR22][R12.64], R16 ;  /* 0x000000100c00c986 */ /* 0x000fe2000c101116 */
[----:B------:R-:W-:Y:S02]  /*0770*/  ISETP.GE.AND.EX P2, PT, R9, UR37, PT, P2 ;  /* 0x0000002509007c0c */ /* 0x000fe4000bf46320 */
[C---:B------:R-:W-:Y:S01]  /*0780*/  ISETP.GE.U32.AND P4, PT, R19.reuse, UR36, PT ;  /* 0x0000002413007c0c */ /* 0x040fe2000bf86070 */
[----:B------:R-:W-:Y:S01]  /*0790*/  IMAD.X R9, RZ, RZ, R9, P3 ;  /* 0x000000ffff097224 */ /* 0x000fe200018e0609 */
[----:B------:R-:W-:Y:S02]  /*07a0*/  IADD3 R19, P5, PT, R19, UR24, RZ ;  /* 0x0000001813137c10 */ /* 0x000fe4000ffbe0ff */
[----:B0-----:R-:W-:Y:S02]  /*07b0*/  @!P0 IADD3.X R11, PT, PT, R0, UR16, RZ, P6, !PT ;  /* 0x00000010000b8c10 */ /* 0x001fe4000b7fe4ff */
[----:B------:R-:W-:-:S02]  /*07c0*/  ISETP.GE.U32.AND P3, PT, R19, UR36, PT ;  /* 0x0000002413007c0c */ /* 0x000fc4000bf66070 */
[----:B------:R-:W-:Y:S02]  /*07d0*/  IADD3 R7, P6, PT, R19, UR24, RZ ;  /* 0x0000001813077c10 */ /* 0x000fe4000ffde0ff */
[----:B------:R-:W-:Y:S02]  /*07e0*/  ISETP.GE.AND.EX P4, PT, R9, UR37, PT, P4 ;  /* 0x0000002509007c0c */ /* 0x000fe4000bf86340 */
[----:B----4-:R-:W-:Y:S01]  /*07f0*/  @!P0 LOP3.LUT R6, R5, 0xff, RZ, 0xc0, !PT ;  /* 0x000000ff05068812 */ /* 0x010fe200078ec0ff */
[----:B------:R-:W-:Y:S01]  /*0800*/  IMAD.X R5, RZ, RZ, R9, P5 ;  /* 0x000000ffff057224 */ /* 0x000fe200028e0609 */
[----:B------:R-:W-:Y:S02]  /*0810*/  ISETP.GE.U32.AND P5, PT, R7, UR36, PT ;  /* 0x0000002407007c0c */ /* 0x000fe4000bfa6070 */
[----:B------:R-:W-:Y:S02]  /*0820*/  @!P0 VIMNMX.U16x2 R6, PT, PT, R6, UR8, !PT ;  /* 0x0000000806068c48 */ /* 0x000fe4000ffe0200 */
[----:B------:R-:W-:Y:S01]  /*0830*/  ISETP.GE.AND.EX P3, PT, R5, UR37, PT, P3 ;  /* 0x0000002505007c0c */ /* 0x000fe2000bf66330 */
[----:B------:R-:W-:Y:S01]  /*0840*/  IMAD.X R5, RZ, RZ, R5, P6 ;  /* 0x000000ffff057224 */ /* 0x000fe200030e0605 */
[----:B------:R-:W-:-:S02]  /*0850*/  PRMT R7, R6, 0x7610, R7 ;  /* 0x0000761006077816 */ /* 0x000fc40000000007 */
[----:B-----5:R-:W-:Y:S02]  /*0860*/  @!P1 LOP3.LUT R8, R8, 0xff, RZ, 0xc0, !PT ;  /* 0x000000ff08089812 */ /* 0x020fe400078ec0ff */
[----:B------:R-:W-:Y:S01]  /*0870*/  ISETP.GE.AND.EX P5, PT, R5, UR37, PT, P5 ;  /* 0x0000002505007c0c */ /* 0x000fe2000bfa6350 */
[----:B------:R0:W-:Y:S01]  /*0880*/  @!P0 STG.E.U8 desc[UR22][R10.64], R7 ;  /* 0x000000070a008986 */ /* 0x0001e2000c101116 */
[----:B------:R-:W-:Y:S02]  /*0890*/  @!P1 IADD3 R18, P6, PT, R2, UR30, RZ ;  /* 0x0000001e02129c10 */ /* 0x000fe4000ffde0ff */
[----:B------:R-:W-:Y:S02]  /*08a0*/  @!P1 VIMNMX.U16x2 R8, PT, PT, R8, UR8, !PT ;  /* 0x0000000808089c48 */ /* 0x000fe4000ffe0200 */
[----:B------:R-:W-:Y:S02]  /*08b0*/  IADD3 R6, P0, PT, R2, UR34, RZ ;  /* 0x0000002202067c10 */ /* 0x000fe4000ff1e0ff */
[----:B------:R-:W-:-:S02]  /*08c0*/  @!P1 IADD3.X R19, PT, PT, R0, UR14, RZ, P6, !PT ;  /* 0x0000000e00139c10 */ /* 0x000fc4000b7fe4ff */
[----:B------:R-:W-:Y:S02]  /*08d0*/  PRMT R5, R8, 0x7610, R5 ;  /* 0x0000761008057816 */ /* 0x000fe40000000005 */
[----:B------:R-:W-:Y:S02]  /*08e0*/  PRMT R9, RZ, 0x7610, R9 ;  /* 0x00007610ff097816 */ /* 0x000fe40000000009 */
[----:B0-----:R-:W-:Y:S01]  /*08f0*/  IADD3.X R7, PT, PT, R0, UR35, RZ, P0, !PT ;  /* 0x0000002300077c10 */ /* 0x001fe200087fe4ff */
[----:B------:R0:W-:Y:S01]  /*0900*/  @!P1 STG.E.U8 desc[UR22][R18.64], R5 ;  /* 0x0000000512009986 */ /* 0x0001e2000c101116 */
[C---:B------:R-:W-:Y:S02]  /*0910*/  @!P4 IADD3 R12, P0, PT, R2.reuse, UR33, RZ ;  /* 0x00000021020ccc10 */ /* 0x040fe4000ff1e0ff */
[----:B------:R-:W-:Y:S01]  /*0920*/  @!P5 IADD3 R16, P1, PT, R2, UR32, RZ ;  /* 0x000000200210dc10 */ /* 0x000fe2000ff3e0ff */
[----:B------:R-:W2:Y:S01]  /*0930*/  @!P2 LDG.E.U8 R9, desc[UR22][R6.64] ;  /* 0x000000160609a981 */ /* 0x000ea2000c1e1100 */
[----:B------:R-:W-:-:S02]  /*0940*/  @!P4 IADD3.X R13, PT, PT, R0, UR18, RZ, P0, !PT ;  /* 0x00000012000dcc10 */ /* 0x000fc400087fe4ff */
[----:B------:R-:W-:Y:S02]  /*0950*/  @!P3 IADD3 R14, P0, PT, R2, UR31, RZ ;  /* 0x0000001f020ebc10 */ /* 0x000fe4000ff1e0ff */
[----:B------:R-:W-:Y:S01]  /*0960*/  PRMT R8, RZ, 0x7610, R8 ;  /* 0x00007610ff087816 */ /* 0x000fe20000000008 */
[----:B------:R-:W3:Y:S01]  /*0970*/  @!P4 LDG.E.U8 R20, desc[UR22][R12.64] ;  /* 0x000000160c14c981 */ /* 0x000ee2000c1e1100 */
[C---:B------:R-:W-:Y:S02]  /*0980*/  @!P5 IADD3.X R17, PT, PT, R0.reuse, UR7, RZ, P1, !PT ;  /* 0x000000070011dc10 */ /* 0x040fe40008ffe4ff */
[----:B0-----:R-:W-:Y:S02]  /*0990*/  PRMT R5, RZ, 0x7610, R5 ;  /* 0x00007610ff057816 */ /* 0x001fe40000000005 */
        /* <DEDUP_REMOVED lines=10> */
[----:B------:R-:W-:-:S02]  /*0a40*/  IADD3.X R3, PT, PT, RZ, RZ, R4, P4, P5 ;  /* 0x000000ffff037210 */ /* 0x000fc400027ea404 */
[----:B------:R-:W-:Y:S02]  /*0a50*/  ISETP.GE.U32.AND P0, PT, R10, UR36, PT ;  /* 0x000000240a007c0c */ /* 0x000fe4000bf06070 */
[----:B------:R-:W-:Y:S02]  /*0a60*/  ISETP.GE.AND.EX P1, PT, R3, UR37, PT, P1 ;  /* 0x0000002503007c0c */ /* 0x000fe4000bf26310 */
[----:B------:R-:W-:Y:S01]  /*0a70*/  ISETP.GE.AND.EX P0, PT, R4, UR37, PT, P0 ;  /* 0x0000002504007c0c */ /* 0x000fe2000bf06300 */
[----:B------:R-:W-:-:S04]  /*0a80*/  UIADD3 UR12, UP0, UPT, UR12, -0x2, URZ ;  /* 0xfffffffe0c0c7890 */ /* 0x000fc8000ff1e0ff */
[----:B------:R-:W-:Y:S02]  /*0a90*/  UIADD3.X UR4, UPT, UPT, UR4, -0x1, URZ, UP0, !UPT ;  /* 0xffffffff04047890 */ /* 0x000fe400087fe4ff */
[----:B------:R-:W-:-:S04]  /*0aa0*/  UISETP.NE.U32.AND UP0, UPT, UR12, URZ, UPT ;  /* 0x000000ff0c00728c */ /* 0x000fc8000bf05070 */
[----:B------:R-:W-:Y:S02]  /*0ab0*/  UISETP.NE.AND.EX UP0, UPT, UR4, URZ, UPT, UP0 ;  /* 0x000000ff0400728c */ /* 0x000fe4000bf05300 */
[----:B------:R-:W-:-:S04]  /*0ac0*/  UIADD3 UR5, UP1, UPT, UR25, UR5, URZ ;  /* 0x0000000519057290 */ /* 0x000fc8000ff3e0ff */
[----:B------:R-:W-:Y:S01]  /*0ad0*/  UIADD3.X UR6, UPT, UPT, UR26, UR6, URZ, UP1, !UPT ;  /* 0x000000061a067290 */ /* 0x000fe20008ffe4ff */
[----:B--2---:R-:W-:-:S04]  /*0ae0*/  @!P2 LOP3.LUT R4, R9, 0xff, RZ, 0xc0, !PT ;  /* 0x000000ff0904a812 */ /* 0x004fc800078ec0ff */
[----:B------:R-:W-:Y:S02]  /*0af0*/  @!P2 VIMNMX.U16x2 R3, PT, PT, R4, UR8, !PT ;  /* 0x000000080403ac48 */ /* 0x000fe4000ffe0200 */
[----:B------:R-:W-:Y:S02]  /*0b00*/  @!P0 IADD3 R4, P4, PT, R2, UR33, RZ ;  /* 0x0000002102048c10 */ /* 0x000fe4000ff9e0ff */
[----:B------:R-:W-:Y:S02]  /*0b10*/  PRMT R9, R3, 0x7610, R9 ;  /* 0x0000761003097816 */ /* 0x000fe40000000009 */
[----:B----4-:R-:W-:Y:S02]  /*0b20*/  @!P1 LOP3.LUT R10, R8, 0xff, RZ, 0xc0, !PT ;  /* 0x000000ff080a9812 */ /* 0x010fe400078ec0ff */
[----:B-----5:R-:W-:Y:S01]  /*0b30*/  @!P3 LOP3.LUT R8, R5, 0xff, RZ, 0xc0, !PT ;  /* 0x000000ff0508b812 */ /* 0x020fe200078ec0ff */
[----:B------:R0:W-:Y:S01]  /*0b40*/  @!P2 STG.E.U8 desc[UR22][R6.64], R9 ;  /* 0x000000090600a986 */ /* 0x0001e2000c101116 */
[----:B---3--:R-:W-:-:S02]  /*0b50*/  @!P0 LOP3.LUT R20, R20, 0xff, RZ, 0xc0, !PT ;  /* 0x000000ff14148812 */ /* 0x008fc400078ec0ff */
[----:B------:R-:W-:Y:S02]  /*0b60*/  @!P3 VIMNMX.U16x2 R3, PT, PT, R8, UR8, !PT ;  /* 0x000000080803bc48 */ /* 0x000fe4000ffe0200 */
[----:B------:R-:W-:Y:S02]  /*0b70*/  @!P1 VIMNMX.U16x2 R12, PT, PT, R10, UR8, !PT ;  /* 0x000000080a0c9c48 */ /* 0x000fe4000ffe0200 */
[----:B------:R-:W-:Y:S02]  /*0b80*/  @!P0 IADD3.X R5, PT, PT, R0, UR18, RZ, P4, !PT ;  /* 0x0000001200058c10 */ /* 0x000fe4000a7fe4ff */
[C---:B------:R-:W-:Y:S02]  /*0b90*/  @!P3 IADD3 R8, P2, PT, R2.reuse, UR31, RZ ;  /* 0x0000001f0208bc10 */ /* 0x040fe4000ff5e0ff */
[----:B------:R-:W-:Y:S02]  /*0ba0*/  @!P1 IADD3 R10, P4, PT, R2, UR32, RZ ;  /* 0x00000020020a9c10 */ /* 0x000fe4000ff9e0ff */
[----:B------:R-:W-:-:S02]  /*0bb0*/  @!P0 VIMNMX.U16x2 R20, PT, PT, R20, UR8, !PT ;  /* 0x0000000814148c48 */ /* 0x000fc4000ffe0200 */
        /* <DEDUP_REMOVED lines=8> */
.L_x_170:
        /* <DEDUP_REMOVED lines=37> */
[----:B--2---:R-:W-:-:S04]  /*0e90*/  LOP3.LUT R0, R0, 0xff, RZ, 0xc0, !PT ;  /* 0x000000ff00007812 */ /* 0x004fc800078ec0ff */
[----:B------:R-:W-:Y:S02]  /*0ea0*/  VIMNMX.U16x2 R13, PT, PT, R0, UR8, !PT ;  /* 0x00000008000d7c48 */ /* 0x000fe4000ffe0200 */
[----:B---3--:R-:W-:Y:S02]  /*0eb0*/  LOP3.LUT R10, R10, 0xff, RZ, 0xc0, !PT ;  /* 0x000000ff0a0a7812 */ /* 0x008fe400078ec0ff */
[----:B----4-:R-:W-:Y:S01]  /*0ec0*/  LOP3.LUT R0, R11, 0xff, RZ, 0xc0, !PT ;  /* 0x000000ff0b007812 */ /* 0x010fe200078ec0ff */
[----:B------:R0:W-:Y:S01]  /*0ed0*/  @!P0 STG.E.U8 desc[UR22][R4.64], R13 ;  /* 0x0000000d04008986 */ /* 0x0001e2000c101116 */
[----:B------:R-:W-:Y:S02]  /*0ee0*/  VIMNMX.U16x2 R10, PT, PT, R10, UR8, !PT ;  /* 0x000000080a0a7c48 */ /* 0x000fe4000ffe0200 */
[----:B------:R-:W-:Y:S02]  /*0ef0*/  VIMNMX.U16x2 R0, PT, PT, R0, UR8, !PT ;  /* 0x0000000800007c48 */ /* 0x000fe4000ffe0200 */
[----:B-----5:R-:W-:Y:S01]  /*0f00*/  LOP3.LUT R12, R12, 0xff, RZ, 0xc0, !PT ;  /* 0x000000ff0c0c7812 */ /* 0x020fe200078ec0ff */
[----:B------:R0:W-:Y:S03]  /*0f10*/  @!P1 STG.E.U8 desc[UR22][R8.64], R10 ;  /* 0x0000000a08009986 */ /* 0x0001e6000c101116 */
[----:B------:R-:W-:Y:S01]  /*0f20*/  VIMNMX.U16x2 R12, PT, PT, R12, UR8, !PT ;  /* 0x000000080c0c7c48 */ /* 0x000fe2000ffe0200 */
[----:B------:R0:W-:Y:S01]  /*0f30*/  @!P2 STG.E.U8 desc[UR22][R6.64], R0 ;  /* 0x000000000600a986 */ /* 0x0001e2000c101116 */
[----:B------:R-:W-:Y:S05]  /*0f40*/  @P3 EXIT ;  /* 0x000000000000394d */ /* 0x000fea0003800000 */
[----:B------:R-:W-:Y:S01]  /*0f50*/  STG.E.U8 desc[UR22][R2.64], R12 ;  /* 0x0000000c02007986 */ /* 0x000fe2000c101116 */
[----:B------:R-:W-:Y:S05]  /*0f60*/  EXIT ;  /* 0x000000000000794d */ /* 0x000fea0003800000 */
.L_x_169:
[----:B------:R-:W0:Y:S02]  /*0f70*/  S2R R9, SR_TID.X ;  /* 0x0000000000097919 */ /* 0x000e240000002100 */
[----:B0-----:R-:W-:-:S03]  /*0f80*/  IMAD.WIDE.U32 R2, R9, 0x4, RZ ;  /* 0x0000000409027825 */ /* 0x001fc600078e00ff */
[----:B------:R-:W-:-:S04]  /*0f90*/  ISETP.GE.U32.AND P0, PT, R2, UR9, PT ;  /* 0x0000000902007c0c */ /* 0x000fc8000bf06070 */
[----:B------:R-:W-:-:S13]  /*0fa0*/  ISETP.GE.AND.EX P0, PT, R3, UR13, PT, P0 ;  /* 0x0000000d03007c0c */ /* 0x000fda000bf06300 */
[----:B------:R-:W-:Y:S05]  /*0fb0*/  @P0 EXIT ;  /* 0x000000000000094d */ /* 0x000fea0003800000 */
[----:B------:R-:W-:Y:S01]  /*0fc0*/  IMAD.MOV.U32 R10, RZ, RZ, RZ ;  /* 0x000000ffff0a7224 */ /* 0x000fe200078e00ff */
[----:B------:R-:W0:Y:S06]  /*0fd0*/  LDCU UR4, c[0x0][0x360] ;  /* 0x00006c00ff0477ac */ /* 0x000e2c0008000800 */
.L_x_172:
[----:B------:R-:W-:-:S04]  /*0fe0*/  LEA R2, P0, R9, UR38, 0x2 ;  /* 0x0000002609027c11 */ /* 0x000fc8000f8010ff */
[----:B------:R-:W-:-:S05]  /*0ff0*/  LEA.HI.X R3, R9, UR39, R10, 0x2, P0 ;  /* 0x0000002709037c11 */ /* 0x000fca00080f140a */
[----:B------:R-:W2:Y:S01]  /*1000*/  LDG.E R0, desc[UR22][R2.64] ;  /* 0x0000001602007981 */ /* 0x000ea2000c1e1900 */
[----:B0-----:R-:W-:-:S05]  /*1010*/  IADD3 R9, P0, PT, R9, UR4, RZ ;  /* 0x0000000409097c10 */ /* 0x001fca000ff1e0ff */
[----:B------:R-:W-:Y:S01]  /*1020*/  IMAD.X R10, RZ, RZ, R10, P0 ;  /* 0x000000ffff0a7224 */ /* 0x000fe200000e060a */
[----:B------:R-:W-:-:S04]  /*1030*/  LOP3.LUT P0, RZ, R9, 0xffffc000, RZ, 0xc0, !PT ;  /* 0xffffc00009ff7812 */ /* 0x000fc8000780c0ff */
[----:B------:R-:W-:Y:S02]  /*1040*/  LOP3.LUT P0, RZ, R10, 0x3fffffff, RZ, 0xc0, P0 ;  /* 0x3fffffff0aff7812 */ /* 0x000fe4000000c0ff */
[C---:B--2---:R-:W-:Y:S02]  /*1050*/  PRMT R4, R0.reuse, 0x7770, RZ ;  /* 0x0000777000047816 */ /* 0x044fe400000000ff */
[C---:B------:R-:W-:Y:S02]  /*1060*/  PRMT R6, R0.reuse, 0x7771, RZ ;  /* 0x0000777100067816 */ /* 0x040fe400000000ff */
[C---:B------:R-:W-:Y:S02]  /*1070*/  PRMT R8, R0.reuse, 0x7773, RZ ;  /* 0x0000777300087816 */ /* 0x040fe400000000ff */
[----:B------:R-:W-:Y:S02]  /*1080*/  PRMT R0, R0, 0x7772, RZ ;  /* 0x0000777200007816 */ /* 0x000fe400000000ff */
[----:B------:R-:W-:-:S02]  /*1090*/  VIMNMX.U16x2 R4, PT, PT, R4, UR8, !PT ;  /* 0x0000000804047c48 */ /* 0x000fc4000ffe0200 */
[----:B------:R-:W-:Y:S02]  /*10a0*/  VIMNMX.U16x2 R6, PT, PT, R6, UR8, !PT ;  /* 0x0000000806067c48 */ /* 0x000fe4000ffe0200 */
[----:B------:R-:W-:Y:S02]  /*10b0*/  VIMNMX.U16x2 R8, PT, PT, R8, UR8, !PT ;  /* 0x0000000808087c48 */ /* 0x000fe4000ffe0200 */
[----:B------:R-:W-:Y:S02]  /*10c0*/  VIMNMX.U16x2 R5, PT, PT, R0, UR8, !PT ;  /* 0x0000000800057c48 */ /* 0x000fe4000ffe0200 */
[----:B------:R-:W-:Y:S02]  /*10d0*/  PRMT R0, R4, 0x7610, R0 ;  /* 0x0000761004007816 */ /* 0x000fe40000000000 */
[----:B------:R-:W-:Y:S02]  /*10e0*/  PRMT R4, R6, 0x7610, R4 ;  /* 0x0000761006047816 */ /* 0x000fe40000000004 */
[----:B------:R-:W-:-:S02]  /*10f0*/  PRMT R6, R8, 0x7610, R6 ;  /* 0x0000761008067816 */ /* 0x000fc40000000006 */
[----:B------:R-:W-:Y:S01]  /*1100*/  LOP3.LUT R7, R0, 0xffff, RZ, 0xc0, !PT ;  /* 0x0000ffff00077812 */ /* 0x000fe200078ec0ff */
[----:B------:R-:W-:Y:S01]  /*1110*/  IMAD.SHL.U32 R0, R9, 0x4, RZ ;  /* 0x0000000409007824 */ /* 0x000fe200078e00ff */
[----:B------:R-:W-:Y:S02]  /*1120*/  LOP3.LUT R4, R4, 0xffff, RZ, 0xc0, !PT ;  /* 0x0000ffff04047812 */ /* 0x000fe400078ec0ff */
[----:B------:R-:W-:Y:S02]  /*1130*/  LOP3.LUT R6, R6, 0xffff, RZ, 0xc0, !PT ;  /* 0x0000ffff06067812 */ /* 0x000fe400078ec0ff */
[----:B------:R-:W-:Y:S02]  /*1140*/  LOP3.LUT R5, R5, 0xffff, RZ, 0xc0, !PT ;  /* 0x0000ffff05057812 */ /* 0x000fe400078ec0ff */
[----:B------:R-:W-:Y:S02]  /*1150*/  PRMT R4, R7, 0x3340, R4 ;  /* 0x0000334007047816 */ /* 0x000fe40000000004 */
[----:B------:R-:W-:-:S02]  /*1160*/  PRMT R5, R5, 0x3340, R6 ;  /* 0x0000334005057816 */ /* 0x000fc40000000006 */
[----:B------:R-:W-:Y:S02]  /*1170*/  ISETP.LT.U32.AND P1, PT, R0, UR9, PT ;  /* 0x0000000900007c0c */ /* 0x000fe4000bf21070 */
[----:B------:R-:W-:Y:S02]  /*1180*/  PRMT R5, R4, 0x5410, R5 ;  /* 0x0000541004057816 */ /* 0x000fe40000000005 */
[----:B------:R-:W-:-:S03]  /*1190*/  SHF.L.U64.HI R0, R9, 0x2, R10 ;  /* 0x0000000209007819 */ /* 0x000fc6000001020a */
[----:B------:R1:W-:Y:S01]  /*11a0*/  STG.E desc[UR22][R2.64], R5 ;  /* 0x0000000502007986 */ /* 0x0003e2000c101916 */
[----:B------:R-:W-:-:S13]  /*11b0*/  ISETP.LT.AND.EX P1, PT, R0, UR13, PT, P1 ;  /* 0x0000000d00007c0c */ /* 0x000fda000bf21310 */
[----:B-1----:R-:W-:Y:S05]  /*11c0*/  @!P0 BRA P1, `(.L_x_172) ;  /* 0xfffffffc00848947 */ /* 0x002fea000083ffff */
[----:B------:R-:W-:Y:S05]  /*11d0*/  EXIT ;  /* 0x000000000000794d */ /* 0x000fea0003800000 */
        .weak           $__internal_17_$__cuda_sm20_div_u16
        .type           $__internal_17_$__cuda_sm20_div_u16,@function
        .size           $__internal_17_$__cuda_sm20_div_u16,(.L_x_4132 - $__internal_17_$__cuda_sm20_div_u16)
$__internal_17_$__cuda_sm20_div_u16:
        /* <DEDUP_REMOVED lines=19> */
[----:B------:R-:W-:Y:S05]  /*1310*/  RET.REL.NODEC R4 `(_ZN2at6native61_GLOBAL__N__44eb8e94_28_ForeachBinaryOpScalarList_cu_dda10a6925multi_tensor_apply_kernelINS1_28TensorListScalarListMetadataIhLi1EEENS1_25BinaryOpScalarListFunctorIhLi1ELi1ELi0EEEJNS0_7maximumIhEEEEEvT_T0_DpT1_) ;  /* 0xffffffec04387950 */ /* 0x000fea0003c3ffff */
.L_x_173:
        /* <DEDUP_REMOVED lines=14> */
.L_x_4132:


//--------------------- .text._ZN2at6native61_GLOBAL__N__44eb8e94_28_ForeachBinaryOpScalarList_cu_dda10a6925multi_tensor_apply_kernelINS1_28TensorListScalarListMetadataIfLi2EEENS1_25BinaryOpScalarListFunctorIN3c108BFloat16ELi2ELi1ELi1EEEJNS0_7minimumIfEEEEEvT_T0_DpT1_ --------------------------
	.section	.text._ZN2at6native61_GLOBAL__N__44eb8e94_28_ForeachBinaryOpScalarList_cu_dda10a6925multi_tensor_apply_kernelINS1_28TensorListScalarListMetadataIfLi2EEENS1_25BinaryOpScalarListFunctorIN3c108BFloat16ELi2ELi1ELi1EEEJNS0_7minimumIfEEEEEvT_T0_DpT1_,"ax",@progbits
	.align	128
.text._ZN2at6native61_GLOBAL__N__44eb8e94_28_ForeachBinaryOpScalarList_cu_dda10a6925multi_tensor_apply_kernelINS1_28TensorListScalarListMetadataIfLi2EEENS1_25BinaryOpScalarListFunctorIN3c108BFloat16ELi2ELi1ELi1EEEJNS0_7minimumIfEEEEEvT_T0_DpT1_:
        .type           _ZN2at6native61_GLOBAL__N__44eb8e94_28_ForeachBinaryOpScalarList_cu_dda10a6925multi_tensor_apply_kernelINS1_28TensorListScalarListMetadataIfLi2EEENS1_25BinaryOpScalarListFunctorIN3c108BFloat16ELi2ELi1ELi1EEEJNS0_7minimumIfEEEEEvT_T0_DpT1_,@function
        .size           _ZN2at6native61_GLOBAL__N__44eb8e94_28_ForeachBinaryOpScalarList_cu_dda10a6925multi_tensor_apply_kernelINS1_28TensorListScalarListMetadataIfLi2EEENS1_25BinaryOpScalarListFunctorIN3c108BFloat16ELi2ELi1ELi1EEEJNS0_7minimumIfEEEEEvT_T0_DpT1_,(.L_x_4134 - _ZN2at6native61_GLOBAL__N__44eb8e94_28_ForeachBinaryOpScalarList_cu_dda10a6925multi_tensor_apply_kernelINS1_28TensorListScalarListMetadataIfLi2EEENS1_25BinaryOpScalarListFunctorIN3c108BFloat16ELi2ELi1ELi1EEEJNS0_7minimumIfEEEEEvT_T0_DpT1_)
        .other          _ZN2at6native61_GLOBAL__N__44eb8e94_28_ForeachBinaryOpScalarList_cu_dda10a6925multi_tensor_apply_kernelINS1_28TensorListScalarListMetadataIfLi2EEENS1_25BinaryOpScalarListFunctorIN3c108BFloat16ELi2ELi1ELi1EEEJNS0_7minimumIfEEEEEvT_T0_DpT1_,@"STO_CUDA_ENTRY STV_DEFAULT"
_ZN2at6native61_GLOBAL__N__44eb8e94_28_ForeachBinaryOpScalarList_cu_dda10a6925multi_tensor_apply_kernelINS1_28TensorListScalarListMetadataIfLi2EEENS1_25BinaryOpScalarListFunctorIN3c108BFloat16ELi2ELi1ELi1EEEJNS0_7minimumIfEEEEEvT_T0_DpT1_:
        /* <DEDUP_REMOVED lines=42> */
[----:B------:R-:W-:Y:S05]  /*02a0*/  CALL.REL.NOINC `($__internal_18_$__cuda_sm20_div_u16) ;  /* 0x0000001000247944 */ /* 0x000fea0003c00000 */
        /* <DEDUP_REMOVED lines=16> */
.L_x_176:
        /* <DEDUP_REMOVED lines=35> */
[----:B------:R-:W-:Y:S01]  /*05e0*/  FSETP.GEU.FTZ.AND P5, PT, R2, UR14, PT ;  /* 0x0000000e02007c0b */ /* 0x000fe2000bfbe000 */
[----:B---3--:R-:W-:-:S10]  /*05f0*/  IMAD.U32 R19, R19, 0x10000, RZ ;  /* 0x0001000013137824 */ /* 0x008fd400078e00ff */
[----:B------:R-:W-:Y:S02]  /*0600*/  @!P4 FSEL R2, R2, UR14, !P5 ;  /* 0x0000000e0202cc08 */ /* 0x000fe4000e800000 */
[C---:B------:R-:W-:Y:S02]  /*0610*/  @!P6 LEA R12, P5, R10.reuse, UR10, 0x1 ;  /* 0x0000000a0a0cec11 */ /* 0x040fe4000f8a08ff */
[----:B------:R-:W-:Y:S02]  /*0620*/  FSETP.NAN.FTZ.AND P4, PT, |R19|, |R19|, PT ;  /* 0x400000131300720b */ /* 0x000fe40003f98200 */
[----:B------:R-:W-:Y:S02]  /*0630*/  F2FP.BF16.F32.PACK_AB R2, RZ, R2 ;  /* 0x00000002ff02723e */ /* 0x000fe400000010ff */
[----:B------:R-:W-:Y:S02]  /*0640*/  @!P6 LEA.HI.X R13, R10, UR11, R15, 0x1, P5 ;  /* 0x0000000b0a0dec11 */ /* 0x000fe4000a8f0c0f */
[----:B0-----:R-:W-:-:S02]  /*0650*/  PRMT R7, R2, 0x7610, R7 ;  /* 0x0000761002077816 */ /* 0x001fc40000000007 */
[----:B------:R-:W-:Y:S01]  /*0660*/  FSETP.GEU.FTZ.AND P5, PT, R19, UR14, PT ;  /* 0x0000000e13007c0b */ /* 0x000fe2000bfbe000 */
[----:B----4-:R-:W-:Y:S02]  /*0670*/  IMAD.U32 R20, R4, 0x10000, RZ ;  /* 0x0001000004147824 */ /* 0x010fe400078e00ff */
[----:B------:R0:W-:Y:S01]  /*0680*/  @!P6 STG.E.U16 desc[UR18][R12.64], R7 ;  /* 0x000000070c00e986 */ /* 0x0001e2000c101512 */
[----:B------:R-:W-:Y:S02]  /*0690*/  @!P3 LEA R6, P6, R11, UR10, 0x1 ;  /* 0x0000000a0b06bc11 */ /* 0x000fe4000f8c08ff */
[----:B------:R-:W-:Y:S02]  /*06a0*/  @!P4 FSEL R19, R19, UR14, !P5 ;  /* 0x0000000e1313cc08 */ /* 0x000fe4000e800000 */
        /* <DEDUP_REMOVED lines=10> */
[----:B------:R-:W-:Y:S01]  /*0750*/  FSETP.GEU.FTZ.AND P6, PT, R20, UR14, PT ;  /* 0x0000000e14007c0b */ /* 0x000fe2000bfde000 */
[----:B------:R-:W-:Y:S01]  /*0760*/  IMAD.X R15, RZ, RZ, R15, P5 ;  /* 0x000000ffff0f7224 */ /* 0x000fe200028e060f */
[----:B------:R-:W-:-:S02]  /*0770*/  FSETP.NAN.FTZ.AND P5, PT, |R17|, |R17|, PT ;  /* 0x400000111100720b */ /* 0x000fc40003fb8200 */
[----:B------:R-:W-:Y:S02]  /*0780*/  @!P4 FSEL R20, R20, UR14, !P6 ;  /* 0x0000000e1414cc08 */ /* 0x000fe4000f000000 */
[----:B------:R-:W-:Y:S02]  /*0790*/  ISETP.GE.U32.AND P4, PT, R10, UR16, PT ;  /* 0x000000100a007c0c */ /* 0x000fe4000bf86070 */
[----:B------:R-:W-:Y:S02]  /*07a0*/  IADD3 R11, P6, PT, R11, UR13, RZ ;  /* 0x0000000d0b0b7c10 */ /* 0x000fe4000ffde0ff */
[----:B------:R-:W-:Y:S02]  /*07b0*/  ISETP.GE.AND.EX P4, PT, R15, UR17, PT, P4 ;  /* 0x000000110f007c0c */ /* 0x000fe4000bf86340 */
[----:B------:R-:W-:Y:S01]  /*07c0*/  F2FP.BF16.F32.PACK_AB R20, RZ, R20 ;  /* 0x00000014ff14723e */ /* 0x000fe200000010ff */
[----:B------:R-:W-:Y:S01]  /*07d0*/  IMAD.X R14, RZ, RZ, R14, P6 ;  /* 0x000000ffff0e7224 */ /* 0x000fe200030e060e */
[----:B------:R-:W-:-:S02]  /*07e0*/  FSETP.GEU.FTZ.AND P6, PT, R17, UR14, PT ;  /* 0x0000000e11007c0b */ /* 0x000fc4000bfde000 */
[----:B0-----:R-:W-:Y:S02]  /*07f0*/  PRMT R7, R20, 0x7610, R7 ;  /* 0x0000761014077816 */ /* 0x001fe40000000007 */
[----:B------:R-:W-:Y:S02]  /*0800*/  @!P5 FSEL R17, R17, UR14, !P6 ;  /* 0x0000000e1111dc08 */ /* 0x000fe4000f000000 */
        /* <DEDUP_REMOVED lines=35> */
[----:B------:R-:W-:Y:S01]  /*0a40*/  FSETP.GEU.FTZ.AND P6, PT, R20, UR14, PT ;  /* 0x0000000e14007c0b */ /* 0x000fe2000bfde000 */
[----:B---3--:R-:W-:-:S10]  /*0a50*/  IMAD.U32 R21, R21, 0x10000, RZ ;  /* 0x0001000015157824 */ /* 0x008fd400078e00ff */
[----:B------:R-:W-:Y:S02]  /*0a60*/  @!P5 FSEL R20, R20, UR14, !P6 ;  /* 0x0000000e1414dc08 */ /* 0x000fe4000f000000 */
[C---:B------:R-:W-:Y:S02]  /*0a70*/  FSETP.NAN.FTZ.AND P5, PT, |R21|.reuse, |R21|, PT ;  /* 0x400000151500720b */ /* 0x040fe40003fb8200 */
[----:B------:R-:W-:Y:S02]  /*0a80*/  FSETP.GEU.FTZ.AND P6, PT, R21, UR14, PT ;  /* 0x0000000e15007c0b */ /* 0x000fe4000bfde000 */
[----:B------:R-:W-:Y:S01]  /*0a90*/  F2FP.BF16.F32.PACK_AB R20, RZ, R20 ;  /* 0x00000014ff14723e */ /* 0x000fe200000010ff */
[----:B----4-:R-:W-:-:S08]  /*0aa0*/  IMAD.U32 R16, R16, 0x10000, RZ ;  /* 0x0001000010107824 */ /* 0x010fd000078e00ff */
[----:B------:R-:W-:Y:S02]  /*0ab0*/  @!P5 FSEL R21, R21, UR14, !P6 ;  /* 0x0000000e1515dc08 */ /* 0x000fe4000f000000 */
        /* <DEDUP_REMOVED lines=8> */
[----:B------:R-:W-:-:S03]  /*0b40*/  FSETP.GEU.FTZ.AND P6, PT, R16, UR14, PT ;  /* 0x0000000e10007c0b */ /* 0x000fc6000bfde000 */
[----:B------:R1:W-:Y:S01]  /*0b50*/  @!P3 STG.E.U16 desc[UR18][R4.64], R21 ;  /* 0x000000150400b986 */ /* 0x0003e2000c101512 */
[----:B------:R-:W-:Y:S02]  /*0b60*/  @!P5 FSEL R16, R16, UR14, !P6 ;  /* 0x0000000e1010dc08 */ /* 0x000fe4000f000000 */
[C---:B------:R-:W-:Y:S02]  /*0b70*/  @!P1 LEA R10, P6, R12.reuse, UR10, 0x1 ;  /* 0x0000000a0c0a9c11 */ /* 0x040fe4000f8c08ff */
[----:B------:R-:W-:Y:S02]  /*0b80*/  FSETP.NAN.FTZ.AND P5, PT, |R17|, |R17|, PT ;  /* 0x400000111100720b */ /* 0x000fe40003fb8200 */
[----:B------:R-:W-:Y:S02]  /*0b90*/  @!P1 LEA.HI.X R11, R12, UR11, R13, 0x1, P6 ;  /* 0x0000000b0c0b9c11 */ /* 0x000fe4000b0f0c0d */
[----:B------:R-:W-:Y:S02]  /*0ba0*/  @!P2 LEA R12, P6, R6, UR10, 0x1 ;  /* 0x0000000a060cac11 */ /* 0x000fe4000f8c08ff */
[----:B------:R-:W-:-:S02]  /*0bb0*/  F2FP.BF16.F32.PACK_AB R16, RZ, R16 ;  /* 0x00000010ff10723e */ /* 0x000fc400000010ff */
[----:B------:R-:W-:Y:S02]  /*0bc0*/  @!P2 LEA.HI.X R13, R6, UR11, R7, 0x1, P6 ;  /* 0x0000000b060dac11 */ /* 0x000fe4000b0f0c07 */
[----:B------:R-:W-:Y:S01]  /*0bd0*/  FSETP.GEU.FTZ.AND P6, PT, R17, UR14, PT ;  /* 0x0000000e11007c0b */ /* 0x000fe2000bfde000 */
[----:B------:R1:W-:Y:S01]  /*0be0*/  @!P1 STG.E.U16 desc[UR18][R10.64], R16 ;  /* 0x000000100a009986 */ /* 0x0003e2000c101512 */
[----:B------:R-:W-:Y:S02]  /*0bf0*/  ISETP.NE.U32.AND P1, PT, R9, UR4, PT ;  /* 0x0000000409007c0c */ /* 0x000fe4000bf25070 */
[----:B------:R-:W-:Y:S02]  /*0c00*/  @!P5 FSEL R17, R17, UR14, !P6 ;  /* 0x0000000e1111dc08 */ /* 0x000fe4000f000000 */
[----:B------:R-:W-:Y:S02]  /*0c10*/  ISETP.NE.AND.EX P1, PT, RZ, UR5, PT, P1 ;  /* 0x00000005ff007c0c */ /* 0x000fe4000bf25310 */
[----:B------:R-:W-:-:S05]  /*0c20*/  F2FP.BF16.F32.PACK_AB R17, RZ, R17 ;  /* 0x00000011ff11723e */ /* 0x000fca00000010ff */
[----:B------:R1:W-:Y:S06]  /*0c30*/  @!P2 STG.E.U16 desc[UR18][R12.64], R17 ;  /* 0x000000110c00a986 */ /* 0x0003ec000c101512 */
[----:B------:R-:W-:Y:S05]  /*0c40*/  @P1 BRA `(.L_x_176) ;  /* 0xfffffff400d81947 */ /* 0x000fea000383ffff */
.L_x_175:
        /* <DEDUP_REMOVED lines=37> */
[----:B------:R-:W-:Y:S02]  /*0ea0*/  FSETP.GEU.FTZ.AND P6, PT, R15, UR14, PT ;  /* 0x0000000e0f007c0b */ /* 0x000fe4000bfde000 */
[----:B------:R-:W-:Y:S01]  /*0eb0*/  FSETP.NAN.FTZ.AND P4, PT, |R14|, |R14|, PT ;  /* 0x4000000e0e00720b */ /* 0x000fe20003f98200 */
[----:B----4-:R-:W-:-:S08]  /*0ec0*/  IMAD.U32 R16, R16, 0x10000, RZ ;  /* 0x0001000010107824 */ /* 0x010fd000078e00ff */
[----:B------:R-:W-:Y:S02]  /*0ed0*/  @!P5 FSEL R15, R15, UR14, !P6 ;  /* 0x0000000e0f0fdc08 */ /* 0x000fe4000f000000 */
[C---:B------:R-:W-:Y:S02]  /*0ee0*/  @!P0 LEA R6, P6, R19.reuse, UR10, 0x1 ;  /* 0x0000000a13068c11 */ /* 0x040fe4000f8c08ff */
[----:B------:R-:W-:Y:S02]  /*0ef0*/  FSETP.NAN.FTZ.AND P5, PT, |R16|, |R16|, PT ;  /* 0x400000101000720b */ /* 0x000fe40003fb8200 */
[----:B------:R-:W-:Y:S02]  /*0f00*/  @!P0 LEA.HI.X R7, R19, UR11, R20, 0x1, P6 ;  /* 0x0000000b13078c11 */ /* 0x000fe4000b0f0c14 */
[----:B------:R-:W-:Y:S01]  /*0f10*/  FSETP.GEU.FTZ.AND P6, PT, R14, UR14, PT ;  /* 0x0000000e0e007c0b */ /* 0x000fe2000bfde000 */
[----:B-----5:R-:W-:Y:S01]  /*0f20*/  IMAD.U32 R0, R0, 0x10000, RZ ;  /* 0x0001000000007824 */ /* 0x020fe200078e00ff */
[----:B------:R-:W-:-:S02]  /*0f30*/  F2FP.BF16.F32.PACK_AB R15, RZ, R15 ;  /* 0x0000000fff0f723e */ /* 0x000fc400000010ff */
[----:B------:R-:W-:Y:S02]  /*0f40*/  @!P4 FSEL R14, R14, UR14, !P6 ;  /* 0x0000000e0e0ecc08 */ /* 0x000fe4000f000000 */
[C---:B------:R-:W-:Y:S02]  /*0f50*/  FSETP.GEU.FTZ.AND P4, PT, R16.reuse, UR14, PT ;  /* 0x0000000e10007c0b */ /* 0x040fe4000bf9e000 */
[----:B------:R-:W-:Y:S02]  /*0f60*/  F2FP.BF16.F32.PACK_AB R14, RZ, R14 ;  /* 0x0000000eff0e723e */ /* 0x000fe400000010ff */
[----:B------:R-:W-:Y:S02]  /*0f70*/  @!P2 LEA R10, P6, R5, UR10, 0x1 ;  /* 0x0000000a050aac11 */ /* 0x000fe4000f8c08ff */
[----:B------:R-:W-:Y:S01]  /*0f80*/  @!P5 FSEL R16, R16, UR14, !P4 ;  /* 0x0000000e1010dc08 */ /* 0x000fe2000e000000 */
[----:B------:R0:W-:Y:S01]  /*0f90*/  @!P1 STG.E.U16 desc[UR18][R2.64], R14 ;  /* 0x0000000e02009986 */ /* 0x0001e2000c101512 */
[----:B------:R-:W-:-:S02]  /*0fa0*/  FSETP.NAN.FTZ.AND P1, PT, |R0|, |R0|, PT ;  /* 0x400000000000720b */ /* 0x000fc40003f38200 */
[----:B------:R-:W-:Y:S01]  /*0fb0*/  @!P2 LEA.HI.X R11, R5, UR11, R8, 0x1, P6 ;  /* 0x0000000b050bac11 */ /* 0x000fe2000b0f0c08 */
[----:B------:R0:W-:Y:S01]  /*0fc0*/  @!P0 STG.E.U16 desc[UR18][R6.64], R15 ;  /* 0x0000000f06008986 */ /* 0x0001e2000c101512 */
[----:B------:R-:W-:Y:S02]  /*0fd0*/  F2FP.BF16.F32.PACK_AB R16, RZ, R16 ;  /* 0x00000010ff10723e */ /* 0x000fe400000010ff */
[----:B------:R-:W-:-:S03]  /*0fe0*/  FSETP.GEU.FTZ.AND P0, PT, R0, UR14, PT ;  /* 0x0000000e00007c0b */ /* 0x000fc6000bf1e000 */
[----:B------:R0:W-:Y:S04]  /*0ff0*/  @!P2 STG.E.U16 desc[UR18][R10.64], R16 ;  /* 0x000000100a00a986 */ /* 0x0001e8000c101512 */
[----:B------:R-:W-:Y:S01]  /*1000*/  @!P1 FSEL R0, R0, UR14, !P0 ;  /* 0x0000000e00009c08 */ /* 0x000fe2000c000000 */
[----:B------:R-:W-:Y:S06]  /*1010*/  @P3 EXIT ;  /* 0x000000000000394d */ /* 0x000fec0003800000 */
[C---:B0-----:R-:W-:Y:S02]  /*1020*/  LEA R2, P0, R4.reuse, UR10, 0x1 ;  /* 0x0000000a04027c11 */ /* 0x041fe4000f8008ff */
[----:B------:R-:W-:Y:S02]  /*1030*/  F2FP.BF16.F32.PACK_AB R0, RZ, R0 ;  /* 0x00000000ff00723e */ /* 0x000fe400000010ff */
[----:B------:R-:W-:-:S05]  /*1040*/  LEA.HI.X R3, R4, UR11, R9, 0x1, P0 ;  /* 0x0000000b04037c11 */ /* 0x000fca00080f0c09 */
[----:B------:R-:W-:Y:S01]  /*1050*/  STG.E.U16 desc[UR18][R2.64], R0 ;  /* 0x0000000002007986 */ /* 0x000fe2000c101512 */
[----:B------:R-:W-:Y:S05]  /*1060*/  EXIT ;  /* 0x000000000000794d */ /* 0x000fea0003800000 */
.L_x_174:
[----:B------:R-:W1:Y:S02]  /*1070*/  S2R R9, SR_TID.X ;  /* 0x0000000000097919 */ /* 0x000e640000002100 */
[----:B-1----:R-:W-:-:S03]  /*1080*/  IMAD.WIDE.U32 R2, R9, 0x4, RZ ;  /* 0x0000000409027825 */ /* 0x002fc600078e00ff */
[----:B------:R-:W-:-:S04]  /*1090*/  ISETP.GE.U32.AND P0, PT, R2, UR20, PT ;  /* 0x0000001402007c0c */ /* 0x000fc8000bf06070 */
[----:B------:R-:W-:-:S13]  /*10a0*/  ISETP.GE.AND.EX P0, PT, R3, UR12, PT, P0 ;  /* 0x0000000c03007c0c */ /* 0x000fda000bf06300 */
[----:B0-----:R-:W-:Y:S05]  /*10b0*/  @P0 EXIT ;  /* 0x000000000000094d */ /* 0x001fea0003800000 */
[----:B------:R-:W-:Y:S01]  /*10c0*/  IMAD.MOV.U32 R10, RZ, RZ, RZ ;  /* 0x000000ffff0a7224 */ /* 0x000fe200078e00ff */
[----:B------:R-:W0:Y:S06]  /*10d0*/  LDCU UR4, c[0x0][0x360] ;  /* 0x00006c00ff0477ac */ /* 0x000e2c0008000800 */
.L_x_177:
        /* <DEDUP_REMOVED lines=15> */
[C---:B------:R-:W-:Y:S02]  /*11d0*/  FSETP.GEU.FTZ.AND P6, PT, R5.reuse, UR14, PT ;  /* 0x0000000e05007c0b */ /* 0x040fe4000bfde000 */
[----:B------:R-:W-:Y:S02]  /*11e0*/  FSETP.GEU.FTZ.AND P4, PT, R0, UR14, PT ;  /* 0x0000000e00007c0b */ /* 0x000fe4000bf9e000 */
[----:B------:R-:W-:Y:S02]  /*11f0*/  FSETP.GEU.FTZ.AND P2, PT, R6, UR14, PT ;  /* 0x0000000e06007c0b */ /* 0x000fe4000bf5e000 */
[----:B------:R-:W-:-:S02]  /*1200*/  @!P5 FSEL R5, R5, UR14, !P6 ;  /* 0x0000000e0505dc08 */ /* 0x000fc4000f000000 */
[----:B------:R-:W-:Y:S02]  /*1210*/  FSETP.GEU.FTZ.AND P5, PT, R7, UR14, PT ;  /* 0x0000000e07007c0b */ /* 0x000fe4000bfbe000 */
[----:B------:R-:W-:Y:S02]  /*1220*/  @!P0 FSEL R0, R0, UR14, !P4 ;  /* 0x0000000e00008c08 */ /* 0x000fe4000e000000 */
[----:B0-----:R-:W-:Y:S02]  /*1230*/  IADD3 R9, P0, PT, R9, UR4, RZ ;  /* 0x0000000409097c10 */ /* 0x001fe4000ff1e0ff */
[----:B------:R-:W-:Y:S02]  /*1240*/  IADD3 R2, P6, PT, R8, UR10, RZ ;  /* 0x0000000a08027c10 */ /* 0x000fe4000ffde0ff */
[----:B------:R-:W-:Y:S01]  /*1250*/  @!P3 FSEL R6, R6, UR14, !P2 ;  /* 0x0000000e0606bc08 */ /* 0x000fe2000d000000 */
[----:B------:R-:W-:Y:S01]  /*1260*/  IMAD.X R10, RZ, RZ, R10, P0 ;  /* 0x000000ffff0a7224 */ /* 0x000fe200000e060a */
[----:B------:R-:W-:-:S02]  /*1270*/  @!P1 FSEL R7, R7, UR14, !P5 ;  /* 0x0000000e07079c08 */ /* 0x000fc4000e800000 */
        /* <DEDUP_REMOVED lines=12> */
        .weak           $__internal_18_$__cuda_sm20_div_u16
        .type           $__internal_18_$__cuda_sm20_div_u16,@function
        .size           $__internal_18_$__cuda_sm20_div_u16,(.L_x_4134 - $__internal_18_$__cuda_sm20_div_u16)
$__internal_18_$__cuda_sm20_div_u16:
        /* <DEDUP_REMOVED lines=18> */
[----:B------:R-:W-:Y:S06]  /*1460*/  RET.REL.NODEC R2 `(_ZN2at6native61_GLOBAL__N__44eb8e94_28_ForeachBinaryOpScalarList_cu_dda10a6925multi_tensor_apply_kernelINS1_28TensorListScalarListMetadataIfLi2EEENS1_25BinaryOpScalarListFunctorIN3c108BFloat16ELi2ELi1ELi1EEEJNS0_7minimumIfEEEEEvT_T0_DpT1_) ;  /* 0xffffffe802e47950 */ /* 0x000fec0003c3ffff */
.L_x_178:
        /* <DEDUP_REMOVED lines=9> */
.L_x_4134:


//--------------------- .text._ZN2at6native61_GLOBAL__N__44eb8e94_28_ForeachBinaryOpScalarList_cu_dda10a6925multi_tensor_apply_kernelINS1_28TensorListScalarListMetadataIfLi2EEENS1_25BinaryOpScalarListFunctorIN3c104HalfELi2ELi1ELi1EEEJNS0_7minimumIfEEEEEvT_T0_DpT1_ --------------------------
	.section	.text._ZN2at6native61_GLOBAL__N__44eb8e94_28_ForeachBinaryOpScalarList_cu_dda10a6925multi_tensor_apply_kernelINS1_28TensorListScalarListMetadataIfLi2EEENS1_25BinaryOpScalarListFunctorIN3c104HalfELi2ELi1ELi1EEEJNS0_7minimumIfEEEEEvT_T0_DpT1_,"ax",@progbits
	.align	128
.text._ZN2at6native61_GLOBAL__N__44eb8e94_28_ForeachBinaryOpScalarList_cu_dda10a6925multi_tensor_apply_kernelINS1_28TensorListScalarListMetadataIfLi2EEENS1_25BinaryOpScalarListFunctorIN3c104HalfELi2ELi1ELi1EEEJNS0_7minimumIfEEEEEvT_T0_DpT1_:
        .type           _ZN2at6native61_GLOBAL__N__44eb8e94_28_ForeachBinaryOpScalarList_cu_dda10a6925multi_tensor_apply_kernelINS1_28TensorListScalarListMetadataIfLi2EEENS1_25BinaryOpScalarListFunctorIN3c104HalfELi2ELi1ELi1EEEJNS0_7minimumIfEEEEEvT_T0_DpT1_,@function
        .size           _ZN2at6native61_GLOBAL__N__44eb8e94_28_ForeachBinaryOpScalarList_cu_dda10a6925multi_tensor_apply_kernelINS1_28TensorListScalarListMetadataIfLi2EEENS1_25BinaryOpScalarListFunctorIN3c104HalfELi2ELi1ELi1EEEJNS0_7minimumIfEEEEEvT_T0_DpT1_,(.L_x_4136 - _ZN2at6native61_GLOBAL__N__44eb8e94_28_ForeachBinaryOpScalarList_cu_dda10a6925multi_tensor_apply_kernelINS1_28TensorListScalarListMetadataIfLi2EEENS1_25BinaryOpScalarListFunctorIN3c104HalfELi2ELi1ELi1EEEJNS0_7minimumIfEEEEEvT_T0_DpT1_)
        .other          _ZN2at6native61_GLOBAL__N__44eb8e94_28_ForeachBinaryOpScalarList_cu_dda10a6925multi_tensor_apply_kernelINS1_28TensorListScalarListMetadataIfLi2EEENS1_25BinaryOpScalarListFunctorIN3c104HalfELi2ELi1ELi1EEEJNS0_7minimumIfEEEEEvT_T0_DpT1_,@"STO_CUDA_ENTRY STV_DEFAULT"
_ZN2at6native61_GLOBAL__N__44eb8e94_28_ForeachBinaryOpScalarList_cu_dda10a6925multi_tensor_apply_kernelINS1_28TensorListScalarListMetadataIfLi2EEENS1_25BinaryOpScalarListFunctorIN3c104HalfELi2ELi1ELi1EEEJNS0_7minimumIfEEEEEvT_T0_DpT1_:
        /* <DEDUP_REMOVED lines=42> */
[----:B------:R-:W-:Y:S05]  /*02a0*/  CALL.REL.NOINC `($__internal_19_$__cuda_sm20_div_u16) ;  /* 0x0000001000187944 */ /* 0x000fea0003c00000 */
        /* <DEDUP_REMOVED lines=16> */
.L_x_181:
        /* <DEDUP_REMOVED lines=34> */
[----:B------:R-:W-:Y:S01]  /*05d0*/  FSETP.GEU.FTZ.AND P6, PT, R19, UR14, PT ;  /* 0x0000000e13007c0b */ /* 0x000fe2000bfde000 */
[----:B---3--:R-:W-:-:S10]  /*05e0*/  HADD2.F32 R20, -RZ, R20.H0_H0 ;  /* 0x20000014ff147230 */ /* 0x008fd40000004100 */
[----:B------:R-:W-:Y:S02]  /*05f0*/  @!P5 FSEL R19, R19, UR14, !P6 ;  /* 0x0000000e1313dc08 */ /* 0x000fe4000f000000 */
        /* <DEDUP_REMOVED lines=10> */
[C---:B------:R-:W-:Y:S02]  /*06a0*/  FSETP.GEU.FTZ.AND P6, PT, R20.reuse, UR14, PT ;  /* 0x0000000e14007c0b */ /* 0x040fe4000bfde000 */
[----:B------:R-:W-:Y:S02]  /*06b0*/  FSETP.NAN.FTZ.AND P1, PT, |R21|, |R21|, PT ;  /* 0x400000151500720b */ /* 0x000fe40003f38200 */
[----:B------:R-:W-:Y:S02]  /*06c0*/  @!P5 FSEL R20, R20, UR14, !P6 ;  /* 0x0000000e1414dc08 */ /* 0x000fe4000f000000 */
[----:B------:R-:W-:Y:S01]  /*06d0*/  @!P4 LEA R4, P6, R16, UR10, 0x1 ;  /* 0x0000000a1004cc11 */ /* 0x000fe2000f8c08ff */
[----:B-----5:R-:W-:Y:S01]  /*06e0*/  HADD2.F32 R18, -RZ, R18.H0_H0 ;  /* 0x20000012ff127230 */ /* 0x020fe20000004100 */
[----:B------:R-:W-:-:S02]  /*06f0*/  IADD3 R10, P5, PT, R10, UR13, RZ ;  /* 0x0000000d0a0a7c10 */ /* 0x000fc4000ffbe0ff */
[----:B------:R-:W-:Y:S02]  /*0700*/  @!P4 LEA.HI.X R5, R16, UR11, R5, 0x1, P6 ;  /* 0x0000000b1005cc11 */ /* 0x000fe4000b0f0c05 */
[C---:B------:R-:W-:Y:S01]  /*0710*/  FSETP.GEU.FTZ.AND P6, PT, R21.reuse, UR14, PT ;  /* 0x0000000e15007c0b */ /* 0x040fe2000bfde000 */
[----:B------:R-:W-:Y:S01]  /*0720*/  IMAD.X R13, RZ, RZ, R13, P5 ;  /* 0x000000ffff0d7224 */ /* 0x000fe200028e060d */
[----:B------:R-:W-:Y:S02]  /*0730*/  FSETP.NAN.FTZ.AND P5, PT, |R18|, |R18|, PT ;  /* 0x400000121200720b */ /* 0x000fe40003fb8200 */
[----:B------:R-:W-:Y:S02]  /*0740*/  @!P1 FSEL R21, R21, UR14, !P6 ;  /* 0x0000000e15159c08 */ /* 0x000fe4000f000000 */
[----:B------:R-:W-:Y:S02]  /*0750*/  ISETP.GE.U32.AND P1, PT, R10, UR16, PT ;  /* 0x000000100a007c0c */ /* 0x000fe4000bf26070 */
[----:B------:R-:W-:-:S02]  /*0760*/  IADD3 R12, P6, PT, R12, UR13, RZ ;  /* 0x0000000d0c0c7c10 */ /* 0x000fc4000ffde0ff */
[----:B------:R-:W-:Y:S02]  /*0770*/  ISETP.GE.AND.EX P1, PT, R13, UR17, PT, P1 ;  /* 0x000000110d007c0c */ /* 0x000fe4000bf26310 */
[----:B------:R-:W-:Y:S01]  /*0780*/  F2FP.F16.F32.PACK_AB R20, RZ, R20 ;  /* 0x00000014ff14723e */ /* 0x000fe200000000ff */
[----:B------:R-:W-:Y:S01]  /*0790*/  IMAD.X R11, RZ, RZ, R11, P6 ;  /* 0x000000ffff0b7224 */ /* 0x000fe200030e060b */
[----:B------:R-:W-:Y:S02]  /*07a0*/  FSETP.GEU.FTZ.AND P6, PT, R18, UR14, PT ;  /* 0x0000000e12007c0b */ /* 0x000fe4000bfde000 */
[----:B0-----:R-:W-:Y:S02]  /*07b0*/  PRMT R15, R20, 0x7610, R15 ;  /* 0x00007610140f7816 */ /* 0x001fe4000000000f */
[----:B------:R-:W-:Y:S02]  /*07c0*/  @!P5 FSEL R18, R18, UR14, !P6 ;  /* 0x0000000e1212dc08 */ /* 0x000fe4000f000000 */
        /* <DEDUP_REMOVED lines=38> */
[----:B------:R-:W-:Y:S01]  /*0a30*/  FSETP.GEU.FTZ.AND P6, PT, R20, UR14, PT ;  /* 0x0000000e14007c0b */ /* 0x000fe2000bfde000 */
[----:B---3--:R-:W-:-:S10]  /*0a40*/  HADD2.F32 R21, -RZ, R21.H0_H0 ;  /* 0x20000015ff157230 */ /* 0x008fd40000004100 */
[----:B------:R-:W-:Y:S02]  /*0a50*/  @!P5 FSEL R20, R20, UR14, !P6 ;  /* 0x0000000e1414dc08 */ /* 0x000fe4000f000000 */
[C---:B------:R-:W-:Y:S02]  /*0a60*/  FSETP.NAN.FTZ.AND P5, PT, |R21|.reuse, |R21|, PT ;  /* 0x400000151500720b */ /* 0x040fe40003fb8200 */
[----:B------:R-:W-:Y:S01]  /*0a70*/  FSETP.GEU.FTZ.AND P6, PT, R21, UR14, PT ;  /* 0x0000000e15007c0b */ /* 0x000fe2000bfde000 */
[----:B----4-:R-:W-:-:S10]  /*0a80*/  HADD2.F32 R16, -RZ, R16.H0_H0 ;  /* 0x20000010ff107230 */ /* 0x010fd40000004100 */
[----:B------:R-:W-:Y:S02]  /*0a90*/  @!P5 FSEL R21, R21, UR14, !P6 ;  /* 0x0000000e1515dc08 */ /* 0x000fe4000f000000 */
[----:B------:R-:W-:Y:S02]  /*0aa0*/  @!P1 LEA R2, P6, R10, UR10, 0x1 ;  /* 0x0000000a0a029c11 */ /* 0x000fe4000f8c08ff */
[----:B------:R-:W-:Y:S02]  /*0ab0*/  FSETP.NAN.FTZ.AND P5, PT, |R16|, |R16|, PT ;  /* 0x400000101000720b */ /* 0x000fe40003fb8200 */
[----:B------:R-:W-:Y:S02]  /*0ac0*/  @!P1 LEA.HI.X R3, R10, UR11, R13, 0x1, P6 ;  /* 0x0000000b0a039c11 */ /* 0x000fe4000b0f0c0d */
[----:B0-----:R-:W-:Y:S01]  /*0ad0*/  @!P2 LEA R4, P6, R12, UR10, 0x1 ;  /* 0x0000000a0c04ac11 */ /* 0x001fe2000f8c08ff */
[----:B-----5:R-:W-:-:S03]  /*0ae0*/  HADD2.F32 R17, -RZ, R17.H0_H0 ;  /* 0x20000011ff117230 */ /* 0x020fc60000004100 */
[----:B------:R-:W-:Y:S02]  /*0af0*/  @!P2 LEA.HI.X R5, R12, UR11, R11, 0x1, P6 ;  /* 0x0000000b0c05ac11 */ /* 0x000fe4000b0f0c0b */
[----:B------:R-:W-:-:S04]  /*0b00*/  FSETP.GEU.FTZ.AND P6, PT, R16, UR14, PT ;  /* 0x0000000e10007c0b */ /* 0x000fc8000bfde000 */
[----:B------:R-:W-:Y:S02]  /*0b10*/  @!P5 FSEL R16, R16, UR14, !P6 ;  /* 0x0000000e1010dc08 */ /* 0x000fe4000f000000 */
[C---:B------:R-:W-:Y:S02]  /*0b20*/  @!P3 LEA R10, P6, R14.reuse, UR10, 0x1 ;  /* 0x0000000a0e0abc11 */ /* 0x040fe4000f8c08ff */
[----:B------:R-:W-:Y:S02]  /*0b30*/  FSETP.NAN.FTZ.AND P5, PT, |R17|, |R17|, PT ;  /* 0x400000111100720b */ /* 0x000fe40003fb8200 */
[----:B------:R-:W-:Y:S02]  /*0b40*/  @!P3 LEA.HI.X R11, R14, UR11, R15, 0x1, P6 ;  /* 0x0000000b0e0bbc11 */ /* 0x000fe4000b0f0c0f */
[----:B------:R-:W-:-:S04]  /*0b50*/  @!P4 LEA R12, P6, R6, UR10, 0x1 ;  /* 0x0000000a060ccc11 */ /* 0x000fc8000f8c08ff */
[----:B------:R-:W-:Y:S02]  /*0b60*/  @!P4 LEA.HI.X R13, R6, UR11, R7, 0x1, P6 ;  /* 0x0000000b060dcc11 */ /* 0x000fe4000b0f0c07 */
[C---:B------:R-:W-:Y:S02]  /*0b70*/  FSETP.GEU.FTZ.AND P6, PT, R17.reuse, UR14, PT ;  /* 0x0000000e11007c0b */ /* 0x040fe4000bfde000 */
[----:B------:R-:W-:Y:S02]  /*0b80*/  F2FP.F16.F32.PACK_AB R20, RZ, R20 ;  /* 0x00000014ff14723e */ /* 0x000fe400000000ff */
[----:B------:R-:W-:Y:S02]  /*0b90*/  @!P5 FSEL R17, R17, UR14, !P6 ;  /* 0x0000000e1111dc08 */ /* 0x000fe4000f000000 */
        /* <DEDUP_REMOVED lines=10> */
.L_x_180:
        /* <DEDUP_REMOVED lines=36> */
[----:B------:R-:W-:Y:S01]  /*0e80*/  FSETP.GEU.FTZ.AND P5, PT, R15, UR14, PT ;  /* 0x0000000e0f007c0b */ /* 0x000fe2000bfbe000 */
[----:B---3--:R-:W-:-:S10]  /*0e90*/  HADD2.F32 R14, -RZ, R14.H0_H0 ;  /* 0x2000000eff0e7230 */ /* 0x008fd40000004100 */
[----:B------:R-:W-:Y:S01]  /*0ea0*/  @!P4 FSEL R15, R15, UR14, !P5 ;  /* 0x0000000e0f0fcc08 */ /* 0x000fe2000e800000 */
[----:B----4-:R-:W-:Y:S01]  /*0eb0*/  HADD2.F32 R16, -RZ, R16.H0_H0 ;  /* 0x20000010ff107230 */ /* 0x010fe20000004100 */
[----:B------:R-:W-:Y:S02]  /*0ec0*/  FSETP.NAN.FTZ.AND P4, PT, |R14|, |R14|, PT ;  /* 0x4000000e0e00720b */ /* 0x000fe40003f98200 */
[C---:B------:R-:W-:Y:S02]  /*0ed0*/  @!P0 LEA R4, P5, R19.reuse, UR10, 0x1 ;  /* 0x0000000a13048c11 */ /* 0x040fe4000f8a08ff */
[----:B------:R-:W-:Y:S02]  /*0ee0*/  FSETP.NAN.FTZ.AND P6, PT, |R16|, |R16|, PT ;  /* 0x400000101000720b */ /* 0x000fe40003fd8200 */
[----:B------:R-:W-:Y:S02]  /*0ef0*/  @!P0 LEA.HI.X R5, R19, UR11, R20, 0x1, P5 ;  /* 0x0000000b13058c11 */ /* 0x000fe4000a8f0c14 */
[----:B------:R-:W-:-:S02]  /*0f00*/  FSETP.GEU.FTZ.AND P5, PT, R14, UR14, PT ;  /* 0x0000000e0e007c0b */ /* 0x000fc4000bfbe000 */
[----:B------:R-:W-:Y:S01]  /*0f10*/  F2FP.F16.F32.PACK_AB R15, RZ, R15 ;  /* 0x0000000fff0f723e */ /* 0x000fe200000000ff */
[----:B-----5:R-:W-:Y:S02]  /*0f20*/  HADD2.F32 R0, -RZ, R0.H0_H0 ;  /* 0x20000000ff007230 */ /* 0x020fe40000004100 */
[----:B------:R-:W-:Y:S02]  /*0f30*/  @!P4 FSEL R14, R14, UR14, !P5 ;  /* 0x0000000e0e0ecc08 */ /* 0x000fe4000e800000 */
[C---:B------:R-:W-:Y:S02]  /*0f40*/  FSETP.GEU.FTZ.AND P4, PT, R16.reuse, UR14, PT ;  /* 0x0000000e10007c0b */ /* 0x040fe4000bf9e000 */
[----:B------:R-:W-:Y:S02]  /*0f50*/  F2FP.F16.F32.PACK_AB R14, RZ, R14 ;  /* 0x0000000eff0e723e */ /* 0x000fe400000000ff */
[----:B------:R-:W-:Y:S02]  /*0f60*/  @!P2 LEA R10, P5, R7, UR10, 0x1 ;  /* 0x0000000a070aac11 */ /* 0x000fe4000f8a08ff */
[----:B------:R-:W-:Y:S01]  /*0f70*/  @!P6 FSEL R16, R16, UR14, !P4 ;  /* 0x0000000e1010ec08 */ /* 0x000fe2000e000000 */
[----:B------:R0:W-:Y:S01]  /*0f80*/  @!P1 STG.E.U16 desc[UR18][R2.64], R14 ;  /* 0x0000000e02009986 */ /* 0x0001e2000c101512 */
[----:B------:R-:W-:-:S02]  /*0f90*/  FSETP.NAN.FTZ.AND P1, PT, |R0|, |R0|, PT ;  /* 0x400000000000720b */ /* 0x000fc40003f38200 */
[----:B------:R-:W-:Y:S01]  /*0fa0*/  @!P2 LEA.HI.X R11, R7, UR11, R8, 0x1, P5 ;  /* 0x0000000b070bac11 */ /* 0x000fe2000a8f0c08 */
[----:B------:R0:W-:Y:S01]  /*0fb0*/  @!P0 STG.E.U16 desc[UR18][R4.64], R15 ;  /* 0x0000000f04008986 */ /* 0x0001e2000c101512 */
[----:B------:R-:W-:Y:S02]  /*0fc0*/  F2FP.F16.F32.PACK_AB R16, RZ, R16 ;  /* 0x00000010ff10723e */ /* 0x000fe400000000ff */
[----:B------:R-:W-:-:S03]  /*0fd0*/  FSETP.GEU.FTZ.AND P0, PT, R0, UR14, PT ;  /* 0x0000000e00007c0b */ /* 0x000fc6000bf1e000 */
[----:B------:R0:W-:Y:S04]  /*0fe0*/  @!P2 STG.E.U16 desc[UR18][R10.64], R16 ;  /* 0x000000100a00a986 */ /* 0x0001e8000c101512 */
[----:B------:R-:W-:Y:S01]  /*0ff0*/  @!P1 FSEL R0, R0, UR14, !P0 ;  /* 0x0000000e00009c08 */ /* 0x000fe2000c000000 */
[----:B------:R-:W-:Y:S06]  /*1000*/  @P3 EXIT ;  /* 0x000000000000394d */ /* 0x000fec0003800000 */
[C---:B0-----:R-:W-:Y:S02]  /*1010*/  LEA R2, P0, R6.reuse, UR10, 0x1 ;  /* 0x0000000a06027c11 */ /* 0x041fe4000f8008ff */
[----:B------:R-:W-:Y:S02]  /*1020*/  F2FP.F16.F32.PACK_AB R0, RZ, R0 ;  /* 0x00000000ff00723e */ /* 0x000fe400000000ff */
[----:B------:R-:W-:-:S05]  /*1030*/  LEA.HI.X R3, R6, UR11, R9, 0x1, P0 ;  /* 0x0000000b06037c11 */ /* 0x000fca00080f0c09 */
[----:B------:R-:W-:Y:S01]  /*1040*/  STG.E.U16 desc[UR18][R2.64], R0 ;  /* 0x0000000002007986 */ /* 0x000fe2000c101512 */
[----:B------:R-:W-:Y:S05]  /*1050*/  EXIT ;  /* 0x000000000000794d */ /* 0x000fea0003800000 */
.L_x_179:
[----:B------:R-:W1:Y:S02]  /*1060*/  S2R R8, SR_TID.X ;  /* 0x0000000000087919 */ /* 0x000e640000002100 */
[----:B-1----:R-:W-:-:S03]  /*1070*/  IMAD.WIDE.U32 R2, R8, 0x4, RZ ;  /* 0x0000000408027825 */ /* 0x002fc600078e00ff */
[----:B------:R-:W-:-:S04]  /*1080*/  ISETP.GE.U32.AND P0, PT, R2, UR20, PT ;  /* 0x0000001402007c0c */ /* 0x000fc8000bf06070 */
[----:B------:R-:W-:-:S13]  /*1090*/  ISETP.GE.AND.EX P0, PT, R3, UR12, PT, P0 ;  /* 0x0000000c03007c0c */ /* 0x000fda000bf06300 */
[----:B0-----:R-:W-:Y:S05]  /*10a0*/  @P0 EXIT ;  /* 0x000000000000094d */ /* 0x001fea0003800000 */
[----:B------:R-:W-:Y:S01]  /*10b0*/  IMAD.MOV.U32 R9, RZ, RZ, RZ ;  /* 0x000000ffff097224 */ /* 0x000fe200078e00ff */
[----:B------:R-:W0:Y:S06]  /*10c0*/  LDCU UR4, c[0x0][0x360] ;  /* 0x00006c00ff0477ac */ /* 0x000e2c0008000800 */
.L_x_182:
        /* <DEDUP_REMOVED lines=13> */
[----:B------:R-:W-:Y:S02]  /*11a0*/  FSETP.GEU.FTZ.AND P6, PT, R0, UR14, PT ;  /* 0x0000000e00007c0b */ /* 0x000fe4000bfde000 */
[----:B------:R-:W-:Y:S02]  /*11b0*/  FSETP.GEU.FTZ.AND P4, PT, R5, UR14, PT ;  /* 0x0000000e05007c0b */ /* 0x000fe4000bf9e000 */
[----:B------:R-:W-:Y:S02]  /*11c0*/  FSETP.GEU.FTZ.AND P2, PT, R4, UR14, PT ;  /* 0x0000000e04007c0b */ /* 0x000fe4000bf5e000 */
[----:B------:R-:W-:Y:S02]  /*11d0*/  @!P5 FSEL R0, R0, UR14, !P6 ;  /* 0x0000000e0000dc08 */ /* 0x000fe4000f000000 */
[----:B------:R-:W-:-:S02]  /*11e0*/  FSETP.GEU.FTZ.AND P5, PT, R7, UR14, PT ;  /* 0x0000000e07007c0b */ /* 0x000fc4000bfbe000 */
[----:B------:R-:W-:Y:S02]  /*11f0*/  @!P0 FSEL R5, R5, UR14, !P4 ;  /* 0x0000000e05058c08 */ /* 0x000fe4000e000000 */
[----:B0-----:R-:W-:Y:S02]  /*1200*/  IADD3 R8, P0, PT, R8, UR4, RZ ;  /* 0x0000000408087c10 */ /* 0x001fe4000ff1e0ff */
[----:B------:R-:W-:Y:S02]  /*1210*/  IADD3 R2, P6, PT, R6, UR10, RZ ;  /* 0x0000000a06027c10 */ /* 0x000fe4000ffde0ff */
[----:B------:R-:W-:Y:S01]  /*1220*/  @!P3 FSEL R4, R4, UR14, !P2 ;  /* 0x0000000e0404bc08 */ /* 0x000fe2000d000000 */
[----:B------:R-:W-:Y:S01]  /*1230*/  IMAD.X R9, RZ, RZ, R9, P0 ;  /* 0x000000ffff097224 */ /* 0x000fe200000e0609 */
[----:B------:R-:W-:Y:S02]  /*1240*/  @!P1 FSEL R7, R7, UR14, !P5 ;  /* 0x0000000e07079c08 */ /* 0x000fe4000e800000 */
        /* <DEDUP_REMOVED lines=12> */
        .weak           $__internal_19_$__cuda_sm20_div_u16
        .type           $__internal_19_$__cuda_sm20_div_u16,@function
        .size           $__internal_19_$__cuda_sm20_div_u16,(.L_x_4136 - $__internal_19_$__cuda_sm20_div_u16)
$__internal_19_$__cuda_sm20_div_u16:
        /* <DEDUP_REMOVED lines=18> */
[----:B------:R-:W-:Y:S06]  /*1430*/  RET.REL.NODEC R2 `(_ZN2at6native61_GLOBAL__N__44eb8e94_28_ForeachBinaryOpScalarList_cu_dda10a6925multi_tensor_apply_kernelINS1_28TensorListScalarListMetadataIfLi2EEENS1_25BinaryOpScalarListFunctorIN3c104HalfELi2ELi1ELi1EEEJNS0_7minimumIfEEEEEvT_T0_DpT1_) ;  /* 0xffffffe802f07950 */ /* 0x000fec0003c3ffff */
.L_x_183:
        /* <DEDUP_REMOVED lines=12> */
.L_x_4136:


//--------------------- .text._ZN2at6native61_GLOBAL__N__44eb8e94_28_ForeachBinaryOpScalarList_cu_dda10a6925multi_tensor_apply_kernelINS1_28TensorListScalarListMetadataIfLi2EEENS1_25BinaryOpScalarListFunctorIfLi2ELi1ELi1EEEJNS0_7minimumIfEEEEEvT_T0_DpT1_ --------------------------
	.section	.text._ZN2at6native61_GLOBAL__N__44eb8e94_28_ForeachBinaryOpScalarList_cu_dda10a6925multi_tensor_apply_kernelINS1_28TensorListScalarListMetadataIfLi2EEENS1_25BinaryOpScalarListFunctorIfLi2ELi1ELi1EEEJNS0_7minimumIfEEEEEvT_T0_DpT1_,"ax",@progbits
	.align	128
.text._ZN2at6native61_GLOBAL__N__44eb8e94_28_ForeachBinaryOpScalarList_cu_dda10a6925multi_tensor_apply_kernelINS1_28TensorListScalarListMetadataIfLi2EEENS1_25BinaryOpScalarListFunctorIfLi2ELi1ELi1EEEJNS0_7minimumIfEEEEEvT_T0_DpT1_:
        .type           _ZN2at6native61_GLOBAL__N__44eb8e94_28_ForeachBinaryOpScalarList_cu_dda10a6925multi_tensor_apply_kernelINS1_28TensorListScalarListMetadataIfLi2EEENS1_25BinaryOpScalarListFunctorIfLi2ELi1ELi1EEEJNS0_7minimumIfEEEEEvT_T0_DpT1_,@function
        .size           _ZN2at6native61_GLOBAL__N__44eb8e94_28_ForeachBinaryOpScalarList_cu_dda10a6925multi_tensor_apply_kernelINS1_28TensorListScalarListMetadataIfLi2EEENS1_25BinaryOpScalarListFunctorIfLi2ELi1ELi1EEEJNS0_7minimumIfEEEEEvT_T0_DpT1_,(.L_x_4138 - _ZN2at6native61_GLOBAL__N__44eb8e94_28_ForeachBinaryOpScalarList_cu_dda10a6925multi_tensor_apply_kernelINS1_28TensorListScalarListMetadataIfLi2EEENS1_25BinaryOpScalarListFunctorIfLi2ELi1ELi1EEEJNS0_7minimumIfEEEEEvT_T0_DpT1_)
        .other          _ZN2at6native61_GLOBAL__N__44eb8e94_28_ForeachBinaryOpScalarList_cu_dda10a6925multi_tensor_apply_kernelINS1_28TensorListScalarListMetadataIfLi2EEENS1_25BinaryOpScalarListFunctorIfLi2ELi1ELi1EEEJNS0_7minimumIfEEEEEvT_T0_DpT1_,@"STO_CUDA_ENTRY STV_DEFAULT"
_ZN2at6native61_GLOBAL__N__44eb8e94_28_ForeachBinaryOpScalarList_cu_dda10a6925multi_tensor_apply_kernelINS1_28TensorListScalarListMetadataIfLi2EEENS1_25BinaryOpScalarListFunctorIfLi2ELi1ELi1EEEJNS0_7minimumIfEEEEEvT_T0_DpT1_:
        /* <DEDUP_REMOVED lines=41> */
[----:B------:R-:W-:Y:S05]  /*0290*/  CALL.REL.NOINC `($__internal_20_$__cuda_sm20_div_u16) ;  /* 0x0000000c00e07944 */ /* 0x000fea0003c00000 */
        /* <DEDUP_REMOVED lines=16> */
.L_x_186:
        /* <DEDUP_REMOVED lines=37> */
[----:B------:R-:W-:-:S11]  /*05f0*/  @!P5 FSETP.GEU.FTZ.AND P6, PT, R23, UR14, PT ;  /* 0x0000000e1700dc0b */ /* 0x000fd6000bfde000 */
[----:B------:R-:W-:Y:S02]  /*0600*/  @!P0 FSEL R23, R23, UR14, !P6 ;  /* 0x0000000e17178c08 */ /* 0x000fe4000f000000 */
[----:B---3--:R-:W-:Y:S02]  /*0610*/  @!P1 FSETP.NAN.FTZ.AND P6, PT, |R21|, |R21|, PT ;  /* 0x400000151500920b */ /* 0x008fe40003fd8200 */
[----:B------:R-:W-:Y:S02]  /*0620*/  PLOP3.LUT P0, PT, PT, PT, PT, 0x80, 0x8 ;  /* 0x000000000008781c */ /* 0x000fe40003f0f070 */
[----:B------:R-:W-:Y:S02]  /*0630*/  @!P1 PLOP3.LUT P0, PT, P6, PT, PT, 0x80, 0x8 ;  /* 0x000000000008981c */ /* 0x000fe4000370f070 */
[----:B------:R-:W-:-:S04]  /*0640*/  @!P5 LEA R18, P6, R3, UR10, 0x2 ;  /* 0x0000000a0312dc11 */ /* 0x000fc8000f8c10ff */
[----:B------:R-:W-:Y:S02]  /*0650*/  @!P5 LEA.HI.X R19, R3, UR11, R12, 0x2, P6 ;  /* 0x0000000b0313dc11 */ /* 0x000fe4000b0f140c */
[----:B------:R-:W-:-:S03]  /*0660*/  @!P1 FSETP.GEU.FTZ.AND P6, PT, R21, UR14, PT ;  /* 0x0000000e15009c0b */ /* 0x000fc6000bfde000 */
[----:B------:R0:W-:Y:S01]  /*0670*/  @!P5 STG.E desc[UR18][R18.64], R23 ;  /* 0x000000171200d986 */ /* 0x0001e2000c101912 */
[C---:B------:R-:W-:Y:S02]  /*0680*/  @!P1 LEA R10, P5, R8.reuse, UR10, 0x2 ;  /* 0x0000000a080a9c11 */ /* 0x040fe4000f8a10ff */
[----:B------:R-:W-:Y:S02]  /*0690*/  @!P0 FSEL R21, R21, UR14, !P6 ;  /* 0x0000000e15158c08 */ /* 0x000fe4000f000000 */
        /* <DEDUP_REMOVED lines=10> */
[----:B------:R-:W-:Y:S02]  /*0740*/  @!P3 FSETP.GEU.FTZ.AND P6, PT, R15, UR14, PT ;  /* 0x0000000e0f00bc0b */ /* 0x000fe4000bfde000 */
[----:B------:R-:W-:Y:S02]  /*0750*/  @!P3 LEA.HI.X R5, R6, UR11, R25, 0x2, P5 ;  /* 0x0000000b0605bc11 */ /* 0x000fe4000a8f1419 */
[----:B-----5:R-:W-:Y:S02]  /*0760*/  @!P4 FSETP.NAN.FTZ.AND P5, PT, |R13|, |R13|, PT ;  /* 0x4000000d0d00c20b */ /* 0x020fe40003fb8200 */
[----:B------:R-:W-:-:S02]  /*0770*/  ISETP.GE.AND.EX P1, PT, R12, UR17, PT, P1 ;  /* 0x000000110c007c0c */ /* 0x000fc4000bf26310 */
[----:B------:R-:W-:Y:S02]  /*0780*/  @!P0 FSEL R15, R15, UR14, !P6 ;  /* 0x0000000e0f0f8c08 */ /* 0x000fe4000f000000 */
        /* <DEDUP_REMOVED lines=8> */
[----:B------:R-:W-:Y:S02]  /*0810*/  @!P4 FSETP.GEU.FTZ.AND P6, PT, R13, UR14, PT ;  /* 0x0000000e0d00cc0b */ /* 0x000fe4000bfde000 */
[----:B0-----:R-:W-:Y:S02]  /*0820*/  @!P1 LEA R10, P5, R3, UR8, 0x2 ;  /* 0x00000008030a9c11 */ /* 0x001fe4000f8a10ff */
[----:B------:R-:W-:Y:S02]  /*0830*/  @!P0 FSEL R13, R13, UR14, !P6 ;  /* 0x0000000e0d0d8c08 */ /* 0x000fe4000f000000 */
        /* <DEDUP_REMOVED lines=30> */
[----:B------:R-:W-:-:S11]  /*0a20*/  @!P1 FSETP.GEU.FTZ.AND P6, PT, R19, UR14, PT ;  /* 0x0000000e13009c0b */ /* 0x000fd6000bfde000 */
[----:B------:R-:W-:Y:S02]  /*0a30*/  @!P0 FSEL R19, R19, UR14, !P6 ;  /* 0x0000000e13138c08 */ /* 0x000fe4000f000000 */
        /* <DEDUP_REMOVED lines=11> */
[----:B------:R-:W-:-:S04]  /*0af0*/  @!P3 FSETP.GEU.FTZ.AND P6, PT, R17, UR14, PT ;  /* 0x0000000e1100bc0b */ /* 0x000fc8000bfde000 */
[----:B------:R-:W-:Y:S02]  /*0b00*/  @!P0 FSEL R17, R17, UR14, !P6 ;  /* 0x0000000e11118c08 */ /* 0x000fe4000f000000 */
[C---:B------:R-:W-:Y:S02]  /*0b10*/  @!P4 LEA R8, P0, R14.reuse, UR10, 0x2 ;  /* 0x0000000a0e08cc11 */ /* 0x040fe4000f8010ff */
[----:B-----5:R-:W-:Y:S01]  /*0b20*/  @!P5 FSETP.NAN.FTZ.AND P6, PT, |R13|, |R13|, PT ;  /* 0x4000000d0d00d20b */ /* 0x020fe20003fd8200 */
[----:B------:R1:W-:Y:S01]  /*0b30*/  @!P3 STG.E desc[UR18][R6.64], R17 ;  /* 0x000000110600b986 */ /* 0x0003e2000c101912 */
[----:B------:R-:W-:Y:S02]  /*0b40*/  @!P4 LEA.HI.X R9, R14, UR11, R21, 0x2, P0 ;  /* 0x0000000b0e09cc11 */ /* 0x000fe400080f1415 */
[----:B------:R-:W-:Y:S02]  /*0b50*/  PLOP3.LUT P0, PT, PT, PT, PT, 0x80, 0x8 ;  /* 0x000000000008781c */ /* 0x000fe40003f0f070 */
[----:B------:R-:W-:-:S02]  /*0b60*/  @!P5 PLOP3.LUT P0, PT, P6, PT, PT, 0x80, 0x8 ;  /* 0x000000000008d81c */ /* 0x000fc4000370f070 */
[----:B------:R-:W-:-:S04]  /*0b70*/  @!P4 FSETP.GEU.FTZ.AND P6, PT, R15, UR14, PT ;  /* 0x0000000e0f00cc0b */ /* 0x000fc8000bfde000 */
[----:B------:R-:W-:Y:S02]  /*0b80*/  @!P1 FSEL R15, R15, UR14, !P6 ;  /* 0x0000000e0f0f9c08 */ /* 0x000fe4000f000000 */
[C---:B0-----:R-:W-:Y:S02]  /*0b90*/  @!P5 LEA R4, P6, R16.reuse, UR10, 0x2 ;  /* 0x0000000a1004dc11 */ /* 0x041fe4000f8c10ff */
[C---:B------:R-:W-:Y:S01]  /*0ba0*/  @!P5 FSETP.GEU.FTZ.AND P1, PT, R13.reuse, UR14, PT ;  /* 0x0000000e0d00dc0b */ /* 0x040fe2000bf3e000 */
[----:B------:R1:W-:Y:S01]  /*0bb0*/  @!P4 STG.E desc[UR18][R8.64], R15 ;  /* 0x0000000f0800c986 */ /* 0x0003e2000c101912 */
[----:B------:R-:W-:Y:S02]  /*0bc0*/  @!P5 LEA.HI.X R5, R16, UR11, R23, 0x2, P6 ;  /* 0x0000000b1005dc11 */ /* 0x000fe4000b0f1417 */
[----:B------:R-:W-:Y:S02]  /*0bd0*/  @!P0 FSEL R13, R13, UR14, !P1 ;  /* 0x0000000e0d0d8c08 */ /* 0x000fe4000c800000 */
[----:B------:R-:W-:-:S03]  /*0be0*/  ISETP.NE.U32.AND P0, PT, R2, UR4, PT ;  /* 0x0000000402007c0c */ /* 0x000fc6000bf05070 */
[----:B------:R1:W-:Y:S01]  /*0bf0*/  @!P5 STG.E desc[UR18][R4.64], R13 ;  /* 0x0000000d0400d986 */ /* 0x0003e2000c101912 */
[----:B------:R-:W-:-:S13]  /*0c00*/  ISETP.NE.AND.EX P0, PT, RZ, UR5, PT, P0 ;  /* 0x00000005ff007c0c */ /* 0x000fda000bf05300 */
[----:B-1----:R-:W-:Y:S05]  /*0c10*/  @P0 BRA `(.L_x_186) ;  /* 0xfffffff400e00947 */ /* 0x002fea000383ffff */
.L_x_185:
        /* <DEDUP_REMOVED lines=34> */
[----:B------:R-:W-:Y:S02]  /*0e40*/  FSETP.GEU.FTZ.AND P6, PT, R17, UR14, PT ;  /* 0x0000000e11007c0b */ /* 0x000fe4000bfde000 */
[----:B---3--:R-:W-:-:S09]  /*0e50*/  FSETP.NAN.FTZ.AND P4, PT, |R15|, |R15|, PT ;  /* 0x4000000f0f00720b */ /* 0x008fd20003f98200 */
[----:B------:R-:W-:Y:S02]  /*0e60*/  @!P5 FSEL R17, R17, UR14, !P6 ;  /* 0x0000000e1111dc08 */ /* 0x000fe4000f000000 */
[----:B------:R-:W-:-:S04]  /*0e70*/  FSETP.GEU.FTZ.AND P5, PT, R15, UR14, PT ;  /* 0x0000000e0f007c0b */ /* 0x000fc8000bfbe000 */
[----:B------:R-:W-:Y:S02]  /*0e80*/  @!P4 FSEL R15, R15, UR14, !P5 ;  /* 0x0000000e0f0fcc08 */ /* 0x000fe4000e800000 */
        /* <DEDUP_REMOVED lines=8> */
[C---:B------:R-:W-:Y:S02]  /*0f10*/  FSETP.GEU.FTZ.AND P6, PT, R13.reuse, UR14, PT ;  /* 0x0000000e0d007c0b */ /* 0x040fe4000bfde000 */
[----:B------:R-:W-:Y:S02]  /*0f20*/  @!P2 LEA.HI.X R7, R12, UR11, R23, 0x2, P5 ;  /* 0x0000000b0c07ac11 */ /* 0x000fe4000a8f1417 */
[----:B------:R-:W-:Y:S01]  /*0f30*/  @!P4 FSEL R13, R13, UR14, !P6 ;  /* 0x0000000e0d0dcc08 */ /* 0x000fe2000f000000 */
[----:B------:R0:W-:Y:S01]  /*0f40*/  @!P1 STG.E desc[UR18][R4.64], R15 ;  /* 0x0000000f04009986 */ /* 0x0001e2000c101912 */
[----:B------:R-:W-:-:S03]  /*0f50*/  FSETP.GEU.FTZ.AND P1, PT, R11, UR14, PT ;  /* 0x0000000e0b007c0b */ /* 0x000fc6000bf3e000 */
[----:B------:R0:W-:Y:S01]  /*0f60*/  @!P2 STG.E desc[UR18][R6.64], R13 ;  /* 0x0000000d0600a986 */ /* 0x0001e2000c101912 */
[----:B------:R-:W-:Y:S01]  /*0f70*/  @!P0 FSEL R11, R11, UR14, !P1 ;  /* 0x0000000e0b0b8c08 */ /* 0x000fe2000c800000 */
[----:B------:R-:W-:Y:S08]  /*0f80*/  @P3 EXIT ;  /* 0x000000000000394d */ /* 0x000ff00003800000 */
[----:B0-----:R-:W-:-:S04]  /*0f90*/  LEA R2, P0, R14, UR10, 0x2 ;  /* 0x0000000a0e027c11 */ /* 0x001fc8000f8010ff */
[----:B------:R-:W-:-:S05]  /*0fa0*/  LEA.HI.X R3, R14, UR11, R25, 0x2, P0 ;  /* 0x0000000b0e037c11 */ /* 0x000fca00080f1419 */
[----:B------:R-:W-:Y:S01]  /*0fb0*/  STG.E desc[UR18][R2.64], R11 ;  /* 0x0000000b02007986 */ /* 0x000fe2000c101912 */
[----:B------:R-:W-:Y:S05]  /*0fc0*/  EXIT ;  /* 0x000000000000794d */ /* 0x000fea0003800000 */
.L_x_184:
[----:B------:R-:W1:Y:S02]  /*0fd0*/  S2R R6, SR_TID.X ;  /* 0x0000000000067919 */ /* 0x000e640000002100 */
[----:B-1----:R-:W-:-:S03]  /*0fe0*/  IMAD.WIDE.U32 R2, R6, 0x4, RZ ;  /* 0x0000000406027825 */ /* 0x002fc600078e00ff */
[----:B------:R-:W-:-:S04]  /*0ff0*/  ISETP.GE.U32.AND P0, PT, R2, UR20, PT ;  /* 0x0000001402007c0c */ /* 0x000fc8000bf06070 */
[----:B------:R-:W-:-:S13]  /*1000*/  ISETP.GE.AND.EX P0, PT, R3, UR12, PT, P0 ;  /* 0x0000000c03007c0c */ /* 0x000fda000bf06300 */
[----:B0-----:R-:W-:Y:S05]  /*1010*/  @P0 EXIT ;  /* 0x000000000000094d */ /* 0x001fea0003800000 */
[----:B------:R-:W-:Y:S01]  /*1020*/  IMAD.MOV.U32 R7, RZ, RZ, RZ ;  /* 0x000000ffff077224 */ /* 0x000fe200078e00ff */
[----:B------:R-:W0:Y:S06]  /*1030*/  LDCU UR4, c[0x0][0x360] ;  /* 0x00006c00ff0477ac */ /* 0x000e2c0008000800 */
.L_x_187:
        /* <DEDUP_REMOVED lines=16> */
[----:B------:R-:W-:-:S02]  /*1140*/  FSETP.GEU.FTZ.AND P6, PT, R8, UR14, PT ;  /* 0x0000000e08007c0b */ /* 0x000fc4000bfde000 */
[----:B------:R-:W-:-:S03]  /*1150*/  FSETP.GEU.FTZ.AND P3, PT, R9, UR14, PT ;  /* 0x0000000e09007c0b */ /* 0x000fc6000bf7e000 */
[----:B------:R-:W-:Y:S02]  /*1160*/  @!P5 FSEL R8, R8, UR14, !P6 ;  /* 0x0000000e0808dc08 */ /* 0x000fe4000f000000 */
[C---:B------:R-:W-:Y:S02]  /*1170*/  FSETP.GEU.FTZ.AND P5, PT, R10.reuse, UR14, PT ;  /* 0x0000000e0a007c0b */ /* 0x040fe4000bfbe000 */
[----:B------:R-:W-:Y:S02]  /*1180*/  FSETP.GEU.FTZ.AND P6, PT, R11, UR14, PT ;  /* 0x0000000e0b007c0b */ /* 0x000fe4000bfde000 */
[----:B------:R-:W-:Y:S02]  /*1190*/  @!P4 FSEL R9, R9, UR14, !P3 ;  /* 0x0000000e0909cc08 */ /* 0x000fe4000d800000 */
[----:B------:R-:W-:Y:S02]  /*11a0*/  @!P2 FSEL R10, R10, UR14, !P5 ;  /* 0x0000000e0a0aac08 */ /* 0x000fe4000e800000 */
[----:B------:R-:W-:-:S02]  /*11b0*/  @!P1 FSEL R11, R11, UR14, !P6 ;  /* 0x0000000e0b0b9c08 */ /* 0x000fc4000f000000 */
[----:B------:R-:W-:Y:S02]  /*11c0*/  ISETP.LT.U32.AND P1, PT, R0, UR20, PT ;  /* 0x0000001400007c0c */ /* 0x000fe4000bf21070 */
[----:B------:R-:W-:Y:S01]  /*11d0*/  SHF.L.U64.HI R0, R6, 0x2, R7 ;  /* 0x0000000206007819 */ /* 0x000fe20000010207 */
[----:B------:R1:W-:Y:S03]  /*11e0*/  STG.E.128 desc[UR18][R4.64], R8 ;  /* 0x0000000804007986 */ /* 0x0003e6000c101d12 */
[----:B------:R-:W-:-:S13]  /*11f0*/  ISETP.LT.AND.EX P1, PT, R0, UR12, PT, P1 ;  /* 0x0000000c00007c0c */ /* 0x000fda000bf21310 */
[----:B------:R-:W-:Y:S05]  /*1200*/  @!P0 BRA P1, `(.L_x_187) ;  /* 0xfffffffc008c8947 */ /* 0x000fea000083ffff */
[----:B------:R-:W-:Y:S05]  /*1210*/  EXIT ;  /* 0x000000000000794d */ /* 0x000fea0003800000 */
        .weak           $__internal_20_$__cuda_sm20_div_u16
        .type           $__internal_20_$__cuda_sm20_div_u16,@function
        .size           $__internal_20_$__cuda_sm20_div_u16,(.L_x_4138 - $__internal_20_$__cuda_sm20_div_u16)
$__internal_20_$__cuda_sm20_div_u16:
        /* <DEDUP_REMOVED lines=18> */
[----:B------:R-:W-:Y:S06]  /*1340*/  RET.REL.NODEC R2 `(_ZN2at6native61_GLOBAL__N__44eb8e94_28_ForeachBinaryOpScalarList_cu_dda10a6925multi_tensor_apply_kernelINS1_28TensorListScalarListMetadataIfLi2EEENS1_25BinaryOpScalarListFunctorIfLi2ELi1ELi1EEEJNS0_7minimumIfEEEEEvT_T0_DpT1_) ;  /* 0xffffffec022c7950 */ /* 0x000fec0003c3ffff */
.L_x_188:
        /* <DEDUP_REMOVED lines=11> */
.L_x_4138:


//--------------------- .text._ZN2at6native61_GLOBAL__N__44eb8e94_28_ForeachBinaryOpScalarList_cu_dda10a6925multi_tensor_apply_kernelINS1_28TensorListScalarListMetadataIdLi2EEENS1_25BinaryOpScalarListFunctorIdLi2ELi1ELi1EEEJNS0_7minimumIdEEEEEvT_T0_DpT1_ --------------------------
	.section	.text._ZN2at6native61_GLOBAL__N__44eb8e94_28_ForeachBinaryOpScalarList_cu_dda10a6925multi_tensor_apply_kernelINS1_28TensorListScalarListMetadataIdLi2EEENS1_25BinaryOpScalarListFunctorIdLi2ELi1ELi1EEEJNS0_7minimumIdEEEEEvT_T0_DpT1_,"ax",@progbits
	.align	128
.text._ZN2at6native61_GLOBAL__N__44eb8e94_28_ForeachBinaryOpScalarList_cu_dda10a6925multi_tensor_apply_kernelINS1_28TensorListScalarListMetadataIdLi2EEENS1_25BinaryOpScalarListFunctorIdLi2ELi1ELi1EEEJNS0_7minimumIdEEEEEvT_T0_DpT1_:
        .type           _ZN2at6native61_GLOBAL__N__44eb8e94_28_ForeachBinaryOpScalarList_cu_dda10a6925multi_tensor_apply_kernelINS1_28TensorListScalarListMetadataIdLi2EEENS1_25BinaryOpScalarListFunctorIdLi2ELi1ELi1EEEJNS0_7minimumIdEEEEEvT_T0_DpT1_,@function
        .size           _ZN2at6native61_GLOBAL__N__44eb8e94_28_ForeachBinaryOpScalarList_cu_dda10a6925multi_tensor_apply_kernelINS1_28TensorListScalarListMetadataIdLi2EEENS1_25BinaryOpScalarListFunctorIdLi2ELi1ELi1EEEJNS0_7minimumIdEEEEEvT_T0_DpT1_,(.L_x_4140 - _ZN2at6native61_GLOBAL__N__44eb8e94_28_ForeachBinaryOpScalarList_cu_dda10a6925multi_tensor_apply_kernelINS1_28TensorListScalarListMetadataIdLi2EEENS1_25BinaryOpScalarListFunctorIdLi2ELi1ELi1EEEJNS0_7minimumIdEEEEEvT_T0_DpT1_)
        .other          _ZN2at6native61_GLOBAL__N__44eb8e94_28_ForeachBinaryOpScalarList_cu_dda10a6925multi_tensor_apply_kernelINS1_28TensorListScalarListMetadataIdLi2EEENS1_25BinaryOpScalarListFunctorIdLi2ELi1ELi1EEEJNS0_7minimumIdEEEEEvT_T0_DpT1_,@"STO_CUDA_ENTRY STV_DEFAULT"
_ZN2at6native61_GLOBAL__N__44eb8e94_28_ForeachBinaryOpScalarList_cu_dda10a6925multi_tensor_apply_kernelINS1_28TensorListScalarListMetadataIdLi2EEENS1_25BinaryOpScalarListFunctorIdLi2ELi1ELi1EEEJNS0_7minimumIdEEEEEvT_T0_DpT1_:
        /* <DEDUP_REMOVED lines=40> */
[----:B------:R-:W-:Y:S05]  /*0280*/  CALL.REL.NOINC `($__internal_21_$__cuda_sm20_div_u16) ;  /* 0x0000001400d47944 */ /* 0x000fea0003c00000 */
        /* <DEDUP_REMOVED lines=13> */
.L_x_207:
        /* <DEDUP_REMOVED lines=41> */
[----:B-----5:R-:W0:Y:S01]  /*05f0*/  DSETP.GEU.AND P6, PT, R10, UR12, PT ;  /* 0x0000000c0a007e2a */ /* 0x020e22000bfce000 */
[----:B------:R-:W-:Y:S02]  /*0600*/  LEA R18, P4, R24, UR10, 0x3 ;  /* 0x0000000a18127c11 */ /* 0x000fe4000f8818ff */
[----:B0-----:R-:W-:Y:S02]  /*0610*/  FSEL R21, R10, UR12, !P6 ;  /* 0x0000000c0a157c08 */ /* 0x001fe4000f000000 */
[----:B------:R-:W-:Y:S02]  /*0620*/  FSEL R29, R11, UR13, !P6 ;  /* 0x0000000d0b1d7c08 */ /* 0x000fe4000f000000 */
        /* <DEDUP_REMOVED lines=8> */
.L_x_192:
[----:B------:R-:W-:Y:S05]  /*06b0*/  BSYNC.RECONVERGENT B0 ;  /* 0x0000000000007941 */ /* 0x000fea0003800200 */
.L_x_191:
[----:B------:R-:W-:Y:S04]  /*06c0*/  BSSY.RECONVERGENT B0, `(.L_x_193) ;  /* 0x000000e000007945 */ /* 0x000fe80003800200 */
[----:B------:R-:W-:Y:S05]  /*06d0*/  @P3 BRA `(.L_x_194) ;  /* 0x0000000000303947 */ /* 0x000fea0003800000 */
[----:B-----5:R-:W1:Y:S01]  /*06e0*/  DSETP.GEU.AND P3, PT, R12, UR12, PT ;  /* 0x0000000c0c007e2a */ /* 0x020e62000bf6e000 */
[----:B0-----:R-:W-:Y:S02]  /*06f0*/  LEA R10, P4, R22, UR10, 0x3 ;  /* 0x0000000a160a7c11 */ /* 0x001fe4000f8818ff */
[----:B-1----:R-:W-:Y:S02]  /*0700*/  FSEL R19, R12, UR12, !P3 ;  /* 0x0000000c0c137c08 */ /* 0x002fe4000d800000 */
        /* <DEDUP_REMOVED lines=9> */
.L_x_194:
[----:B------:R-:W-:Y:S05]  /*07a0*/  BSYNC.RECONVERGENT B0 ;  /* 0x0000000000007941 */ /* 0x000fea0003800200 */
.L_x_193:
        /* <DEDUP_REMOVED lines=14> */
[----:B------:R-:W0:Y:S01]  /*0890*/  DSETP.GEU.AND P6, PT, R14, UR12, PT ;  /* 0x0000000c0e007e2a */ /* 0x000e22000bfce000 */
        /* <DEDUP_REMOVED lines=11> */
.L_x_196:
[----:B------:R-:W-:Y:S05]  /*0950*/  BSYNC.RECONVERGENT B0 ;  /* 0x0000000000007941 */ /* 0x000fea0003800200 */
.L_x_195:
[----:B------:R-:W-:Y:S04]  /*0960*/  BSSY.RECONVERGENT B0, `(.L_x_197) ;  /* 0x000000e000007945 */ /* 0x000fe80003800200 */
[----:B------:R-:W-:Y:S05]  /*0970*/  @P0 BRA `(.L_x_198) ;  /* 0x0000000000300947 */ /* 0x000fea0003800000 */
[----:B------:R-:W1:Y:S01]  /*0980*/  DSETP.GEU.AND P0, PT, R16, UR12, PT ;  /* 0x0000000c10007e2a */ /* 0x000e62000bf0e000 */
        /* <DEDUP_REMOVED lines=11> */
.L_x_198:
[----:B------:R-:W-:Y:S05]  /*0a40*/  BSYNC.RECONVERGENT B0 ;  /* 0x0000000000007941 */ /* 0x000fea0003800200 */
.L_x_197:
        /* <DEDUP_REMOVED lines=15> */
[----:B-----5:R-:W0:Y:S01]  /*0b40*/  DSETP.GEU.AND P0, PT, R18, UR12, PT ;  /* 0x0000000c12007e2a */ /* 0x020e22000bf0e000 */
[----:B-1----:R-:W-:Y:S02]  /*0b50*/  LEA R6, P1, R4, UR10, 0x3 ;  /* 0x0000000a04067c11 */ /* 0x002fe4000f8218ff */
        /* <DEDUP_REMOVED lines=10> */
.L_x_200:
[----:B------:R-:W-:Y:S05]  /*0c00*/  BSYNC.RECONVERGENT B0 ;  /* 0x0000000000007941 */ /* 0x000fea0003800200 */
.L_x_199:
[----:B------:R-:W-:Y:S04]  /*0c10*/  BSSY.RECONVERGENT B0, `(.L_x_201) ;  /* 0x000000e000007945 */ /* 0x000fe80003800200 */
[----:B------:R-:W-:Y:S05]  /*0c20*/  @P3 BRA `(.L_x_202) ;  /* 0x0000000000303947 */ /* 0x000fea0003800000 */
[----:B-----5:R-:W2:Y:S01]  /*0c30*/  DSETP.GEU.AND P0, PT, R28, UR12, PT ;  /* 0x0000000c1c007e2a */ /* 0x020ea2000bf0e000 */
[----:B0-----:R-:W-:Y:S02]  /*0c40*/  LEA R4, P1, R2, UR10, 0x3 ;  /* 0x0000000a02047c11 */ /* 0x001fe4000f8218ff */
[----:B--2---:R-:W-:Y:S02]  /*0c50*/  FSEL R3, R28, UR12, !P0 ;  /* 0x0000000c1c037c08 */ /* 0x004fe4000c000000 */
[----:B-1----:R-:W-:Y:S02]  /*0c60*/  FSEL R7, R29, UR13, !P0 ;  /* 0x0000000d1d077c08 */ /* 0x002fe4000c000000 */
        /* <DEDUP_REMOVED lines=8> */
.L_x_202:
[----:B------:R-:W-:Y:S05]  /*0cf0*/  BSYNC.RECONVERGENT B0 ;  /* 0x0000000000007941 */ /* 0x000fea0003800200 */
.L_x_201:
[----:B------:R-:W-:Y:S04]  /*0d00*/  BSSY.RECONVERGENT B0, `(.L_x_203) ;  /* 0x000000e000007945 */ /* 0x000fe80003800200 */
[----:B------:R-:W-:Y:S05]  /*0d10*/  @P5 BRA `(.L_x_204) ;  /* 0x0000000000305947 */ /* 0x000fea0003800000 */
[----:B-----5:R-:W3:Y:S01]  /*0d20*/  DSETP.GEU.AND P0, PT, R26, UR12, PT ;  /* 0x0000000c1a007e2a */ /* 0x020ee2000bf0e000 */
[----:B0-2---:R-:W-:Y:S02]  /*0d30*/  LEA R4, P1, R0, UR10, 0x3 ;  /* 0x0000000a00047c11 */ /* 0x005fe4000f8218ff */
[----:B---3--:R-:W-:Y:S02]  /*0d40*/  FSEL R3, R26, UR12, !P0 ;  /* 0x0000000c1a037c08 */ /* 0x008fe4000c000000 */
        /* <DEDUP_REMOVED lines=9> */
.L_x_204:
[----:B------:R-:W-:Y:S05]  /*0de0*/  BSYNC.RECONVERGENT B0 ;  /* 0x0000000000007941 */ /* 0x000fea0003800200 */
.L_x_203:
[----:B------:R-:W-:Y:S04]  /*0df0*/  BSSY.RECONVERGENT B0, `(.L_x_205) ;  /* 0x000000e000007945 */ /* 0x000fe80003800200 */
[----:B------:R-:W-:Y:S05]  /*0e00*/  @P4 BRA `(.L_x_206) ;  /* 0x0000000000304947 */ /* 0x000fea0003800000 */
[----:B-----5:R-:W4:Y:S01]  /*0e10*/  DSETP.GEU.AND P0, PT, R12, UR12, PT ;  /* 0x0000000c0c007e2a */ /* 0x020f22000bf0e000 */
[----:B0-23--:R-:W-:Y:S02]  /*0e20*/  LEA R4, P1, R9, UR10, 0x3 ;  /* 0x0000000a09047c11 */ /* 0x00dfe4000f8218ff */
[----:B----4-:R-:W-:Y:S02]  /*0e30*/  FSEL R3, R12, UR12, !P0 ;  /* 0x0000000c0c037c08 */ /* 0x010fe4000c000000 */
        /* <DEDUP_REMOVED lines=9> */
.L_x_206:
[----:B------:R-:W-:Y:S05]  /*0ed0*/  BSYNC.RECONVERGENT B0 ;  /* 0x0000000000007941 */ /* 0x000fea0003800200 */
.L_x_205:
[----:B------:R-:W-:Y:S02]  /*0ee0*/  UIADD3 UR4, UP0, UPT, UR4, 0x2, URZ ;  /* 0x0000000204047890 */ /* 0x000fe4000ff1e0ff */
[----:B------:R-:W-:Y:S02]  /*0ef0*/  ULEA UR6, UP1, UR16, UR6, 0x1 ;  /* 0x0000000610067291 */ /* 0x000fe4000f8208ff */
[----:B------:R-:W-:Y:S02]  /*0f00*/  UIADD3.X UR5, UPT, UPT, URZ, UR5, URZ, UP0, !UPT ;  /* 0x00000005ff057290 */ /* 0x000fe400087fe4ff */
[----:B------:R-:W-:Y:S02]  /*0f10*/  UISETP.NE.U32.AND UP0, UPT, UR4, UR15, UPT ;  /* 0x0000000f0400728c */ /* 0x000fe4000bf05070 */
[----:B------:R-:W-:Y:S02]  /*0f20*/  ULEA.HI.X UR7, UR16, UR7, URZ, 0x1, UP1 ;  /* 0x0000000710077291 */ /* 0x000fe400088f0cff */
[----:B------:R-:W-:-:S09]  /*0f30*/  UISETP.NE.AND.EX UP0, UPT, UR5, URZ, UPT, UP0 ;  /* 0x000000ff0500728c */ /* 0x000fd2000bf05300 */
[----:B------:R-:W-:Y:S05]  /*0f40*/  BRA.U UP0, `(.L_x_207) ;  /* 0xfffffff500047547 */ /* 0x000fea000b83ffff */
.L_x_190:
        /* <DEDUP_REMOVED lines=35> */
[----:B------:R0:W4:Y:S03]  /*1180*/  @!P3 LDG.E.64 R2, desc[UR18][R20.64] ;  /* 0x000000121402b981 */ /* 0x000126000c1e1b00 */
[----:B--2---:R-:W1:Y:S02]  /*1190*/  DSETP.GEU.AND P4, PT, R6, UR12, PT ;  /* 0x0000000c06007e2a */ /* 0x004e64000bf8e000 */
[----:B-1----:R-:W-:Y:S02]  /*11a0*/  FSEL R17, R6, UR12, !P4 ;  /* 0x0000000c06117c08 */ /* 0x002fe4000e000000 */
[----:B------:R-:W-:-:S15]  /*11b0*/  FSEL R25, R7, UR13, !P4 ;  /* 0x0000000d07197c08 */ /* 0x000fde000e000000 */
        /* <DEDUP_REMOVED lines=9> */
[----:B---3--:R-:W1:Y:S02]  /*1250*/  DSETP.GEU.AND P6, PT, R10, UR12, PT ;  /* 0x0000000c0a007e2a */ /* 0x008e64000bfce000 */
[----:B-1----:R-:W-:Y:S02]  /*1260*/  FSEL R17, R10, UR12, !P6 ;  /* 0x0000000c0a117c08 */ /* 0x002fe4000f000000 */
[----:B----4-:R-:W-:-:S15]  /*1270*/  FSEL R19, R11, UR13, !P6 ;  /* 0x0000000d0b137c08 */ /* 0x010fde000f000000 */
        /* <DEDUP_REMOVED lines=14> */
[----:B------:R-:W0:Y:S02]  /*1360*/  DSETP.GEU.AND P5, PT, R4, UR12, PT ;  /* 0x0000000c04007e2a */ /* 0x000e24000bfae000 */
[----:B0-----:R-:W-:Y:S02]  /*1370*/  FSEL R21, R4, UR12, !P5 ;  /* 0x0000000c04157c08 */ /* 0x001fe4000e800000 */
[----:B------:R-:W-:Y:S02]  /*1380*/  FSEL R23, R5, UR13, !P5 ;  /* 0x0000000d05177c08 */ /* 0x000fe4000e800000 */
        /* <DEDUP_REMOVED lines=12> */
[----:B------:R-:W1:Y:S02]  /*1450*/  DSETP.GEU.AND P4, PT, R2, UR12, PT ;  /* 0x0000000c02007e2a */ /* 0x000e64000bf8e000 */
[----:B-1----:R-:W-:Y:S02]  /*1460*/  FSEL R7, R2, UR12, !P4 ;  /* 0x0000000c02077c08 */ /* 0x002fe4000e000000 */
[----:B0-----:R-:W-:-:S15]  /*1470*/  FSEL R5, R3, UR13, !P4 ;  /* 0x0000000d03057c08 */ /* 0x001fde000e000000 */
        /* <DEDUP_REMOVED lines=11> */
.L_x_189:
[----:B------:R-:W1:Y:S02]  /*1530*/  S2R R0, SR_TID.X ;  /* 0x0000000000007919 */ /* 0x000e640000002100 */
[----:B-1----:R-:W-:-:S03]  /*1540*/  IMAD.WIDE.U32 R2, R0, 0x4, RZ ;  /* 0x0000000400027825 */ /* 0x002fc600078e00ff */
[----:B------:R-:W-:-:S04]  /*1550*/  ISETP.GE.U32.AND P0, PT, R2, UR17, PT ;  /* 0x0000001102007c0c */ /* 0x000fc8000bf06070 */
[----:B------:R-:W-:-:S13]  /*1560*/  ISETP.GE.AND.EX P0, PT, R3, UR4, PT, P0 ;  /* 0x0000000403007c0c */ /* 0x000fda000bf06300 */
[----:B0-----:R-:W-:Y:S05]  /*1570*/  @P0 EXIT ;  /* 0x000000000000094d */ /* 0x001fea0003800000 */
[----:B------:R-:W-:Y:S01]  /*1580*/  IMAD.MOV.U32 R13, RZ, RZ, RZ ;  /* 0x000000ffff0d7224 */ /* 0x000fe200078e00ff */
[----:B------:R-:W0:Y:S06]  /*1590*/  LDCU UR5, c[0x0][0x360] ;  /* 0x00006c00ff0577ac */ /* 0x000e2c0008000800 */
.L_x_208:
[C---:B-1----:R-:W-:Y:S01]  /*15a0*/  IMAD.SHL.U32 R2, R0.reuse, 0x20, RZ ;  /* 0x0000002000027824 */ /* 0x042fe200078e00ff */
[----:B------:R-:W-:-:S04]  /*15b0*/  SHF.L.U64.HI R16, R0, 0x5, R13 ;  /* 0x0000000500107819 */ /* 0x000fc8000001020d */
[----:B------:R-:W-:-:S04]  /*15c0*/  IADD3 R4, P0, PT, R2, UR8, RZ ;  /* 0x0000000802047c10 */ /* 0x000fc8000ff1e0ff */
[----:B------:R-:W-:-:S06]  /*15d0*/  IADD3.X R5, PT, PT, R16, UR9, RZ, P0, !PT ;  /* 0x0000000910057c10 */ /* 0x000fcc00087fe4ff */
[----:B------:R-:W2:Y:S02]  /*15e0*/  LDG.E.ENL2.256 R4, R8, desc[UR18][R4.64] ;  /* 0xfe0000120408797e */ /* 0x000ea40008121904 */
[----:B--2---:R-:W1:Y:S02]  /*15f0*/  DSETP.GEU.AND P6, PT, R8, UR12, PT ;  /* 0x0000000c08007e2a */ /* 0x004e64000bfce000 */
[----:B-1----:R-:W-:Y:S02]  /*1600*/  FSEL R15, R8, UR12, !P6 ;  /* 0x0000000c080f7c08 */ /* 0x002fe4000f000000 */
[----:B------:R-:W-:Y:S02]  /*1610*/  FSEL R21, R9, UR13, !P6 ;  /* 0x0000000d09157c08 */ /* 0x000fe4000f000000 */
        /* <DEDUP_REMOVED lines=10> */
[----:B------:R-:W1:Y:S02]  /*16c0*/  DSETP.GEU.AND P5, PT, R10, UR12, PT ;  /* 0x0000000c0a007e2a */ /* 0x000e64000bfae000 */
[----:B-1----:R-:W-:Y:S02]  /*16d0*/  FSEL R3, R10, UR12, !P5 ;  /* 0x0000000c0a037c08 */ /* 0x002fe4000e800000 */
[----:B------:R-:W-:-:S15]  /*16e0*/  FSEL R19, R11, UR13, !P5 ;  /* 0x0000000d0b137c08 */ /* 0x000fde000e800000 */
[----:B------:R-:W-:-:S15]  /*16f0*/  NOP ;  /* 0x0000000000007918 */ /* 0x000fde0000000000 */
[----:B------:R-:W-:-:S15]  /*1700*/  NOP ;  /* 0x0000000000007918 */ /* 0x000fde0000000000 */
[----:B------:R-:W-:-:S15]  /*1710*/  NOP ;  /* 0x0000000000007918 */ /* 0x000fde0000000000 */
[----:B------:R-:W1:Y:S02]  /*1720*/  DSETP.GEU.AND P0, PT, R4, UR12, PT ;  /* 0x0000000c04007e2a */ /* 0x000e64000bf0e000 */
[----:B-1----:R-:W-:Y:S02]  /*1730*/  FSEL R15, R4, UR12, !P0 ;  /* 0x0000000c040f7c08 */ /* 0x002fe4000c000000 */
[----:B------:R-:W-:Y:S02]  /*1740*/  FSEL R17, R5, UR13, !P0 ;  /* 0x0000000d05117c08 */ /* 0x000fe4000c000000 */
        /* <DEDUP_REMOVED lines=14> */
[----:B------:R-:W0:Y:S02]  /*1830*/  DSETP.NAN.AND P1, PT, R4, R4, PT ;  /* 0x000000040400722a */ /* 0x000e240003f28000 */
[----:B0-----:R-:W-:Y:S01]  /*1840*/  FSEL R8, R4, R15, P1 ;  /* 0x0000000f04087208 */ /* 0x001fe20000800000 */
[----:B------:R-:W-:Y:S01]  /*1850*/  IMAD.MOV.U32 R4, RZ, RZ, R14 ;  /* 0x000000ffff047224 */ /* 0x000fe200078e000e */
[----:B------:R-:W-:Y:S01]  /*1860*/  FSEL R15, R5, R17, P1 ;  /* 0x00000011050f7208 */ /* 0x000fe20000800000 */
[----:B------:R-:W-:-:S15]  /*1870*/  IMAD.MOV.U32 R5, RZ, RZ, R21 ;  /* 0x000000ffff057224 */ /* 0x000fde00078e0015 */
[----:B------:R-:W-:-:S15]  /*1880*/  NOP ;  /* 0x0000000000007918 */ /* 0x000fde0000000000 */
[----:B------:R-:W-:-:S15]  /*1890*/  NOP ;  /* 0x0000000000007918 */ /* 0x000fde0000000000 */
[----:B------:R-:W-:-:S14]  /*18a0*/  NOP ;  /* 0x0000000000007918 */ /* 0x000fdc0000000000 */
[----:B------:R-:W0:Y:S02]  /*18b0*/  DSETP.GEU.AND P2, PT, R6, UR12, PT ;  /* 0x0000000c06007e2a */ /* 0x000e24000bf4e000 */
[----:B0-----:R-:W-:Y:S02]  /*18c0*/  FSEL R9, R6, UR12, !P2 ;  /* 0x0000000c06097c08 */ /* 0x001fe4000d000000 */
[----:B------:R-:W-:-:S15]  /*18d0*/  FSEL R11, R7, UR13, !P2 ;  /* 0x0000000d070b7c08 */ /* 0x000fde000d000000 */
        /* <DEDUP_REMOVED lines=16> */
        .weak           $__internal_21_$__cuda_sm20_div_u16
        .type           $__internal_21_$__cuda_sm20_div_u16,@function
        .size           $__internal_21_$__cuda_sm20_div_u16,(.L_x_4140 - $__internal_21_$__cuda_sm20_div_u16)
$__internal_21_$__cuda_sm20_div_u16:
        /* <DEDUP_REMOVED lines=19> */
[----:B------:R-:W-:Y:S05]  /*1b10*/  RET.REL.NODEC R2 `(_ZN2at6native61_GLOBAL__N__44eb8e94_28_ForeachBinaryOpScalarList_cu_dda10a6925multi_tensor_apply_kernelINS1_28TensorListScalarListMetadataIdLi2EEENS1_25BinaryOpScalarListFunctorIdLi2ELi1ELi1EEEJNS0_7minimumIdEEEEEvT_T0_DpT1_) ;  /* 0xffffffe402387950 */ /* 0x000fea0003c3ffff */
.L_x_209:
        /* <DEDUP_REMOVED lines=14> */
.L_x_4140:


//--------------------- .text._ZN2at6native61_GLOBAL__N__44eb8e94_28_ForeachBinaryOpScalarList_cu_dda10a6925multi_tensor_apply_kernelINS1_28TensorListScalarListMetadataIsLi2EEENS1_25BinaryOpScalarListFunctorIsLi2ELi1ELi1EEEJNS0_7minimumIsEEEEEvT_T0_DpT1_ --------------------------
	.section	.text._ZN2at6native61_GLOBAL__N__44eb8e94_28_ForeachBinaryOpScalarList_cu_dda10a6925multi_tensor_apply_kernelINS1_28TensorListScalarListMetadataIsLi2EEENS1_25BinaryOpScalarListFunctorIsLi2ELi1ELi1EEEJNS0_7minimumIsEEEEEvT_T0_DpT1_,"ax",@progbits
	.align	128
.text._ZN2at6native61_GLOBAL__N__44eb8e94_28_ForeachBinaryOpScalarList_cu_dda10a6925multi_tensor_apply_kernelINS1_28TensorListScalarListMetadataIsLi2EEENS1_25BinaryOpScalarListFunctorIsLi2ELi1ELi1EEEJNS0_7minimumIsEEEEEvT_T0_DpT1_:
        .type           _ZN2at6native61_GLOBAL__N__44eb8e94_28_ForeachBinaryOpScalarList_cu_dda10a6925multi_tensor_apply_kernelINS1_28TensorListScalarListMetadataIsLi2EEENS1_25BinaryOpScalarListFunctorIsLi2ELi1ELi1EEEJNS0_7minimumIsEEEEEvT_T0_DpT1_,@function
        .size           _ZN2at6native61_GLOBAL__N__44eb8e94_28_ForeachBinaryOpScalarList_cu_dda10a6925multi_tensor_apply_kernelINS1_28TensorListScalarListMetadataIsLi2EEENS1_25BinaryOpScalarListFunctorIsLi2ELi1ELi1EEEJNS0_7minimumIsEEEEEvT_T0_DpT1_,(.L_x_4142 - _ZN2at6native61_GLOBAL__N__44eb8e94_28_ForeachBinaryOpScalarList_cu_dda10a6925multi_tensor_apply_kernelINS1_28TensorListScalarListMetadataIsLi2EEENS1_25BinaryOpScalarListFunctorIsLi2ELi1ELi1EEEJNS0_7minimumIsEEEEEvT_T0_DpT1_)
        .other          _ZN2at6native61_GLOBAL__N__44eb8e94_28_ForeachBinaryOpScalarList_cu_dda10a6925multi_tensor_apply_kernelINS1_28TensorListScalarListMetadataIsLi2EEENS1_25BinaryOpScalarListFunctorIsLi2ELi1ELi1EEEJNS0_7minimumIsEEEEEvT_T0_DpT1_,@"STO_CUDA_ENTRY STV_DEFAULT"
_ZN2at6native61_GLOBAL__N__44eb8e94_28_ForeachBinaryOpScalarList_cu_dda10a6925multi_tensor_apply_kernelINS1_28TensorListScalarListMetadataIsLi2EEENS1_25BinaryOpScalarListFunctorIsLi2ELi1ELi1EEEJNS0_7minimumIsEEEEEvT_T0_DpT1_:
        /* <DEDUP_REMOVED lines=42> */
[----:B------:R-:W-:Y:S05]  /*02a0*/  CALL.REL.NOINC `($__internal_22_$__cuda_sm20_div_u16) ;  /* 0x0000000c00347944 */ /* 0x000fea0003c00000 */
        /* <DEDUP_REMOVED lines=16> */
.L_x_212:
        /* <DEDUP_REMOVED lines=45> */
[----:B--2---:R-:W-:-:S05]  /*0680*/  @!P2 VIMNMX.S16x2 R6, PT, PT, R6, UR14, PT ;  /* 0x0000000e0606ac48 */ /* 0x004fca000bfe0300 */
[----:B------:R-:W-:Y:S01]  /*0690*/  @!P2 STG.E.U16 desc[UR18][R12.64], R6 ;  /* 0x000000060c00a986 */ /* 0x000fe2000c101512 */
[----:B------:R-:W-:Y:S02]  /*06a0*/  IADD3 R7, P2, PT, R7, UR13, RZ ;  /* 0x0000000d07077c10 */ /* 0x000fe4000ff5e0ff */
[----:B---3--:R-:W-:-:S03]  /*06b0*/  @!P4 VIMNMX.S16x2 R4, PT, PT, R4, UR14, PT ;  /* 0x0000000e0404cc48 */ /* 0x008fc6000bfe0300 */
[----:B------:R-:W-:Y:S01]  /*06c0*/  IMAD.X R18, RZ, RZ, R18, P2 ;  /* 0x000000ffff127224 */ /* 0x000fe200010e0612 */
[----:B------:R-:W-:Y:S02]  /*06d0*/  ISETP.GE.U32.AND P2, PT, R7, UR16, PT ;  /* 0x0000001007007c0c */ /* 0x000fe4000bf46070 */
[----:B----4-:R-:W-:Y:S01]  /*06e0*/  @!P3 VIMNMX.S16x2 R2, PT, PT, R2, UR14, PT ;  /* 0x0000000e0202bc48 */ /* 0x010fe2000bfe0300 */
        /* <DEDUP_REMOVED lines=11> */
[----:B------:R-:W-:Y:S02]  /*07a0*/  @!P1 VIMNMX.S16x2 R0, PT, PT, R0, UR14, PT ;  /* 0x0000000e00009c48 */ /* 0x000fe4000bfe0300 */
        /* <DEDUP_REMOVED lines=31> */
[----:B--2---:R-:W-:Y:S02]  /*09a0*/  @!P2 VIMNMX.S16x2 R0, PT, PT, R0, UR14, PT ;  /* 0x0000000e0000ac48 */ /* 0x004fe4000bfe0300 */
[----:B---3--:R-:W-:-:S03]  /*09b0*/  @!P4 VIMNMX.S16x2 R6, PT, PT, R6, UR14, PT ;  /* 0x0000000e0606cc48 */ /* 0x008fc6000bfe0300 */
[----:B------:R1:W-:Y:S01]  /*09c0*/  @!P2 STG.E.U16 desc[UR18][R14.64], R0 ;  /* 0x000000000e00a986 */ /* 0x0003e2000c101512 */
[----:B----4-:R-:W-:-:S03]  /*09d0*/  @!P3 VIMNMX.S16x2 R4, PT, PT, R4, UR14, PT ;  /* 0x0000000e0404bc48 */ /* 0x010fc6000bfe0300 */
[----:B------:R1:W-:Y:S01]  /*09e0*/  @!P4 STG.E.U16 desc[UR18][R16.64], R6 ;  /* 0x000000061000c986 */ /* 0x0003e2000c101512 */
[----:B-----5:R-:W-:-:S03]  /*09f0*/  @!P5 VIMNMX.S16x2 R2, PT, PT, R2, UR14, PT ;  /* 0x0000000e0202dc48 */ /* 0x020fc6000bfe0300 */
[----:B------:R1:W-:Y:S04]  /*0a00*/  @!P3 STG.E.U16 desc[UR18][R26.64], R4 ;  /* 0x000000041a00b986 */ /* 0x0003e8000c101512 */
[----:B------:R1:W-:Y:S01]  /*0a10*/  @!P5 STG.E.U16 desc[UR18][R18.64], R2 ;  /* 0x000000021200d986 */ /* 0x0003e2000c101512 */
[----:B------:R-:W-:Y:S05]  /*0a20*/  @P1 BRA `(.L_x_212) ;  /* 0xfffffff800601947 */ /* 0x000fea000383ffff */
.L_x_211:
        /* <DEDUP_REMOVED lines=39> */
[----:B--2---:R-:W-:Y:S02]  /*0ca0*/  VIMNMX.S16x2 R0, PT, PT, R0, UR14, PT ;  /* 0x0000000e00007c48 */ /* 0x004fe4000bfe0300 */
[----:B---3--:R-:W-:-:S03]  /*0cb0*/  VIMNMX.S16x2 R2, PT, PT, R2, UR14, PT ;  /* 0x0000000e02027c48 */ /* 0x008fc6000bfe0300 */
[----:B------:R0:W-:Y:S01]  /*0cc0*/  @!P0 STG.E.U16 desc[UR18][R14.64], R0 ;  /* 0x000000000e008986 */ /* 0x0001e2000c101512 */
[----:B----4-:R-:W-:-:S03]  /*0cd0*/  VIMNMX.S16x2 R4, PT, PT, R4, UR14, PT ;  /* 0x0000000e04047c48 */ /* 0x010fc6000bfe0300 */
[----:B------:R0:W-:Y:S04]  /*0ce0*/  @!P1 STG.E.U16 desc[UR18][R16.64], R2 ;  /* 0x0000000210009986 */ /* 0x0001e8000c101512 */
[----:B------:R0:W-:Y:S01]  /*0cf0*/  @!P2 STG.E.U16 desc[UR18][R20.64], R4 ;  /* 0x000000041400a986 */ /* 0x0001e2000c101512 */
[----:B-----5:R-:W-:Y:S01]  /*0d00*/  VIMNMX.S16x2 R6, PT, PT, R6, UR14, PT ;  /* 0x0000000e06067c48 */ /* 0x020fe2000bfe0300 */
[----:B------:R-:W-:Y:S06]  /*0d10*/  @P3 EXIT ;  /* 0x000000000000394d */ /* 0x000fec0003800000 */
[----:B0-----:R-:W-:-:S04]  /*0d20*/  LEA R2, P0, R3, UR10, 0x1 ;  /* 0x0000000a03027c11 */ /* 0x001fc8000f8008ff */
[----:B------:R-:W-:-:S05]  /*0d30*/  LEA.HI.X R3, R3, UR11, R18, 0x1, P0 ;  /* 0x0000000b03037c11 */ /* 0x000fca00080f0c12 */
[----:B------:R-:W-:Y:S01]  /*0d40*/  STG.E.U16 desc[UR18][R2.64], R6 ;  /* 0x0000000602007986 */ /* 0x000fe2000c101512 */
[----:B------:R-:W-:Y:S05]  /*0d50*/  EXIT ;  /* 0x000000000000794d */ /* 0x000fea0003800000 */
.L_x_210:
[----:B------:R-:W1:Y:S02]  /*0d60*/  S2R R8, SR_TID.X ;  /* 0x0000000000087919 */ /* 0x000e640000002100 */
[----:B-1----:R-:W-:-:S03]  /*0d70*/  IMAD.WIDE.U32 R2, R8, 0x4, RZ ;  /* 0x0000000408027825 */ /* 0x002fc600078e00ff */
[----:B------:R-:W-:-:S04]  /*0d80*/  ISETP.GE.U32.AND P0, PT, R2, UR20, PT ;  /* 0x0000001402007c0c */ /* 0x000fc8000bf06070 */
[----:B------:R-:W-:-:S13]  /*0d90*/  ISETP.GE.AND.EX P0, PT, R3, UR12, PT, P0 ;  /* 0x0000000c03007c0c */ /* 0x000fda000bf06300 */
[----:B0-----:R-:W-:Y:S05]  /*0da0*/  @P0 EXIT ;  /* 0x000000000000094d */ /* 0x001fea0003800000 */
[----:B------:R-:W-:Y:S01]  /*0db0*/  IMAD.MOV.U32 R9, RZ, RZ, RZ ;  /* 0x000000ffff097224 */ /* 0x000fe200078e00ff */
[----:B------:R-:W0:Y:S06]  /*0dc0*/  LDCU UR4, c[0x0][0x360] ;  /* 0x00006c00ff0477ac */ /* 0x000e2c0008000800 */
.L_x_213:
        /* <DEDUP_REMOVED lines=14> */
[----:B------:R-:W-:Y:S02]  /*0eb0*/  VIMNMX.S16x2 R6, PT, PT, R6, UR14, PT ;  /* 0x0000000e06067c48 */ /* 0x000fe4000bfe0300 */
[----:B------:R-:W-:-:S02]  /*0ec0*/  VIMNMX.S16x2 R7, PT, PT, R7, UR14, PT ;  /* 0x0000000e07077c48 */ /* 0x000fc4000bfe0300 */
[----:B------:R-:W-:Y:S02]  /*0ed0*/  VIMNMX.S16x2 R0, PT, PT, R2, UR14, PT ;  /* 0x0000000e02007c48 */ /* 0x000fe4000bfe0300 */
[----:B------:R-:W-:Y:S02]  /*0ee0*/  VIMNMX.S16x2 R3, PT, PT, R3, UR14, PT ;  /* 0x0000000e03037c48 */ /* 0x000fe4000bfe0300 */
        /* <DEDUP_REMOVED lines=9> */
        .weak           $__internal_22_$__cuda_sm20_div_u16
        .type           $__internal_22_$__cuda_sm20_div_u16,@function
        .size           $__internal_22_$__cuda_sm20_div_u16,(.L_x_4142 - $__internal_22_$__cuda_sm20_div_u16)
$__internal_22_$__cuda_sm20_div_u16:
        /* <DEDUP_REMOVED lines=18> */
[----:B------:R-:W-:Y:S06]  /*10a0*/  RET.REL.NODEC R2 `(_ZN2at6native61_GLOBAL__N__44eb8e94_28_ForeachBinaryOpScalarList_cu_dda10a6925multi_tensor_apply_kernelINS1_28TensorListScalarListMetadataIsLi2EEENS1_25BinaryOpScalarListFunctorIsLi2ELi1ELi1EEEJNS0_7minimumIsEEEEEvT_T0_DpT1_) ;  /* 0xffffffec02d47950 */ /* 0x000fec0003c3ffff */
.L_x_214:
        /* <DEDUP_REMOVED lines=13> */
.L_x_4142:


//--------------------- .text._ZN2at6native61_GLOBAL__N__44eb8e94_28_ForeachBinaryOpScalarList_cu_dda10a6925multi_tensor_apply_kernelINS1_28TensorListScalarListMetadataIlLi2EEENS1_25BinaryOpScalarListFunctorIlLi2ELi1ELi1EEEJNS0_7minimumIlEEEEEvT_T0_DpT1_ --------------------------
	.section	.text._ZN2at6native61_GLOBAL__N__44eb8e94_28_ForeachBinaryOpScalarList_cu_dda10a6925multi_tensor_apply_kernelINS1_28TensorListScalarListMetadataIlLi2EEENS1_25BinaryOpScalarListFunctorIlLi2ELi1ELi1EEEJNS0_7minimumIlEEEEEvT_T0_DpT1_,"ax",@progbits
	.align	128
.text._ZN2at6native61_GLOBAL__N__44eb8e94_28_ForeachBinaryOpScalarList_cu_dda10a6925multi_tensor_apply_kernelINS1_28TensorListScalarListMetadataIlLi2EEENS1_25BinaryOpScalarListFunctorIlLi2ELi1ELi1EEEJNS0_7minimumIlEEEEEvT_T0_DpT1_:
        .type           _ZN2at6native61_GLOBAL__N__44eb8e94_28_ForeachBinaryOpScalarList_cu_dda10a6925multi_tensor_apply_kernelINS1_28TensorListScalarListMetadataIlLi2EEENS1_25BinaryOpScalarListFunctorIlLi2ELi1ELi1EEEJNS0_7minimumIlEEEEEvT_T0_DpT1_,@function
        .size           _ZN2at6native61_GLOBAL__N__44eb8e94_28_ForeachBinaryOpScalarList_cu_dda10a6925multi_tensor_apply_kernelINS1_28TensorListScalarListMetadataIlLi2EEENS1_25BinaryOpScalarListFunctorIlLi2ELi1ELi1EEEJNS0_7minimumIlEEEEEvT_T0_DpT1_,(.L_x_4144 - _ZN2at6native61_GLOBAL__N__44eb8e94_28_ForeachBinaryOpScalarList_cu_dda10a6925multi_tensor_apply_kernelINS1_28TensorListScalarListMetadataIlLi2EEENS1_25BinaryOpScalarListFunctorIlLi2ELi1ELi1EEEJNS0_7minimumIlEEEEEvT_T0_DpT1_)
        .other          _ZN2at6native61_GLOBAL__N__44eb8e94_28_ForeachBinaryOpScalarList_cu_dda10a6925multi_tensor_apply_kernelINS1_28TensorListScalarListMetadataIlLi2EEENS1_25BinaryOpScalarListFunctorIlLi2ELi1ELi1EEEJNS0_7minimumIlEEEEEvT_T0_DpT1_,@"STO_CUDA_ENTRY STV_DEFAULT"
_ZN2at6native61_GLOBAL__N__44eb8e94_28_ForeachBinaryOpScalarList_cu_dda10a6925multi_tensor_apply_kernelINS1_28TensorListScalarListMetadataIlLi2EEENS1_25BinaryOpScalarListFunctorIlLi2ELi1ELi1EEEJNS0_7minimumIlEEEEEvT_T0_DpT1_:
        /* <DEDUP_REMOVED lines=40> */
[----:B------:R-:W-:Y:S05]  /*0280*/  CALL.REL.NOINC `($__internal_23_$__cuda_sm20_div_u16) ;  /* 0x00000010004c7944 */ /* 0x000fea0003c00000 */
        /* <DEDUP_REMOVED lines=13> */
.L_x_233:
        /* <DEDUP_REMOVED lines=40> */
[----:B-----5:R-:W-:Y:S02]  /*05e0*/  ISETP.LT.U32.AND P0, PT, R18, UR12, PT ;  /* 0x0000000c12007c0c */ /* 0x020fe4000bf01070 */
[C---:B------:R-:W-:Y:S02]  /*05f0*/  LEA R16, P1, R22.reuse, UR10, 0x3 ;  /* 0x0000000a16107c11 */ /* 0x040fe4000f8218ff */
[C---:B------:R-:W-:Y:S02]  /*0600*/  ISETP.LT.AND.EX P0, PT, R19.reuse, UR13, PT, P0 ;  /* 0x0000000d13007c0c */ /* 0x040fe4000bf01300 */
[----:B------:R-:W-:Y:S02]  /*0610*/  LEA.HI.X R17, R22, UR11, R23, 0x3, P1 ;  /* 0x0000000b16117c11 */ /* 0x000fe400088f1c17 */
[----:B------:R-:W-:Y:S02]  /*0620*/  SEL R18, R18, UR12, P0 ;  /* 0x0000000c12127c07 */ /* 0x000fe40008000000 */
[----:B------:R-:W-:-:S05]  /*0630*/  SEL R19, R19, UR13, P0 ;  /* 0x0000000d13137c07 */ /* 0x000fca0008000000 */
[----:B------:R0:W-:Y:S02]  /*0640*/  STG.E.64 desc[UR18][R16.64], R18 ;  /* 0x0000001210007986 */ /* 0x0001e4000c101b12 */
.L_x_218:
[----:B------:R-:W-:Y:S05]  /*0650*/  BSYNC.RECONVERGENT B0 ;  /* 0x0000000000007941 */ /* 0x000fea0003800200 */
.L_x_217:
        /* <DEDUP_REMOVED lines=12> */
[----:B-----5:R-:W-:-:S04]  /*0720*/  ISETP.LT.U32.AND P4, PT, R14, UR12, PT ;  /* 0x0000000c0e007c0c */ /* 0x020fc8000bf81070 */
[----:B------:R-:W-:-:S04]  /*0730*/  ISETP.LT.AND.EX P4, PT, R15, UR13, PT, P4 ;  /* 0x0000000d0f007c0c */ /* 0x000fc8000bf81340 */
[----:B0-----:R-:W-:Y:S02]  /*0740*/  SEL R16, R14, UR12, P4 ;  /* 0x0000000c0e107c07 */ /* 0x001fe4000a000000 */
[----:B------:R-:W-:Y:S02]  /*0750*/  SEL R17, R15, UR13, P4 ;  /* 0x0000000d0f117c07 */ /* 0x000fe4000a000000 */
[----:B------:R-:W-:-:S04]  /*0760*/  LEA R14, P4, R25, UR10, 0x3 ;  /* 0x0000000a190e7c11 */ /* 0x000fc8000f8818ff */
[----:B------:R-:W-:-:S05]  /*0770*/  LEA.HI.X R15, R25, UR11, R24, 0x3, P4 ;  /* 0x0000000b190f7c11 */ /* 0x000fca000a0f1c18 */
[----:B------:R1:W-:Y:S04]  /*0780*/  STG.E.64 desc[UR18][R14.64], R16 ;  /* 0x000000100e007986 */ /* 0x0003e8000c101b12 */
.L_x_220:
[----:B------:R-:W-:Y:S05]  /*0790*/  BSYNC.RECONVERGENT B0 ;  /* 0x0000000000007941 */ /* 0x000fea0003800200 */
.L_x_219:
[C---:B-1---5:R-:W-:Y:S01]  /*07a0*/  @!P1 LEA R14, P4, R7.reuse, UR8, 0x3 ;  /* 0x00000008070e9c11 */ /* 0x062fe2000f8818ff */
[----:B------:R-:W-:Y:S01]  /*07b0*/  BSSY.RECONVERGENT B0, `(.L_x_221) ;  /* 0x000000b000007945 */ /* 0x000fe20003800200 */
[----:B0-----:R-:W-:Y:S02]  /*07c0*/  CS2R R16, SRZ ;  /* 0x0000000000107805 */ /* 0x001fe4000001ff00 */
[----:B------:R-:W-:Y:S01]  /*07d0*/  @!P1 LEA.HI.X R15, R7, UR9, R20, 0x3, P4 ;  /* 0x00000009070f9c11 */ /* 0x000fe2000a0f1c14 */
[----:B------:R-:W-:Y:S08]  /*07e0*/  @P3 BRA `(.L_x_222) ;  /* 0x00000000001c3947 */ /* 0x000ff00003800000 */
[----:B------:R-:W-:Y:S02]  /*07f0*/  ISETP.LT.U32.AND P3, PT, R12, UR12, PT ;  /* 0x0000000c0c007c0c */ /* 0x000fe4000bf61070 */
[C---:B------:R-:W-:Y:S02]  /*0800*/  LEA R18, P4, R2.reuse, UR10, 0x3 ;  /* 0x0000000a02127c11 */ /* 0x040fe4000f8818ff */
[C---:B------:R-:W-:Y:S02]  /*0810*/  ISETP.LT.AND.EX P3, PT, R13.reuse, UR13, PT, P3 ;  /* 0x0000000d0d007c0c */ /* 0x040fe4000bf61330 */
[----:B------:R-:W-:Y:S02]  /*0820*/  LEA.HI.X R19, R2, UR11, R3, 0x3, P4 ;  /* 0x0000000b02137c11 */ /* 0x000fe4000a0f1c03 */
[----:B------:R-:W-:Y:S02]  /*0830*/  SEL R2, R12, UR12, P3 ;  /* 0x0000000c0c027c07 */ /* 0x000fe40009800000 */
[----:B------:R-:W-:-:S05]  /*0840*/  SEL R3, R13, UR13, P3 ;  /* 0x0000000d0d037c07 */ /* 0x000fca0009800000 */
[----:B------:R0:W-:Y:S02]  /*0850*/  STG.E.64 desc[UR18][R18.64], R2 ;  /* 0x0000000212007986 */ /* 0x0001e4000c101b12 */
.L_x_222:
[----:B------:R-:W-:Y:S05]  /*0860*/  BSYNC.RECONVERGENT B0 ;  /* 0x0000000000007941 */ /* 0x000fea0003800200 */
.L_x_221:
[----:B------:R-:W-:Y:S04]  /*0870*/  BSSY.RECONVERGENT B0, `(.L_x_223) ;  /* 0x0000009000007945 */ /* 0x000fe80003800200 */
[----:B------:R-:W-:Y:S05]  /*0880*/  @P2 BRA `(.L_x_224) ;  /* 0x00000000001c2947 */ /* 0x000fea0003800000 */
[----:B------:R-:W-:Y:S02]  /*0890*/  ISETP.LT.U32.AND P2, PT, R10, UR12, PT ;  /* 0x0000000c0a007c0c */ /* 0x000fe4000bf41070 */
[C---:B0-----:R-:W-:Y:S02]  /*08a0*/  LEA R2, P3, R4.reuse, UR10, 0x3 ;  /* 0x0000000a04027c11 */ /* 0x041fe4000f8618ff */
[C---:B------:R-:W-:Y:S02]  /*08b0*/  ISETP.LT.AND.EX P2, PT, R11.reuse, UR13, PT, P2 ;  /* 0x0000000d0b007c0c */ /* 0x040fe4000bf41320 */
[----:B------:R-:W-:Y:S02]  /*08c0*/  LEA.HI.X R3, R4, UR11, R5, 0x3, P3 ;  /* 0x0000000b04037c11 */ /* 0x000fe400098f1c05 */
[----:B------:R-:W-:Y:S02]  /*08d0*/  SEL R4, R10, UR12, P2 ;  /* 0x0000000c0a047c07 */ /* 0x000fe40009000000 */
[----:B------:R-:W-:-:S05]  /*08e0*/  SEL R5, R11, UR13, P2 ;  /* 0x0000000d0b057c07 */ /* 0x000fca0009000000 */
[----:B------:R1:W-:Y:S02]  /*08f0*/  STG.E.64 desc[UR18][R2.64], R4 ;  /* 0x0000000402007986 */ /* 0x0003e4000c101b12 */
.L_x_224:
[----:B------:R-:W-:Y:S05]  /*0900*/  BSYNC.RECONVERGENT B0 ;  /* 0x0000000000007941 */ /* 0x000fea0003800200 */
.L_x_223:
        /* <DEDUP_REMOVED lines=15> */
[C---:B-----5:R-:W-:Y:S02]  /*0a00*/  ISETP.LT.U32.AND P1, PT, R16.reuse, UR12, PT ;  /* 0x0000000c10007c0c */ /* 0x060fe4000bf21070 */
[----:B0-----:R-:W-:Y:S02]  /*0a10*/  LEA R2, P2, R7, UR10, 0x3 ;  /* 0x0000000a07027c11 */ /* 0x001fe4000f8418ff */
[----:B------:R-:W-:Y:S02]  /*0a20*/  ISETP.LT.AND.EX P1, PT, R17, UR13, PT, P1 ;  /* 0x0000000d11007c0c */ /* 0x000fe4000bf21310 */
[----:B------:R-:W-:Y:S02]  /*0a30*/  LEA.HI.X R3, R7, UR11, R20, 0x3, P2 ;  /* 0x0000000b07037c11 */ /* 0x000fe400090f1c14 */
[----:B------:R-:W-:Y:S02]  /*0a40*/  SEL R10, R16, UR12, P1 ;  /* 0x0000000c100a7c07 */ /* 0x000fe40008800000 */
[----:B------:R-:W-:-:S05]  /*0a50*/  SEL R11, R17, UR13, P1 ;  /* 0x0000000d110b7c07 */ /* 0x000fca0008800000 */
[----:B------:R1:W-:Y:S02]  /*0a60*/  STG.E.64 desc[UR18][R2.64], R10 ;  /* 0x0000000a02007986 */ /* 0x0003e4000c101b12 */
.L_x_226:
[----:B------:R-:W-:Y:S05]  /*0a70*/  BSYNC.RECONVERGENT B0 ;  /* 0x0000000000007941 */ /* 0x000fea0003800200 */
.L_x_225:
[----:B------:R-:W-:Y:S04]  /*0a80*/  BSSY.RECONVERGENT B0, `(.L_x_227) ;  /* 0x0000009000007945 */ /* 0x000fe80003800200 */
[----:B------:R-:W-:Y:S05]  /*0a90*/  @P0 BRA `(.L_x_228) ;  /* 0x00000000001c0947 */ /* 0x000fea0003800000 */
[----:B-----5:R-:W-:Y:S02]  /*0aa0*/  ISETP.LT.U32.AND P0, PT, R24, UR12, PT ;  /* 0x0000000c18007c0c */ /* 0x020fe4000bf01070 */
[C---:B01----:R-:W-:Y:S02]  /*0ab0*/  LEA R10, P1, R6.reuse, UR10, 0x3 ;  /* 0x0000000a060a7c11 */ /* 0x043fe4000f8218ff */
[C---:B------:R-:W-:Y:S02]  /*0ac0*/  ISETP.LT.AND.EX P0, PT, R25.reuse, UR13, PT, P0 ;  /* 0x0000000d19007c0c */ /* 0x040fe4000bf01300 */
[----:B------:R-:W-:Y:S02]  /*0ad0*/  LEA.HI.X R11, R6, UR11, R9, 0x3, P1 ;  /* 0x0000000b060b7c11 */ /* 0x000fe400088f1c09 */
[----:B------:R-:W-:Y:S02]  /*0ae0*/  SEL R2, R24, UR12, P0 ;  /* 0x0000000c18027c07 */ /* 0x000fe40008000000 */
[----:B------:R-:W-:-:S05]  /*0af0*/  SEL R3, R25, UR13, P0 ;  /* 0x0000000d19037c07 */ /* 0x000fca0008000000 */
[----:B------:R2:W-:Y:S02]  /*0b00*/  STG.E.64 desc[UR18][R10.64], R2 ;  /* 0x000000020a007986 */ /* 0x0005e4000c101b12 */
.L_x_228:
[----:B------:R-:W-:Y:S05]  /*0b10*/  BSYNC.RECONVERGENT B0 ;  /* 0x0000000000007941 */ /* 0x000fea0003800200 */
.L_x_227:
[----:B------:R-:W-:Y:S04]  /*0b20*/  BSSY.RECONVERGENT B0, `(.L_x_229) ;  /* 0x0000009000007945 */ /* 0x000fe80003800200 */
[----:B------:R-:W-:Y:S05]  /*0b30*/  @P6 BRA `(.L_x_230) ;  /* 0x00000000001c6947 */ /* 0x000fea0003800000 */
[----:B-----5:R-:W-:Y:S02]  /*0b40*/  ISETP.LT.U32.AND P0, PT, R18, UR12, PT ;  /* 0x0000000c12007c0c */ /* 0x020fe4000bf01070 */
[C---:B------:R-:W-:Y:S02]  /*0b50*/  LEA R6, P1, R8.reuse, UR10, 0x3 ;  /* 0x0000000a08067c11 */ /* 0x040fe4000f8218ff */
[C---:B------:R-:W-:Y:S02]  /*0b60*/  ISETP.LT.AND.EX P0, PT, R19.reuse, UR13, PT, P0 ;  /* 0x0000000d13007c0c */ /* 0x040fe4000bf01300 */
[----:B------:R-:W-:Y:S02]  /*0b70*/  LEA.HI.X R7, R8, UR11, R21, 0x3, P1 ;  /* 0x0000000b08077c11 */ /* 0x000fe400088f1c15 */
[----:B012---:R-:W-:Y:S02]  /*0b80*/  SEL R2, R18, UR12, P0 ;  /* 0x0000000c12027c07 */ /* 0x007fe40008000000 */
[----:B------:R-:W-:-:S05]  /*0b90*/  SEL R3, R19, UR13, P0 ;  /* 0x0000000d13037c07 */ /* 0x000fca0008000000 */
[----:B------:R3:W-:Y:S02]  /*0ba0*/  STG.E.64 desc[UR18][R6.64], R2 ;  /* 0x0000000206007986 */ /* 0x0007e4000c101b12 */
.L_x_230:
[----:B------:R-:W-:Y:S05]  /*0bb0*/  BSYNC.RECONVERGENT B0 ;  /* 0x0000000000007941 */ /* 0x000fea0003800200 */
.L_x_229:
[----:B------:R-:W-:Y:S04]  /*0bc0*/  BSSY.RECONVERGENT B0, `(.L_x_231) ;  /* 0x0000009000007945 */ /* 0x000fe80003800200 */
[----:B------:R-:W-:Y:S05]  /*0bd0*/  @P5 BRA `(.L_x_232) ;  /* 0x00000000001c5947 */ /* 0x000fea0003800000 */
[----:B-----5:R-:W-:Y:S02]  /*0be0*/  ISETP.LT.U32.AND P0, PT, R4, UR12, PT ;  /* 0x0000000c04007c0c */ /* 0x020fe4000bf01070 */
[C---:B---3--:R-:W-:Y:S02]  /*0bf0*/  LEA R6, P1, R22.reuse, UR10, 0x3 ;  /* 0x0000000a16067c11 */ /* 0x048fe4000f8218ff */
[C---:B------:R-:W-:Y:S02]  /*0c00*/  ISETP.LT.AND.EX P0, PT, R5.reuse, UR13, PT, P0 ;  /* 0x0000000d05007c0c */ /* 0x040fe4000bf01300 */
[----:B------:R-:W-:Y:S02]  /*0c10*/  LEA.HI.X R7, R22, UR11, R23, 0x3, P1 ;  /* 0x0000000b16077c11 */ /* 0x000fe400088f1c17 */
[----:B012---:R-:W-:Y:S02]  /*0c20*/  SEL R2, R4, UR12, P0 ;  /* 0x0000000c04027c07 */ /* 0x007fe40008000000 */
[----:B------:R-:W-:-:S05]  /*0c30*/  SEL R3, R5, UR13, P0 ;  /* 0x0000000d05037c07 */ /* 0x000fca0008000000 */
[----:B------:R4:W-:Y:S02]  /*0c40*/  STG.E.64 desc[UR18][R6.64], R2 ;  /* 0x0000000206007986 */ /* 0x0009e4000c101b12 */
.L_x_232:
[----:B------:R-:W-:Y:S05]  /*0c50*/  BSYNC.RECONVERGENT B0 ;  /* 0x0000000000007941 */ /* 0x000fea0003800200 */
.L_x_231:
[----:B------:R-:W-:Y:S02]  /*0c60*/  UIADD3 UR4, UP0, UPT, UR4, 0x2, URZ ;  /* 0x0000000204047890 */ /* 0x000fe4000ff1e0ff */
[----:B------:R-:W-:Y:S02]  /*0c70*/  ULEA UR6, UP1, UR16, UR6, 0x1 ;  /* 0x0000000610067291 */ /* 0x000fe4000f8208ff */
[----:B------:R-:W-:Y:S02]  /*0c80*/  UIADD3.X UR5, UPT, UPT, URZ, UR5, URZ, UP0, !UPT ;  /* 0x00000005ff057290 */ /* 0x000fe400087fe4ff */
[----:B------:R-:W-:Y:S02]  /*0c90*/  UISETP.NE.U32.AND UP0, UPT, UR4, UR15, UPT ;  /* 0x0000000f0400728c */ /* 0x000fe4000bf05070 */
[----:B------:R-:W-:Y:S02]  /*0ca0*/  ULEA.HI.X UR7, UR16, UR7, URZ, 0x1, UP1 ;  /* 0x0000000710077291 */ /* 0x000fe400088f0cff */
[----:B------:R-:W-:-:S09]  /*0cb0*/  UISETP.NE.AND.EX UP0, UPT, UR5, URZ, UPT, UP0 ;  /* 0x000000ff0500728c */ /* 0x000fd2000bf05300 */
[----:B------:R-:W-:Y:S05]  /*0cc0*/  BRA.U UP0, `(.L_x_233) ;  /* 0xfffffff500a47547 */ /* 0x000fea000b83ffff */
.L_x_216:
        /* <DEDUP_REMOVED lines=42> */
[----:B--2---:R-:W-:-:S04]  /*0f70*/  ISETP.LT.U32.AND P5, PT, R22, UR12, PT ;  /* 0x0000000c16007c0c */ /* 0x004fc8000bfa1070 */
[C---:B------:R-:W-:Y:S02]  /*0f80*/  ISETP.LT.AND.EX P5, PT, R23.reuse, UR13, PT, P5 ;  /* 0x0000000d17007c0c */ /* 0x040fe4000bfa1350 */
[----:B---3--:R-:W-:Y:S02]  /*0f90*/  ISETP.LT.U32.AND P4, PT, R6, UR12, PT ;  /* 0x0000000c06007c0c */ /* 0x008fe4000bf81070 */
[----:B------:R-:W-:Y:S02]  /*0fa0*/  SEL R16, R22, UR12, P5 ;  /* 0x0000000c16107c07 */ /* 0x000fe4000a800000 */
[----:B------:R-:W-:Y:S02]  /*0fb0*/  SEL R17, R23, UR13, P5 ;  /* 0x0000000d17117c07 */ /* 0x000fe4000a800000 */
[----:B----4-:R-:W-:Y:S02]  /*0fc0*/  ISETP.LT.U32.AND P5, PT, R4, UR12, PT ;  /* 0x0000000c04007c0c */ /* 0x010fe4000bfa1070 */
[----:B------:R-:W-:Y:S01]  /*0fd0*/  ISETP.LT.AND.EX P4, PT, R7, UR13, PT, P4 ;  /* 0x0000000d07007c0c */ /* 0x000fe2000bf81340 */
[----:B------:R0:W-:Y:S01]  /*0fe0*/  @!P3 STG.E.64 desc[UR18][R10.64], R16 ;  /* 0x000000100a00b986 */ /* 0x0001e2000c101b12 */
[----:B------:R-:W-:-:S02]  /*0ff0*/  ISETP.LT.AND.EX P5, PT, R5, UR13, PT, P5 ;  /* 0x0000000d05007c0c */ /* 0x000fc4000bfa1350 */
[----:B------:R-:W-:Y:S02]  /*1000*/  SEL R6, R6, UR12, P4 ;  /* 0x0000000c06067c07 */ /* 0x000fe4000a000000 */
[----:B------:R-:W-:Y:S02]  /*1010*/  SEL R7, R7, UR13, P4 ;  /* 0x0000000d07077c07 */ /* 0x000fe4000a000000 */
[----:B------:R-:W-:Y:S02]  /*1020*/  SEL R4, R4, UR12, P5 ;  /* 0x0000000c04047c07 */ /* 0x000fe4000a800000 */
[----:B------:R-:W-:Y:S01]  /*1030*/  SEL R5, R5, UR13, P5 ;  /* 0x0000000d05057c07 */ /* 0x000fe2000a800000 */
[----:B------:R0:W-:Y:S01]  /*1040*/  @!P2 STG.E.64 desc[UR18][R12.64], R6 ;  /* 0x000000060c00a986 */ /* 0x0001e2000c101b12 */
[----:B------:R-:W-:-:S03]  /*1050*/  ISETP.LT.U32.AND P4, PT, R8, UR12, PT ;  /* 0x0000000c08007c0c */ /* 0x000fc6000bf81070 */
[----:B------:R0:W-:Y:S01]  /*1060*/  @!P1 STG.E.64 desc[UR18][R14.64], R4 ;  /* 0x000000040e009986 */ /* 0x0001e2000c101b12 */
[----:B------:R-:W-:-:S04]  /*1070*/  ISETP.LT.AND.EX P3, PT, R9, UR13, PT, P4 ;  /* 0x0000000d09007c0c */ /* 0x000fc8000bf61340 */
[----:B------:R-:W-:Y:S02]  /*1080*/  SEL R8, R8, UR12, P3 ;  /* 0x0000000c08087c07 */ /* 0x000fe40009800000 */
[----:B------:R-:W-:Y:S01]  /*1090*/  SEL R9, R9, UR13, P3 ;  /* 0x0000000d09097c07 */ /* 0x000fe20009800000 */
[----:B------:R-:W-:Y:S06]  /*10a0*/  @P0 EXIT ;  /* 0x000000000000094d */ /* 0x000fec0003800000 */
[----:B------:R-:W-:-:S04]  /*10b0*/  LEA R2, P0, R0, UR10, 0x3 ;  /* 0x0000000a00027c11 */ /* 0x000fc8000f8018ff */
[----:B------:R-:W-:-:S05]  /*10c0*/  LEA.HI.X R3, R0, UR11, R3, 0x3, P0 ;  /* 0x0000000b00037c11 */ /* 0x000fca00080f1c03 */
[----:B------:R-:W-:Y:S01]  /*10d0*/  STG.E.64 desc[UR18][R2.64], R8 ;  /* 0x0000000802007986 */ /* 0x000fe2000c101b12 */
[----:B------:R-:W-:Y:S05]  /*10e0*/  EXIT ;  /* 0x000000000000794d */ /* 0x000fea0003800000 */
.L_x_215:
[----:B------:R-:W1:Y:S02]  /*10f0*/  S2R R0, SR_TID.X ;  /* 0x0000000000007919 */ /* 0x000e640000002100 */
[----:B-1----:R-:W-:-:S03]  /*1100*/  IMAD.WIDE.U32 R2, R0, 0x4, RZ ;  /* 0x0000000400027825 */ /* 0x002fc600078e00ff */
[----:B------:R-:W-:-:S04]  /*1110*/  ISETP.GE.U32.AND P0, PT, R2, UR17, PT ;  /* 0x0000001102007c0c */ /* 0x000fc8000bf06070 */
[----:B------:R-:W-:-:S13]  /*1120*/  ISETP.GE.AND.EX P0, PT, R3, UR4, PT, P0 ;  /* 0x0000000403007c0c */ /* 0x000fda000bf06300 */
[----:B0-----:R-:W-:Y:S05]  /*1130*/  @P0 EXIT ;  /* 0x000000000000094d */ /* 0x001fea0003800000 */
[----:B------:R-:W-:Y:S01]  /*1140*/  IMAD.MOV.U32 R13, RZ, RZ, RZ ;  /* 0x000000ffff0d7224 */ /* 0x000fe200078e00ff */
[----:B------:R-:W0:Y:S06]  /*1150*/  LDCU UR5, c[0x0][0x360] ;  /* 0x00006c00ff0577ac */ /* 0x000e2c0008000800 */
.L_x_234:
[C---:B-1----:R-:W-:Y:S01]  /*1160*/  IMAD.SHL.U32 R2, R0.reuse, 0x20, RZ ;  /* 0x0000002000027824 */ /* 0x042fe200078e00ff */
[----:B------:R-:W-:-:S04]  /*1170*/  SHF.L.U64.HI R3, R0, 0x5, R13 ;  /* 0x0000000500037819 */ /* 0x000fc8000001020d */
[----:B------:R-:W-:-:S04]  /*1180*/  IADD3 R4, P0, PT, R2, UR8, RZ ;  /* 0x0000000802047c10 */ /* 0x000fc8000ff1e0ff */
[----:B------:R-:W-:-:S06]  /*1190*/  IADD3.X R5, PT, PT, R3, UR9, RZ, P0, !PT ;  /* 0x0000000903057c10 */ /* 0x000fcc00087fe4ff */
[----:B------:R-:W2:Y:S01]  /*11a0*/  LDG.E.ENL2.256 R4, R8, desc[UR18][R4.64] ;  /* 0xfe0000120408797e */ /* 0x000ea20008121904 */
[----:B------:R-:W-:-:S04]  /*11b0*/  IADD3 R2, P4, PT, R2, UR10, RZ ;  /* 0x0000000a02027c10 */ /* 0x000fc8000ff9e0ff */
[----:B------:R-:W-:Y:S02]  /*11c0*/  IADD3.X R3, PT, PT, R3, UR11, RZ, P4, !PT ;  /* 0x0000000b03037c10 */ /* 0x000fe4000a7fe4ff */
[----:B--2---:R-:W-:Y:S02]  /*11d0*/  ISETP.LT.U32.AND P0, PT, R8, UR12, PT ;  /* 0x0000000c08007c0c */ /* 0x004fe4000bf01070 */
[----:B------:R-:W-:Y:S02]  /*11e0*/  ISETP.LT.U32.AND P1, PT, R10, UR12, PT ;  /* 0x0000000c0a007c0c */ /* 0x000fe4000bf21070 */
[----:B------:R-:W-:Y:S02]  /*11f0*/  ISETP.LT.AND.EX P0, PT, R9, UR13, PT, P0 ;  /* 0x0000000d09007c0c */ /* 0x000fe4000bf01300 */
[----:B------:R-:W-:Y:S02]  /*1200*/  ISETP.LT.U32.AND P3, PT, R6, UR12, PT ;  /* 0x0000000c06007c0c */ /* 0x000fe4000bf61070 */
[----:B------:R-:W-:-:S02]  /*1210*/  SEL R14, R8, UR12, P0 ;  /* 0x0000000c080e7c07 */ /* 0x000fc40008000000 */
[----:B------:R-:W-:Y:S02]  /*1220*/  SEL R17, R9, UR13, P0 ;  /* 0x0000000d09117c07 */ /* 0x000fe40008000000 */
[C---:B------:R-:W-:Y:S02]  /*1230*/  ISETP.LT.AND.EX P0, PT, R11.reuse, UR13, PT, P1 ;  /* 0x0000000d0b007c0c */ /* 0x040fe4000bf01310 */
[----:B------:R-:W-:Y:S02]  /*1240*/  ISETP.LT.U32.AND P2, PT, R4, UR12, PT ;  /* 0x0000000c04007c0c */ /* 0x000fe4000bf41070 */
[----:B------:R-:W-:Y:S02]  /*1250*/  SEL R12, R10, UR12, P0 ;  /* 0x0000000c0a0c7c07 */ /* 0x000fe40008000000 */
[----:B------:R-:W-:Y:S02]  /*1260*/  SEL R15, R11, UR13, P0 ;  /* 0x0000000d0b0f7c07 */ /* 0x000fe40008000000 */
[----:B------:R-:W-:-:S02]  /*1270*/  ISETP.LT.AND.EX P0, PT, R7, UR13, PT, P3 ;  /* 0x0000000d07007c0c */ /* 0x000fc4000bf01330 */
[----:B------:R-:W-:Y:S02]  /*1280*/  ISETP.LT.AND.EX P1, PT, R5, UR13, PT, P2 ;  /* 0x0000000d05007c0c */ /* 0x000fe4000bf21320 */
        /* <DEDUP_REMOVED lines=19> */
        .weak           $__internal_23_$__cuda_sm20_div_u16
        .type           $__internal_23_$__cuda_sm20_div_u16,@function
        .size           $__internal_23_$__cuda_sm20_div_u16,(.L_x_4144 - $__internal_23_$__cuda_sm20_div_u16)
$__internal_23_$__cuda_sm20_div_u16:
        /* <DEDUP_REMOVED lines=19> */
[----:B------:R-:W-:Y:S05]  /*14f0*/  RET.REL.NODEC R2 `(_ZN2at6native61_GLOBAL__N__44eb8e94_28_ForeachBinaryOpScalarList_cu_dda10a6925multi_tensor_apply_kernelINS1_28TensorListScalarListMetadataIlLi2EEENS1_25BinaryOpScalarListFunctorIlLi2ELi1ELi1EEEJNS0_7minimumIlEEEEEvT_T0_DpT1_) ;  /* 0xffffffe802c07950 */ /* 0x000fea0003c3ffff */
.L_x_235:
        /* <DEDUP_REMOVED lines=16> */
.L_x_4144:


//--------------------- .text._ZN2at6native61_GLOBAL__N__44eb8e94_28_ForeachBinaryOpScalarList_cu_dda10a6925multi_tensor_apply_kernelINS1_28TensorListScalarListMetadataIiLi2EEENS1_25BinaryOpScalarListFunctorIiLi2ELi1ELi1EEEJNS0_7minimumIiEEEEEvT_T0_DpT1_ --------------------------
	.section	.text._ZN2at6native61_GLOBAL__N__44eb8e94_28_ForeachBinaryOpScalarList_cu_dda10a6925multi_tensor_apply_kernelINS1_28TensorListScalarListMetadataIiLi2EEENS1_25BinaryOpScalarListFunctorIiLi2ELi1ELi1EEEJNS0_7minimumIiEEEEEvT_T0_DpT1_,"ax",@progbits
	.align	128
.text._ZN2at6native61_GLOBAL__N__44eb8e94_28_ForeachBinaryOpScalarList_cu_dda10a6925multi_tensor_apply_kernelINS1_28TensorListScalarListMetadataIiLi2EEENS1_25BinaryOpScalarListFunctorIiLi2ELi1ELi1EEEJNS0_7minimumIiEEEEEvT_T0_DpT1_:
        .type           _ZN2at6native61_GLOBAL__N__44eb8e94_28_ForeachBinaryOpScalarList_cu_dda10a6925multi_tensor_apply_kernelINS1_28TensorListScalarListMetadataIiLi2EEENS1_25BinaryOpScalarListFunctorIiLi2ELi1ELi1EEEJNS0_7minimumIiEEEEEvT_T0_DpT1_,@function
        .size           _ZN2at6native61_GLOBAL__N__44eb8e94_28_ForeachBinaryOpScalarList_cu_dda10a6925multi_tensor_apply_kernelINS1_28TensorListScalarListMetadataIiLi2EEENS1_25BinaryOpScalarListFunctorIiLi2ELi1ELi1EEEJNS0_7minimumIiEEEEEvT_T0_DpT1_,(.L_x_4146 - _ZN2at6native61_GLOBAL__N__44eb8e94_28_ForeachBinaryOpScalarList_cu_dda10a6925multi_tensor_apply_kernelINS1_28TensorListScalarListMetadataIiLi2EEENS1_25BinaryOpScalarListFunctorIiLi2ELi1ELi1EEEJNS0_7minimumIiEEEEEvT_T0_DpT1_)
        .other          _ZN2at6native61_GLOBAL__N__44eb8e94_28_ForeachBinaryOpScalarList_cu_dda10a6925multi_tensor_apply_kernelINS1_28TensorListScalarListMetadataIiLi2EEENS1_25BinaryOpScalarListFunctorIiLi2ELi1ELi1EEEJNS0_7minimumIiEEEEEvT_T0_DpT1_,@"STO_CUDA_ENTRY STV_DEFAULT"
_ZN2at6native61_GLOBAL__N__44eb8e94_28_ForeachBinaryOpScalarList_cu_dda10a6925multi_tensor_apply_kernelINS1_28TensorListScalarListMetadataIiLi2EEENS1_25BinaryOpScalarListFunctorIiLi2ELi1ELi1EEEJNS0_7minimumIiEEEEEvT_T0_DpT1_:
        /* <DEDUP_REMOVED lines=41> */
[----:B------:R-:W-:Y:S05]  /*0290*/  CALL.REL.NOINC `($__internal_24_$__cuda_sm20_div_u16) ;  /* 0x0000000c00147944 */ /* 0x000fea0003c00000 */
        /* <DEDUP_REMOVED lines=16> */
.L_x_238:
        /* <DEDUP_REMOVED lines=38> */
[----:B--2---:R-:W-:Y:S02]  /*0600*/  @!P2 VIMNMX R25, PT, PT, R2, UR14, PT ;  /* 0x0000000e0219ac48 */ /* 0x004fe4000bfe0100 */
[----:B------:R-:W-:-:S03]  /*0610*/  @!P1 LEA R2, P5, R24, UR10, 0x2 ;  /* 0x0000000a18029c11 */ /* 0x000fc6000f8a10ff */
[----:B------:R0:W-:Y:S01]  /*0620*/  @!P2 STG.E desc[UR18][R14.64], R25 ;  /* 0x000000190e00a986 */ /* 0x0001e2000c101912 */
[----:B-1----:R-:W-:Y:S02]  /*0630*/  @!P4 LEA R8, P2, R16, UR10, 0x2 ;  /* 0x0000000a1008cc11 */ /* 0x002fe4000f8410ff */
[----:B------:R-:W-:Y:S02]  /*0640*/  @!P1 LEA.HI.X R3, R24, UR11, R7, 0x2, P5 ;  /* 0x0000000b18039c11 */ /* 0x000fe4000a8f1407 */
[C---:B------:R-:W-:Y:S02]  /*0650*/  IADD3 R7, P5, PT, R16.reuse, UR13, RZ ;  /* 0x0000000d10077c10 */ /* 0x040fe4000ffbe0ff */
[--C-:B------:R-:W-:Y:S02]  /*0660*/  @!P4 LEA.HI.X R9, R16, UR11, R13.reuse, 0x2, P2 ;  /* 0x0000000b1009cc11 */ /* 0x100fe400090f140d */
[----:B---3--:R-:W-:Y:S01]  /*0670*/  @!P4 VIMNMX R19, PT, PT, R19, UR14, PT ;  /* 0x0000000e1313cc48 */ /* 0x008fe2000bfe0100 */
[----:B-----5:R-:W-:Y:S01]  /*0680*/  IMAD.X R22, RZ, RZ, R13, P5 ;  /* 0x000000ffff167224 */ /* 0x020fe200028e060d */
[----:B----4-:R-:W-:-:S02]  /*0690*/  @!P3 VIMNMX R17, PT, PT, R17, UR14, PT ;  /* 0x0000000e1111bc48 */ /* 0x010fc4000bfe0100 */
        /* <DEDUP_REMOVED lines=15> */
[----:B------:R-:W-:Y:S01]  /*0790*/  @!P1 VIMNMX R23, PT, PT, R12, UR14, PT ;  /* 0x0000000e0c179c48 */ /* 0x000fe2000bfe0100 */
        /* <DEDUP_REMOVED lines=29> */
[----:B--2---:R-:W-:Y:S02]  /*0970*/  @!P2 VIMNMX R5, PT, PT, R12, UR14, PT ;  /* 0x0000000e0c05ac48 */ /* 0x004fe4000bfe0100 */
[----:B---3--:R-:W-:-:S03]  /*0980*/  @!P4 VIMNMX R25, PT, PT, R25, UR14, PT ;  /* 0x0000000e1919cc48 */ /* 0x008fc6000bfe0100 */
[----:B------:R1:W-:Y:S01]  /*0990*/  @!P2 STG.E desc[UR18][R8.64], R5 ;  /* 0x000000050800a986 */ /* 0x0003e2000c101912 */
[----:B----4-:R-:W-:-:S03]  /*09a0*/  @!P3 VIMNMX R11, PT, PT, R24, UR14, PT ;  /* 0x0000000e180bbc48 */ /* 0x010fc6000bfe0100 */
[----:B------:R1:W-:Y:S01]  /*09b0*/  @!P4 STG.E desc[UR18][R2.64], R25 ;  /* 0x000000190200c986 */ /* 0x0003e2000c101912 */
[----:B-----5:R-:W-:-:S03]  /*09c0*/  @!P5 VIMNMX R17, PT, PT, R17, UR14, PT ;  /* 0x0000000e1111dc48 */ /* 0x020fc6000bfe0100 */
[----:B------:R1:W-:Y:S04]  /*09d0*/  @!P3 STG.E desc[UR18][R22.64], R11 ;  /* 0x0000000b1600b986 */ /* 0x0003e8000c101912 */
[----:B------:R1:W-:Y:S01]  /*09e0*/  @!P5 STG.E desc[UR18][R6.64], R17 ;  /* 0x000000110600d986 */ /* 0x0003e2000c101912 */
[----:B------:R-:W-:Y:S05]  /*09f0*/  @P1 BRA `(.L_x_238) ;  /* 0xfffffff800681947 */ /* 0x000fea000383ffff */
.L_x_237:
        /* <DEDUP_REMOVED lines=37> */
[----:B--2---:R-:W-:-:S02]  /*0c50*/  VIMNMX R23, PT, PT, R5, UR14, PT ;  /* 0x0000000e05177c48 */ /* 0x004fc4000bfe0100 */
[----:B------:R-:W-:Y:S02]  /*0c60*/  @!P1 LEA.HI.X R5, R19, UR11, R20, 0x2, P5 ;  /* 0x0000000b13059c11 */ /* 0x000fe4000a8f1414 */
[----:B---3--:R-:W-:Y:S01]  /*0c70*/  VIMNMX R11, PT, PT, R8, UR14, PT ;  /* 0x0000000e080b7c48 */ /* 0x008fe2000bfe0100 */
[----:B------:R0:W-:Y:S01]  /*0c80*/  @!P0 STG.E desc[UR18][R2.64], R23 ;  /* 0x0000001702008986 */ /* 0x0001e2000c101912 */
[----:B----4-:R-:W-:-:S03]  /*0c90*/  VIMNMX R13, PT, PT, R16, UR14, PT ;  /* 0x0000000e100d7c48 */ /* 0x010fc6000bfe0100 */
[----:B------:R0:W-:Y:S04]  /*0ca0*/  @!P1 STG.E desc[UR18][R4.64], R11 ;  /* 0x0000000b04009986 */ /* 0x0001e8000c101912 */
[----:B------:R0:W-:Y:S01]  /*0cb0*/  @!P2 STG.E desc[UR18][R6.64], R13 ;  /* 0x0000000d0600a986 */ /* 0x0001e2000c101912 */
[----:B-----5:R-:W-:Y:S01]  /*0cc0*/  VIMNMX R17, PT, PT, R17, UR14, PT ;  /* 0x0000000e11117c48 */ /* 0x020fe2000bfe0100 */
[----:B------:R-:W-:Y:S06]  /*0cd0*/  @P3 EXIT ;  /* 0x000000000000394d */ /* 0x000fec0003800000 */
[----:B0-----:R-:W-:-:S04]  /*0ce0*/  LEA R2, P0, R0, UR10, 0x2 ;  /* 0x0000000a00027c11 */ /* 0x001fc8000f8010ff */
[----:B------:R-:W-:-:S05]  /*0cf0*/  LEA.HI.X R3, R0, UR11, R9, 0x2, P0 ;  /* 0x0000000b00037c11 */ /* 0x000fca00080f1409 */
[----:B------:R-:W-:Y:S01]  /*0d00*/  STG.E desc[UR18][R2.64], R17 ;  /* 0x0000001102007986 */ /* 0x000fe2000c101912 */
[----:B------:R-:W-:Y:S05]  /*0d10*/  EXIT ;  /* 0x000000000000794d */ /* 0x000fea0003800000 */
.L_x_236:
[----:B------:R-:W1:Y:S02]  /*0d20*/  S2R R6, SR_TID.X ;  /* 0x0000000000067919 */ /* 0x000e640000002100 */
[----:B-1----:R-:W-:-:S03]  /*0d30*/  IMAD.WIDE.U32 R2, R6, 0x4, RZ ;  /* 0x0000000406027825 */ /* 0x002fc600078e00ff */
[----:B------:R-:W-:-:S04]  /*0d40*/  ISETP.GE.U32.AND P0, PT, R2, UR20, PT ;  /* 0x0000001402007c0c */ /* 0x000fc8000bf06070 */
[----:B------:R-:W-:-:S13]  /*0d50*/  ISETP.GE.AND.EX P0, PT, R3, UR12, PT, P0 ;  /* 0x0000000c03007c0c */ /* 0x000fda000bf06300 */
[----:B0-----:R-:W-:Y:S05]  /*0d60*/  @P0 EXIT ;  /* 0x000000000000094d */ /* 0x001fea0003800000 */
[----:B------:R-:W-:Y:S01]  /*0d70*/  IMAD.MOV.U32 R7, RZ, RZ, RZ ;  /* 0x000000ffff077224 */ /* 0x000fe200078e00ff */
[----:B------:R-:W0:Y:S06]  /*0d80*/  LDCU UR4, c[0x0][0x360] ;  /* 0x00006c00ff0477ac */ /* 0x000e2c0008000800 */
.L_x_239:
        /* <DEDUP_REMOVED lines=15> */
[----:B--2---:R-:W-:Y:S02]  /*0e80*/  VIMNMX R8, PT, PT, R8, UR14, PT ;  /* 0x0000000e08087c48 */ /* 0x004fe4000bfe0100 */
[----:B------:R-:W-:Y:S02]  /*0e90*/  VIMNMX R9, PT, PT, R9, UR14, PT ;  /* 0x0000000e09097c48 */ /* 0x000fe4000bfe0100 */
[----:B------:R-:W-:Y:S02]  /*0ea0*/  VIMNMX R10, PT, PT, R10, UR14, PT ;  /* 0x0000000e0a0a7c48 */ /* 0x000fe4000bfe0100 */
[----:B------:R-:W-:-:S05]  /*0eb0*/  VIMNMX R11, PT, PT, R11, UR14, PT ;  /* 0x0000000e0b0b7c48 */ /* 0x000fca000bfe0100 */
[----:B------:R1:W-:Y:S01]  /*0ec0*/  STG.E.128 desc[UR18][R4.64], R8 ;  /* 0x0000000804007986 */ /* 0x0003e2000c101d12 */
[----:B------:R-:W-:Y:S05]  /*0ed0*/  @!P0 BRA P1, `(.L_x_239) ;  /* 0xfffffffc00ac8947 */ /* 0x000fea000083ffff */
[----:B------:R-:W-:Y:S05]  /*0ee0*/  EXIT ;  /* 0x000000000000794d */ /* 0x000fea0003800000 */
        .weak           $__internal_24_$__cuda_sm20_div_u16
        .type           $__internal_24_$__cuda_sm20_div_u16,@function
        .size           $__internal_24_$__cuda_sm20_div_u16,(.L_x_4146 - $__internal_24_$__cuda_sm20_div_u16)
$__internal_24_$__cuda_sm20_div_u16:
        /* <DEDUP_REMOVED lines=18> */
[----:B------:R-:W-:Y:S06]  /*1010*/  RET.REL.NODEC R2 `(_ZN2at6native61_GLOBAL__N__44eb8e94_28_ForeachBinaryOpScalarList_cu_dda10a6925multi_tensor_apply_kernelINS1_28TensorListScalarListMetadataIiLi2EEENS1_25BinaryOpScalarListFunctorIiLi2ELi1ELi1EEEJNS0_7minimumIiEEEEEvT_T0_DpT1_) ;  /* 0xffffffec02f87950 */ /* 0x000fec0003c3ffff */
.L_x_240:
        /* <DEDUP_REMOVED lines=14> */
.L_x_4146:


//--------------------- .text._ZN2at6native61_GLOBAL__N__44eb8e94_28_ForeachBinaryOpScalarList_cu_dda10a6925multi_tensor_apply_kernelINS1_28TensorListScalarListMetadataIaLi2EEENS1_25BinaryOpScalarListFunctorIaLi2ELi1ELi1EEEJNS0_7minimumIaEEEEEvT_T0_DpT1_ --------------------------
	.section	.text._ZN2at6native61_GLOBAL__N__44eb8e94_28_ForeachBinaryOpScalarList_cu_dda10a6925multi_tensor_apply_kernelINS1_28TensorListScalarListMetadataIaLi2EEENS1_25BinaryOpScalarListFunctorIaLi2ELi1ELi1EEEJNS0_7minimumIaEEEEEvT_T0_DpT1_,"ax",@progbits
	.align	128
.text._ZN2at6native61_GLOBAL__N__44eb8e94_28_ForeachBinaryOpScalarList_cu_dda10a6925multi_tensor_apply_kernelINS1_28TensorListScalarListMetadataIaLi2EEENS1_25BinaryOpScalarListFunctorIaLi2ELi1ELi1EEEJNS0_7minimumIaEEEEEvT_T0_DpT1_:
        .type           _ZN2at6native61_GLOBAL__N__44eb8e94_28_ForeachBinaryOpScalarList_cu_dda10a6925multi_tensor_apply_kernelINS1_28TensorListScalarListMetadataIaLi2EEENS1_25BinaryOpScalarListFunctorIaLi2ELi1ELi1EEEJNS0_7minimumIaEEEEEvT_T0_DpT1_,@function
        .size           _ZN2at6native61_GLOBAL__N__44eb8e94_28_ForeachBinaryOpScalarList_cu_dda10a6925multi_tensor_apply_kernelINS1_28TensorListScalarListMetadataIaLi2EEENS1_25BinaryOpScalarListFunctorIaLi2ELi1ELi1EEEJNS0_7minimumIaEEEEEvT_T0_DpT1_,(.L_x_4148 - _ZN2at6native61_GLOBAL__N__44eb8e94_28_ForeachBinaryOpScalarList_cu_dda10a6925multi_tensor_apply_kernelINS1_28TensorListScalarListMetadataIaLi2EEENS1_25BinaryOpScalarListFunctorIaLi2ELi1ELi1EEEJNS0_7minimumIaEEEEEvT_T0_DpT1_)
        .other          _ZN2at6native61_GLOBAL__N__44eb8e94_28_ForeachBinaryOpScalarList_cu_dda10a6925multi_tensor_apply_kernelINS1_28TensorListScalarListMetadataIaLi2EEENS1_25BinaryOpScalarListFunctorIaLi2ELi1ELi1EEEJNS0_7minimumIaEEEEEvT_T0_DpT1_,@"STO_CUDA_ENTRY STV_DEFAULT"
_ZN2at6native61_GLOBAL__N__44eb8e94_28_ForeachBinaryOpScalarList_cu_dda10a6925multi_tensor_apply_kernelINS1_28TensorListScalarListMetadataIaLi2EEENS1_25BinaryOpScalarListFunctorIaLi2ELi1ELi1EEEJNS0_7minimumIaEEEEEvT_T0_DpT1_:
        /* <DEDUP_REMOVED lines=42> */
[----:B------:R-:W-:Y:S05]  /*02a0*/  CALL.REL.NOINC `($__internal_25_$__cuda_sm20_div_u16) ;  /* 0x0000001400a87944 */ /* 0x000fea0003c00000 */
        /* <DEDUP_REMOVED lines=59> */
.L_x_259:
        /* <DEDUP_REMOVED lines=55> */
[----:B0-----:R-:W-:-:S05]  /*09d0*/  VIMNMX.S16x2 R6, PT, PT, R6, UR10, PT ;  /* 0x0000000a06067c48 */ /* 0x001fca000bfe0300 */
[----:B------:R0:W-:Y:S02]  /*09e0*/  STG.E.U8 desc[UR26][R10.64], R6 ;  /* 0x000000060a007986 */ /* 0x0001e4000c10111a */
.L_x_244:
[----:B------:R-:W-:Y:S05]  /*09f0*/  BSYNC.RECONVERGENT B0 ;  /* 0x0000000000007941 */ /* 0x000fea0003800200 */
.L_x_243:
        /* <DEDUP_REMOVED lines=24> */
.L_x_246:
[----:B------:R-:W-:Y:S05]  /*0b80*/  BSYNC.RECONVERGENT B0 ;  /* 0x0000000000007941 */ /* 0x000fea0003800200 */
.L_x_245:
        /* <DEDUP_REMOVED lines=11> */
[----:B0-----:R-:W-:-:S05]  /*0c40*/  VIMNMX.S16x2 R10, PT, PT, R10, UR10, PT ;  /* 0x0000000a0a0a7c48 */ /* 0x001fca000bfe0300 */
[----:B------:R1:W-:Y:S02]  /*0c50*/  STG.E.U8 desc[UR26][R8.64], R10 ;  /* 0x0000000a08007986 */ /* 0x0003e4000c10111a */
.L_x_248:
[----:B------:R-:W-:Y:S05]  /*0c60*/  BSYNC.RECONVERGENT B0 ;  /* 0x0000000000007941 */ /* 0x000fea0003800200 */
.L_x_247:
        /* <DEDUP_REMOVED lines=11> */
[----:B-1----:R-:W-:-:S05]  /*0d20*/  VIMNMX.S16x2 R0, PT, PT, R0, UR10, PT ;  /* 0x0000000a00007c48 */ /* 0x002fca000bfe0300 */
[----:B------:R2:W-:Y:S02]  /*0d30*/  STG.E.U8 desc[UR26][R8.64], R0 ;  /* 0x0000000008007986 */ /* 0x0005e4000c10111a */
.L_x_250:
[----:B------:R-:W-:Y:S05]  /*0d40*/  BSYNC.RECONVERGENT B0 ;  /* 0x0000000000007941 */ /* 0x000fea0003800200 */
.L_x_249:
        /* <DEDUP_REMOVED lines=26> */
.L_x_252:
[----:B------:R-:W-:Y:S05]  /*0ef0*/  BSYNC.RECONVERGENT B0 ;  /* 0x0000000000007941 */ /* 0x000fea0003800200 */
.L_x_251:
        /* <DEDUP_REMOVED lines=11> */
[----:B0-----:R-:W-:-:S05]  /*0fb0*/  VIMNMX.S16x2 R6, PT, PT, R6, UR10, PT ;  /* 0x0000000a06067c48 */ /* 0x001fca000bfe0300 */
[----:B------:R2:W-:Y:S02]  /*0fc0*/  STG.E.U8 desc[UR26][R4.64], R6 ;  /* 0x0000000604007986 */ /* 0x0005e4000c10111a */
.L_x_254:
[----:B------:R-:W-:Y:S05]  /*0fd0*/  BSYNC.RECONVERGENT B0 ;  /* 0x0000000000007941 */ /* 0x000fea0003800200 */
.L_x_253:
        /* <DEDUP_REMOVED lines=11> */
[----:B0-----:R-:W-:-:S05]  /*1090*/  VIMNMX.S16x2 R6, PT, PT, R6, UR10, PT ;  /* 0x0000000a06067c48 */ /* 0x001fca000bfe0300 */
[----:B------:R3:W-:Y:S02]  /*10a0*/  STG.E.U8 desc[UR26][R4.64], R6 ;  /* 0x0000000604007986 */ /* 0x0007e4000c10111a */
.L_x_256:
[----:B------:R-:W-:Y:S05]  /*10b0*/  BSYNC.RECONVERGENT B0 ;  /* 0x0000000000007941 */ /* 0x000fea0003800200 */
.L_x_255:
        /* <DEDUP_REMOVED lines=11> */
[----:B0-----:R-:W-:-:S05]  /*1170*/  VIMNMX.S16x2 R0, PT, PT, R0, UR10, PT ;  /* 0x0000000a00007c48 */ /* 0x001fca000bfe0300 */
[----:B------:R4:W-:Y:S02]  /*1180*/  STG.E.U8 desc[UR26][R4.64], R0 ;  /* 0x0000000004007986 */ /* 0x0009e4000c10111a */
.L_x_258:
[----:B------:R-:W-:Y:S05]  /*1190*/  BSYNC.RECONVERGENT B0 ;  /* 0x0000000000007941 */ /* 0x000fea0003800200 */
.L_x_257:
[----:B01234-:R-:W-:Y:S01]  /*11a0*/  IMAD.U32 R5, RZ, RZ, UR33 ;  /* 0x00000021ff057e24 */ /* 0x01ffe2000f8e00ff */
[----:B------:R-:W-:-:S03]  /*11b0*/  UIMAD.WIDE.U32 UR4, UR33, 0x8, UR4 ;  /* 0x00000008210478a5 */ /* 0x000fc6000f8e0004 */
[----:B------:R-:W-:Y:S01]  /*11c0*/  IMAD.WIDE.U32 R2, R5, 0x8, R2 ;  /* 0x0000000805027825 */ /* 0x000fe200078e0002 */
[----:B------:R-:W-:Y:S08]  /*11d0*/  BRA.U UP0, `(.L_x_259) ;  /* 0xfffffff500207547 */ /* 0x000ff0000b83ffff */
.L_x_242:
        /* <DEDUP_REMOVED lines=49> */
[----:B0-----:R-:W-:Y:S02]  /*14f0*/  VIMNMX.S16x2 R7, PT, PT, R4, UR6, PT ;  /* 0x0000000604077c48 */ /* 0x001fe4000bfe0300 */
[----:B---3--:R-:W-:Y:S02]  /*1500*/  PRMT R8, R12, 0x8880, RZ ;  /* 0x000088800c087816 */ /* 0x008fe400000000ff */
[----:B----4-:R-:W-:Y:S02]  /*1510*/  PRMT R13, R13, 0x8880, RZ ;  /* 0x000088800d0d7816 */ /* 0x010fe400000000ff */
[----:B------:R-:W-:Y:S02]  /*1520*/  PRMT R10, R7, 0x7610, R10 ;  /* 0x00007610070a7816 */ /* 0x000fe4000000000a */
[----:B------:R-:W-:Y:S02]  /*1530*/  PRMT R8, R8, 0x7710, RZ ;  /* 0x0000771008087816 */ /* 0x000fe400000000ff */
[----:B------:R-:W-:Y:S01]  /*1540*/  PRMT R4, R13, 0x7710, RZ ;  /* 0x000077100d047816 */ /* 0x000fe200000000ff */
[----:B------:R0:W-:Y:S01]  /*1550*/  @!P0 STG.E.U8 desc[UR26][R2.64], R10 ;  /* 0x0000000a02008986 */ /* 0x0001e2000c10111a */
[----:B------:R-:W-:-:S02]  /*1560*/  VIMNMX.S16x2 R8, PT, PT, R8, UR6, PT ;  /* 0x0000000608087c48 */ /* 0x000fc4000bfe0300 */
[----:B------:R-:W-:Y:S02]  /*1570*/  VIMNMX.S16x2 R9, PT, PT, R4, UR6, PT ;  /* 0x0000000604097c48 */ /* 0x000fe4000bfe0300 */
[----:B------:R-:W-:Y:S02]  /*1580*/  @!P2 IADD3 R4, P0, PT, R5, UR29, RZ ;  /* 0x0000001d0504ac10 */ /* 0x000fe4000ff1e0ff */
[----:B------:R-:W-:Y:S02]  /*1590*/  PRMT R14, R14, 0x8880, RZ ;  /* 0x000088800e0e7816 */ /* 0x000fe400000000ff */
[----:B------:R-:W-:Y:S02]  /*15a0*/  @!P1 IADD3.X R7, PT, PT, R19, UR8, RZ, P4, !PT ;  /* 0x0000000813079c10 */ /* 0x000fe4000a7fe4ff */
[----:B------:R-:W-:Y:S02]  /*15b0*/  @!P2 IADD3.X R5, PT, PT, R18, UR8, RZ, P0, !PT ;  /* 0x000000081205ac10 */ /* 0x000fe400087fe4ff */
[----:B0-----:R-:W-:-:S02]  /*15c0*/  PRMT R3, R8, 0x7610, R3 ;  /* 0x0000761008037816 */ /* 0x001fc40000000003 */
[----:B------:R-:W-:-:S03]  /*15d0*/  PRMT R8, R14, 0x7710, RZ ;  /* 0x000077100e087816 */ /* 0x000fc600000000ff */
[----:B------:R0:W-:Y:S01]  /*15e0*/  @!P1 STG.E.U8 desc[UR26][R6.64], R3 ;  /* 0x0000000306009986 */ /* 0x0001e2000c10111a */
[----:B------:R-:W-:-:S03]  /*15f0*/  VIMNMX.S16x2 R8, PT, PT, R8, UR6, PT ;  /* 0x0000000608087c48 */ /* 0x000fc6000bfe0300 */
[----:B------:R0:W-:Y:S01]  /*1600*/  @!P2 STG.E.U8 desc[UR26][R4.64], R9 ;  /* 0x000000090400a986 */ /* 0x0001e2000c10111a */
[----:B------:R-:W-:Y:S05]  /*1610*/  @P3 EXIT ;  /* 0x000000000000394d */ /* 0x000fea0003800000 */
[----:B------:R-:W-:-:S04]  /*1620*/  IADD3 R2, P0, PT, R0, UR29, RZ ;  /* 0x0000001d00027c10 */ /* 0x000fc8000ff1e0ff */
[----:B0-----:R-:W-:-:S05]  /*1630*/  IADD3.X R3, PT, PT, R17, UR8, RZ, P0, !PT ;  /* 0x0000000811037c10 */ /* 0x001fca00087fe4ff */
[----:B------:R-:W-:Y:S01]  /*1640*/  STG.E.U8 desc[UR26][R2.64], R8 ;  /* 0x0000000802007986 */ /* 0x000fe2000c10111a */
[----:B------:R-:W-:Y:S05]  /*1650*/  EXIT ;  /* 0x000000000000794d */ /* 0x000fea0003800000 */
.L_x_241:
        /* <DEDUP_REMOVED lines=9> */
.L_x_260:
        /* <DEDUP_REMOVED lines=11> */
[----:B------:R-:W-:Y:S02]  /*17a0*/  VIMNMX.S16x2 R6, PT, PT, R6, UR4, PT ;  /* 0x0000000406067c48 */ /* 0x000fe4000bfe0300 */
[----:B------:R-:W-:Y:S02]  /*17b0*/  SGXT R8, R8, 0x8 ;  /* 0x000000080808781a */ /* 0x000fe40000000200 */
[----:B------:R-:W-:Y:S02]  /*17c0*/  VIMNMX.S16x2 R2, PT, PT, R2, UR4, PT ;  /* 0x0000000402027c48 */ /* 0x000fe4000bfe0300 */
[----:B------:R-:W-:Y:S02]  /*17d0*/  VIMNMX.S16x2 R10, PT, PT, R10, UR4, PT ;  /* 0x000000040a0a7c48 */ /* 0x000fe4000bfe0300 */
[----:B------:R-:W-:-:S02]  /*17e0*/  PRMT R4, R6, 0x7610, R4 ;  /* 0x0000761006047816 */ /* 0x000fc40000000004 */
[----:B------:R-:W-:Y:S02]  /*17f0*/  VIMNMX.S16x2 R5, PT, PT, R8, UR4, PT ;  /* 0x0000000408057c48 */ /* 0x000fe4000bfe0300 */
        /* <DEDUP_REMOVED lines=21> */
        .weak           $__internal_25_$__cuda_sm20_div_u16
        .type           $__internal_25_$__cuda_sm20_div_u16,@function
        .size           $__internal_25_$__cuda_sm20_div_u16,(.L_x_4148 - $__internal_25_$__cuda_sm20_div_u16)
$__internal_25_$__cuda_sm20_div_u16:
        /* <DEDUP_REMOVED lines=19> */
[----:B------:R-:W-:Y:S05]  /*1a80*/  RET.REL.NODEC R2 `(_ZN2at6native61_GLOBAL__N__44eb8e94_28_ForeachBinaryOpScalarList_cu_dda10a6925multi_tensor_apply_kernelINS1_28TensorListScalarListMetadataIaLi2EEENS1_25BinaryOpScalarListFunctorIaLi2ELi1ELi1EEEJNS0_7minimumIaEEEEEvT_T0_DpT1_) ;  /* 0xffffffe4025c7950 */ /* 0x000fea0003c3ffff */
.L_x_261:
        /* <DEDUP_REMOVED lines=15> */
.L_x_4148:


//--------------------- .text._ZN2at6native61_GLOBAL__N__44eb8e94_28_ForeachBinaryOpScalarList_cu_dda10a6925multi_tensor_apply_kernelINS1_28TensorListScalarListMetadataIhLi2EEENS1_25BinaryOpScalarListFunctorIhLi2ELi1ELi1EEEJNS0_7minimumIhEEEEEvT_T0_DpT1_ --------------------------
	.section	.text._ZN2at6native61_GLOBAL__N__44eb8e94_28_ForeachBinaryOpScalarList_cu_dda10a6925multi_tensor_apply_kernelINS1_28TensorListScalarListMetadataIhLi2EEENS1_25BinaryOpScalarListFunctorIhLi2ELi1ELi1EEEJNS0_7minimumIhEEEEEvT_T0_DpT1_,"ax",@progbits
	.align	128
.text._ZN2at6native61_GLOBAL__N__44eb8e94_28_ForeachBinaryOpScalarList_cu_dda10a6925multi_tensor_apply_kernelINS1_28TensorListScalarListMetadataIhLi2EEENS1_25BinaryOpScalarListFunctorIhLi2ELi1ELi1EEEJNS0_7minimumIhEEEEEvT_T0_DpT1_:
        .type           _ZN2at6native61_GLOBAL__N__44eb8e94_28_ForeachBinaryOpScalarList_cu_dda10a6925multi_tensor_apply_kernelINS1_28TensorListScalarListMetadataIhLi2EEENS1_25BinaryOpScalarListFunctorIhLi2ELi1ELi1EEEJNS0_7minimumIhEEEEEvT_T0_DpT1_,@function
        .size           _ZN2at6native61_GLOBAL__N__44eb8e94_28_ForeachBinaryOpScalarList_cu_dda10a6925multi_tensor_apply_kernelINS1_28TensorListScalarListMetadataIhLi2EEENS1_25BinaryOpScalarListFunctorIhLi2ELi1ELi1EEEJNS0_7minimumIhEEEEEvT_T0_DpT1_,(.L_x_4150 - _ZN2at6native61_GLOBAL__N__44eb8e94_28_ForeachBinaryOpScalarList_cu_dda10a6925multi_tensor_apply_kernelINS1_28TensorListScalarListMetadataIhLi2EEENS1_25BinaryOpScalarListFunctorIhLi2ELi1ELi1EEEJNS0_7minimumIhEEEEEvT_T0_DpT1_)
        .other          _ZN2at6native61_GLOBAL__N__44eb8e94_28_ForeachBinaryOpScalarList_cu_dda10a6925multi_tensor_apply_kernelINS1_28TensorListScalarListMetadataIhLi2EEENS1_25BinaryOpScalarListFunctorIhLi2ELi1ELi1EEEJNS0_7minimumIhEEEEEvT_T0_DpT1_,@"STO_CUDA_ENTRY STV_DEFAULT"
_ZN2at6native61_GLOBAL__N__44eb8e94_28_ForeachBinaryOpScalarList_cu_dda10a6925multi_tensor_apply_kernelINS1_28TensorListScalarListMetadataIhLi2EEENS1_25BinaryOpScalarListFunctorIhLi2ELi1ELi1EEEJNS0_7minimumIhEEEEEvT_T0_DpT1_:
        /* <DEDUP_REMOVED lines=42> */
[----:B------:R-:W-:Y:S05]  /*02a0*/  CALL.REL.NOINC `($__internal_26_$__cuda_sm20_div_u16) ;  /* 0x00000014005c7944 */ /* 0x000fea0003c00000 */
        /* <DEDUP_REMOVED lines=59> */
.L_x_280:
        /* <DEDUP_REMOVED lines=54> */
[----:B0-----:R-:W-:-:S05]  /*09c0*/  VIMNMX.U16x2 R12, PT, PT, R12, UR10, PT ;  /* 0x0000000a0c0c7c48 */ /* 0x001fca000bfe0200 */
[----:B------:R0:W-:Y:S02]  /*09d0*/  STG.E.U8 desc[UR26][R10.64], R12 ;  /* 0x0000000c0a007986 */ /* 0x0001e4000c10111a */
.L_x_265:
[----:B------:R-:W-:Y:S05]  /*09e0*/  BSYNC.RECONVERGENT B0 ;  /* 0x0000000000007941 */ /* 0x000fea0003800200 */
.L_x_264:
        /* <DEDUP_REMOVED lines=23> */
.L_x_267:
[----:B------:R-:W-:Y:S05]  /*0b60*/  BSYNC.RECONVERGENT B0 ;  /* 0x0000000000007941 */ /* 0x000fea0003800200 */
.L_x_266:
        /* <DEDUP_REMOVED lines=10> */
[----:B0-----:R-:W-:-:S05]  /*0c10*/  VIMNMX.U16x2 R6, PT, PT, R6, UR10, PT ;  /* 0x0000000a06067c48 */ /* 0x001fca000bfe0200 */
[----:B------:R1:W-:Y:S02]  /*0c20*/  STG.E.U8 desc[UR26][R8.64], R6 ;  /* 0x0000000608007986 */ /* 0x0003e4000c10111a */
.L_x_269:
[----:B------:R-:W-:Y:S05]  /*0c30*/  BSYNC.RECONVERGENT B0 ;  /* 0x0000000000007941 */ /* 0x000fea0003800200 */
.L_x_268:
        /* <DEDUP_REMOVED lines=10> */
[----:B-1----:R-:W-:-:S05]  /*0ce0*/  VIMNMX.U16x2 R0, PT, PT, R0, UR10, PT ;  /* 0x0000000a00007c48 */ /* 0x002fca000bfe0200 */
[----:B------:R2:W-:Y:S02]  /*0cf0*/  STG.E.U8 desc[UR26][R8.64], R0 ;  /* 0x0000000008007986 */ /* 0x0005e4000c10111a */
.L_x_271:
[----:B------:R-:W-:Y:S05]  /*0d00*/  BSYNC.RECONVERGENT B0 ;  /* 0x0000000000007941 */ /* 0x000fea0003800200 */
.L_x_270:
        /* <DEDUP_REMOVED lines=25> */
.L_x_273:
[----:B------:R-:W-:Y:S05]  /*0ea0*/  BSYNC.RECONVERGENT B0 ;  /* 0x0000000000007941 */ /* 0x000fea0003800200 */
.L_x_272:
        /* <DEDUP_REMOVED lines=10> */
[----:B0-----:R-:W-:-:S05]  /*0f50*/  VIMNMX.U16x2 R0, PT, PT, R0, UR10, PT ;  /* 0x0000000a00007c48 */ /* 0x001fca000bfe0200 */
[----:B------:R2:W-:Y:S02]  /*0f60*/  STG.E.U8 desc[UR26][R4.64], R0 ;  /* 0x0000000004007986 */ /* 0x0005e4000c10111a */
.L_x_275:
[----:B------:R-:W-:Y:S05]  /*0f70*/  BSYNC.RECONVERGENT B0 ;  /* 0x0000000000007941 */ /* 0x000fea0003800200 */
.L_x_274:
        /* <DEDUP_REMOVED lines=10> */
[----:B0-----:R-:W-:-:S05]  /*1020*/  VIMNMX.U16x2 R6, PT, PT, R6, UR10, PT ;  /* 0x0000000a06067c48 */ /* 0x001fca000bfe0200 */
[----:B------:R3:W-:Y:S02]  /*1030*/  STG.E.U8 desc[UR26][R4.64], R6 ;  /* 0x0000000604007986 */ /* 0x0007e4000c10111a */
.L_x_277:
[----:B------:R-:W-:Y:S05]  /*1040*/  BSYNC.RECONVERGENT B0 ;  /* 0x0000000000007941 */ /* 0x000fea0003800200 */
.L_x_276:
        /* <DEDUP_REMOVED lines=10> */
[----:B0-----:R-:W-:-:S05]  /*10f0*/  VIMNMX.U16x2 R14, PT, PT, R14, UR10, PT ;  /* 0x0000000a0e0e7c48 */ /* 0x001fca000bfe0200 */
[----:B------:R4:W-:Y:S02]  /*1100*/  STG.E.U8 desc[UR26][R4.64], R14 ;  /* 0x0000000e04007986 */ /* 0x0009e4000c10111a */
.L_x_279:
[----:B------:R-:W-:Y:S05]  /*1110*/  BSYNC.RECONVERGENT B0 ;  /* 0x0000000000007941 */ /* 0x000fea0003800200 */
.L_x_278:
[----:B01234-:R-:W-:Y:S01]  /*1120*/  IMAD.U32 R5, RZ, RZ, UR33 ;  /* 0x00000021ff057e24 */ /* 0x01ffe2000f8e00ff */
[----:B------:R-:W-:-:S03]  /*1130*/  UIMAD.WIDE.U32 UR4, UR33, 0x8, UR4 ;  /* 0x00000008210478a5 */ /* 0x000fc6000f8e0004 */
[----:B------:R-:W-:Y:S01]  /*1140*/  IMAD.WIDE.U32 R2, R5, 0x8, R2 ;  /* 0x0000000805027825 */ /* 0x000fe200078e0002 */
[----:B------:R-:W-:Y:S08]  /*1150*/  BRA.U UP0, `(.L_x_280) ;  /* 0xfffffff500407547 */ /* 0x000ff0000b83ffff */
.L_x_263:
        /* <DEDUP_REMOVED lines=49> */
[----:B0-----:R-:W-:-:S04]  /*1470*/  VIMNMX.U16x2 R7, PT, PT, R4, UR6, PT ;  /* 0x0000000604077c48 */ /* 0x001fc8000bfe0200 */
[----:B------:R-:W-:Y:S02]  /*1480*/  PRMT R10, R7, 0x7610, R10 ;  /* 0x00007610070a7816 */ /* 0x000fe4000000000a */
[----:B---3--:R-:W-:-:S03]  /*1490*/  LOP3.LUT R4, R12, 0xff, RZ, 0xc0, !PT ;  /* 0x000000ff0c047812 */ /* 0x008fc600078ec0ff */
[----:B------:R0:W-:Y:S01]  /*14a0*/  @!P0 STG.E.U8 desc[UR26][R2.64], R10 ;  /* 0x0000000a02008986 */ /* 0x0001e2000c10111a */
[----:B------:R-:W-:Y:S02]  /*14b0*/  VIMNMX.U16x2 R7, PT, PT, R4, UR6, PT ;  /* 0x0000000604077c48 */ /* 0x000fe4000bfe0200 */
[----:B----4-:R-:W-:Y:S02]  /*14c0*/  LOP3.LUT R6, R13, 0xff, RZ, 0xc0, !PT ;  /* 0x000000ff0d067812 */ /* 0x010fe400078ec0ff */
[----:B------:R-:W-:Y:S02]  /*14d0*/  @!P2 IADD3 R4, P0, PT, R5, UR29, RZ ;  /* 0x0000001d0504ac10 */ /* 0x000fe4000ff1e0ff */
[----:B------:R-:W-:Y:S02]  /*14e0*/  VIMNMX.U16x2 R6, PT, PT, R6, UR6, PT ;  /* 0x0000000606067c48 */ /* 0x000fe4000bfe0200 */
[----:B------:R-:W-:Y:S02]  /*14f0*/  @!P2 IADD3.X R5, PT, PT, R18, UR8, RZ, P0, !PT ;  /* 0x000000081205ac10 */ /* 0x000fe400087fe4ff */
[----:B------:R-:W-:Y:S01]  /*1500*/  LOP3.LUT R14, R14, 0xff, RZ, 0xc0, !PT ;  /* 0x000000ff0e0e7812 */ /* 0x000fe200078ec0ff */
[----:B------:R0:W-:Y:S03]  /*1510*/  @!P1 STG.E.U8 desc[UR26][R8.64], R7 ;  /* 0x0000000708009986 */ /* 0x0001e6000c10111a */
[----:B------:R-:W-:Y:S01]  /*1520*/  VIMNMX.U16x2 R14, PT, PT, R14, UR6, PT ;  /* 0x000000060e0e7c48 */ /* 0x000fe2000bfe0200 */
[----:B------:R0:W-:Y:S01]  /*1530*/  @!P2 STG.E.U8 desc[UR26][R4.64], R6 ;  /* 0x000000060400a986 */ /* 0x0001e2000c10111a */
[----:B------:R-:W-:Y:S05]  /*1540*/  @P3 EXIT ;  /* 0x000000000000394d */ /* 0x000fea0003800000 */
[----:B0-----:R-:W-:-:S04]  /*1550*/  IADD3 R2, P0, PT, R0, UR29, RZ ;  /* 0x0000001d00027c10 */ /* 0x001fc8000ff1e0ff */
[----:B------:R-:W-:-:S05]  /*1560*/  IADD3.X R3, PT, PT, R17, UR8, RZ, P0, !PT ;  /* 0x0000000811037c10 */ /* 0x000fca00087fe4ff */
[----:B------:R-:W-:Y:S01]  /*1570*/  STG.E.U8 desc[UR26][R2.64], R14 ;  /* 0x0000000e02007986 */ /* 0x000fe2000c10111a */
[----:B------:R-:W-:Y:S05]  /*1580*/  EXIT ;  /* 0x000000000000794d */ /* 0x000fea0003800000 */
.L_x_262:
[----:B------:R-:W1:Y:S02]  /*1590*/  S2R R3, SR_TID.X ;  /* 0x0000000000037919 */ /* 0x000e640000002100 */
[----:B-1----:R-:W-:-:S03]  /*15a0*/  IMAD.WIDE.U32 R4, R3, 0x4, RZ ;  /* 0x0000000403047825 */ /* 0x002fc600078e00ff */
[----:B------:R-:W-:-:S04]  /*15b0*/  ISETP.GE.U32.AND P0, PT, R4, UR13, PT ;  /* 0x0000000d04007c0c */ /* 0x000fc8000bf06070 */
[----:B------:R-:W-:-:S13]  /*15c0*/  ISETP.GE.AND.EX P0, PT, R5, UR9, PT, P0 ;  /* 0x0000000905007c0c */ /* 0x000fda000bf06300 */
[----:B0-----:R-:W-:Y:S05]  /*15d0*/  @P0 EXIT ;  /* 0x000000000000094d */ /* 0x001fea0003800000 */
[----:B------:R-:W-:Y:S01]  /*15e0*/  IMAD.MOV.U32 R0, RZ, RZ, RZ ;  /* 0x000000ffff007224 */ /* 0x000fe200078e00ff */
[----:B------:R-:W0:Y:S06]  /*15f0*/  LDCU UR5, c[0x0][0x360] ;  /* 0x00006c00ff0577ac */ /* 0x000e2c0008000800 */
.L_x_281:
        /* <DEDUP_REMOVED lines=8> */
[----:B------:R-:W-:Y:S02]  /*1680*/  VIMNMX.U16x2 R8, PT, PT, R8, UR4, PT ;  /* 0x0000000408087c48 */ /* 0x000fe4000bfe0200 */
[----:B------:R-:W-:-:S02]  /*1690*/  PRMT R6, R4, 0x7771, RZ ;  /* 0x0000777104067816 */ /* 0x000fc400000000ff */
[----:B------:R-:W-:Y:S02]  /*16a0*/  VIMNMX.U16x2 R2, PT, PT, R2, UR4, PT ;  /* 0x0000000402027c48 */ /* 0x000fe4000bfe0200 */
[----:B------:R-:W-:Y:S02]  /*16b0*/  VIMNMX.U16x2 R5, PT, PT, R10, UR4, PT ;  /* 0x000000040a057c48 */ /* 0x000fe4000bfe0200 */
[----:B------:R-:W-:Y:S02]  /*16c0*/  PRMT R4, R8, 0x7610, R4 ;  /* 0x0000761008047816 */ /* 0x000fe40000000004 */
[----:B------:R-:W-:Y:S02]  /*16d0*/  VIMNMX.U16x2 R6, PT, PT, R6, UR4, PT ;  /* 0x0000000406067c48 */ /* 0x000fe4000bfe0200 */
        /* <DEDUP_REMOVED lines=20> */
        .weak           $__internal_26_$__cuda_sm20_div_u16
        .type           $__internal_26_$__cuda_sm20_div_u16,@function
        .size           $__internal_26_$__cuda_sm20_div_u16,(.L_x_4150 - $__internal_26_$__cuda_sm20_div_u16)
$__internal_26_$__cuda_sm20_div_u16:
        /* <DEDUP_REMOVED lines=19> */
[----:B------:R-:W-:Y:S05]  /*1950*/  RET.REL.NODEC R2 `(_ZN2at6native61_GLOBAL__N__44eb8e94_28_ForeachBinaryOpScalarList_cu_dda10a6925multi_tensor_apply_kernelINS1_28TensorListScalarListMetadataIhLi2EEENS1_25BinaryOpScalarListFunctorIhLi2ELi1ELi1EEEJNS0_7minimumIhEEEEEvT_T0_DpT1_) ;  /* 0xffffffe402a87950 */ /* 0x000fea0003c3ffff */
.L_x_282:
        /* <DEDUP_REMOVED lines=10> */
.L_x_4150:


//--------------------- .text._ZN2at6native61_GLOBAL__N__44eb8e94_28_ForeachBinaryOpScalarList_cu_dda10a6925multi_tensor_apply_kernelINS1_28TensorListScalarListMetadataIfLi1EEENS1_25BinaryOpScalarListFunctorIN3c108BFloat16ELi1ELi1ELi0EEEJNS0_7minimumIfEEEEEvT_T0_DpT1_ --------------------------
	.section	.text._ZN2at6native61_GLOBAL__N__44eb8e94_28_ForeachBinaryOpScalarList_cu_dda10a6925multi_tensor_apply_kernelINS1_28TensorListScalarListMetadataIfLi1EEENS1_25BinaryOpScalarListFunctorIN3c108BFloat16ELi1ELi1ELi0EEEJNS0_7minimumIfEEEEEvT_T0_DpT1_,"ax",@progbits
	.align	128
.text._ZN2at6native61_GLOBAL__N__44eb8e94_28_ForeachBinaryOpScalarList_cu_dda10a6925multi_tensor_apply_kernelINS1_28TensorListScalarListMetadataIfLi1EEENS1_25BinaryOpScalarListFunctorIN3c108BFloat16ELi1ELi1ELi0EEEJNS0_7minimumIfEEEEEvT_T0_DpT1_:
        .type           _ZN2at6native61_GLOBAL__N__44eb8e94_28_ForeachBinaryOpScalarList_cu_dda10a6925multi_tensor_apply_kernelINS1_28TensorListScalarListMetadataIfLi1EEENS1_25BinaryOpScalarListFunctorIN3c108BFloat16ELi1ELi1ELi0EEEJNS0_7minimumIfEEEEEvT_T0_DpT1_,@function
        .size           _ZN2at6native61_GLOBAL__N__44eb8e94_28_ForeachBinaryOpScalarList_cu_dda10a6925multi_tensor_apply_kernelINS1_28TensorListScalarListMetadataIfLi1EEENS1_25BinaryOpScalarListFunctorIN3c108BFloat16ELi1ELi1ELi0EEEJNS0_7minimumIfEEEEEvT_T0_DpT1_,(.L_x_4152 - _ZN2at6native61_GLOBAL__N__44eb8e94_28_ForeachBinaryOpScalarList_cu_dda10a6925multi_tensor_apply_kernelINS1_28TensorListScalarListMetadataIfLi1EEENS1_25BinaryOpScalarListFunctorIN3c108BFloat16ELi1ELi1ELi0EEEJNS0_7minimumIfEEEEEvT_T0_DpT1_)
        .other          _ZN2at6native61_GLOBAL__N__44eb8e94_28_ForeachBinaryOpScalarList_cu_dda10a6925multi_tensor_apply_kernelINS1_28TensorListScalarListMetadataIfLi1EEENS1_25BinaryOpScalarListFunctorIN3c108BFloat16ELi1ELi1ELi0EEEJNS0_7minimumIfEEEEEvT_T0_DpT1_,@"STO_CUDA_ENTRY STV_DEFAULT"
_ZN2at6native61_GLOBAL__N__44eb8e94_28_ForeachBinaryOpScalarList_cu_dda10a6925multi_tensor_apply_kernelINS1_28TensorListScalarListMetadataIfLi1EEENS1_25BinaryOpScalarListFunctorIN3c108BFloat16ELi1ELi1ELi0EEEJNS0_7minimumIfEEEEEvT_T0_DpT1_:
        /* <DEDUP_REMOVED lines=39> */
[----:B------:R-:W-:Y:S05]  /*0270*/  CALL.REL.NOINC `($__internal_27_$__cuda_sm20_div_u16) ;  /* 0x0000000c00d47944 */ /* 0x000fea0003c00000 */
        /* <DEDUP_REMOVED lines=16> */
.L_x_285:
        /* <DEDUP_REMOVED lines=48> */
[C---:B------:R-:W-:Y:S02]  /*0680*/  FSETP.NAN.FTZ.AND P4, PT, |R17|.reuse, |R17|, PT ;  /* 0x400000111100720b */ /* 0x040fe40003f98200 */
[----:B------:R-:W-:Y:S01]  /*0690*/  F2FP.BF16.F32.PACK_AB R2, RZ, R2 ;  /* 0x00000002ff02723e */ /* 0x000fe200000010ff */
[----:B-----5:R-:W-:Y:S01]  /*06a0*/  IMAD.U32 R18, R18, 0x10000, RZ ;  /* 0x0001000012127824 */ /* 0x020fe200078e00ff */
[----:B------:R-:W-:Y:S02]  /*06b0*/  FSETP.GEU.FTZ.AND P6, PT, R17, UR12, PT ;  /* 0x0000000c11007c0b */ /* 0x000fe4000bfde000 */
[----:B------:R-:W-:-:S05]  /*06c0*/  PRMT R22, R2, 0x7610, R22 ;  /* 0x0000761002167816 */ /* 0x000fca0000000016 */
[----:B------:R0:W-:Y:S01]  /*06d0*/  @!P5 STG.E.U16 desc[UR14][R12.64], R22 ;  /* 0x000000160c00d986 */ /* 0x0001e2000c10150e */
[----:B------:R-:W-:Y:S02]  /*06e0*/  IADD3 R20, P5, PT, R20, UR10, RZ ;  /* 0x0000000a14147c10 */ /* 0x000fe4000ffbe0ff */
[----:B------:R-:W-:Y:S01]  /*06f0*/  @!P4 FSEL R17, R17, UR12, !P6 ;  /* 0x0000000c1111cc08 */ /* 0x000fe2000f000000 */
[----:B------:R1:W-:Y:S01]  /*0700*/  @!P3 STG.E.U16 desc[UR14][R8.64], R19 ;  /* 0x000000130800b986 */ /* 0x0003e2000c10150e */
[C---:B------:R-:W-:Y:S01]  /*0710*/  FSETP.NAN.FTZ.AND P6, PT, |R18|.reuse, |R18|, PT ;  /* 0x400000121200720b */ /* 0x040fe20003fd8200 */
[----:B------:R-:W-:Y:S01]  /*0720*/  IMAD.X R16, RZ, RZ, R16, P5 ;  /* 0x000000ffff107224 */ /* 0x000fe200028e0610 */
[----:B------:R-:W-:Y:S02]  /*0730*/  LEA R2, P4, R3, R12, 0x1 ;  /* 0x0000000c03027211 */ /* 0x000fe400078808ff */
[----:B------:R-:W-:Y:S02]  /*0740*/  FSETP.GEU.FTZ.AND P5, PT, R18, UR12, PT ;  /* 0x0000000c12007c0b */ /* 0x000fe4000bfbe000 */
[----:B------:R-:W-:-:S02]  /*0750*/  LEA.HI.X R3, R21, R13, RZ, 0x1, P4 ;  /* 0x0000000d15037211 */ /* 0x000fc400020f0cff */
[----:B------:R-:W-:Y:S02]  /*0760*/  ISETP.GE.U32.AND P4, PT, R20, UR17, PT ;  /* 0x0000001114007c0c */ /* 0x000fe4000bf86070 */
[----:B------:R-:W-:Y:S02]  /*0770*/  IADD3 R15, P3, PT, R15, UR10, RZ ;  /* 0x0000000a0f0f7c10 */ /* 0x000fe4000ff7e0ff */
[----:B------:R-:W-:Y:S02]  /*0780*/  ISETP.GE.AND.EX P4, PT, R16, UR18, PT, P4 ;  /* 0x0000001210007c0c */ /* 0x000fe4000bf86340 */
[----:B------:R-:W-:Y:S01]  /*0790*/  @!P6 FSEL R18, R18, UR12, !P5 ;  /* 0x0000000c1212ec08 */ /* 0x000fe2000e800000 */
        /* <DEDUP_REMOVED lines=41> */
[----:B------:R-:W-:Y:S01]  /*0a30*/  FSETP.GEU.FTZ.AND P6, PT, R13, UR12, PT ;  /* 0x0000000c0d007c0b */ /* 0x000fe2000bfde000 */
[----:B----4-:R-:W-:-:S10]  /*0a40*/  IMAD.U32 R14, R14, 0x10000, RZ ;  /* 0x000100000e0e7824 */ /* 0x010fd400078e00ff */
[----:B------:R-:W-:Y:S02]  /*0a50*/  @!P5 FSEL R13, R13, UR12, !P6 ;  /* 0x0000000c0d0ddc08 */ /* 0x000fe4000f000000 */
[C---:B------:R-:W-:Y:S02]  /*0a60*/  FSETP.NAN.FTZ.AND P5, PT, |R14|.reuse, |R14|, PT ;  /* 0x4000000e0e00720b */ /* 0x040fe40003fb8200 */
[----:B------:R-:W-:Y:S01]  /*0a70*/  FSETP.GEU.FTZ.AND P6, PT, R14, UR12, PT ;  /* 0x0000000c0e007c0b */ /* 0x000fe2000bfde000 */
[----:B-----5:R-:W-:-:S10]  /*0a80*/  IMAD.U32 R15, R15, 0x10000, RZ ;  /* 0x000100000f0f7824 */ /* 0x020fd400078e00ff */
[----:B------:R-:W-:Y:S02]  /*0a90*/  @!P5 FSEL R14, R14, UR12, !P6 ;  /* 0x0000000c0e0edc08 */ /* 0x000fe4000f000000 */
[C---:B------:R-:W-:Y:S02]  /*0aa0*/  FSETP.NAN.FTZ.AND P5, PT, |R15|.reuse, |R15|, PT ;  /* 0x4000000f0f00720b */ /* 0x040fe40003fb8200 */
[----:B------:R-:W-:Y:S02]  /*0ab0*/  FSETP.GEU.FTZ.AND P6, PT, R15, UR12, PT ;  /* 0x0000000c0f007c0b */ /* 0x000fe4000bfde000 */
[----:B------:R-:W-:Y:S02]  /*0ac0*/  F2FP.BF16.F32.PACK_AB R12, RZ, R12 ;  /* 0x0000000cff0c723e */ /* 0x000fe400000010ff */
[----:B------:R-:W-:Y:S02]  /*0ad0*/  F2FP.BF16.F32.PACK_AB R13, RZ, R13 ;  /* 0x0000000dff0d723e */ /* 0x000fe400000010ff */
[----:B------:R-:W-:-:S05]  /*0ae0*/  F2FP.BF16.F32.PACK_AB R14, RZ, R14 ;  /* 0x0000000eff0e723e */ /* 0x000fca00000010ff */
[----:B------:R-:W-:Y:S01]  /*0af0*/  @!P5 FSEL R15, R15, UR12, !P6 ;  /* 0x0000000c0f0fdc08 */ /* 0x000fe2000f000000 */
        /* <DEDUP_REMOVED lines=8> */
.L_x_284:
        /* <DEDUP_REMOVED lines=37> */
[----:B------:R-:W-:-:S04]  /*0dd0*/  FSETP.GEU.FTZ.AND P6, PT, R11, UR12, PT ;  /* 0x0000000c0b007c0b */ /* 0x000fc8000bfde000 */
[----:B------:R-:W-:Y:S01]  /*0de0*/  FSETP.NAN.FTZ.AND P4, PT, |R10|, |R10|, PT ;  /* 0x4000000a0a00720b */ /* 0x000fe20003f98200 */
[----:B----4-:R-:W-:-:S06]  /*0df0*/  IMAD.U32 R12, R12, 0x10000, RZ ;  /* 0x000100000c0c7824 */ /* 0x010fcc00078e00ff */
[----:B------:R-:W-:Y:S02]  /*0e00*/  @!P5 FSEL R11, R11, UR12, !P6 ;  /* 0x0000000c0b0bdc08 */ /* 0x000fe4000f000000 */
[----:B------:R-:W-:Y:S02]  /*0e10*/  FSETP.NAN.FTZ.AND P5, PT, |R12|, |R12|, PT ;  /* 0x4000000c0c00720b */ /* 0x000fe40003fb8200 */
[----:B------:R-:W-:-:S04]  /*0e20*/  FSETP.GEU.FTZ.AND P6, PT, R10, UR12, PT ;  /* 0x0000000c0a007c0b */ /* 0x000fc8000bfde000 */
[----:B------:R-:W-:Y:S01]  /*0e30*/  @!P4 FSEL R10, R10, UR12, !P6 ;  /* 0x0000000c0a0acc08 */ /* 0x000fe2000f000000 */
[----:B-----5:R-:W-:Y:S01]  /*0e40*/  IMAD.U32 R0, R0, 0x10000, RZ ;  /* 0x0001000000007824 */ /* 0x020fe200078e00ff */
[----:B------:R-:W-:Y:S02]  /*0e50*/  FSETP.GEU.FTZ.AND P4, PT, R12, UR12, PT ;  /* 0x0000000c0c007c0b */ /* 0x000fe4000bf9e000 */
[----:B------:R-:W-:-:S03]  /*0e60*/  F2FP.BF16.F32.PACK_AB R10, RZ, R10 ;  /* 0x0000000aff0a723e */ /* 0x000fc600000010ff */
[----:B------:R-:W-:Y:S02]  /*0e70*/  @!P5 FSEL R12, R12, UR12, !P4 ;  /* 0x0000000c0c0cdc08 */ /* 0x000fe4000e000000 */
[C---:B------:R-:W-:Y:S02]  /*0e80*/  FSETP.NAN.FTZ.AND P4, PT, |R0|.reuse, |R0|, PT ;  /* 0x400000000000720b */ /* 0x040fe40003f98200 */
[----:B------:R-:W-:Y:S02]  /*0e90*/  F2FP.BF16.F32.PACK_AB R11, RZ, R11 ;  /* 0x0000000bff0b723e */ /* 0x000fe400000010ff */
[----:B------:R-:W-:Y:S01]  /*0ea0*/  F2FP.BF16.F32.PACK_AB R12, RZ, R12 ;  /* 0x0000000cff0c723e */ /* 0x000fe200000010ff */
[----:B------:R0:W-:Y:S04]  /*0eb0*/  @!P1 STG.E.U16 desc[UR14][R2.64], R10 ;  /* 0x0000000a02009986 */ /* 0x0001e8000c10150e */
[----:B------:R0:W-:Y:S01]  /*0ec0*/  @!P0 STG.E.U16 desc[UR14][R6.64], R11 ;  /* 0x0000000b06008986 */ /* 0x0001e2000c10150e */
[----:B------:R-:W-:-:S03]  /*0ed0*/  FSETP.GEU.FTZ.AND P0, PT, R0, UR12, PT ;  /* 0x0000000c00007c0b */ /* 0x000fc6000bf1e000 */
[----:B------:R0:W-:Y:S01]  /*0ee0*/  @!P2 STG.E.U16 desc[UR14][R4.64], R12 ;  /* 0x0000000c0400a986 */ /* 0x0001e2000c10150e */
[----:B------:R-:W-:Y:S01]  /*0ef0*/  @!P4 FSEL R0, R0, UR12, !P0 ;  /* 0x0000000c0000cc08 */ /* 0x000fe2000c000000 */
[----:B------:R-:W-:Y:S08]  /*0f00*/  @P3 EXIT ;  /* 0x000000000000394d */ /* 0x000ff00003800000 */
[----:B------:R-:W-:-:S05]  /*0f10*/  F2FP.BF16.F32.PACK_AB R0, RZ, R0 ;  /* 0x00000000ff00723e */ /* 0x000fca00000010ff */
[----:B------:R-:W-:Y:S01]  /*0f20*/  STG.E.U16 desc[UR14][R8.64], R0 ;  /* 0x0000000008007986 */ /* 0x000fe2000c10150e */
[----:B------:R-:W-:Y:S05]  /*0f30*/  EXIT ;  /* 0x000000000000794d */ /* 0x000fea0003800000 */
.L_x_283:
[----:B------:R-:W0:Y:S02]  /*0f40*/  S2R R8, SR_TID.X ;  /* 0x0000000000087919 */ /* 0x000e240000002100 */
[----:B0-----:R-:W-:-:S03]  /*0f50*/  IMAD.WIDE.U32 R2, R8, 0x4, RZ ;  /* 0x0000000408027825 */ /* 0x001fc600078e00ff */
[----:B------:R-:W-:-:S04]  /*0f60*/  ISETP.GE.U32.AND P0, PT, R2, UR16, PT ;  /* 0x0000001002007c0c */ /* 0x000fc8000bf06070 */
[----:B------:R-:W-:-:S13]  /*0f70*/  ISETP.GE.AND.EX P0, PT, R3, UR10, PT, P0 ;  /* 0x0000000a03007c0c */ /* 0x000fda000bf06300 */
[----:B------:R-:W-:Y:S05]  /*0f80*/  @P0 EXIT ;  /* 0x000000000000094d */ /* 0x000fea0003800000 */
[----:B------:R-:W-:Y:S01]  /*0f90*/  IMAD.MOV.U32 R9, RZ, RZ, RZ ;  /* 0x000000ffff097224 */ /* 0x000fe200078e00ff */
[----:B------:R-:W0:Y:S06]  /*0fa0*/  LDCU UR4, c[0x0][0x360] ;  /* 0x00006c00ff0477ac */ /* 0x000e2c0008000800 */
.L_x_286:
        /* <DEDUP_REMOVED lines=9> */
[----:B------:R-:W-:Y:S01]  /*1040*/  FSETP.GEU.FTZ.AND P5, PT, R5, UR12, PT ;  /* 0x0000000c05007c0b */ /* 0x000fe2000bfbe000 */
[----:B------:R-:W-:Y:S01]  /*1050*/  IMAD.U32 R0, R0, 0x10000, RZ ;  /* 0x0001000000007824 */ /* 0x000fe200078e00ff */
[----:B------:R-:W-:-:S02]  /*1060*/  FSETP.NAN.FTZ.AND P3, PT, |R6|, |R6|, PT ;  /* 0x400000060600720b */ /* 0x000fc40003f78200 */
[----:B------:R-:W-:Y:S02]  /*1070*/  FSETP.NAN.FTZ.AND P0, PT, |R7|, |R7|, PT ;  /* 0x400000070700720b */ /* 0x000fe40003f18200 */
[----:B------:R-:W-:Y:S02]  /*1080*/  FSETP.NAN.FTZ.AND P1, PT, |R0|, |R0|, PT ;  /* 0x400000000000720b */ /* 0x000fe40003f38200 */
[----:B------:R-:W-:-:S03]  /*1090*/  FSETP.GEU.FTZ.AND P2, PT, R6, UR12, PT ;  /* 0x0000000c06007c0b */ /* 0x000fc6000bf5e000 */
[----:B------:R-:W-:Y:S02]  /*10a0*/  @!P4 FSEL R5, R5, UR12, !P5 ;  /* 0x0000000c0505cc08 */ /* 0x000fe4000e800000 */
[C---:B------:R-:W-:Y:S02]  /*10b0*/  FSETP.GEU.FTZ.AND P5, PT, R7.reuse, UR12, PT ;  /* 0x0000000c07007c0b */ /* 0x040fe4000bfbe000 */
[C---:B------:R-:W-:Y:S02]  /*10c0*/  FSETP.GEU.FTZ.AND P4, PT, R0.reuse, UR12, PT ;  /* 0x0000000c00007c0b */ /* 0x040fe4000bf9e000 */
[----:B------:R-:W-:Y:S02]  /*10d0*/  @!P0 FSEL R7, R7, UR12, !P5 ;  /* 0x0000000c07078c08 */ /* 0x000fe4000e800000 */
[----:B------:R-:W-:Y:S02]  /*10e0*/  @!P1 FSEL R0, R0, UR12, !P4 ;  /* 0x0000000c00009c08 */ /* 0x000fe4000e000000 */
[----:B0-----:R-:W-:-:S02]  /*10f0*/  IADD3 R8, P0, PT, R8, UR4, RZ ;  /* 0x0000000408087c10 */ /* 0x001fc4000ff1e0ff */
[----:B------:R-:W-:Y:S02]  /*1100*/  @!P3 FSEL R6, R6, UR12, !P2 ;  /* 0x0000000c0606bc08 */ /* 0x000fe4000d000000 */
        /* <DEDUP_REMOVED lines=12> */
        .weak           $__internal_27_$__cuda_sm20_div_u16
        .type           $__internal_27_$__cuda_sm20_div_u16,@function
        .size           $__internal_27_$__cuda_sm20_div_u16,(.L_x_4152 - $__internal_27_$__cuda_sm20_div_u16)
$__internal_27_$__cuda_sm20_div_u16:
        /* <DEDUP_REMOVED lines=18> */
[----:B------:R-:W-:Y:S06]  /*12f0*/  RET.REL.NODEC R2 `(_ZN2at6native61_GLOBAL__N__44eb8e94_28_ForeachBinaryOpScalarList_cu_dda10a6925multi_tensor_apply_kernelINS1_28TensorListScalarListMetadataIfLi1EEENS1_25BinaryOpScalarListFunctorIN3c108BFloat16ELi1ELi1ELi0EEEJNS0_7minimumIfEEEEEvT_T0_DpT1_) ;  /* 0xffffffec02407950 */ /* 0x000fec0003c3ffff */
.L_x_287:
        /* <DEDUP_REMOVED lines=16> */
.L_x_4152:


//--------------------- .text._ZN2at6native61_GLOBAL__N__44eb8e94_28_ForeachBinaryOpScalarList_cu_dda10a6925multi_tensor_apply_kernelINS1_28TensorListScalarListMetadataIfLi1EEENS1_25BinaryOpScalarListFunctorIN3c104HalfELi1ELi1ELi0EEEJNS0_7minimumIfEEEEEvT_T0_DpT1_ --------------------------
	.section	.text._ZN2at6native61_GLOBAL__N__44eb8e94_28_ForeachBinaryOpScalarList_cu_dda10a6925multi_tensor_apply_kernelINS1_28TensorListScalarListMetadataIfLi1EEENS1_25BinaryOpScalarListFunctorIN3c104HalfELi1ELi1ELi0EEEJNS0_7minimumIfEEEEEvT_T0_DpT1_,"ax",@progbits
	.align	128
.text._ZN2at6native61_GLOBAL__N__44eb8e94_28_ForeachBinaryOpScalarList_cu_dda10a6925multi_tensor_apply_kernelINS1_28TensorListScalarListMetadataIfLi1EEENS1_25BinaryOpScalarListFunctorIN3c104HalfELi1ELi1ELi0EEEJNS0_7minimumIfEEEEEvT_T0_DpT1_:
        .type           _ZN2at6native61_GLOBAL__N__44eb8e94_28_ForeachBinaryOpScalarList_cu_dda10a6925multi_tensor_apply_kernelINS1_28TensorListScalarListMetadataIfLi1EEENS1_25BinaryOpScalarListFunctorIN3c104HalfELi1ELi1ELi0EEEJNS0_7minimumIfEEEEEvT_T0_DpT1_,@function
        .size           _ZN2at6native61_GLOBAL__N__44eb8e94_28_ForeachBinaryOpScalarList_cu_dda10a6925multi_tensor_apply_kernelINS1_28TensorListScalarListMetadataIfLi1EEENS1_25BinaryOpScalarListFunctorIN3c104HalfELi1ELi1ELi0EEEJNS0_7minimumIfEEEEEvT_T0_DpT1_,(.L_x_4154 - _ZN2at6native61_GLOBAL__N__44eb8e94_28_ForeachBinaryOpScalarList_cu_dda10a6925multi_tensor_apply_kernelINS1_28TensorListScalarListMetadataIfLi1EEENS1_25BinaryOpScalarListFunctorIN3c104HalfELi1ELi1ELi0EEEJNS0_7minimumIfEEEEEvT_T0_DpT1_)
        .other          _ZN2at6native61_GLOBAL__N__44eb8e94_28_ForeachBinaryOpScalarList_cu_dda10a6925multi_tensor_apply_kernelINS1_28TensorListScalarListMetadataIfLi1EEENS1_25BinaryOpScalarListFunctorIN3c104HalfELi1ELi1ELi0EEEJNS0_7minimumIfEEEEEvT_T0_DpT1_,@"STO_CUDA_ENTRY STV_DEFAULT"
_ZN2at6native61_GLOBAL__N__44eb8e94_28_ForeachBinaryOpScalarList_cu_dda10a6925multi_tensor_apply_kernelINS1_28TensorListScalarListMetadataIfLi1EEENS1_25BinaryOpScalarListFunctorIN3c104HalfELi1ELi1ELi0EEEJNS0_7minimumIfEEEEEvT_T0_DpT1_:
        /* <DEDUP_REMOVED lines=39> */
[----:B------:R-:W-:Y:S05]  /*0270*/  CALL.REL.NOINC `($__internal_28_$__cuda_sm20_div_u16) ;  /* 0x0000000c00cc7944 */ /* 0x000fea0003c00000 */
        /* <DEDUP_REMOVED lines=16> */
.L_x_290:
        /* <DEDUP_REMOVED lines=40> */
[----:B------:R-:W-:Y:S01]  /*0600*/  FSETP.GEU.FTZ.AND P6, PT, R19, UR12, PT ;  /* 0x0000000c13007c0b */ /* 0x000fe2000bfde000 */
[----:B---3--:R-:W-:-:S10]  /*0610*/  HADD2.F32 R2, -RZ, R2.H0_H0 ;  /* 0x20000002ff027230 */ /* 0x008fd40000004100 */
[----:B------:R-:W-:Y:S02]  /*0620*/  @!P4 FSEL R19, R19, UR12, !P6 ;  /* 0x0000000c1313cc08 */ /* 0x000fe4000f000000 */
[C---:B------:R-:W-:Y:S02]  /*0630*/  FSETP.NAN.FTZ.AND P4, PT, |R2|.reuse, |R2|, PT ;  /* 0x400000020200720b */ /* 0x040fe40003f98200 */
[----:B------:R-:W-:Y:S02]  /*0640*/  FSETP.GEU.FTZ.AND P6, PT, R2, UR12, PT ;  /* 0x0000000c02007c0b */ /* 0x000fe4000bfde000 */
[----:B------:R-:W-:Y:S01]  /*0650*/  F2FP.F16.F32.PACK_AB R19, RZ, R19 ;  /* 0x00000013ff13723e */ /* 0x000fe200000000ff */
[----:B----4-:R-:W-:-:S08]  /*0660*/  HADD2.F32 R17, -RZ, R17.H0_H0 ;  /* 0x20000011ff117230 */ /* 0x010fd00000004100 */
[----:B------:R-:W-:Y:S02]  /*0670*/  @!P4 FSEL R2, R2, UR12, !P6 ;  /* 0x0000000c0202cc08 */ /* 0x000fe4000f000000 */
[C---:B------:R-:W-:Y:S02]  /*0680*/  FSETP.NAN.FTZ.AND P4, PT, |R17|.reuse, |R17|, PT ;  /* 0x400000111100720b */ /* 0x040fe40003f98200 */
[----:B------:R-:W-:Y:S01]  /*0690*/  F2FP.F16.F32.PACK_AB R2, RZ, R2 ;  /* 0x00000002ff02723e */ /* 0x000fe200000000ff */
[----:B-----5:R-:W-:Y:S01]  /*06a0*/  HADD2.F32 R18, -RZ, R18.H0_H0 ;  /* 0x20000012ff127230 */ /* 0x020fe20000004100 */
        /* <DEDUP_REMOVED lines=59> */
[C---:B------:R-:W-:Y:S02]  /*0a60*/  FSETP.NAN.FTZ.AND P5, PT, |R14|.reuse, |R14|, PT ;  /* 0x4000000e0e00720b */ /* 0x040fe40003fb8200 */
[----:B------:R-:W-:Y:S01]  /*0a70*/  FSETP.GEU.FTZ.AND P6, PT, R14, UR12, PT ;  /* 0x0000000c0e007c0b */ /* 0x000fe2000bfde000 */
[----:B-----5:R-:W-:-:S10]  /*0a80*/  HADD2.F32 R15, -RZ, R15.H0_H0 ;  /* 0x2000000fff0f7230 */ /* 0x020fd40000004100 */
[----:B------:R-:W-:Y:S02]  /*0a90*/  @!P5 FSEL R14, R14, UR12, !P6 ;  /* 0x0000000c0e0edc08 */ /* 0x000fe4000f000000 */
[C---:B------:R-:W-:Y:S02]  /*0aa0*/  FSETP.NAN.FTZ.AND P5, PT, |R15|.reuse, |R15|, PT ;  /* 0x4000000f0f00720b */ /* 0x040fe40003fb8200 */
[----:B------:R-:W-:Y:S02]  /*0ab0*/  FSETP.GEU.FTZ.AND P6, PT, R15, UR12, PT ;  /* 0x0000000c0f007c0b */ /* 0x000fe4000bfde000 */
[----:B------:R-:W-:Y:S02]  /*0ac0*/  F2FP.F16.F32.PACK_AB R12, RZ, R12 ;  /* 0x0000000cff0c723e */ /* 0x000fe400000000ff */
[----:B------:R-:W-:Y:S02]  /*0ad0*/  F2FP.F16.F32.PACK_AB R13, RZ, R13 ;  /* 0x0000000dff0d723e */ /* 0x000fe400000000ff */
[----:B------:R-:W-:-:S05]  /*0ae0*/  F2FP.F16.F32.PACK_AB R14, RZ, R14 ;  /* 0x0000000eff0e723e */ /* 0x000fca00000000ff */
[----:B------:R-:W-:Y:S01]  /*0af0*/  @!P5 FSEL R15, R15, UR12, !P6 ;  /* 0x0000000c0f0fdc08 */ /* 0x000fe2000f000000 */
        /* <DEDUP_REMOVED lines=8> */
.L_x_289:
        /* <DEDUP_REMOVED lines=37> */
[----:B------:R-:W-:-:S04]  /*0dd0*/  FSETP.GEU.FTZ.AND P6, PT, R11, UR12, PT ;  /* 0x0000000c0b007c0b */ /* 0x000fc8000bfde000 */
[----:B------:R-:W-:Y:S01]  /*0de0*/  FSETP.NAN.FTZ.AND P4, PT, |R10|, |R10|, PT ;  /* 0x4000000a0a00720b */ /* 0x000fe20003f98200 */
[----:B----4-:R-:W-:-:S06]  /*0df0*/  HADD2.F32 R12, -RZ, R12.H0_H0 ;  /* 0x2000000cff0c7230 */ /* 0x010fcc0000004100 */
[----:B------:R-:W-:Y:S02]  /*0e00*/  @!P5 FSEL R11, R11, UR12, !P6 ;  /* 0x0000000c0b0bdc08 */ /* 0x000fe4000f000000 */
[----:B------:R-:W-:Y:S02]  /*0e10*/  FSETP.NAN.FTZ.AND P5, PT, |R12|, |R12|, PT ;  /* 0x4000000c0c00720b */ /* 0x000fe40003fb8200 */
[C---:B------:R-:W-:Y:S02]  /*0e20*/  FSETP.GEU.FTZ.AND P6, PT, R10.reuse, UR12, PT ;  /* 0x0000000c0a007c0b */ /* 0x040fe4000bfde000 */
[----:B------:R-:W-:Y:S02]  /*0e30*/  F2FP.F16.F32.PACK_AB R11, RZ, R11 ;  /* 0x0000000bff0b723e */ /* 0x000fe400000000ff */
[----:B------:R-:W-:Y:S01]  /*0e40*/  @!P4 FSEL R10, R10, UR12, !P6 ;  /* 0x0000000c0a0acc08 */ /* 0x000fe2000f000000 */
[----:B-----5:R-:W-:Y:S01]  /*0e50*/  HADD2.F32 R0, -RZ, R0.H0_H0 ;  /* 0x20000000ff007230 */ /* 0x020fe20000004100 */
[----:B------:R-:W-:-:S02]  /*0e60*/  FSETP.GEU.FTZ.AND P4, PT, R12, UR12, PT ;  /* 0x0000000c0c007c0b */ /* 0x000fc4000bf9e000 */
[----:B------:R-:W-:-:S03]  /*0e70*/  F2FP.F16.F32.PACK_AB R10, RZ, R10 ;  /* 0x0000000aff0a723e */ /* 0x000fc600000000ff */
[----:B------:R-:W-:Y:S02]  /*0e80*/  @!P5 FSEL R12, R12, UR12, !P4 ;  /* 0x0000000c0c0cdc08 */ /* 0x000fe4000e000000 */
[----:B------:R-:W-:Y:S01]  /*0e90*/  FSETP.NAN.FTZ.AND P4, PT, |R0|, |R0|, PT ;  /* 0x400000000000720b */ /* 0x000fe20003f98200 */
[----:B------:R0:W-:Y:S01]  /*0ea0*/  @!P1 STG.E.U16 desc[UR14][R2.64], R10 ;  /* 0x0000000a02009986 */ /* 0x0001e2000c10150e */
[----:B------:R-:W-:-:S03]  /*0eb0*/  F2FP.F16.F32.PACK_AB R12, RZ, R12 ;  /* 0x0000000cff0c723e */ /* 0x000fc600000000ff */
[----:B------:R0:W-:Y:S01]  /*0ec0*/  @!P0 STG.E.U16 desc[UR14][R6.64], R11 ;  /* 0x0000000b06008986 */ /* 0x0001e2000c10150e */
[----:B------:R-:W-:-:S03]  /*0ed0*/  FSETP.GEU.FTZ.AND P0, PT, R0, UR12, PT ;  /* 0x0000000c00007c0b */ /* 0x000fc6000bf1e000 */
[----:B------:R0:W-:Y:S04]  /*0ee0*/  @!P2 STG.E.U16 desc[UR14][R4.64], R12 ;  /* 0x0000000c0400a986 */ /* 0x0001e8000c10150e */
[----:B------:R-:W-:Y:S01]  /*0ef0*/  @!P4 FSEL R0, R0, UR12, !P0 ;  /* 0x0000000c0000cc08 */ /* 0x000fe2000c000000 */
[----:B------:R-:W-:Y:S06]  /*0f00*/  @P3 EXIT ;  /* 0x000000000000394d */ /* 0x000fec0003800000 */
[----:B------:R-:W-:-:S05]  /*0f10*/  F2FP.F16.F32.PACK_AB R0, RZ, R0 ;  /* 0x00000000ff00723e */ /* 0x000fca00000000ff */
[----:B------:R-:W-:Y:S01]  /*0f20*/  STG.E.U16 desc[UR14][R8.64], R0 ;  /* 0x0000000008007986 */ /* 0x000fe2000c10150e */
[----:B------:R-:W-:Y:S05]  /*0f30*/  EXIT ;  /* 0x000000000000794d */ /* 0x000fea0003800000 */
.L_x_288:
[----:B------:R-:W0:Y:S02]  /*0f40*/  S2R R8, SR_TID.X ;  /* 0x0000000000087919 */ /* 0x000e240000002100 */
[----:B0-----:R-:W-:-:S03]  /*0f50*/  IMAD.WIDE.U32 R2, R8, 0x4, RZ ;  /* 0x0000000408027825 */ /* 0x001fc600078e00ff */
[----:B------:R-:W-:-:S04]  /*0f60*/  ISETP.GE.U32.AND P0, PT, R2, UR16, PT ;  /* 0x0000001002007c0c */ /* 0x000fc8000bf06070 */
[----:B------:R-:W-:-:S13]  /*0f70*/  ISETP.GE.AND.EX P0, PT, R3, UR10, PT, P0 ;  /* 0x0000000a03007c0c */ /* 0x000fda000bf06300 */
[----:B------:R-:W-:Y:S05]  /*0f80*/  @P0 EXIT ;  /* 0x000000000000094d */ /* 0x000fea0003800000 */
[----:B------:R-:W-:Y:S01]  /*0f90*/  IMAD.MOV.U32 R9, RZ, RZ, RZ ;  /* 0x000000ffff097224 */ /* 0x000fe200078e00ff */
[----:B------:R-:W0:Y:S06]  /*0fa0*/  LDCU UR4, c[0x0][0x360] ;  /* 0x00006c00ff0477ac */ /* 0x000e2c0008000800 */
.L_x_291:
        /* <DEDUP_REMOVED lines=11> */
[----:B------:R-:W-:Y:S02]  /*1060*/  FSETP.GEU.FTZ.AND P6, PT, R0, UR12, PT ;  /* 0x0000000c00007c0b */ /* 0x000fe4000bfde000 */
[----:B------:R-:W-:Y:S02]  /*1070*/  FSETP.GEU.FTZ.AND P3, PT, R5, UR12, PT ;  /* 0x0000000c05007c0b */ /* 0x000fe4000bf7e000 */
[----:B------:R-:W-:Y:S02]  /*1080*/  FSETP.GEU.FTZ.AND P1, PT, R4, UR12, PT ;  /* 0x0000000c04007c0b */ /* 0x000fe4000bf3e000 */
[----:B------:R-:W-:Y:S02]  /*1090*/  @!P5 FSEL R0, R0, UR12, !P6 ;  /* 0x0000000c0000dc08 */ /* 0x000fe4000f000000 */
[----:B------:R-:W-:-:S02]  /*10a0*/  FSETP.GEU.FTZ.AND P5, PT, R7, UR12, PT ;  /* 0x0000000c07007c0b */ /* 0x000fc4000bfbe000 */
[----:B------:R-:W-:Y:S02]  /*10b0*/  @!P2 FSEL R4, R4, UR12, !P1 ;  /* 0x0000000c0404ac08 */ /* 0x000fe4000c800000 */
[----:B------:R-:W-:Y:S02]  /*10c0*/  @!P0 FSEL R7, R7, UR12, !P5 ;  /* 0x0000000c07078c08 */ /* 0x000fe4000e800000 */
[----:B------:R-:W-:Y:S02]  /*10d0*/  @!P4 FSEL R5, R5, UR12, !P3 ;  /* 0x0000000c0505cc08 */ /* 0x000fe4000d800000 */
        /* <DEDUP_REMOVED lines=13> */
        .weak           $__internal_28_$__cuda_sm20_div_u16
        .type           $__internal_28_$__cuda_sm20_div_u16,@function
        .size           $__internal_28_$__cuda_sm20_div_u16,(.L_x_4154 - $__internal_28_$__cuda_sm20_div_u16)
$__internal_28_$__cuda_sm20_div_u16:
        /* <DEDUP_REMOVED lines=18> */
[----:B------:R-:W-:Y:S06]  /*12d0*/  RET.REL.NODEC R2 `(_ZN2at6native61_GLOBAL__N__44eb8e94_28_ForeachBinaryOpScalarList_cu_dda10a6925multi_tensor_apply_kernelINS1_28TensorListScalarListMetadataIfLi1EEENS1_25BinaryOpScalarListFunctorIN3c104HalfELi1ELi1ELi0EEEJNS0_7minimumIfEEEEEvT_T0_DpT1_) ;  /* 0xffffffec02487950 */ /* 0x000fec0003c3ffff */
.L_x_292:
        /* <DEDUP_REMOVED lines=10> */
.L_x_4154:


//--------------------- .text._ZN2at6native61_GLOBAL__N__44eb8e94_28_ForeachBinaryOpScalarList_cu_dda10a6925multi_tensor_apply_kernelINS1_28TensorListScalarListMetadataIfLi1EEENS1_25BinaryOpScalarListFunctorIfLi1ELi1ELi0EEEJNS0_7minimumIfEEEEEvT_T0_DpT1_ --------------------------
	.section	.text._ZN2at6native61_GLOBAL__N__44eb8e94_28_ForeachBinaryOpScalarList_cu_dda10a6925multi_tensor_apply_kernelINS1_28TensorListScalarListMetadataIfLi1EEENS1_25BinaryOpScalarListFunctorIfLi1ELi1ELi0EEEJNS0_7minimumIfEEEEEvT_T0_DpT1_,"ax",@progbits
	.align	128
.text._ZN2at6native61_GLOBAL__N__44eb8e94_28_ForeachBinaryOpScalarList_cu_dda10a6925multi_tensor_apply_kernelINS1_28TensorListScalarListMetadataIfLi1EEENS1_25BinaryOpScalarListFunctorIfLi1ELi1ELi0EEEJNS0_7minimumIfEEEEEvT_T0_DpT1_:
        .type           _ZN2at6native61_GLOBAL__N__44eb8e94_28_ForeachBinaryOpScalarList_cu_dda10a6925multi_tensor_apply_kernelINS1_28TensorListScalarListMetadataIfLi1EEENS1_25BinaryOpScalarListFunctorIfLi1ELi1ELi0EEEJNS0_7minimumIfEEEEEvT_T0_DpT1_,@function
        .size           _ZN2at6native61_GLOBAL__N__44eb8e94_28_ForeachBinaryOpScalarList_cu_dda10a6925multi_tensor_apply_kernelINS1_28TensorListScalarListMetadataIfLi1EEENS1_25BinaryOpScalarListFunctorIfLi1ELi1ELi0EEEJNS0_7minimumIfEEEEEvT_T0_DpT1_,(.L_x_4156 - _ZN2at6native61_GLOBAL__N__44eb8e94_28_ForeachBinaryOpScalarList_cu_dda10a6925multi_tensor_apply_kernelINS1_28TensorListScalarListMetadataIfLi1EEENS1_25BinaryOpScalarListFunctorIfLi1ELi1ELi0EEEJNS0_7minimumIfEEEEEvT_T0_DpT1_)
        .other          _ZN2at6native61_GLOBAL__N__44eb8e94_28_ForeachBinaryOpScalarList_cu_dda10a6925multi_tensor_apply_kernelINS1_28TensorListScalarListMetadataIfLi1EEENS1_25BinaryOpScalarListFunctorIfLi1ELi1ELi0EEEJNS0_7minimumIfEEEEEvT_T0_DpT1_,@"STO_CUDA_ENTRY STV_DEFAULT"
_ZN2at6native61_GLOBAL__N__44eb8e94_28_ForeachBinaryOpScalarList_cu_dda10a6925multi_tensor_apply_kernelINS1_28TensorListScalarListMetadataIfLi1EEENS1_25BinaryOpScalarListFunctorIfLi1ELi1ELi0EEEJNS0_7minimumIfEEEEEvT_T0_DpT1_:
        /* <DEDUP_REMOVED lines=38> */
[----:B------:R-:W-:Y:S05]  /*0260*/  CALL.REL.NOINC `($__internal_29_$__cuda_sm20_div_u16) ;  /* 0x0000000c00a07944 */ /* 0x000fea0003c00000 */
        /* <DEDUP_REMOVED lines=16> */
.L_x_295:
        /* <DEDUP_REMOVED lines=40> */
[----:B------:R-:W-:-:S11]  /*05f0*/  @!P5 FSETP.GEU.FTZ.AND P6, PT, R21, UR12, PT ;  /* 0x0000000c1500dc0b */ /* 0x000fd6000bfde000 */
[----:B------:R-:W-:Y:S02]  /*0600*/  @!P0 FSEL R21, R21, UR12, !P6 ;  /* 0x0000000c15158c08 */ /* 0x000fe4000f000000 */
[C---:B---3--:R-:W-:Y:S02]  /*0610*/  @!P2 FSETP.NAN.FTZ.AND P6, PT, |R14|.reuse, |R14|, PT ;  /* 0x4000000e0e00a20b */ /* 0x048fe40003fd8200 */
[----:B------:R-:W-:Y:S02]  /*0620*/  PLOP3.LUT P0, PT, PT, PT, PT, 0x80, 0x8 ;  /* 0x000000000008781c */ /* 0x000fe40003f0f070 */
[----:B------:R-:W-:Y:S02]  /*0630*/  @!P2 PLOP3.LUT P0, PT, P6, PT, PT, 0x80, 0x8 ;  /* 0x000000000008a81c */ /* 0x000fe4000370f070 */
[----:B------:R-:W-:Y:S01]  /*0640*/  @!P2 FSETP.GEU.FTZ.AND P6, PT, R14, UR12, PT ;  /* 0x0000000c0e00ac0b */ /* 0x000fe2000bfde000 */
[----:B------:R0:W-:Y:S01]  /*0650*/  @!P5 STG.E desc[UR14][R2.64], R21 ;  /* 0x000000150200d986 */ /* 0x0001e2000c10190e */
[----:B----4-:R-:W-:-:S09]  /*0660*/  @!P3 FSETP.NAN.FTZ.AND P5, PT, |R17|, |R17|, PT ;  /* 0x400000111100b20b */ /* 0x010fd20003fb8200 */
[----:B------:R-:W-:Y:S02]  /*0670*/  @!P0 FSEL R14, R14, UR12, !P6 ;  /* 0x0000000c0e0e8c08 */ /* 0x000fe4000f000000 */
[----:B-----5:R-:W-:Y:S02]  /*0680*/  @!P4 FSETP.NAN.FTZ.AND P6, PT, |R15|, |R15|, PT ;  /* 0x4000000f0f00c20b */ /* 0x020fe40003fd8200 */
[----:B------:R-:W-:Y:S02]  /*0690*/  PLOP3.LUT P0, PT, PT, PT, PT, 0x80, 0x8 ;  /* 0x000000000008781c */ /* 0x000fe40003f0f070 */
[----:B------:R-:W-:Y:S02]  /*06a0*/  @!P3 PLOP3.LUT P0, PT, P5, PT, PT, 0x80, 0x8 ;  /* 0x000000000008b81c */ /* 0x000fe40002f0f070 */
[----:B------:R-:W-:Y:S02]  /*06b0*/  PLOP3.LUT P5, PT, PT, PT, PT, 0x80, 0x8 ;  /* 0x000000000008781c */ /* 0x000fe40003faf070 */
[----:B------:R-:W-:-:S02]  /*06c0*/  @!P4 PLOP3.LUT P5, PT, P6, PT, PT, 0x80, 0x8 ;  /* 0x000000000008c81c */ /* 0x000fc400037af070 */
[----:B------:R-:W-:-:S05]  /*06d0*/  IADD3 R19, P6, PT, R19, UR10, RZ ;  /* 0x0000000a13137c10 */ /* 0x000fca000ffde0ff */
[----:B------:R-:W-:Y:S01]  /*06e0*/  IMAD.X R16, RZ, RZ, R16, P6 ;  /* 0x000000ffff107224 */ /* 0x000fe200030e0610 */
[----:B------:R-:W-:Y:S01]  /*06f0*/  @!P3 FSETP.GEU.FTZ.AND P6, PT, R17, UR12, PT ;  /* 0x0000000c1100bc0b */ /* 0x000fe2000bfde000 */
[----:B0-----:R-:W-:-:S03]  /*0700*/  VIADD R3, R0, UR6 ;  /* 0x0000000600037c36 */ /* 0x001fc60008000000 */
[----:B------:R-:W-:Y:S02]  /*0710*/  @!P0 FSEL R17, R17, UR12, !P6 ;  /* 0x0000000c11118c08 */ /* 0x000fe4000f000000 */
[----:B------:R-:W-:Y:S02]  /*0720*/  ISETP.GE.U32.AND P6, PT, R19, UR17, PT ;  /* 0x0000001113007c0c */ /* 0x000fe4000bfc6070 */
[C---:B------:R-:W-:Y:S01]  /*0730*/  @!P4 FSETP.GEU.FTZ.AND P0, PT, R15.reuse, UR12, PT ;  /* 0x0000000c0f00cc0b */ /* 0x040fe2000bf1e000 */
[----:B------:R-:W-:Y:S01]  /*0740*/  @!P2 IMAD.MOV.U32 R21, RZ, RZ, R13 ;  /* 0x000000ffff15a224 */ /* 0x000fe200078e000d */
[----:B------:R-:W-:Y:S02]  /*0750*/  ISETP.GE.AND.EX P6, PT, R16, UR18, PT, P6 ;  /* 0x0000001210007c0c */ /* 0x000fe4000bfc6360 */
[----:B------:R-:W-:Y:S02]  /*0760*/  @!P5 FSEL R15, R15, UR12, !P0 ;  /* 0x0000000c0f0fdc08 */ /* 0x000fe4000c000000 */
        /* <DEDUP_REMOVED lines=42> */
[----:B------:R-:W-:-:S11]  /*0a10*/  @!P6 FSETP.GEU.FTZ.AND P5, PT, R12, UR12, PT ;  /* 0x0000000c0c00ec0b */ /* 0x000fd6000bfbe000 */
[----:B------:R-:W-:Y:S02]  /*0a20*/  @!P0 FSEL R12, R12, UR12, !P5 ;  /* 0x0000000c0c0c8c08 */ /* 0x000fe4000e800000 */
[C---:B---3--:R-:W-:Y:S02]  /*0a30*/  @!P4 FSETP.NAN.FTZ.AND P5, PT, |R19|.reuse, |R19|, PT ;  /* 0x400000131300c20b */ /* 0x048fe40003fb8200 */
[----:B------:R-:W-:Y:S02]  /*0a40*/  PLOP3.LUT P0, PT, PT, PT, PT, 0x80, 0x8 ;  /* 0x000000000008781c */ /* 0x000fe40003f0f070 */
[----:B------:R-:W-:Y:S02]  /*0a50*/  @!P4 PLOP3.LUT P0, PT, P5, PT, PT, 0x80, 0x8 ;  /* 0x000000000008c81c */ /* 0x000fe40002f0f070 */
[----:B------:R-:W-:-:S11]  /*0a60*/  @!P4 FSETP.GEU.FTZ.AND P5, PT, R19, UR12, PT ;  /* 0x0000000c1300cc0b */ /* 0x000fd6000bfbe000 */
[----:B------:R-:W-:Y:S02]  /*0a70*/  @!P0 FSEL R19, R19, UR12, !P5 ;  /* 0x0000000c13138c08 */ /* 0x000fe4000e800000 */
[----:B----4-:R-:W-:Y:S02]  /*0a80*/  @!P3 FSETP.NAN.FTZ.AND P5, PT, |R13|, |R13|, PT ;  /* 0x4000000d0d00b20b */ /* 0x010fe40003fb8200 */
[----:B------:R-:W-:Y:S02]  /*0a90*/  PLOP3.LUT P0, PT, PT, PT, PT, 0x80, 0x8 ;  /* 0x000000000008781c */ /* 0x000fe40003f0f070 */
[----:B------:R-:W-:Y:S02]  /*0aa0*/  @!P3 PLOP3.LUT P0, PT, P5, PT, PT, 0x80, 0x8 ;  /* 0x000000000008b81c */ /* 0x000fe40002f0f070 */
[----:B-----5:R-:W-:Y:S01]  /*0ab0*/  @!P2 FSETP.NAN.FTZ.AND P5, PT, |R11|, |R11|, PT ;  /* 0x4000000b0b00a20b */ /* 0x020fe20003fb8200 */
[----:B------:R1:W-:Y:S01]  /*0ac0*/  @!P4 STG.E desc[UR14][R4.64], R19 ;  /* 0x000000130400c986 */ /* 0x0003e2000c10190e */
[----:B------:R-:W-:-:S02]  /*0ad0*/  PLOP3.LUT P4, PT, PT, PT, PT, 0x80, 0x8 ;  /* 0x000000000008781c */ /* 0x000fc40003f8f070 */
[----:B------:R-:W-:Y:S02]  /*0ae0*/  @!P2 PLOP3.LUT P4, PT, P5, PT, PT, 0x80, 0x8 ;  /* 0x000000000008a81c */ /* 0x000fe40002f8f070 */
[----:B------:R-:W-:-:S05]  /*0af0*/  @!P3 FSETP.GEU.FTZ.AND P5, PT, R13, UR12, PT ;  /* 0x0000000c0d00bc0b */ /* 0x000fca000bfbe000 */
[----:B------:R-:W-:Y:S02]  /*0b00*/  @!P0 FSEL R13, R13, UR12, !P5 ;  /* 0x0000000c0d0d8c08 */ /* 0x000fe4000e800000 */
[C---:B------:R-:W-:Y:S01]  /*0b10*/  @!P2 FSETP.GEU.FTZ.AND P0, PT, R11.reuse, UR12, PT ;  /* 0x0000000c0b00ac0b */ /* 0x040fe2000bf1e000 */
[----:B------:R1:W-:Y:S03]  /*0b20*/  @!P6 STG.E desc[UR14][R2.64], R12 ;  /* 0x0000000c0200e986 */ /* 0x0003e6000c10190e */
[----:B------:R-:W-:Y:S01]  /*0b30*/  @!P4 FSEL R11, R11, UR12, !P0 ;  /* 0x0000000c0b0bcc08 */ /* 0x000fe2000c000000 */
[----:B------:R1:W-:Y:S01]  /*0b40*/  @!P3 STG.E desc[UR14][R6.64], R13 ;  /* 0x0000000d0600b986 */ /* 0x0003e2000c10190e */
[----:B------:R-:W-:-:S03]  /*0b50*/  ISETP.NE.U32.AND P0, PT, R10, UR4, PT ;  /* 0x000000040a007c0c */ /* 0x000fc6000bf05070 */
[----:B------:R1:W-:Y:S01]  /*0b60*/  @!P2 STG.E desc[UR14][R8.64], R11 ;  /* 0x0000000b0800a986 */ /* 0x0003e2000c10190e */
[----:B------:R-:W-:-:S13]  /*0b70*/  ISETP.NE.AND.EX P0, PT, RZ, UR5, PT, P0 ;  /* 0x00000005ff007c0c */ /* 0x000fda000bf05300 */
[----:B-1----:R-:W-:Y:S05]  /*0b80*/  @P0 BRA `(.L_x_295) ;  /* 0xfffffff400f80947 */ /* 0x002fea000383ffff */
.L_x_294:
        /* <DEDUP_REMOVED lines=36> */
[----:B------:R-:W-:Y:S02]  /*0dd0*/  FSETP.GEU.FTZ.AND P6, PT, R17, UR12, PT ;  /* 0x0000000c11007c0b */ /* 0x000fe4000bfde000 */
[----:B---3--:R-:W-:-:S09]  /*0de0*/  FSETP.NAN.FTZ.AND P4, PT, |R15|, |R15|, PT ;  /* 0x4000000f0f00720b */ /* 0x008fd20003f98200 */
[----:B------:R-:W-:Y:S02]  /*0df0*/  @!P5 FSEL R17, R17, UR12, !P6 ;  /* 0x0000000c1111dc08 */ /* 0x000fe4000f000000 */
[----:B----4-:R-:W-:Y:S02]  /*0e00*/  FSETP.NAN.FTZ.AND P5, PT, |R13|, |R13|, PT ;  /* 0x4000000d0d00720b */ /* 0x010fe40003fb8200 */
[C---:B------:R-:W-:Y:S01]  /*0e10*/  FSETP.GEU.FTZ.AND P6, PT, R15.reuse, UR12, PT ;  /* 0x0000000c0f007c0b */ /* 0x040fe2000bfde000 */
[----:B------:R0:W-:Y:S03]  /*0e20*/  @!P0 STG.E desc[UR14][R2.64], R17 ;  /* 0x0000001102008986 */ /* 0x0001e6000c10190e */
[----:B------:R-:W-:Y:S02]  /*0e30*/  @!P4 FSEL R15, R15, UR12, !P6 ;  /* 0x0000000c0f0fcc08 */ /* 0x000fe4000f000000 */
[----:B-----5:R-:W-:-:S02]  /*0e40*/  FSETP.NAN.FTZ.AND P4, PT, |R11|, |R11|, PT ;  /* 0x4000000b0b00720b */ /* 0x020fc40003f98200 */
[----:B------:R-:W-:Y:S01]  /*0e50*/  FSETP.GEU.FTZ.AND P6, PT, R13, UR12, PT ;  /* 0x0000000c0d007c0b */ /* 0x000fe2000bfde000 */
[----:B------:R0:W-:Y:S01]  /*0e60*/  @!P1 STG.E desc[UR14][R6.64], R15 ;  /* 0x0000000f06009986 */ /* 0x0001e2000c10190e */
[----:B------:R-:W-:Y:S02]  /*0e70*/  FSETP.GEU.FTZ.AND P0, PT, R11, UR12, PT ;  /* 0x0000000c0b007c0b */ /* 0x000fe4000bf1e000 */
[----:B------:R-:W-:-:S05]  /*0e80*/  @!P5 FSEL R13, R13, UR12, !P6 ;  /* 0x0000000c0d0ddc08 */ /* 0x000fca000f000000 */
[----:B------:R0:W-:Y:S02]  /*0e90*/  @!P2 STG.E desc[UR14][R4.64], R13 ;  /* 0x0000000d0400a986 */ /* 0x0001e4000c10190e */
[----:B------:R-:W-:Y:S01]  /*0ea0*/  @!P4 FSEL R11, R11, UR12, !P0 ;  /* 0x0000000c0b0bcc08 */ /* 0x000fe2000c000000 */
[----:B------:R-:W-:Y:S06]  /*0eb0*/  @P3 EXIT ;  /* 0x000000000000394d */ /* 0x000fec0003800000 */
[----:B------:R-:W-:Y:S01]  /*0ec0*/  STG.E desc[UR14][R8.64], R11 ;  /* 0x0000000b08007986 */ /* 0x000fe2000c10190e */
[----:B------:R-:W-:Y:S05]  /*0ed0*/  EXIT ;  /* 0x000000000000794d */ /* 0x000fea0003800000 */
.L_x_293:
[----:B------:R-:W0:Y:S02]  /*0ee0*/  S2R R8, SR_TID.X ;  /* 0x0000000000087919 */ /* 0x000e240000002100 */
[----:B0-----:R-:W-:-:S03]  /*0ef0*/  IMAD.WIDE.U32 R2, R8, 0x4, RZ ;  /* 0x0000000408027825 */ /* 0x001fc600078e00ff */
[----:B------:R-:W-:-:S04]  /*0f00*/  ISETP.GE.U32.AND P0, PT, R2, UR16, PT ;  /* 0x0000001002007c0c */ /* 0x000fc8000bf06070 */
[----:B------:R-:W-:-:S13]  /*0f10*/  ISETP.GE.AND.EX P0, PT, R3, UR10, PT, P0 ;  /* 0x0000000a03007c0c */ /* 0x000fda000bf06300 */
[----:B------:R-:W-:Y:S05]  /*0f20*/  @P0 EXIT ;  /* 0x000000000000094d */ /* 0x000fea0003800000 */
[----:B------:R-:W-:Y:S01]  /*0f30*/  IMAD.MOV.U32 R9, RZ, RZ, RZ ;  /* 0x000000ffff097224 */ /* 0x000fe200078e00ff */
[----:B------:R-:W0:Y:S06]  /*0f40*/  LDCU UR4, c[0x0][0x360] ;  /* 0x00006c00ff0477ac */ /* 0x000e2c0008000800 */
.L_x_296:
[----:B------:R-:W-:-:S04]  /*0f50*/  LEA R2, P0, R8, UR8, 0x4 ;  /* 0x0000000808027c11 */ /* 0x000fc8000f8020ff */
[----:B------:R-:W-:-:S05]  /*0f60*/  LEA.HI.X R3, R8, UR9, R9, 0x4, P0 ;  /* 0x0000000908037c11 */ /* 0x000fca00080f2409 */
[----:B------:R-:W2:Y:S02]  /*0f70*/  LDG.E.128 R4, desc[UR14][R2.64] ;  /* 0x0000000e02047981 */ /* 0x000ea4000c1e1d00 */
[C---:B--2---:R-:W-:Y:S02]  /*0f80*/  FSETP.NAN.FTZ.AND P5, PT, |R4|.reuse, |R4|, PT ;  /* 0x400000040400720b */ /* 0x044fe40003fb8200 */
[----:B------:R-:W-:Y:S02]  /*0f90*/  FSETP.NAN.FTZ.AND P0, PT, |R7|, |R7|, PT ;  /* 0x400000070700720b */ /* 0x000fe40003f18200 */
[----:B------:R-:W-:Y:S02]  /*0fa0*/  FSETP.GEU.FTZ.AND P6, PT, R4, UR12, PT ;  /* 0x0000000c04007c0b */ /* 0x000fe4000bfde000 */
[----:B------:R-:W-:Y:S02]  /*0fb0*/  FSETP.NAN.FTZ.AND P4, PT, |R5|, |R5|, PT ;  /* 0x400000050500720b */ /* 0x000fe40003f98200 */
[----:B------:R-:W-:-:S02]  /*0fc0*/  FSETP.NAN.FTZ.AND P2, PT, |R6|, |R6|, PT ;  /* 0x400000060600720b */ /* 0x000fc40003f58200 */
[----:B------:R-:W-:Y:S02]  /*0fd0*/  FSETP.GEU.FTZ.AND P3, PT, R5, UR12, PT ;  /* 0x0000000c05007c0b */ /* 0x000fe4000bf7e000 */
[----:B------:R-:W-:Y:S02]  /*0fe0*/  FSETP.GEU.FTZ.AND P1, PT, R6, UR12, PT ;  /* 0x0000000c06007c0b */ /* 0x000fe4000bf3e000 */
[----:B------:R-:W-:Y:S02]  /*0ff0*/  @!P5 FSEL R4, R4, UR12, !P6 ;  /* 0x0000000c0404dc08 */ /* 0x000fe4000f000000 */
[----:B------:R-:W-:-:S03]  /*1000*/  FSETP.GEU.FTZ.AND P5, PT, R7, UR12, PT ;  /* 0x0000000c07007c0b */ /* 0x000fc6000bfbe000 */
[----:B------:R-:W-:Y:S02]  /*1010*/  @!P4 FSEL R5, R5, UR12, !P3 ;  /* 0x0000000c0505cc08 */ /* 0x000fe4000d800000 */
[----:B------:R-:W-:Y:S02]  /*1020*/  @!P0 FSEL R7, R7, UR12, !P5 ;  /* 0x0000000c07078c08 */ /* 0x000fe4000e800000 */
[----:B0-----:R-:W-:Y:S02]  /*1030*/  IADD3 R8, P0, PT, R8, UR4, RZ ;  /* 0x0000000408087c10 */ /* 0x001fe4000ff1e0ff */
[----:B------:R-:W-:-:S03]  /*1040*/  @!P2 FSEL R6, R6, UR12, !P1 ;  /* 0x0000000c0606ac08 */ /* 0x000fc6000c800000 */
        /* <DEDUP_REMOVED lines=10> */
        .weak           $__internal_29_$__cuda_sm20_div_u16
        .type           $__internal_29_$__cuda_sm20_div_u16,@function
        .size           $__internal_29_$__cuda_sm20_div_u16,(.L_x_4156 - $__internal_29_$__cuda_sm20_div_u16)
$__internal_29_$__cuda_sm20_div_u16:
        /* <DEDUP_REMOVED lines=18> */
[----:B------:R-:W-:Y:S06]  /*1210*/  RET.REL.NODEC R2 `(_ZN2at6native61_GLOBAL__N__44eb8e94_28_ForeachBinaryOpScalarList_cu_dda10a6925multi_tensor_apply_kernelINS1_28TensorListScalarListMetadataIfLi1EEENS1_25BinaryOpScalarListFunctorIfLi1ELi1ELi0EEEJNS0_7minimumIfEEEEEvT_T0_DpT1_) ;  /* 0xffffffec02787950 */ /* 0x000fec0003c3ffff */
.L_x_297:
        /* <DEDUP_REMOVED lines=14> */
.L_x_4156:


//--------------------- .text._ZN2at6native61_GLOBAL__N__44eb8e94_28_ForeachBinaryOpScalarList_cu_dda10a6925multi_tensor_apply_kernelINS1_28TensorListScalarListMetadataIdLi1EEENS1_25BinaryOpScalarListFunctorIdLi1ELi1ELi0EEEJNS0_7minimumIdEEEEEvT_T0_DpT1_ --------------------------
	.section	.text._ZN2at6native61_GLOBAL__N__44eb8e94_28_ForeachBinaryOpScalarList_cu_dda10a6925multi_tensor_apply_kernelINS1_28TensorListScalarListMetadataIdLi1EEENS1_25BinaryOpScalarListFunctorIdLi1ELi1ELi0EEEJNS0_7minimumIdEEEEEvT_T0_DpT1_,"ax",@progbits
	.align	128
.text._ZN2at6native61_GLOBAL__N__44eb8e94_28_ForeachBinaryOpScalarList_cu_dda10a6925multi_tensor_apply_kernelINS1_28TensorListScalarListMetadataIdLi1EEENS1_25BinaryOpScalarListFunctorIdLi1ELi1ELi0EEEJNS0_7minimumIdEEEEEvT_T0_DpT1_:
        .type           _ZN2at6native61_GLOBAL__N__44eb8e94_28_ForeachBinaryOpScalarList_cu_dda10a6925multi_tensor_apply_kernelINS1_28TensorListScalarListMetadataIdLi1EEENS1_25BinaryOpScalarListFunctorIdLi1ELi1ELi0EEEJNS0_7minimumIdEEEEEvT_T0_DpT1_,@function
        .size           _ZN2at6native61_GLOBAL__N__44eb8e94_28_ForeachBinaryOpScalarList_cu_dda10a6925multi_tensor_apply_kernelINS1_28TensorListScalarListMetadataIdLi1EEENS1_25BinaryOpScalarListFunctorIdLi1ELi1ELi0EEEJNS0_7minimumIdEEEEEvT_T0_DpT1_,(.L_x_4158 - _ZN2at6native61_GLOBAL__N__44eb8e94_28_ForeachBinaryOpScalarList_cu_dda10a6925multi_tensor_apply_kernelINS1_28TensorListScalarListMetadataIdLi1EEENS1_25BinaryOpScalarListFunctorIdLi1ELi1ELi0EEEJNS0_7minimumIdEEEEEvT_T0_DpT1_)
        .other          _ZN2at6native61_GLOBAL__N__44eb8e94_28_ForeachBinaryOpScalarList_cu_dda10a6925multi_tensor_apply_kernelINS1_28TensorListScalarListMetadataIdLi1EEENS1_25BinaryOpScalarListFunctorIdLi1ELi1ELi0EEEJNS0_7minimumIdEEEEEvT_T0_DpT1_,@"STO_CUDA_ENTRY STV_DEFAULT"
_ZN2at6native61_GLOBAL__N__44eb8e94_28_ForeachBinaryOpScalarList_cu_dda10a6925multi_tensor_apply_kernelINS1_28TensorListScalarListMetadataIdLi1EEENS1_25BinaryOpScalarListFunctorIdLi1ELi1ELi0EEEJNS0_7minimumIdEEEEEvT_T0_DpT1_:
        /* <DEDUP_REMOVED lines=36> */
[----:B------:R-:W-:Y:S05]  /*0240*/  CALL.REL.NOINC `($__internal_30_$__cuda_sm20_div_u16) ;  /* 0x0000001400c47944 */ /* 0x000fea0003c00000 */
        /* <DEDUP_REMOVED lines=13> */
.L_x_314:
        /* <DEDUP_REMOVED lines=48> */
[----:B-----5:R-:W0:Y:S02]  /*0620*/  DSETP.GEU.AND P6, PT, R22, R18, PT ;  /* 0x000000121600722a */ /* 0x020e240003fce000 */
[----:B0-----:R-:W-:Y:S02]  /*0630*/  FSEL R29, R22, R18, !P6 ;  /* 0x00000012161d7208 */ /* 0x001fe40007000000 */
[----:B------:R-:W-:-:S15]  /*0640*/  FSEL R6, R23, R19, !P6 ;  /* 0x0000001317067208 */ /* 0x000fde0007000000 */
[----:B------:R-:W-:-:S15]  /*0650*/  NOP ;  /* 0x0000000000007918 */ /* 0x000fde0000000000 */
[----:B------:R-:W-:-:S15]  /*0660*/  NOP ;  /* 0x0000000000007918 */ /* 0x000fde0000000000 */
[----:B------:R-:W-:-:S15]  /*0670*/  NOP ;  /* 0x0000000000007918 */ /* 0x000fde0000000000 */
[----:B------:R-:W0:Y:S02]  /*0680*/  DSETP.NAN.AND P4, PT, R22, R22, PT ;  /* 0x000000161600722a */ /* 0x000e240003f88000 */
[----:B0-----:R-:W-:Y:S02]  /*0690*/  FSEL R22, R22, R29, P4 ;  /* 0x0000001d16167208 */ /* 0x001fe40002000000 */
[----:B------:R-:W-:-:S05]  /*06a0*/  FSEL R23, R23, R6, P4 ;  /* 0x0000000617177208 */ /* 0x000fca0002000000 */
[----:B------:R1:W-:Y:S02]  /*06b0*/  STG.E.64 desc[UR12][R14.64], R22 ;  /* 0x000000160e007986 */ /* 0x0003e4000c101b0c */
.L_x_301:
[----:B------:R-:W-:Y:S05]  /*06c0*/  BSYNC.RECONVERGENT B0 ;  /* 0x0000000000007941 */ /* 0x000fea0003800200 */
.L_x_300:
[----:B------:R-:W-:Y:S04]  /*06d0*/  BSSY.RECONVERGENT B0, `(.L_x_302) ;  /* 0x000000c000007945 */ /* 0x000fe80003800200 */
[----:B------:R-:W-:Y:S05]  /*06e0*/  @P0 BRA `(.L_x_303) ;  /* 0x0000000000280947 */ /* 0x000fea0003800000 */
[----:B-----5:R-:W1:Y:S02]  /*06f0*/  DSETP.GEU.AND P0, PT, R20, R18, PT ;  /* 0x000000121400722a */ /* 0x020e640003f0e000 */
[----:B-1----:R-:W-:Y:S02]  /*0700*/  FSEL R23, R20, R18, !P0 ;  /* 0x0000001214177208 */ /* 0x002fe40004000000 */
[----:B0-----:R-:W-:-:S15]  /*0710*/  FSEL R29, R21, R19, !P0 ;  /* 0x00000013151d7208 */ /* 0x001fde0004000000 */
[----:B------:R-:W-:-:S15]  /*0720*/  NOP ;  /* 0x0000000000007918 */ /* 0x000fde0000000000 */
[----:B------:R-:W-:-:S15]  /*0730*/  NOP ;  /* 0x0000000000007918 */ /* 0x000fde0000000000 */
[----:B------:R-:W-:-:S15]  /*0740*/  NOP ;  /* 0x0000000000007918 */ /* 0x000fde0000000000 */
[----:B------:R-:W0:Y:S02]  /*0750*/  DSETP.NAN.AND P0, PT, R20, R20, PT ;  /* 0x000000141400722a */ /* 0x000e240003f08000 */
[----:B0-----:R-:W-:Y:S02]  /*0760*/  FSEL R20, R20, R23, P0 ;  /* 0x0000001714147208 */ /* 0x001fe40000000000 */
[----:B------:R-:W-:-:S05]  /*0770*/  FSEL R21, R21, R29, P0 ;  /* 0x0000001d15157208 */ /* 0x000fca0000000000 */
[----:B------:R2:W-:Y:S02]  /*0780*/  STG.E.64 desc[UR12][R12.64], R20 ;  /* 0x000000140c007986 */ /* 0x0005e4000c101b0c */
.L_x_303:
[----:B------:R-:W-:Y:S05]  /*0790*/  BSYNC.RECONVERGENT B0 ;  /* 0x0000000000007941 */ /* 0x000fea0003800200 */
.L_x_302:
        /* <DEDUP_REMOVED lines=18> */
[----:B------:R-:W0:Y:S01]  /*08c0*/  DSETP.GEU.AND P1, PT, R10, R18, PT ;  /* 0x000000120a00722a */ /* 0x000e220003f2e000 */
[----:B------:R-:W-:Y:S01]  /*08d0*/  IMAD.U32 R27, RZ, RZ, UR11 ;  /* 0x0000000bff1b7e24 */ /* 0x000fe2000f8e00ff */
[----:B0-----:R-:W-:Y:S02]  /*08e0*/  FSEL R23, R10, R18, !P1 ;  /* 0x000000120a177208 */ /* 0x001fe40004800000 */
[----:B------:R-:W-:-:S15]  /*08f0*/  FSEL R25, R11, R19, !P1 ;  /* 0x000000130b197208 */ /* 0x000fde0004800000 */
        /* <DEDUP_REMOVED lines=10> */
.L_x_305:
[----:B------:R-:W-:Y:S05]  /*09a0*/  BSYNC.RECONVERGENT B0 ;  /* 0x0000000000007941 */ /* 0x000fea0003800200 */
.L_x_304:
[----:B------:R-:W-:Y:S04]  /*09b0*/  BSSY.RECONVERGENT B0, `(.L_x_306) ;  /* 0x0000012000007945 */ /* 0x000fe80003800200 */
[----:B------:R-:W-:Y:S05]  /*09c0*/  @P3 BRA `(.L_x_307) ;  /* 0x0000000000403947 */ /* 0x000fea0003800000 */
[----:B0-----:R-:W-:Y:S01]  /*09d0*/  IMAD.U32 R11, RZ, RZ, UR11 ;  /* 0x0000000bff0b7e24 */ /* 0x001fe2000f8e00ff */
[----:B------:R-:W0:Y:S01]  /*09e0*/  DSETP.GEU.AND P1, PT, R8, R18, PT ;  /* 0x000000120800722a */ /* 0x000e220003f2e000 */
[----:B------:R-:W-:-:S03]  /*09f0*/  IMAD.U32 R23, RZ, RZ, UR15 ;  /* 0x0000000fff177e24 */ /* 0x000fc6000f8e00ff */
[----:B------:R-:W-:Y:S02]  /*0a00*/  IADD3 R10, P3, P6, R11, UR11, R14 ;  /* 0x0000000b0b0a7c10 */ /* 0x000fe4000fe7e00e */
[----:B0-----:R-:W-:Y:S02]  /*0a10*/  FSEL R11, R8, R18, !P1 ;  /* 0x00000012080b7208 */ /* 0x001fe40004800000 */
[----:B------:R-:W-:Y:S02]  /*0a20*/  IADD3.X R14, PT, PT, R23, UR15, R15, P3, P6 ;  /* 0x0000000f170e7c10 */ /* 0x000fe40009fec40f */
[----:B------:R-:W-:Y:S02]  /*0a30*/  FSEL R15, R9, R19, !P1 ;  /* 0x00000013090f7208 */ /* 0x000fe40004800000 */
        /* <DEDUP_REMOVED lines=9> */
.L_x_307:
[----:B------:R-:W-:Y:S05]  /*0ad0*/  BSYNC.RECONVERGENT B0 ;  /* 0x0000000000007941 */ /* 0x000fea0003800200 */
.L_x_306:
        /* <DEDUP_REMOVED lines=31> */
.L_x_309:
[----:B------:R-:W-:Y:S05]  /*0cd0*/  BSYNC.RECONVERGENT B0 ;  /* 0x0000000000007941 */ /* 0x000fea0003800200 */
.L_x_308:
        /* <DEDUP_REMOVED lines=12> */
.L_x_311:
[----:B------:R-:W-:Y:S05]  /*0da0*/  BSYNC.RECONVERGENT B0 ;  /* 0x0000000000007941 */ /* 0x000fea0003800200 */
.L_x_310:
[----:B------:R-:W-:Y:S04]  /*0db0*/  BSSY.RECONVERGENT B0, `(.L_x_312) ;  /* 0x000000c000007945 */ /* 0x000fe80003800200 */
[----:B------:R-:W-:Y:S05]  /*0dc0*/  @P0 BRA `(.L_x_313) ;  /* 0x0000000000280947 */ /* 0x000fea0003800000 */
[----:B-----5:R-:W1:Y:S02]  /*0dd0*/  DSETP.GEU.AND P0, PT, R22, R18, PT ;  /* 0x000000121600722a */ /* 0x020e640003f0e000 */
[----:B-12---:R-:W-:Y:S02]  /*0de0*/  FSEL R5, R22, R18, !P0 ;  /* 0x0000001216057208 */ /* 0x006fe40004000000 */
        /* <DEDUP_REMOVED lines=8> */
.L_x_313:
[----:B------:R-:W-:Y:S05]  /*0e70*/  BSYNC.RECONVERGENT B0 ;  /* 0x0000000000007941 */ /* 0x000fea0003800200 */
.L_x_312:
[----:B-----5:R-:W1:Y:S01]  /*0e80*/  @!P5 DSETP.GEU.AND P0, PT, R24, R18, PT ;  /* 0x000000121800d22a */ /* 0x020e620003f0e000 */
[----:B------:R-:W-:Y:S01]  /*0e90*/  UIADD3 UR4, UP0, UPT, UR4, 0x2, URZ ;  /* 0x0000000204047890 */ /* 0x000fe2000ff1e0ff */
[----:B-123--:R-:W-:Y:S01]  /*0ea0*/  @!P5 FSEL R5, R24, R18, !P0 ;  /* 0x000000121805d208 */ /* 0x00efe20004000000 */
[----:B------:R-:W-:Y:S01]  /*0eb0*/  ULEA UR6, UP1, UR10, UR6, 0x1 ;  /* 0x000000060a067291 */ /* 0x000fe2000f8208ff */
[----:B0-----:R-:W-:Y:S01]  /*0ec0*/  @!P5 FSEL R7, R25, R19, !P0 ;  /* 0x000000131907d208 */ /* 0x001fe20004000000 */
        /* <DEDUP_REMOVED lines=12> */
.L_x_299:
        /* <DEDUP_REMOVED lines=38> */
[----:B--2---:R-:W-:-:S15]  /*11f0*/  DSETP.GEU.AND P6, PT, R16, R18, PT ;  /* 0x000000121000722a */ /* 0x004fde0003fce000 */
[----:B------:R-:W-:-:S15]  /*1200*/  NOP ;  /* 0x0000000000007918 */ /* 0x000fde0000000000 */
[----:B------:R-:W-:-:S15]  /*1210*/  NOP ;  /* 0x0000000000007918 */ /* 0x000fde0000000000 */
[----:B------:R-:W-:-:S15]  /*1220*/  NOP ;  /* 0x0000000000007918 */ /* 0x000fde0000000000 */
[----:B------:R-:W-:-:S04]  /*1230*/  NOP ;  /* 0x0000000000007918 */ /* 0x000fc80000000000 */
[----:B---3--:R-:W0:Y:S02]  /*1240*/  DSETP.GEU.AND P4, PT, R8, R18, PT ;  /* 0x000000120800722a */ /* 0x008e240003f8e000 */
[----:B0-----:R-:W-:Y:S02]  /*1250*/  FSEL R21, R8, R18, !P4 ;  /* 0x0000001208157208 */ /* 0x001fe40006000000 */
[----:B------:R-:W-:-:S15]  /*1260*/  FSEL R23, R9, R19, !P4 ;  /* 0x0000001309177208 */ /* 0x000fde0006000000 */
[----:B------:R-:W-:-:S15]  /*1270*/  NOP ;  /* 0x0000000000007918 */ /* 0x000fde0000000000 */
[----:B------:R-:W-:-:S15]  /*1280*/  NOP ;  /* 0x0000000000007918 */ /* 0x000fde0000000000 */
[----:B------:R-:W-:-:S15]  /*1290*/  NOP ;  /* 0x0000000000007918 */ /* 0x000fde0000000000 */
[----:B------:R-:W0:Y:S02]  /*12a0*/  DSETP.NAN.AND P4, PT, R8, R8, PT ;  /* 0x000000080800722a */ /* 0x000e240003f88000 */
[----:B0-----:R-:W-:Y:S02]  /*12b0*/  FSEL R8, R8, R21, P4 ;  /* 0x0000001508087208 */ /* 0x001fe40002000000 */
[----:B------:R-:W-:Y:S02]  /*12c0*/  FSEL R9, R9, R23, P4 ;  /* 0x0000001709097208 */ /* 0x000fe40002000000 */
[----:B------:R-:W-:Y:S02]  /*12d0*/  FSEL R21, R16, R18, !P6 ;  /* 0x0000001210157208 */ /* 0x000fe40007000000 */
[----:B------:R-:W-:-:S15]  /*12e0*/  FSEL R23, R17, R19, !P6 ;  /* 0x0000001311177208 */ /* 0x000fde0007000000 */
        /* <DEDUP_REMOVED lines=10> */
[----:B----4-:R-:W1:Y:S02]  /*1390*/  DSETP.GEU.AND P4, PT, R14, R18, PT ;  /* 0x000000120e00722a */ /* 0x010e640003f8e000 */
[----:B-1----:R-:W-:Y:S02]  /*13a0*/  FSEL R21, R14, R18, !P4 ;  /* 0x000000120e157208 */ /* 0x002fe40006000000 */
[----:B------:R-:W-:-:S15]  /*13b0*/  FSEL R23, R15, R19, !P4 ;  /* 0x000000130f177208 */ /* 0x000fde0006000000 */
        /* <DEDUP_REMOVED lines=11> */
[----:B-----5:R-:W1:Y:S02]  /*1470*/  DSETP.GEU.AND P5, PT, R10, R18, PT ;  /* 0x000000120a00722a */ /* 0x020e640003fae000 */
[----:B-1----:R-:W-:Y:S02]  /*1480*/  FSEL R21, R10, R18, !P5 ;  /* 0x000000120a157208 */ /* 0x002fe40006800000 */
[----:B------:R-:W-:-:S15]  /*1490*/  FSEL R19, R11, R19, !P5 ;  /* 0x000000130b137208 */ /* 0x000fde0006800000 */
        /* <DEDUP_REMOVED lines=9> */
.L_x_298:
[----:B------:R-:W0:Y:S02]  /*1530*/  S2R R14, SR_TID.X ;  /* 0x00000000000e7919 */ /* 0x000e240000002100 */
[----:B0-----:R-:W-:-:S03]  /*1540*/  IMAD.WIDE.U32 R2, R14, 0x4, RZ ;  /* 0x000000040e027825 */ /* 0x001fc600078e00ff */
[----:B------:R-:W-:-:S04]  /*1550*/  ISETP.GE.U32.AND P0, PT, R2, R0, PT ;  /* 0x000000000200720c */ /* 0x000fc80003f06070 */
[----:B------:R-:W-:-:S13]  /*1560*/  ISETP.GE.AND.EX P0, PT, R3, R12, PT, P0 ;  /* 0x0000000c0300720c */ /* 0x000fda0003f06300 */
[----:B------:R-:W-:Y:S05]  /*1570*/  @P0 EXIT ;  /* 0x000000000000094d */ /* 0x000fea0003800000 */
[----:B------:R-:W-:Y:S01]  /*1580*/  IMAD.MOV.U32 R13, RZ, RZ, RZ ;  /* 0x000000ffff0d7224 */ /* 0x000fe200078e00ff */
[----:B------:R-:W0:Y:S06]  /*1590*/  LDCU UR4, c[0x0][0x360] ;  /* 0x00006c00ff0477ac */ /* 0x000e2c0008000800 */
.L_x_315:
[----:B-1----:R-:W-:-:S04]  /*15a0*/  LEA R2, P0, R14, R16, 0x5 ;  /* 0x000000100e027211 */ /* 0x002fc800078028ff */
[----:B------:R-:W-:-:S05]  /*15b0*/  LEA.HI.X R3, R14, R17, R13, 0x5, P0 ;  /* 0x000000110e037211 */ /* 0x000fca00000f2c0d */
[----:B------:R-:W2:Y:S02]  /*15c0*/  LDG.E.ENL2.256 R8, R4, desc[UR12][R2.64] ;  /* 0xfe00000c0204797e */ /* 0x000ea40008121908 */
[----:B--2---:R-:W1:Y:S02]  /*15d0*/  DSETP.GEU.AND P5, PT, R4, R18, PT ;  /* 0x000000120400722a */ /* 0x004e640003fae000 */
[----:B-1----:R-:W-:Y:S02]  /*15e0*/  FSEL R21, R4, R18, !P5 ;  /* 0x0000001204157208 */ /* 0x002fe40006800000 */
[----:B------:R-:W-:-:S15]  /*15f0*/  FSEL R23, R5, R19, !P5 ;  /* 0x0000001305177208 */ /* 0x000fde0006800000 */
[----:B------:R-:W-:-:S15]  /*1600*/  NOP ;  /* 0x0000000000007918 */ /* 0x000fde0000000000 */
[----:B------:R-:W-:-:S15]  /*1610*/  NOP ;  /* 0x0000000000007918 */ /* 0x000fde0000000000 */
[----:B------:R-:W-:-:S15]  /*1620*/  NOP ;  /* 0x0000000000007918 */ /* 0x000fde0000000000 */
[----:B------:R-:W1:Y:S02]  /*1630*/  DSETP.GEU.AND P6, PT, R6, R18, PT ;  /* 0x000000120600722a */ /* 0x000e640003fce000 */
[----:B-1----:R-:W-:Y:S02]  /*1640*/  FSEL R15, R6, R18, !P6 ;  /* 0x00000012060f7208 */ /* 0x002fe40007000000 */
[----:B------:R-:W-:-:S15]  /*1650*/  FSEL R25, R7, R19, !P6 ;  /* 0x0000001307197208 */ /* 0x000fde0007000000 */
        /* <DEDUP_REMOVED lines=15> */
[----:B------:R-:W1:Y:S02]  /*1750*/  DSETP.GEU.AND P0, PT, R8, R18, PT ;  /* 0x000000120800722a */ /* 0x000e640003f0e000 */
[----:B-1----:R-:W-:Y:S02]  /*1760*/  FSEL R21, R8, R18, !P0 ;  /* 0x0000001208157208 */ /* 0x002fe40004000000 */
[----:B------:R-:W-:Y:S02]  /*1770*/  FSEL R23, R9, R19, !P0 ;  /* 0x0000001309177208 */ /* 0x000fe40004000000 */
[----:B0-----:R-:W-:-:S05]  /*1780*/  IADD3 R14, P0, PT, R14, UR4, RZ ;  /* 0x000000040e0e7c10 */ /* 0x001fca000ff1e0ff */
[----:B------:R-:W-:Y:S01]  /*1790*/  IMAD.X R13, RZ, RZ, R13, P0 ;  /* 0x000000ffff0d7224 */ /* 0x000fe200000e060d */
[----:B------:R-:W-:-:S04]  /*17a0*/  LOP3.LUT P0, RZ, R14, 0xffffc000, RZ, 0xc0, !PT ;  /* 0xffffc0000eff7812 */ /* 0x000fc8000780c0ff */
[----:B------:R-:W-:-:S15]  /*17b0*/  LOP3.LUT P0, RZ, R13, 0x3fffffff, RZ, 0xc0, P0 ;  /* 0x3fffffff0dff7812 */ /* 0x000fde000000c0ff */
[----:B------:R-:W-:-:S15]  /*17c0*/  NOP ;  /* 0x0000000000007918 */ /* 0x000fde0000000000 */
[----:B------:R-:W-:-:S15]  /*17d0*/  NOP ;  /* 0x0000000000007918 */ /* 0x000fde0000000000 */
[----:B------:R-:W-:-:S03]  /*17e0*/  NOP ;  /* 0x0000000000007918 */ /* 0x000fc60000000000 */
[----:B------:R-:W0:Y:S02]  /*17f0*/  DSETP.GEU.AND P2, PT, R10, R18, PT ;  /* 0x000000120a00722a */ /* 0x000e240003f4e000 */
[----:B0-----:R-:W-:Y:S02]  /*1800*/  FSEL R7, R10, R18, !P2 ;  /* 0x000000120a077208 */ /* 0x001fe40005000000 */
[----:B------:R-:W-:-:S15]  /*1810*/  FSEL R15, R11, R19, !P2 ;  /* 0x000000130b0f7208 */ /* 0x000fde0005000000 */
[----:B------:R-:W-:-:S15]  /*1820*/  NOP ;  /* 0x0000000000007918 */ /* 0x000fde0000000000 */
[----:B------:R-:W-:-:S15]  /*1830*/  NOP ;  /* 0x0000000000007918 */ /* 0x000fde0000000000 */
[----:B------:R-:W-:-:S15]  /*1840*/  NOP ;  /* 0x0000000000007918 */ /* 0x000fde0000000000 */
[----:B------:R-:W0:Y:S02]  /*1850*/  DSETP.NAN.AND P3, PT, R10, R10, PT ;  /* 0x0000000a0a00722a */ /* 0x000e240003f68000 */
[----:B0-----:R-:W-:Y:S01]  /*1860*/  FSEL R10, R10, R7, P3 ;  /* 0x000000070a0a7208 */ /* 0x001fe20001800000 */
[----:B------:R-:W-:Y:S01]  /*1870*/  IMAD.MOV.U32 R7, RZ, RZ, R25 ;  /* 0x000000ffff077224 */ /* 0x000fe200078e0019 */
[----:B------:R-:W-:Y:S01]  /*1880*/  FSEL R11, R11, R15, P3 ;  /* 0x0000000f0b0b7208 */ /* 0x000fe20001800000 */
[----:B------:R-:W-:-:S15]  /*1890*/  IMAD.SHL.U32 R15, R14, 0x4, RZ ;  /* 0x000000040e0f7824 */ /* 0x000fde00078e00ff */
[----:B------:R-:W-:-:S15]  /*18a0*/  NOP ;  /* 0x0000000000007918 */ /* 0x000fde0000000000 */
[----:B------:R-:W-:-:S15]  /*18b0*/  NOP ;  /* 0x0000000000007918 */ /* 0x000fde0000000000 */
[----:B------:R-:W-:-:S14]  /*18c0*/  NOP ;  /* 0x0000000000007918 */ /* 0x000fdc0000000000 */
[----:B------:R-:W0:Y:S02]  /*18d0*/  DSETP.NAN.AND P1, PT, R8, R8, PT ;  /* 0x000000080800722a */ /* 0x000e240003f28000 */
[----:B0-----:R-:W-:Y:S02]  /*18e0*/  FSEL R8, R8, R21, P1 ;  /* 0x0000001508087208 */ /* 0x001fe40000800000 */
[----:B------:R-:W-:Y:S02]  /*18f0*/  FSEL R9, R9, R23, P1 ;  /* 0x0000001709097208 */ /* 0x000fe40000800000 */
[----:B------:R-:W-:Y:S02]  /*1900*/  ISETP.LT.U32.AND P1, PT, R15, R0, PT ;  /* 0x000000000f00720c */ /* 0x000fe40003f21070 */
[----:B------:R-:W-:Y:S01]  /*1910*/  SHF.L.U64.HI R15, R14, 0x2, R13 ;  /* 0x000000020e0f7819 */ /* 0x000fe2000001020d */
[----:B------:R1:W-:Y:S03]  /*1920*/  STG.E.ENL2.256 desc[UR12][R2.64], R4, R8 ;  /* 0xf80000040208797f */ /* 0x0003e6000f12180c */
[----:B------:R-:W-:-:S13]  /*1930*/  ISETP.LT.AND.EX P1, PT, R15, R12, PT, P1 ;  /* 0x0000000c0f00720c */ /* 0x000fda0003f21310 */
[----:B------:R-:W-:Y:S05]  /*1940*/  @!P0 BRA P1, `(.L_x_315) ;  /* 0xfffffffc00148947 */ /* 0x000fea000083ffff */
[----:B------:R-:W-:Y:S05]  /*1950*/  EXIT ;  /* 0x000000000000794d */ /* 0x000fea0003800000 */
        .weak           $__internal_30_$__cuda_sm20_div_u16
        .type           $__internal_30_$__cuda_sm20_div_u16,@function
        .size           $__internal_30_$__cuda_sm20_div_u16,(.L_x_4158 - $__internal_30_$__cuda_sm20_div_u16)
$__internal_30_$__cuda_sm20_div_u16:
        /* <DEDUP_REMOVED lines=19> */
[----:B------:R-:W-:Y:S05]  /*1a90*/  RET.REL.NODEC R4 `(_ZN2at6native61_GLOBAL__N__44eb8e94_28_ForeachBinaryOpScalarList_cu_dda10a6925multi_tensor_apply_kernelINS1_28TensorListScalarListMetadataIdLi1EEENS1_25BinaryOpScalarListFunctorIdLi1ELi1ELi0EEEJNS0_7minimumIdEEEEEvT_T0_DpT1_) ;  /* 0xffffffe404587950 */ /* 0x000fea0003c3ffff */
.L_x_316:
        /* <DEDUP_REMOVED lines=14> */
.L_x_4158:


//--------------------- .text._ZN2at6native61_GLOBAL__N__44eb8e94_28_ForeachBinaryOpScalarList_cu_dda10a6925multi_tensor_apply_kernelINS1_28TensorListScalarListMetadataIsLi1EEENS1_25BinaryOpScalarListFunctorIsLi1ELi1ELi0EEEJNS0_7minimumIsEEEEEvT_T0_DpT1_ --------------------------
	.section	.text._ZN2at6native61_GLOBAL__N__44eb8e94_28_ForeachBinaryOpScalarList_cu_dda10a6925multi_tensor_apply_kernelINS1_28TensorListScalarListMetadataIsLi1EEENS1_25BinaryOpScalarListFunctorIsLi1ELi1ELi0EEEJNS0_7minimumIsEEEEEvT_T0_DpT1_,"ax",@progbits
	.align	128
.text._ZN2at6native61_GLOBAL__N__44eb8e94_28_ForeachBinaryOpScalarList_cu_dda10a6925multi_tensor_apply_kernelINS1_28TensorListScalarListMetadataIsLi1EEENS1_25BinaryOpScalarListFunctorIsLi1ELi1ELi0EEEJNS0_7minimumIsEEEEEvT_T0_DpT1_:
        .type           _ZN2at6native61_GLOBAL__N__44eb8e94_28_ForeachBinaryOpScalarList_cu_dda10a6925multi_tensor_apply_kernelINS1_28TensorListScalarListMetadataIsLi1EEENS1_25BinaryOpScalarListFunctorIsLi1ELi1ELi0EEEJNS0_7minimumIsEEEEEvT_T0_DpT1_,@function
        .size           _ZN2at6native61_GLOBAL__N__44eb8e94_28_ForeachBinaryOpScalarList_cu_dda10a6925multi_tensor_apply_kernelINS1_28TensorListScalarListMetadataIsLi1EEENS1_25BinaryOpScalarListFunctorIsLi1ELi1ELi0EEEJNS0_7minimumIsEEEEEvT_T0_DpT1_,(.L_x_4160 - _ZN2at6native61_GLOBAL__N__44eb8e94_28_ForeachBinaryOpScalarList_cu_dda10a6925multi_tensor_apply_kernelINS1_28TensorListScalarListMetadataIsLi1EEENS1_25BinaryOpScalarListFunctorIsLi1ELi1ELi0EEEJNS0_7minimumIsEEEEEvT_T0_DpT1_)
        .other          _ZN2at6native61_GLOBAL__N__44eb8e94_28_ForeachBinaryOpScalarList_cu_dda10a6925multi_tensor_apply_kernelINS1_28TensorListScalarListMetadataIsLi1EEENS1_25BinaryOpScalarListFunctorIsLi1ELi1ELi0EEEJNS0_7minimumIsEEEEEvT_T0_DpT1_,@"STO_CUDA_ENTRY STV_DEFAULT"
_ZN2at6native61_GLOBAL__N__44eb8e94_28_ForeachBinaryOpScalarList_cu_dda10a6925multi_tensor_apply_kernelINS1_28TensorListScalarListMetadataIsLi1EEENS1_25BinaryOpScalarListFunctorIsLi1ELi1ELi0EEEJNS0_7minimumIsEEEEEvT_T0_DpT1_:
        /* <DEDUP_REMOVED lines=39> */
[----:B------:R-:W-:Y:S05]  /*0270*/  CALL.REL.NOINC `($__internal_31_$__cuda_sm20_div_u16) ;  /* 0x0000000800f07944 */ /* 0x000fea0003c00000 */
        /* <DEDUP_REMOVED lines=16> */
.L_x_319:
        /* <DEDUP_REMOVED lines=37> */
[----:B--2---:R-:W-:-:S04]  /*05d0*/  @!P4 VIMNMX.S16x2 R4, PT, PT, R4, UR12, PT ;  /* 0x0000000c0404cc48 */ /* 0x004fc8000bfe0300 */
[----:B------:R-:W-:Y:S02]  /*05e0*/  PRMT R20, R4, 0x7610, R20 ;  /* 0x0000761004147816 */ /* 0x000fe40000000014 */
[----:B------:R-:W-:-:S03]  /*05f0*/  LEA R4, P6, R19, R14, 0x1 ;  /* 0x0000000e13047211 */ /* 0x000fc600078c08ff */
[----:B------:R0:W-:Y:S01]  /*0600*/  @!P4 STG.E.U16 desc[UR14][R14.64], R20 ;  /* 0x000000140e00c986 */ /* 0x0001e2000c10150e */
[----:B------:R-:W-:Y:S02]  /*0610*/  ISETP.GE.U32.AND P4, PT, R5, UR17, PT ;  /* 0x0000001105007c0c */ /* 0x000fe4000bf86070 */
[----:B------:R-:W-:Y:S02]  /*0620*/  LEA.HI.X R5, R19, R15, RZ, 0x1, P6 ;  /* 0x0000000f13057211 */ /* 0x000fe400030f0cff */
[----:B------:R-:W-:Y:S02]  /*0630*/  IADD3 R18, P6, PT, R18, UR11, RZ ;  /* 0x0000000b12127c10 */ /* 0x000fe4000ffde0ff */
[----:B---3--:R-:W-:Y:S02]  /*0640*/  @!P1 VIMNMX.S16x2 R6, PT, PT, R6, UR12, PT ;  /* 0x0000000c06069c48 */ /* 0x008fe4000bfe0300 */
[----:B----4-:R-:W-:-:S03]  /*0650*/  @!P2 VIMNMX.S16x2 R0, PT, PT, R0, UR12, PT ;  /* 0x0000000c0000ac48 */ /* 0x010fc6000bfe0300 */
[----:B------:R1:W-:Y:S01]  /*0660*/  @!P1 STG.E.U16 desc[UR14][R12.64], R6 ;  /* 0x000000060c009986 */ /* 0x0003e2000c10150e */
[----:B------:R-:W-:Y:S01]  /*0670*/  IMAD.X R17, RZ, RZ, R17, P6 ;  /* 0x000000ffff117224 */ /* 0x000fe200030e0611 */
[----:B0-----:R-:W-:Y:S02]  /*0680*/  PRMT R15, R0, 0x7610, R15 ;  /* 0x00007610000f7816 */ /* 0x001fe4000000000f */
[----:B------:R-:W-:Y:S02]  /*0690*/  IADD3 R0, P1, PT, R18, UR13, RZ ;  /* 0x0000000d12007c10 */ /* 0x000fe4000ff3e0ff */
[----:B-----5:R-:W-:Y:S01]  /*06a0*/  @!P3 VIMNMX.S16x2 R2, PT, PT, R2, UR12, PT ;  /* 0x0000000c0202bc48 */ /* 0x020fe2000bfe0300 */
        /* <DEDUP_REMOVED lines=41> */
[----:B------:R1:W-:Y:S01]  /*0940*/  @!P1 STG.E.U16 desc[UR14][R14.64], R2 ;  /* 0x000000020e009986 */ /* 0x0003e2000c10150e */
[----:B------:R-:W-:-:S03]  /*0950*/  ISETP.NE.U32.AND P1, PT, R7, UR4, PT ;  /* 0x0000000407007c0c */ /* 0x000fc6000bf25070 */
[----:B------:R1:W-:Y:S01]  /*0960*/  @!P2 STG.E.U16 desc[UR14][R12.64], R0 ;  /* 0x000000000c00a986 */ /* 0x0003e2000c10150e */
[----:B------:R-:W-:-:S13]  /*0970*/  ISETP.NE.AND.EX P1, PT, RZ, UR5, PT, P1 ;  /* 0x00000005ff007c0c */ /* 0x000fda000bf25310 */
[----:B-1----:R-:W-:Y:S05]  /*0980*/  @P1 BRA `(.L_x_319) ;  /* 0xfffffff8007c1947 */ /* 0x002fea000383ffff */
.L_x_318:
        /* <DEDUP_REMOVED lines=43> */
[----:B------:R-:W-:Y:S01]  /*0c40*/  STG.E.U16 desc[UR14][R8.64], R0 ;  /* 0x0000000008007986 */ /* 0x000fe2000c10150e */
[----:B------:R-:W-:Y:S05]  /*0c50*/  EXIT ;  /* 0x000000000000794d */ /* 0x000fea0003800000 */
.L_x_317:
[----:B------:R-:W0:Y:S02]  /*0c60*/  S2R R7, SR_TID.X ;  /* 0x0000000000077919 */ /* 0x000e240000002100 */
[----:B0-----:R-:W-:-:S03]  /*0c70*/  IMAD.WIDE.U32 R2, R7, 0x4, RZ ;  /* 0x0000000407027825 */ /* 0x001fc600078e00ff */
[----:B------:R-:W-:-:S04]  /*0c80*/  ISETP.GE.U32.AND P0, PT, R2, UR16, PT ;  /* 0x0000001002007c0c */ /* 0x000fc8000bf06070 */
[----:B------:R-:W-:-:S13]  /*0c90*/  ISETP.GE.AND.EX P0, PT, R3, UR10, PT, P0 ;  /* 0x0000000a03007c0c */ /* 0x000fda000bf06300 */
[----:B------:R-:W-:Y:S05]  /*0ca0*/  @P0 EXIT ;  /* 0x000000000000094d */ /* 0x000fea0003800000 */
[----:B------:R-:W-:Y:S01]  /*0cb0*/  IMAD.MOV.U32 R8, RZ, RZ, RZ ;  /* 0x000000ffff087224 */ /* 0x000fe200078e00ff */
[----:B------:R-:W0:Y:S06]  /*0cc0*/  LDCU UR4, c[0x0][0x360] ;  /* 0x00006c00ff0477ac */ /* 0x000e2c0008000800 */
.L_x_320:
        /* <DEDUP_REMOVED lines=10> */
[----:B------:R-:W-:Y:S02]  /*0d70*/  VIMNMX.S16x2 R0, PT, PT, R4, UR12, PT ;  /* 0x0000000c04007c48 */ /* 0x000fe4000bfe0300 */
[----:B------:R-:W-:-:S02]  /*0d80*/  VIMNMX.S16x2 R4, PT, PT, R6, UR12, PT ;  /* 0x0000000c06047c48 */ /* 0x000fc4000bfe0300 */
[----:B------:R-:W-:Y:S02]  /*0d90*/  VIMNMX.S16x2 R5, PT, PT, R10, UR12, PT ;  /* 0x0000000c0a057c48 */ /* 0x000fe4000bfe0300 */
[----:B------:R-:W-:Y:S02]  /*0da0*/  VIMNMX.S16x2 R6, PT, PT, R9, UR12, PT ;  /* 0x0000000c09067c48 */ /* 0x000fe4000bfe0300 */
        /* <DEDUP_REMOVED lines=9> */
        .weak           $__internal_31_$__cuda_sm20_div_u16
        .type           $__internal_31_$__cuda_sm20_div_u16,@function
        .size           $__internal_31_$__cuda_sm20_div_u16,(.L_x_4160 - $__internal_31_$__cuda_sm20_div_u16)
$__internal_31_$__cuda_sm20_div_u16:
        /* <DEDUP_REMOVED lines=18> */
[----:B------:R-:W-:Y:S06]  /*0f60*/  RET.REL.NODEC R2 `(_ZN2at6native61_GLOBAL__N__44eb8e94_28_ForeachBinaryOpScalarList_cu_dda10a6925multi_tensor_apply_kernelINS1_28TensorListScalarListMetadataIsLi1EEENS1_25BinaryOpScalarListFunctorIsLi1ELi1ELi0EEEJNS0_7minimumIsEEEEEvT_T0_DpT1_) ;  /* 0xfffffff002247950 */ /* 0x000fec0003c3ffff */
.L_x_321:
        /* <DEDUP_REMOVED lines=9> */
.L_x_4160:


//--------------------- .text._ZN2at6native61_GLOBAL__N__44eb8e94_28_ForeachBinaryOpScalarList_cu_dda10a6925multi_tensor_apply_kernelINS1_28TensorListScalarListMetadataIlLi1EEENS1_25BinaryOpScalarListFunctorIlLi1ELi1ELi0EEEJNS0_7minimumIlEEEEEvT_T0_DpT1_ --------------------------
	.section	.text._ZN2at6native61_GLOBAL__N__44eb8e94_28_ForeachBinaryOpScalarList_cu_dda10a6925multi_tensor_apply_kernelINS1_28TensorListScalarListMetadataIlLi1EEENS1_25BinaryOpScalarListFunctorIlLi1ELi1ELi0EEEJNS0_7minimumIlEEEEEvT_T0_DpT1_,"ax",@progbits
	.align	128
.text._ZN2at6native61_GLOBAL__N__44eb8e94_28_ForeachBinaryOpScalarList_cu_dda10a6925multi_tensor_apply_kernelINS1_28TensorListScalarListMetadataIlLi1EEENS1_25BinaryOpScalarListFunctorIlLi1ELi1ELi0EEEJNS0_7minimumIlEEEEEvT_T0_DpT1_:
        .type           _ZN2at6native61_GLOBAL__N__44eb8e94_28_ForeachBinaryOpScalarList_cu_dda10a6925multi_tensor_apply_kernelINS1_28TensorListScalarListMetadataIlLi1EEENS1_25BinaryOpScalarListFunctorIlLi1ELi1ELi0EEEJNS0_7minimumIlEEEEEvT_T0_DpT1_,@function
        .size           _ZN2at6native61_GLOBAL__N__44eb8e94_28_ForeachBinaryOpScalarList_cu_dda10a6925multi_tensor_apply_kernelINS1_28TensorListScalarListMetadataIlLi1EEENS1_25BinaryOpScalarListFunctorIlLi1ELi1ELi0EEEJNS0_7minimumIlEEEEEvT_T0_DpT1_,(.L_x_4162 - _ZN2at6native61_GLOBAL__N__44eb8e94_28_ForeachBinaryOpScalarList_cu_dda10a6925multi_tensor_apply_kernelINS1_28TensorListScalarListMetadataIlLi1EEENS1_25BinaryOpScalarListFunctorIlLi1ELi1ELi0EEEJNS0_7minimumIlEEEEEvT_T0_DpT1_)
        .other          _ZN2at6native61_GLOBAL__N__44eb8e94_28_ForeachBinaryOpScalarList_cu_dda10a6925multi_tensor_apply_kernelINS1_28TensorListScalarListMetadataIlLi1EEENS1_25BinaryOpScalarListFunctorIlLi1ELi1ELi0EEEJNS0_7minimumIlEEEEEvT_T0_DpT1_,@"STO_CUDA_ENTRY STV_DEFAULT"
_ZN2at6native61_GLOBAL__N__44eb8e94_28_ForeachBinaryOpScalarList_cu_dda10a6925multi_tensor_apply_kernelINS1_28TensorListScalarListMetadataIlLi1EEENS1_25BinaryOpScalarListFunctorIlLi1ELi1ELi0EEEJNS0_7minimumIlEEEEEvT_T0_DpT1_:
        /* <DEDUP_REMOVED lines=36> */
[----:B------:R-:W-:Y:S05]  /*0240*/  CALL.REL.NOINC `($__internal_32_$__cuda_sm20_div_u16) ;  /* 0x00000010000c7944 */ /* 0x000fea0003c00000 */
        /* <DEDUP_REMOVED lines=13> */
.L_x_330:
        /* <DEDUP_REMOVED lines=44> */
[----:B--2---:R-:W-:-:S04]  /*05e0*/  @!P1 ISETP.LT.U32.AND P3, PT, R14, R4, PT ;  /* 0x000000040e00920c */ /* 0x004fc80003f61070 */
[----:B------:R-:W-:-:S04]  /*05f0*/  @!P1 ISETP.LT.AND.EX P3, PT, R15, R5, PT, P3 ;  /* 0x000000050f00920c */ /* 0x000fc80003f61330 */
[-C--:B------:R-:W-:Y:S02]  /*0600*/  @!P1 SEL R14, R14, R4.reuse, P3 ;  /* 0x000000040e0e9207 */ /* 0x080fe40001800000 */
[----:B------:R-:W-:Y:S02]  /*0610*/  @!P1 SEL R15, R15, R5, P3 ;  /* 0x000000050f0f9207 */ /* 0x000fe40001800000 */
[----:B---3--:R-:W-:-:S03]  /*0620*/  @!P0 ISETP.LT.U32.AND P3, PT, R12, R4, PT ;  /* 0x000000040c00820c */ /* 0x008fc60003f61070 */
[----:B------:R0:W-:Y:S01]  /*0630*/  @!P1 STG.E.64 desc[UR12][R8.64], R14 ;  /* 0x0000000e08009986 */ /* 0x0001e2000c101b0c */
[----:B------:R-:W-:Y:S02]  /*0640*/  @!P0 ISETP.LT.AND.EX P1, PT, R13, R5, PT, P3 ;  /* 0x000000050d00820c */ /* 0x000fe40003f21330 */
        /* <DEDUP_REMOVED lines=25> */
[----:B-----5:R-:W-:Y:S01]  /*07e0*/  ISETP.LT.U32.AND P4, PT, R2, R4, PT ;  /* 0x000000040200720c */ /* 0x020fe20003f81070 */
[----:B------:R-:W-:Y:S02]  /*07f0*/  IMAD.U32 R17, RZ, RZ, UR14 ;  /* 0x0000000eff117e24 */ /* 0x000fe4000f8e00ff */
[----:B------:R-:W-:Y:S01]  /*0800*/  IMAD.U32 R25, RZ, RZ, UR15 ;  /* 0x0000000fff197e24 */ /* 0x000fe2000f8e00ff */
[----:B------:R-:W-:-:S04]  /*0810*/  ISETP.LT.AND.EX P4, PT, R3, R5, PT, P4 ;  /* 0x000000050300720c */ /* 0x000fc80003f81340 */
[----:B------:R-:W-:Y:S02]  /*0820*/  SEL R2, R2, R4, P4 ;  /* 0x0000000402027207 */ /* 0x000fe40002000000 */
[----:B------:R-:W-:Y:S02]  /*0830*/  SEL R3, R3, R5, P4 ;  /* 0x0000000503037207 */ /* 0x000fe40002000000 */
[----:B------:R-:W-:-:S04]  /*0840*/  IADD3 R16, P4, P6, R17, UR14, R8 ;  /* 0x0000000e11107c10 */ /* 0x000fc8000fe9e008 */
[----:B------:R-:W-:-:S05]  /*0850*/  IADD3.X R17, PT, PT, R25, UR15, R9, P4, P6 ;  /* 0x0000000f19117c10 */ /* 0x000fca000a7ec409 */
[----:B------:R0:W-:Y:S04]  /*0860*/  STG.E.64 desc[UR12][R16.64], R2 ;  /* 0x0000000210007986 */ /* 0x0001e8000c101b0c */
.L_x_325:
[----:B------:R-:W-:Y:S05]  /*0870*/  BSYNC.RECONVERGENT B0 ;  /* 0x0000000000007941 */ /* 0x000fea0003800200 */
.L_x_324:
[----:B------:R-:W-:Y:S04]  /*0880*/  BSSY.RECONVERGENT B0, `(.L_x_326) ;  /* 0x000000d000007945 */ /* 0x000fe80003800200 */
[----:B------:R-:W-:Y:S05]  /*0890*/  @P2 BRA `(.L_x_327) ;  /* 0x00000000002c2947 */ /* 0x000fea0003800000 */
[----:B0----5:R-:W-:Y:S01]  /*08a0*/  IMAD.U32 R3, RZ, RZ, UR14 ;  /* 0x0000000eff037e24 */ /* 0x021fe2000f8e00ff */
[----:B------:R-:W-:Y:S01]  /*08b0*/  ISETP.LT.U32.AND P2, PT, R18, R4, PT ;  /* 0x000000041200720c */ /* 0x000fe20003f41070 */
[----:B------:R-:W-:-:S03]  /*08c0*/  IMAD.U32 R17, RZ, RZ, UR15 ;  /* 0x0000000fff117e24 */ /* 0x000fc6000f8e00ff */
[----:B------:R-:W-:Y:S02]  /*08d0*/  IADD3 R8, P4, P6, R3, UR14, R8 ;  /* 0x0000000e03087c10 */ /* 0x000fe4000fe9e008 */
[-C--:B------:R-:W-:Y:S02]  /*08e0*/  ISETP.LT.AND.EX P2, PT, R19, R5.reuse, PT, P2 ;  /* 0x000000051300720c */ /* 0x080fe40003f41320 */
[----:B------:R-:W-:Y:S02]  /*08f0*/  IADD3.X R9, PT, PT, R17, UR15, R9, P4, P6 ;  /* 0x0000000f11097c10 */ /* 0x000fe4000a7ec409 */
[----:B------:R-:W-:Y:S02]  /*0900*/  IADD3 R8, P4, PT, R8, UR14, RZ ;  /* 0x0000000e08087c10 */ /* 0x000fe4000ff9e0ff */
[----:B------:R-:W-:Y:S02]  /*0910*/  SEL R2, R18, R4, P2 ;  /* 0x0000000412027207 */ /* 0x000fe40001000000 */
[----:B------:R-:W-:-:S02]  /*0920*/  SEL R3, R19, R5, P2 ;  /* 0x0000000513037207 */ /* 0x000fc40001000000 */
[----:B------:R-:W-:-:S05]  /*0930*/  IADD3.X R9, PT, PT, R9, UR15, RZ, P4, !PT ;  /* 0x0000000f09097c10 */ /* 0x000fca000a7fe4ff */
[----:B------:R1:W-:Y:S02]  /*0940*/  STG.E.64 desc[UR12][R8.64], R2 ;  /* 0x0000000208007986 */ /* 0x0003e4000c101b0c */
.L_x_327:
[----:B------:R-:W-:Y:S05]  /*0950*/  BSYNC.RECONVERGENT B0 ;  /* 0x0000000000007941 */ /* 0x000fea0003800200 */
.L_x_326:
        /* <DEDUP_REMOVED lines=17> */
[C---:B-----5:R-:W-:Y:S01]  /*0a70*/  ISETP.LT.U32.AND P2, PT, R10.reuse, R4, PT ;  /* 0x000000040a00720c */ /* 0x060fe20003f41070 */
[----:B------:R-:W-:Y:S01]  /*0a80*/  IMAD.U32 R26, RZ, RZ, UR10 ;  /* 0x0000000aff1a7e24 */ /* 0x000fe2000f8e00ff */
[----:B------:R-:W-:Y:S02]  /*0a90*/  LEA.HI.X R21, R23, R7, R21, 0x3, P3 ;  /* 0x0000000717157211 */ /* 0x000fe400018f1c15 */
[----:B------:R-:W-:Y:S02]  /*0aa0*/  ISETP.LT.AND.EX P2, PT, R11, R5, PT, P2 ;  /* 0x000000050b00720c */ /* 0x000fe40003f41320 */
[----:B------:R-:W-:Y:S02]  /*0ab0*/  LEA R14, P3, R15, R14, 0x3 ;  /* 0x0000000e0f0e7211 */ /* 0x000fe400078618ff */
[----:B------:R-:W-:-:S02]  /*0ac0*/  SEL R10, R10, R4, P2 ;  /* 0x000000040a0a7207 */ /* 0x000fc40001000000 */
[----:B------:R-:W-:Y:S02]  /*0ad0*/  SEL R11, R11, R5, P2 ;  /* 0x000000050b0b7207 */ /* 0x000fe40001000000 */
[----:B------:R-:W-:-:S05]  /*0ae0*/  LEA.HI.X R15, R26, R21, RZ, 0x3, P3 ;  /* 0x000000151a0f7211 */ /* 0x000fca00018f1cff */
[----:B------:R1:W-:Y:S02]  /*0af0*/  STG.E.64 desc[UR12][R14.64], R10 ;  /* 0x0000000a0e007986 */ /* 0x0003e4000c101b0c */
.L_x_329:
[----:B------:R-:W-:Y:S05]  /*0b00*/  BSYNC.RECONVERGENT B0 ;  /* 0x0000000000007941 */ /* 0x000fea0003800200 */
.L_x_328:
[-C--:B-----5:R-:W-:Y:S01]  /*0b10*/  @!P5 ISETP.LT.U32.AND P3, PT, R16, R4.reuse, PT ;  /* 0x000000041000d20c */ /* 0x0a0fe20003f61070 */
[----:B------:R-:W-:Y:S01]  /*0b20*/  UIADD3 UR4, UP0, UPT, UR4, 0x2, URZ ;  /* 0x0000000204047890 */ /* 0x000fe2000ff1e0ff */
[-C--:B------:R-:W-:Y:S01]  /*0b30*/  @!P1 ISETP.LT.U32.AND P4, PT, R18, R4.reuse, PT ;  /* 0x000000041200920c */ /* 0x080fe20003f81070 */
[----:B------:R-:W-:Y:S01]  /*0b40*/  ULEA UR6, UP1, UR10, UR6, 0x1 ;  /* 0x000000060a067291 */ /* 0x000fe2000f8208ff */
[-C--:B------:R-:W-:Y:S01]  /*0b50*/  @!P0 ISETP.LT.U32.AND P2, PT, R24, R4.reuse, PT ;  /* 0x000000041800820c */ /* 0x080fe20003f41070 */
[----:B------:R-:W-:Y:S01]  /*0b60*/  UIADD3.X UR5, UPT, UPT, URZ, UR5, URZ, UP0, !UPT ;  /* 0x00000005ff057290 */ /* 0x000fe200087fe4ff */
[-C--:B------:R-:W-:Y:S01]  /*0b70*/  @!P5 ISETP.LT.AND.EX P3, PT, R17, R5.reuse, PT, P3 ;  /* 0x000000051100d20c */ /* 0x080fe20003f61330 */
[----:B------:R-:W-:Y:S01]  /*0b80*/  UISETP.NE.U32.AND UP0, UPT, UR4, UR9, UPT ;  /* 0x000000090400728c */ /* 0x000fe2000bf05070 */
[-C--:B------:R-:W-:Y:S01]  /*0b90*/  @!P1 ISETP.LT.AND.EX P4, PT, R19, R5.reuse, PT, P4 ;  /* 0x000000051300920c */ /* 0x080fe20003f81340 */
[----:B------:R-:W-:Y:S01]  /*0ba0*/  ULEA.HI.X UR7, UR10, UR7, URZ, 0x1, UP1 ;  /* 0x000000070a077291 */ /* 0x000fe200088f0cff */
[----:B------:R-:W-:Y:S01]  /*0bb0*/  @!P0 ISETP.LT.AND.EX P2, PT, R25, R5, PT, P2 ;  /* 0x000000051900820c */ /* 0x000fe20003f41320 */
        /* <DEDUP_REMOVED lines=11> */
.L_x_323:
        /* <DEDUP_REMOVED lines=38> */
[-C--:B--2---:R-:W-:Y:S02]  /*0ed0*/  ISETP.LT.U32.AND P5, PT, R10, R4.reuse, PT ;  /* 0x000000040a00720c */ /* 0x084fe40003fa1070 */
[-C--:B---3--:R-:W-:Y:S02]  /*0ee0*/  ISETP.LT.U32.AND P6, PT, R12, R4.reuse, PT ;  /* 0x000000040c00720c */ /* 0x088fe40003fc1070 */
[-C--:B------:R-:W-:Y:S02]  /*0ef0*/  ISETP.LT.AND.EX P5, PT, R11, R5.reuse, PT, P5 ;  /* 0x000000050b00720c */ /* 0x080fe40003fa1350 */
[----:B------:R-:W-:Y:S02]  /*0f00*/  ISETP.LT.AND.EX P6, PT, R13, R5, PT, P6 ;  /* 0x000000050d00720c */ /* 0x000fe40003fc1360 */
[-C--:B----4-:R-:W-:Y:S02]  /*0f10*/  ISETP.LT.U32.AND P4, PT, R14, R4.reuse, PT ;  /* 0x000000040e00720c */ /* 0x090fe40003f81070 */
[----:B------:R-:W-:-:S02]  /*0f20*/  SEL R10, R10, R4, P5 ;  /* 0x000000040a0a7207 */ /* 0x000fc40002800000 */
[-C--:B------:R-:W-:Y:S02]  /*0f30*/  ISETP.LT.AND.EX P4, PT, R15, R5.reuse, PT, P4 ;  /* 0x000000050f00720c */ /* 0x080fe40003f81340 */
[-C--:B------:R-:W-:Y:S02]  /*0f40*/  SEL R11, R11, R5.reuse, P5 ;  /* 0x000000050b0b7207 */ /* 0x080fe40002800000 */
[-C--:B------:R-:W-:Y:S02]  /*0f50*/  SEL R12, R12, R4.reuse, P6 ;  /* 0x000000040c0c7207 */ /* 0x080fe40003000000 */
[----:B------:R-:W-:Y:S02]  /*0f60*/  SEL R13, R13, R5, P6 ;  /* 0x000000050d0d7207 */ /* 0x000fe40003000000 */
[-C--:B-----5:R-:W-:Y:S02]  /*0f70*/  ISETP.LT.U32.AND P5, PT, R16, R4.reuse, PT ;  /* 0x000000041000720c */ /* 0x0a0fe40003fa1070 */
[----:B------:R-:W-:-:S02]  /*0f80*/  SEL R14, R14, R4, P4 ;  /* 0x000000040e0e7207 */ /* 0x000fc40002000000 */
[-C--:B------:R-:W-:Y:S01]  /*0f90*/  SEL R15, R15, R5.reuse, P4 ;  /* 0x000000050f0f7207 */ /* 0x080fe20002000000 */
[----:B------:R0:W-:Y:S01]  /*0fa0*/  @!P0 STG.E.64 desc[UR12][R2.64], R10 ;  /* 0x0000000a02008986 */ /* 0x0001e2000c101b0c */
[----:B------:R-:W-:-:S03]  /*0fb0*/  ISETP.LT.AND.EX P4, PT, R17, R5, PT, P5 ;  /* 0x000000051100720c */ /* 0x000fc60003f81350 */
[----:B------:R0:W-:Y:S01]  /*0fc0*/  @!P1 STG.E.64 desc[UR12][R6.64], R12 ;  /* 0x0000000c06009986 */ /* 0x0001e2000c101b0c */
[----:B------:R-:W-:-:S03]  /*0fd0*/  SEL R4, R16, R4, P4 ;  /* 0x0000000410047207 */ /* 0x000fc60002000000 */
[----:B------:R0:W-:Y:S01]  /*0fe0*/  @!P2 STG.E.64 desc[UR12][R8.64], R14 ;  /* 0x0000000e0800a986 */ /* 0x0001e2000c101b0c */
[----:B------:R-:W-:Y:S01]  /*0ff0*/  SEL R5, R17, R5, P4 ;  /* 0x0000000511057207 */ /* 0x000fe20002000000 */
[----:B------:R-:W-:Y:S06]  /*1000*/  @P3 EXIT ;  /* 0x000000000000394d */ /* 0x000fec0003800000 */
[----:B------:R-:W-:Y:S01]  /*1010*/  STG.E.64 desc[UR12][R18.64], R4 ;  /* 0x0000000412007986 */ /* 0x000fe2000c101b0c */
[----:B------:R-:W-:Y:S05]  /*1020*/  EXIT ;  /* 0x000000000000794d */ /* 0x000fea0003800000 */
.L_x_322:
[----:B------:R-:W0:Y:S02]  /*1030*/  S2R R17, SR_TID.X ;  /* 0x0000000000117919 */ /* 0x000e240000002100 */
[----:B0-----:R-:W-:-:S03]  /*1040*/  IMAD.WIDE.U32 R2, R17, 0x4, RZ ;  /* 0x0000000411027825 */ /* 0x001fc600078e00ff */
[----:B------:R-:W-:-:S04]  /*1050*/  ISETP.GE.U32.AND P0, PT, R2, R22, PT ;  /* 0x000000160200720c */ /* 0x000fc80003f06070 */
[----:B------:R-:W-:-:S13]  /*1060*/  ISETP.GE.AND.EX P0, PT, R3, R20, PT, P0 ;  /* 0x000000140300720c */ /* 0x000fda0003f06300 */
[----:B------:R-:W-:Y:S05]  /*1070*/  @P0 EXIT ;  /* 0x000000000000094d */ /* 0x000fea0003800000 */
[----:B------:R-:W-:Y:S01]  /*1080*/  IMAD.MOV.U32 R0, RZ, RZ, RZ ;  /* 0x000000ffff007224 */ /* 0x000fe200078e00ff */
[----:B------:R-:W0:Y:S06]  /*1090*/  LDCU UR4, c[0x0][0x360] ;  /* 0x00006c00ff0477ac */ /* 0x000e2c0008000800 */
.L_x_331:
[----:B-1----:R-:W-:-:S04]  /*10a0*/  LEA R2, P0, R17, R6, 0x5 ;  /* 0x0000000611027211 */ /* 0x002fc800078028ff */
[----:B------:R-:W-:-:S05]  /*10b0*/  LEA.HI.X R3, R17, R7, R0, 0x5, P0 ;  /* 0x0000000711037211 */ /* 0x000fca00000f2c00 */
[----:B------:R-:W2:Y:S02]  /*10c0*/  LDG.E.ENL2.256 R12, R8, desc[UR12][R2.64] ;  /* 0xfe00000c0208797e */ /* 0x000ea4000812190c */
[-C--:B--2---:R-:W-:Y:S02]  /*10d0*/  ISETP.LT.U32.AND P0, PT, R8, R4.reuse, PT ;  /* 0x000000040800720c */ /* 0x084fe40003f01070 */
[-C--:B------:R-:W-:Y:S02]  /*10e0*/  ISETP.LT.U32.AND P2, PT, R12, R4.reuse, PT ;  /* 0x000000040c00720c */ /* 0x080fe40003f41070 */
[----:B------:R-:W-:Y:S02]  /*10f0*/  ISETP.LT.AND.EX P0, PT, R9, R5, PT, P0 ;  /* 0x000000050900720c */ /* 0x000fe40003f01300 */
[-C--:B------:R-:W-:Y:S02]  /*1100*/  ISETP.LT.U32.AND P1, PT, R10, R4.reuse, PT ;  /* 0x000000040a00720c */ /* 0x080fe40003f21070 */
[----:B------:R-:W-:-:S02]  /*1110*/  SEL R8, R8, R4, P0 ;  /* 0x0000000408087207 */ /* 0x000fc40000000000 */
[-C--:B------:R-:W-:Y:S02]  /*1120*/  SEL R9, R9, R5.reuse, P0 ;  /* 0x0000000509097207 */ /* 0x080fe40000000000 */
[CC--:B------:R-:W-:Y:S02]  /*1130*/  ISETP.LT.AND.EX P0, PT, R13.reuse, R5.reuse, PT, P2 ;  /* 0x000000050d00720c */ /* 0x0c0fe40003f01320 */
[-C--:B------:R-:W-:Y:S02]  /*1140*/  ISETP.LT.U32.AND P3, PT, R14, R4.reuse, PT ;  /* 0x000000040e00720c */ /* 0x080fe40003f61070 */
[----:B------:R-:W-:Y:S02]  /*1150*/  SEL R12, R12, R4, P0 ;  /* 0x000000040c0c7207 */ /* 0x000fe40000000000 */
[----:B------:R-:W-:Y:S02]  /*1160*/  SEL R13, R13, R5, P0 ;  /* 0x000000050d0d7207 */ /* 0x000fe40000000000 */
[----:B0-----:R-:W-:-:S02]  /*1170*/  IADD3 R17, P0, PT, R17, UR4, RZ ;  /* 0x0000000411117c10 */ /* 0x001fc4000ff1e0ff */
[-C--:B------:R-:W-:Y:S02]  /*1180*/  ISETP.LT.AND.EX P1, PT, R11, R5.reuse, PT, P1 ;  /* 0x000000050b00720c */ /* 0x080fe40003f21310 */
[-C--:B------:R-:W-:Y:S01]  /*1190*/  ISETP.LT.AND.EX P2, PT, R15, R5.reuse, PT, P3 ;  /* 0x000000050f00720c */ /* 0x080fe20003f41330 */
        /* <DEDUP_REMOVED lines=14> */
        .weak           $__internal_32_$__cuda_sm20_div_u16
        .type           $__internal_32_$__cuda_sm20_div_u16,@function
        .size           $__internal_32_$__cuda_sm20_div_u16,(.L_x_4162 - $__internal_32_$__cuda_sm20_div_u16)
$__internal_32_$__cuda_sm20_div_u16:
        /* <DEDUP_REMOVED lines=19> */
[----:B------:R-:W-:Y:S05]  /*13b0*/  RET.REL.NODEC R2 `(_ZN2at6native61_GLOBAL__N__44eb8e94_28_ForeachBinaryOpScalarList_cu_dda10a6925multi_tensor_apply_kernelINS1_28TensorListScalarListMetadataIlLi1EEENS1_25BinaryOpScalarListFunctorIlLi1ELi1ELi0EEEJNS0_7minimumIlEEEEEvT_T0_DpT1_) ;  /* 0xffffffec02107950 */ /* 0x000fea0003c3ffff */
.L_x_332:
        /* <DEDUP_REMOVED lines=12> */
.L_x_4162:


//--------------------- .text._ZN2at6native61_GLOBAL__N__44eb8e94_28_ForeachBinaryOpScalarList_cu_dda10a6925multi_tensor_apply_kernelINS1_28TensorListScalarListMetadataIiLi1EEENS1_25BinaryOpScalarListFunctorIiLi1ELi1ELi0EEEJNS0_7minimumIiEEEEEvT_T0_DpT1_ --------------------------
	.section	.text._ZN2at6native61_GLOBAL__N__44eb8e94_28_ForeachBinaryOpScalarList_cu_dda10a6925multi_tensor_apply_kernelINS1_28TensorListScalarListMetadataIiLi1EEENS1_25BinaryOpScalarListFunctorIiLi1ELi1ELi0EEEJNS0_7minimumIiEEEEEvT_T0_DpT1_,"ax",@progbits
	.align	128
.text._ZN2at6native61_GLOBAL__N__44eb8e94_28_ForeachBinaryOpScalarList_cu_dda10a6925multi_tensor_apply_kernelINS1_28TensorListScalarListMetadataIiLi1EEENS1_25BinaryOpScalarListFunctorIiLi1ELi1ELi0EEEJNS0_7minimumIiEEEEEvT_T0_DpT1_:
        .type           _ZN2at6native61_GLOBAL__N__44eb8e94_28_ForeachBinaryOpScalarList_cu_dda10a6925multi_tensor_apply_kernelINS1_28TensorListScalarListMetadataIiLi1EEENS1_25BinaryOpScalarListFunctorIiLi1ELi1ELi0EEEJNS0_7minimumIiEEEEEvT_T0_DpT1_,@function
        .size           _ZN2at6native61_GLOBAL__N__44eb8e94_28_ForeachBinaryOpScalarList_cu_dda10a6925multi_tensor_apply_kernelINS1_28TensorListScalarListMetadataIiLi1EEENS1_25BinaryOpScalarListFunctorIiLi1ELi1ELi0EEEJNS0_7minimumIiEEEEEvT_T0_DpT1_,(.L_x_4164 - _ZN2at6native61_GLOBAL__N__44eb8e94_28_ForeachBinaryOpScalarList_cu_dda10a6925multi_tensor_apply_kernelINS1_28TensorListScalarListMetadataIiLi1EEENS1_25BinaryOpScalarListFunctorIiLi1ELi1ELi0EEEJNS0_7minimumIiEEEEEvT_T0_DpT1_)
        .other          _ZN2at6native61_GLOBAL__N__44eb8e94_28_ForeachBinaryOpScalarList_cu_dda10a6925multi_tensor_apply_kernelINS1_28TensorListScalarListMetadataIiLi1EEENS1_25BinaryOpScalarListFunctorIiLi1ELi1ELi0EEEJNS0_7minimumIiEEEEEvT_T0_DpT1_,@"STO_CUDA_ENTRY STV_DEFAULT"
_ZN2at6native61_GLOBAL__N__44eb8e94_28_ForeachBinaryOpScalarList_cu_dda10a6925multi_tensor_apply_kernelINS1_28TensorListScalarListMetadataIiLi1EEENS1_25BinaryOpScalarListFunctorIiLi1ELi1ELi0EEEJNS0_7minimumIiEEEEEvT_T0_DpT1_:
        /* <DEDUP_REMOVED lines=38> */
[----:B------:R-:W-:Y:S05]  /*0260*/  CALL.REL.NOINC `($__internal_33_$__cuda_sm20_div_u16) ;  /* 0x0000000800c87944 */ /* 0x000fea0003c00000 */
        /* <DEDUP_REMOVED lines=16> */
.L_x_335:
        /* <DEDUP_REMOVED lines=38> */
[----:B--2---:R-:W-:Y:S02]  /*05d0*/  @!P2 VIMNMX R19, PT, PT, R2, UR12, PT ;  /* 0x0000000c0213ac48 */ /* 0x004fe4000bfe0100 */
[----:B------:R-:W-:Y:S02]  /*05e0*/  LEA R2, P6, R23, R12, 0x2 ;  /* 0x0000000c17027211 */ /* 0x000fe400078c10ff */
[----:B---3--:R-:W-:Y:S02]  /*05f0*/  @!P3 VIMNMX R21, PT, PT, R3, UR12, PT ;  /* 0x0000000c0315bc48 */ /* 0x008fe4000bfe0100 */
[----:B------:R-:W-:Y:S01]  /*0600*/  LEA.HI.X R3, R25, R13, RZ, 0x2, P6 ;  /* 0x0000000d19037211 */ /* 0x000fe200030f14ff */
[----:B------:R0:W-:Y:S01]  /*0610*/  @!P2 STG.E desc[UR14][R12.64], R19 ;  /* 0x000000130c00a986 */ /* 0x0001e2000c10190e */
[----:B------:R-:W-:Y:S02]  /*0620*/  IADD3 R16, P6, PT, R16, UR11, RZ ;  /* 0x0000000b10107c10 */ /* 0x000fe4000ffde0ff */
[----:B----4-:R-:W-:Y:S01]  /*0630*/  @!P4 VIMNMX R17, PT, PT, R17, UR12, PT ;  /* 0x0000000c1111cc48 */ /* 0x010fe2000bfe0100 */
        /* <DEDUP_REMOVED lines=11> */
[----:B-----5:R-:W-:Y:S02]  /*06f0*/  @!P1 VIMNMX R7, PT, PT, R7, UR12, PT ;  /* 0x0000000c07079c48 */ /* 0x020fe4000bfe0100 */
        /* <DEDUP_REMOVED lines=27> */
[----:B0-----:R-:W-:Y:S02]  /*08b0*/  @!P2 VIMNMX R5, PT, PT, R14, UR12, PT ;  /* 0x0000000c0e05ac48 */ /* 0x001fe4000bfe0100 */
[----:B--2---:R-:W-:-:S03]  /*08c0*/  @!P5 VIMNMX R15, PT, PT, R15, UR12, PT ;  /* 0x0000000c0f0fdc48 */ /* 0x004fc6000bfe0100 */
[----:B------:R1:W-:Y:S01]  /*08d0*/  @!P2 STG.E desc[UR14][R2.64], R5 ;  /* 0x000000050200a986 */ /* 0x0003e2000c10190e */
[----:B---3--:R-:W-:-:S03]  /*08e0*/  @!P3 VIMNMX R7, PT, PT, R16, UR12, PT ;  /* 0x0000000c1007bc48 */ /* 0x008fc6000bfe0100 */
[----:B------:R1:W-:Y:S01]  /*08f0*/  @!P5 STG.E desc[UR14][R8.64], R15 ;  /* 0x0000000f0800d986 */ /* 0x0003e2000c10190e */
[----:B----4-:R-:W-:-:S03]  /*0900*/  @!P4 VIMNMX R17, PT, PT, R17, UR12, PT ;  /* 0x0000000c1111cc48 */ /* 0x010fc6000bfe0100 */
[----:B------:R1:W-:Y:S04]  /*0910*/  @!P3 STG.E desc[UR14][R12.64], R7 ;  /* 0x000000070c00b986 */ /* 0x0003e8000c10190e */
[----:B------:R1:W-:Y:S01]  /*0920*/  @!P4 STG.E desc[UR14][R10.64], R17 ;  /* 0x000000110a00c986 */ /* 0x0003e2000c10190e */
[----:B------:R-:W-:Y:S05]  /*0930*/  @P1 BRA `(.L_x_335) ;  /* 0xfffffff8008c1947 */ /* 0x000fea000383ffff */
.L_x_334:
        /* <DEDUP_REMOVED lines=34> */
[----:B--2---:R-:W-:Y:S02]  /*0b60*/  VIMNMX R13, PT, PT, R0, UR12, PT ;  /* 0x0000000c000d7c48 */ /* 0x004fe4000bfe0100 */
[----:B---3--:R-:W-:-:S03]  /*0b70*/  VIMNMX R15, PT, PT, R10, UR12, PT ;  /* 0x0000000c0a0f7c48 */ /* 0x008fc6000bfe0100 */
[----:B------:R0:W-:Y:S01]  /*0b80*/  @!P0 STG.E desc[UR14][R2.64], R13 ;  /* 0x0000000d02008986 */ /* 0x0001e2000c10190e */
[----:B----4-:R-:W-:-:S03]  /*0b90*/  VIMNMX R11, PT, PT, R11, UR12, PT ;  /* 0x0000000c0b0b7c48 */ /* 0x010fc6000bfe0100 */
[----:B------:R0:W-:Y:S04]  /*0ba0*/  @!P1 STG.E desc[UR14][R6.64], R15 ;  /* 0x0000000f06009986 */ /* 0x0001e8000c10190e */
[----:B------:R0:W-:Y:S01]  /*0bb0*/  @!P2 STG.E desc[UR14][R4.64], R11 ;  /* 0x0000000b0400a986 */ /* 0x0001e2000c10190e */
[----:B-----5:R-:W-:Y:S01]  /*0bc0*/  VIMNMX R17, PT, PT, R12, UR12, PT ;  /* 0x0000000c0c117c48 */ /* 0x020fe2000bfe0100 */
[----:B------:R-:W-:Y:S06]  /*0bd0*/  @P3 EXIT ;  /* 0x000000000000394d */ /* 0x000fec0003800000 */
[----:B------:R-:W-:Y:S01]  /*0be0*/  STG.E desc[UR14][R8.64], R17 ;  /* 0x0000001108007986 */ /* 0x000fe2000c10190e */
[----:B------:R-:W-:Y:S05]  /*0bf0*/  EXIT ;  /* 0x000000000000794d */ /* 0x000fea0003800000 */
.L_x_333:
[----:B------:R-:W0:Y:S02]  /*0c00*/  S2R R8, SR_TID.X ;  /* 0x0000000000087919 */ /* 0x000e240000002100 */
[----:B0-----:R-:W-:-:S03]  /*0c10*/  IMAD.WIDE.U32 R2, R8, 0x4, RZ ;  /* 0x0000000408027825 */ /* 0x001fc600078e00ff */
[----:B------:R-:W-:-:S04]  /*0c20*/  ISETP.GE.U32.AND P0, PT, R2, UR16, PT ;  /* 0x0000001002007c0c */ /* 0x000fc8000bf06070 */
[----:B------:R-:W-:-:S13]  /*0c30*/  ISETP.GE.AND.EX P0, PT, R3, UR10, PT, P0 ;  /* 0x0000000a03007c0c */ /* 0x000fda000bf06300 */
[----:B------:R-:W-:Y:S05]  /*0c40*/  @P0 EXIT ;  /* 0x000000000000094d */ /* 0x000fea0003800000 */
[----:B------:R-:W-:Y:S01]  /*0c50*/  IMAD.MOV.U32 R9, RZ, RZ, RZ ;  /* 0x000000ffff097224 */ /* 0x000fe200078e00ff */
[----:B------:R-:W0:Y:S06]  /*0c60*/  LDCU UR4, c[0x0][0x360] ;  /* 0x00006c00ff0477ac */ /* 0x000e2c0008000800 */
.L_x_336:
        /* <DEDUP_REMOVED lines=18> */
        .weak           $__internal_33_$__cuda_sm20_div_u16
        .type           $__internal_33_$__cuda_sm20_div_u16,@function
        .size           $__internal_33_$__cuda_sm20_div_u16,(.L_x_4164 - $__internal_33_$__cuda_sm20_div_u16)
$__internal_33_$__cuda_sm20_div_u16:
        /* <DEDUP_REMOVED lines=18> */
[----:B------:R-:W-:Y:S06]  /*0eb0*/  RET.REL.NODEC R2 `(_ZN2at6native61_GLOBAL__N__44eb8e94_28_ForeachBinaryOpScalarList_cu_dda10a6925multi_tensor_apply_kernelINS1_28TensorListScalarListMetadataIiLi1EEENS1_25BinaryOpScalarListFunctorIiLi1ELi1ELi0EEEJNS0_7minimumIiEEEEEvT_T0_DpT1_) ;  /* 0xfffffff002507950 */ /* 0x000fec0003c3ffff */
.L_x_337:
        /* <DEDUP_REMOVED lines=12> */
.L_x_4164:


//--------------------- .text._ZN2at6native61_GLOBAL__N__44eb8e94_28_ForeachBinaryOpScalarList_cu_dda10a6925multi_tensor_apply_kernelINS1_28TensorListScalarListMetadataIaLi1EEENS1_25BinaryOpScalarListFunctorIaLi1ELi1ELi0EEEJNS0_7minimumIaEEEEEvT_T0_DpT1_ --------------------------
	.section	.text._ZN2at6native61_GLOBAL__N__44eb8e94_28_ForeachBinaryOpScalarList_cu_dda10a6925multi_tensor_apply_kernelINS1_28TensorListScalarListMetadataIaLi1EEENS1_25BinaryOpScalarListFunctorIaLi1ELi1ELi0EEEJNS0_7minimumIaEEEEEvT_T0_DpT1_,"ax",@progbits
	.align	128
.text._ZN2at6native61_GLOBAL__N__44eb8e94_28_ForeachBinaryOpScalarList_cu_dda10a6925multi_tensor_apply_kernelINS1_28TensorListScalarListMetadataIaLi1EEENS1_25BinaryOpScalarListFunctorIaLi1ELi1ELi0EEEJNS0_7minimumIaEEEEEvT_T0_DpT1_:
        .type           _ZN2at6native61_GLOBAL__N__44eb8e94_28_ForeachBinaryOpScalarList_cu_dda10a6925multi_tensor_apply_kernelINS1_28TensorListScalarListMetadataIaLi1EEENS1_25BinaryOpScalarListFunctorIaLi1ELi1ELi0EEEJNS0_7minimumIaEEEEEvT_T0_DpT1_,@function
        .size           _ZN2at6native61_GLOBAL__N__44eb8e94_28_ForeachBinaryOpScalarList_cu_dda10a6925multi_tensor_apply_kernelINS1_28TensorListScalarListMetadataIaLi1EEENS1_25BinaryOpScalarListFunctorIaLi1ELi1ELi0EEEJNS0_7minimumIaEEEEEvT_T0_DpT1_,(.L_x_4166 - _ZN2at6native61_GLOBAL__N__44eb8e94_28_ForeachBinaryOpScalarList_cu_dda10a6925multi_tensor_apply_kernelINS1_28TensorListScalarListMetadataIaLi1EEENS1_25BinaryOpScalarListFunctorIaLi1ELi1ELi0EEEJNS0_7minimumIaEEEEEvT_T0_DpT1_)
        .other          _ZN2at6native61_GLOBAL__N__44eb8e94_28_ForeachBinaryOpScalarList_cu_dda10a6925multi_tensor_apply_kernelINS1_28TensorListScalarListMetadataIaLi1EEENS1_25BinaryOpScalarListFunctorIaLi1ELi1ELi0EEEJNS0_7minimumIaEEEEEvT_T0_DpT1_,@"STO_CUDA_ENTRY STV_DEFAULT"
_ZN2at6native61_GLOBAL__N__44eb8e94_28_ForeachBinaryOpScalarList_cu_dda10a6925multi_tensor_apply_kernelINS1_28TensorListScalarListMetadataIaLi1EEENS1_25BinaryOpScalarListFunctorIaLi1ELi1ELi0EEEJNS0_7minimumIaEEEEEvT_T0_DpT1_:
        /* <DEDUP_REMOVED lines=40> */
[----:B------:R-:W-:Y:S05]  /*0280*/  CALL.REL.NOINC `($__internal_34_$__cuda_sm20_div_u16) ;  /* 0x00000010007c7944 */ /* 0x000fea0003c00000 */
        /* <DEDUP_REMOVED lines=32> */
.L_x_340:
        /* <DEDUP_REMOVED lines=46> */
[----:B------:R-:W-:Y:S02]  /*0770*/  @!P2 VIMNMX.S16x2 R8, PT, PT, R8, UR10, PT ;  /* 0x0000000a0808ac48 */ /* 0x000fe4000bfe0300 */
[----:B------:R-:W-:Y:S02]  /*0780*/  @!P3 VIMNMX.S16x2 R9, PT, PT, R10, UR12, PT ;  /* 0x0000000c0a09bc48 */ /* 0x000fe4000bfe0300 */
        /* <DEDUP_REMOVED lines=30> */
[----:B------:R-:W-:Y:S02]  /*0970*/  @!P0 VIMNMX.S16x2 R5, PT, PT, R6, UR10, PT ;  /* 0x0000000a06058c48 */ /* 0x000fe4000bfe0300 */
[----:B------:R-:W-:-:S02]  /*0980*/  @!P1 IADD3.X R11, PT, PT, R0, UR15, RZ, P6, !PT ;  /* 0x0000000f000b9c10 */ /* 0x000fc4000b7fe4ff */
[----:B------:R-:W-:Y:S02]  /*0990*/  @!P1 VIMNMX.S16x2 R12, PT, PT, R12, UR12, PT ;  /* 0x0000000c0c0c9c48 */ /* 0x000fe4000bfe0300 */
        /* <DEDUP_REMOVED lines=49> */
[----:B------:R-:W-:Y:S01]  /*0cb0*/  @!P2 VIMNMX.S16x2 R3, PT, PT, R4, UR12, PT ;  /* 0x0000000c0403ac48 */ /* 0x000fe2000bfe0300 */
        /* <DEDUP_REMOVED lines=10> */
[----:B------:R-:W-:Y:S02]  /*0d60*/  @!P0 VIMNMX.S16x2 R3, PT, PT, R8, UR10, PT ;  /* 0x0000000a08038c48 */ /* 0x000fe4000bfe0300 */
[----:B------:R-:W-:Y:S02]  /*0d70*/  @!P1 VIMNMX.S16x2 R13, PT, PT, R12, UR12, PT ;  /* 0x0000000c0c0d9c48 */ /* 0x000fe4000bfe0300 */
[----:B------:R-:W-:-:S02]  /*0d80*/  @!P0 IADD3.X R5, PT, PT, R0, UR19, RZ, P4, !PT ;  /* 0x0000001300058c10 */ /* 0x000fc4000a7fe4ff */
[----:B------:R-:W-:Y:S02]  /*0d90*/  @!P3 VIMNMX.S16x2 R12, PT, PT, R10, UR20, PT ;  /* 0x000000140a0cbc48 */ /* 0x000fe4000bfe0300 */
        /* <DEDUP_REMOVED lines=10> */
.L_x_339:
        /* <DEDUP_REMOVED lines=43> */
[----:B------:R-:W-:Y:S02]  /*10f0*/  VIMNMX.S16x2 R11, PT, PT, R0, UR4, PT ;  /* 0x00000004000b7c48 */ /* 0x000fe4000bfe0300 */
[----:B------:R-:W-:Y:S02]  /*1100*/  PRMT R0, R13, 0x7710, RZ ;  /* 0x000077100d007816 */ /* 0x000fe400000000ff */
[----:B------:R-:W-:-:S02]  /*1110*/  PRMT R10, R10, 0x7710, RZ ;  /* 0x000077100a0a7816 */ /* 0x000fc400000000ff */
[----:B------:R-:W-:Y:S02]  /*1120*/  PRMT R13, R11, 0x7610, R13 ;  /* 0x000076100b0d7816 */ /* 0x000fe4000000000d */
[----:B------:R-:W-:Y:S02]  /*1130*/  VIMNMX.S16x2 R11, PT, PT, R0, UR4, PT ;  /* 0x00000004000b7c48 */ /* 0x000fe4000bfe0300 */
[----:B-----5:R-:W-:Y:S01]  /*1140*/  PRMT R0, R12, 0x8880, RZ ;  /* 0x000088800c007816 */ /* 0x020fe200000000ff */
[----:B------:R0:W-:Y:S01]  /*1150*/  @!P0 STG.E.U8 desc[UR24][R4.64], R13 ;  /* 0x0000000d04008986 */ /* 0x0001e2000c101118 */
[----:B------:R-:W-:Y:S02]  /*1160*/  VIMNMX.S16x2 R10, PT, PT, R10, UR4, PT ;  /* 0x000000040a0a7c48 */ /* 0x000fe4000bfe0300 */
[----:B------:R-:W-:-:S03]  /*1170*/  PRMT R0, R0, 0x7710, RZ ;  /* 0x0000771000007816 */ /* 0x000fc600000000ff */
[----:B------:R0:W-:Y:S01]  /*1180*/  @!P1 STG.E.U8 desc[UR24][R8.64], R10 ;  /* 0x0000000a08009986 */ /* 0x0001e2000c101118 */
[----:B------:R-:W-:-:S03]  /*1190*/  VIMNMX.S16x2 R0, PT, PT, R0, UR4, PT ;  /* 0x0000000400007c48 */ /* 0x000fc6000bfe0300 */
[----:B------:R0:W-:Y:S01]  /*11a0*/  @!P2 STG.E.U8 desc[UR24][R6.64], R11 ;  /* 0x0000000b0600a986 */ /* 0x0001e2000c101118 */
[----:B------:R-:W-:Y:S05]  /*11b0*/  @P3 EXIT ;  /* 0x000000000000394d */ /* 0x000fea0003800000 */
[----:B------:R-:W-:Y:S01]  /*11c0*/  STG.E.U8 desc[UR24][R2.64], R0 ;  /* 0x0000000002007986 */ /* 0x000fe2000c101118 */
[----:B------:R-:W-:Y:S05]  /*11d0*/  EXIT ;  /* 0x000000000000794d */ /* 0x000fea0003800000 */
.L_x_338:
        /* <DEDUP_REMOVED lines=9> */
.L_x_341:
        /* <DEDUP_REMOVED lines=14> */
[----:B------:R-:W-:Y:S02]  /*1350*/  VIMNMX.S16x2 R8, PT, PT, R8, UR4, PT ;  /* 0x0000000408087c48 */ /* 0x000fe4000bfe0300 */
[----:B------:R-:W-:Y:S02]  /*1360*/  VIMNMX.S16x2 R5, PT, PT, R6, UR4, PT ;  /* 0x0000000406057c48 */ /* 0x000fe4000bfe0300 */
[----:B------:R-:W-:Y:S02]  /*1370*/  VIMNMX.S16x2 R0, PT, PT, R0, UR4, PT ;  /* 0x0000000400007c48 */ /* 0x000fe4000bfe0300 */
[----:B------:R-:W-:-:S02]  /*1380*/  VIMNMX.S16x2 R4, PT, PT, R4, UR4, PT ;  /* 0x0000000404047c48 */ /* 0x000fc4000bfe0300 */
        /* <DEDUP_REMOVED lines=15> */
        .weak           $__internal_34_$__cuda_sm20_div_u16
        .type           $__internal_34_$__cuda_sm20_div_u16,@function
        .size           $__internal_34_$__cuda_sm20_div_u16,(.L_x_4166 - $__internal_34_$__cuda_sm20_div_u16)
$__internal_34_$__cuda_sm20_div_u16:
        /* <DEDUP_REMOVED lines=19> */
[----:B------:R-:W-:Y:S05]  /*15b0*/  RET.REL.NODEC R4 `(_ZN2at6native61_GLOBAL__N__44eb8e94_28_ForeachBinaryOpScalarList_cu_dda10a6925multi_tensor_apply_kernelINS1_28TensorListScalarListMetadataIaLi1EEENS1_25BinaryOpScalarListFunctorIaLi1ELi1ELi0EEEJNS0_7minimumIaEEEEEvT_T0_DpT1_) ;  /* 0xffffffe804907950 */ /* 0x000fea0003c3ffff */
.L_x_342:
        /* <DEDUP_REMOVED lines=12> */
.L_x_4166:


//--------------------- .text._ZN2at6native61_GLOBAL__N__44eb8e94_28_ForeachBinaryOpScalarList_cu_dda10a6925multi_tensor_apply_kernelINS1_28TensorListScalarListMetadataIhLi1EEENS1_25BinaryOpScalarListFunctorIhLi1ELi1ELi0EEEJNS0_7minimumIhEEEEEvT_T0_DpT1_ --------------------------
	.section	.text._ZN2at6native61_GLOBAL__N__44eb8e94_28_ForeachBinaryOpScalarList_cu_dda10a6925multi_tensor_apply_kernelINS1_28TensorListScalarListMetadataIhLi1EEENS1_25BinaryOpScalarListFunctorIhLi1ELi1ELi0EEEJNS0_7minimumIhEEEEEvT_T0_DpT1_,"ax",@progbits
	.align	128
.text._ZN2at6native61_GLOBAL__N__44eb8e94_28_ForeachBinaryOpScalarList_cu_dda10a6925multi_tensor_apply_kernelINS1_28TensorListScalarListMetadataIhLi1EEENS1_25BinaryOpScalarListFunctorIhLi1ELi1ELi0EEEJNS0_7minimumIhEEEEEvT_T0_DpT1_:
        .type           _ZN2at6native61_GLOBAL__N__44eb8e94_28_ForeachBinaryOpScalarList_cu_dda10a6925multi_tensor_apply_kernelINS1_28TensorListScalarListMetadataIhLi1EEENS1_25BinaryOpScalarListFunctorIhLi1ELi1ELi0EEEJNS0_7minimumIhEEEEEvT_T0_DpT1_,@function
        .size           _ZN2at6native61_GLOBAL__N__44eb8e94_28_ForeachBinaryOpScalarList_cu_dda10a6925multi_tensor_apply_kernelINS1_28TensorListScalarListMetadataIhLi1EEENS1_25BinaryOpScalarListFunctorIhLi1ELi1ELi0EEEJNS0_7minimumIhEEEEEvT_T0_DpT1_,(.L_x_4168 - _ZN2at6native61_GLOBAL__N__44eb8e94_28_ForeachBinaryOpScalarList_cu_dda10a6925multi_tensor_apply_kernelINS1_28TensorListScalarListMetadataIhLi1EEENS1_25BinaryOpScalarListFunctorIhLi1ELi1ELi0EEEJNS0_7minimumIhEEEEEvT_T0_DpT1_)
        .other          _ZN2at6native61_GLOBAL__N__44eb8e94_28_ForeachBinaryOpScalarList_cu_dda10a6925multi_tensor_apply_kernelINS1_28TensorListScalarListMetadataIhLi1EEENS1_25BinaryOpScalarListFunctorIhLi1ELi1ELi0EEEJNS0_7minimumIhEEEEEvT_T0_DpT1_,@"STO_CUDA_ENTRY STV_DEFAULT"
_ZN2at6native61_GLOBAL__N__44eb8e94_28_ForeachBinaryOpScalarList_cu_dda10a6925multi_tensor_apply_kernelINS1_28TensorListScalarListMetadataIhLi1EEENS1_25BinaryOpScalarListFunctorIhLi1ELi1ELi0EEEJNS0_7minimumIhEEEEEvT_T0_DpT1_:
        /* <DEDUP_REMOVED lines=40> */
[----:B------:R-:W-:Y:S05]  /*0280*/  CALL.REL.NOINC `($__internal_35_$__cuda_sm20_div_u16) ;  /* 0x0000000c00d47944 */ /* 0x000fea0003c00000 */
        /* <DEDUP_REMOVED lines=32> */
.L_x_345:
        /* <DEDUP_REMOVED lines=37> */
[----:B------:R-:W-:Y:S02]  /*06e0*/  @!P2 VIMNMX.U16x2 R11, PT, PT, R12, UR8, PT ;  /* 0x000000080c0bac48 */ /* 0x000fe4000bfe0200 */
[----:B------:R-:W-:Y:S02]  /*06f0*/  @!P4 IADD3 R12, P3, PT, R2, UR27, RZ ;  /* 0x0000001b020ccc10 */ /* 0x000fe4000ff7e0ff */
[----:B---3--:R-:W-:Y:S01]  /*0700*/  @!P4 LOP3.LUT R16, R17, 0xff, RZ, 0xc0, !PT ;  /* 0x000000ff1110c812 */ /* 0x008fe200078ec0ff */
[----:B------:R0:W-:Y:S01]  /*0710*/  @!P2 STG.E.U8 desc[UR22][R6.64], R11 ;  /* 0x0000000b0600a986 */ /* 0x0001e2000c101116 */
[----:B------:R-:W-:Y:S02]  /*0720*/  @!P4 IADD3.X R13, PT, PT, R0, UR28, RZ, P3, !PT ;  /* 0x0000001c000dcc10 */ /* 0x000fe40009ffe4ff */
[----:B------:R-:W-:Y:S02]  /*0730*/  @!P4 VIMNMX.U16x2 R16, PT, PT, R16, UR8, PT ;  /* 0x000000081010cc48 */ /* 0x000fe4000bfe0200 */
        /* <DEDUP_REMOVED lines=14> */
[----:B------:R-:W-:Y:S02]  /*0820*/  @!P0 VIMNMX.U16x2 R6, PT, PT, R6, UR8, PT ;  /* 0x0000000806068c48 */ /* 0x000fe4000bfe0200 */
[----:B------:R-:W-:Y:S01]  /*0830*/  ISETP.GE.AND.EX P3, PT, R5, UR37, PT, P3 ;  /* 0x0000002505007c0c */ /* 0x000fe2000bf66330 */
[----:B------:R-:W-:Y:S01]  /*0840*/  IMAD.X R5, RZ, RZ, R5, P6 ;  /* 0x000000ffff057224 */ /* 0x000fe200030e0605 */
[----:B------:R-:W-:-:S02]  /*0850*/  PRMT R7, R6, 0x7610, R7 ;  /* 0x0000761006077816 */ /* 0x000fc40000000007 */
[----:B-----5:R-:W-:Y:S02]  /*0860*/  @!P1 LOP3.LUT R8, R8, 0xff, RZ, 0xc0, !PT ;  /* 0x000000ff08089812 */ /* 0x020fe400078ec0ff */
[----:B------:R-:W-:Y:S01]  /*0870*/  ISETP.GE.AND.EX P5, PT, R5, UR37, PT, P5 ;  /* 0x0000002505007c0c */ /* 0x000fe2000bfa6350 */
[----:B------:R0:W-:Y:S01]  /*0880*/  @!P0 STG.E.U8 desc[UR22][R10.64], R7 ;  /* 0x000000070a008986 */ /* 0x0001e2000c101116 */
[----:B------:R-:W-:Y:S02]  /*0890*/  @!P1 IADD3 R18, P6, PT, R2, UR30, RZ ;  /* 0x0000001e02129c10 */ /* 0x000fe4000ffde0ff */
[----:B------:R-:W-:Y:S02]  /*08a0*/  @!P1 VIMNMX.U16x2 R8, PT, PT, R8, UR8, PT ;  /* 0x0000000808089c48 */ /* 0x000fe4000bfe0200 */
        /* <DEDUP_REMOVED lines=36> */
[----:B------:R-:W-:Y:S02]  /*0af0*/  @!P2 VIMNMX.U16x2 R3, PT, PT, R4, UR8, PT ;  /* 0x000000080403ac48 */ /* 0x000fe4000bfe0200 */
[----:B------:R-:W-:Y:S02]  /*0b00*/  @!P0 IADD3 R4, P4, PT, R2, UR33, RZ ;  /* 0x0000002102048c10 */ /* 0x000fe4000ff9e0ff */
[----:B------:R-:W-:Y:S02]  /*0b10*/  PRMT R9, R3, 0x7610, R9 ;  /* 0x0000761003097816 */ /* 0x000fe40000000009 */
[----:B----4-:R-:W-:Y:S02]  /*0b20*/  @!P1 LOP3.LUT R10, R8, 0xff, RZ, 0xc0, !PT ;  /* 0x000000ff080a9812 */ /* 0x010fe400078ec0ff */
[----:B-----5:R-:W-:Y:S01]  /*0b30*/  @!P3 LOP3.LUT R8, R5, 0xff, RZ, 0xc0, !PT ;  /* 0x000000ff0508b812 */ /* 0x020fe200078ec0ff */
[----:B------:R0:W-:Y:S01]  /*0b40*/  @!P2 STG.E.U8 desc[UR22][R6.64], R9 ;  /* 0x000000090600a986 */ /* 0x0001e2000c101116 */
[----:B---3--:R-:W-:-:S02]  /*0b50*/  @!P0 LOP3.LUT R20, R20, 0xff, RZ, 0xc0, !PT ;  /* 0x000000ff14148812 */ /* 0x008fc400078ec0ff */
[----:B------:R-:W-:Y:S02]  /*0b60*/  @!P3 VIMNMX.U16x2 R3, PT, PT, R8, UR8, PT ;  /* 0x000000080803bc48 */ /* 0x000fe4000bfe0200 */
[----:B------:R-:W-:Y:S02]  /*0b70*/  @!P1 VIMNMX.U16x2 R12, PT, PT, R10, UR8, PT ;  /* 0x000000080a0c9c48 */ /* 0x000fe4000bfe0200 */
[----:B------:R-:W-:Y:S02]  /*0b80*/  @!P0 IADD3.X R5, PT, PT, R0, UR18, RZ, P4, !PT ;  /* 0x0000001200058c10 */ /* 0x000fe4000a7fe4ff */
[C---:B------:R-:W-:Y:S02]  /*0b90*/  @!P3 IADD3 R8, P2, PT, R2.reuse, UR31, RZ ;  /* 0x0000001f0208bc10 */ /* 0x040fe4000ff5e0ff */
[----:B------:R-:W-:Y:S02]  /*0ba0*/  @!P1 IADD3 R10, P4, PT, R2, UR32, RZ ;  /* 0x00000020020a9c10 */ /* 0x000fe4000ff9e0ff */
[----:B------:R-:W-:-:S02]  /*0bb0*/  @!P0 VIMNMX.U16x2 R20, PT, PT, R20, UR8, PT ;  /* 0x0000000814148c48 */ /* 0x000fc4000bfe0200 */
        /* <DEDUP_REMOVED lines=8> */
.L_x_344:
        /* <DEDUP_REMOVED lines=38> */
[----:B------:R-:W-:Y:S02]  /*0ea0*/  VIMNMX.U16x2 R13, PT, PT, R0, UR8, PT ;  /* 0x00000008000d7c48 */ /* 0x000fe4000bfe0200 */
[----:B---3--:R-:W-:Y:S02]  /*0eb0*/  LOP3.LUT R10, R10, 0xff, RZ, 0xc0, !PT ;  /* 0x000000ff0a0a7812 */ /* 0x008fe400078ec0ff */
[----:B----4-:R-:W-:Y:S01]  /*0ec0*/  LOP3.LUT R0, R11, 0xff, RZ, 0xc0, !PT ;  /* 0x000000ff0b007812 */ /* 0x010fe200078ec0ff */
[----:B------:R0:W-:Y:S01]  /*0ed0*/  @!P0 STG.E.U8 desc[UR22][R4.64], R13 ;  /* 0x0000000d04008986 */ /* 0x0001e2000c101116 */
[----:B------:R-:W-:Y:S02]  /*0ee0*/  VIMNMX.U16x2 R10, PT, PT, R10, UR8, PT ;  /* 0x000000080a0a7c48 */ /* 0x000fe4000bfe0200 */
[----:B------:R-:W-:Y:S02]  /*0ef0*/  VIMNMX.U16x2 R0, PT, PT, R0, UR8, PT ;  /* 0x0000000800007c48 */ /* 0x000fe4000bfe0200 */
[----:B-----5:R-:W-:Y:S01]  /*0f00*/  LOP3.LUT R12, R12, 0xff, RZ, 0xc0, !PT ;  /* 0x000000ff0c0c7812 */ /* 0x020fe200078ec0ff */
[----:B------:R0:W-:Y:S03]  /*0f10*/  @!P1 STG.E.U8 desc[UR22][R8.64], R10 ;  /* 0x0000000a08009986 */ /* 0x0001e6000c101116 */
[----:B------:R-:W-:Y:S01]  /*0f20*/  VIMNMX.U16x2 R12, PT, PT, R12, UR8, PT ;  /* 0x000000080c0c7c48 */ /* 0x000fe2000bfe0200 */
[----:B------:R0:W-:Y:S01]  /*0f30*/  @!P2 STG.E.U8 desc[UR22][R6.64], R0 ;  /* 0x000000000600a986 */ /* 0x0001e2000c101116 */
[----:B------:R-:W-:Y:S05]  /*0f40*/  @P3 EXIT ;  /* 0x000000000000394d */ /* 0x000fea0003800000 */
[----:B------:R-:W-:Y:S01]  /*0f50*/  STG.E.U8 desc[UR22][R2.64], R12 ;  /* 0x0000000c02007986 */ /* 0x000fe2000c101116 */
[----:B------:R-:W-:Y:S05]  /*0f60*/  EXIT ;  /* 0x000000000000794d */ /* 0x000fea0003800000 */
.L_x_343:
[----:B------:R-:W0:Y:S02]  /*0f70*/  S2R R9, SR_TID.X ;  /* 0x0000000000097919 */ /* 0x000e240000002100 */
[----:B0-----:R-:W-:-:S03]  /*0f80*/  IMAD.WIDE.U32 R2, R9, 0x4, RZ ;  /* 0x0000000409027825 */ /* 0x001fc600078e00ff */
[----:B------:R-:W-:-:S04]  /*0f90*/  ISETP.GE.U32.AND P0, PT, R2, UR9, PT ;  /* 0x0000000902007c0c */ /* 0x000fc8000bf06070 */
[----:B------:R-:W-:-:S13]  /*0fa0*/  ISETP.GE.AND.EX P0, PT, R3, UR13, PT, P0 ;  /* 0x0000000d03007c0c */ /* 0x000fda000bf06300 */
[----:B------:R-:W-:Y:S05]  /*0fb0*/  @P0 EXIT ;  /* 0x000000000000094d */ /* 0x000fea0003800000 */
[----:B------:R-:W-:Y:S01]  /*0fc0*/  IMAD.MOV.U32 R10, RZ, RZ, RZ ;  /* 0x000000ffff0a7224 */ /* 0x000fe200078e00ff */
[----:B------:R-:W0:Y:S06]  /*0fd0*/  LDCU UR4, c[0x0][0x360] ;  /* 0x00006c00ff0477ac */ /* 0x000e2c0008000800 */
.L_x_346:
        /* <DEDUP_REMOVED lines=11> */
[----:B------:R-:W-:-:S02]  /*1090*/  VIMNMX.U16x2 R4, PT, PT, R4, UR8, PT ;  /* 0x0000000804047c48 */ /* 0x000fc4000bfe0200 */
[----:B------:R-:W-:Y:S02]  /*10a0*/  VIMNMX.U16x2 R6, PT, PT, R6, UR8, PT ;  /* 0x0000000806067c48 */ /* 0x000fe4000bfe0200 */
[----:B------:R-:W-:Y:S02]  /*10b0*/  VIMNMX.U16x2 R8, PT, PT, R8, UR8, PT ;  /* 0x0000000808087c48 */ /* 0x000fe4000bfe0200 */
[----:B------:R-:W-:Y:S02]  /*10c0*/  VIMNMX.U16x2 R5, PT, PT, R0, UR8, PT ;  /* 0x0000000800057c48 */ /* 0x000fe4000bfe0200 */
        /* <DEDUP_REMOVED lines=17> */
        .weak           $__internal_35_$__cuda_sm20_div_u16
        .type           $__internal_35_$__cuda_sm20_div_u16,@function
        .size           $__internal_35_$__cuda_sm20_div_u16,(.L_x_4168 - $__internal_35_$__cuda_sm20_div_u16)
$__internal_35_$__cuda_sm20_div_u16:
        /* <DEDUP_REMOVED lines=19> */
[----:B------:R-:W-:Y:S05]  /*1310*/  RET.REL.NODEC R4 `(_ZN2at6native61_GLOBAL__N__44eb8e94_28_ForeachBinaryOpScalarList_cu_dda10a6925multi_tensor_apply_kernelINS1_28TensorListScalarListMetadataIhLi1EEENS1_25BinaryOpScalarListFunctorIhLi1ELi1ELi0EEEJNS0_7minimumIhEEEEEvT_T0_DpT1_) ;  /* 0xffffffec04387950 */ /* 0x000fea0003c3ffff */
.L_x_347:
        /* <DEDUP_REMOVED lines=14> */
.L_x_4168:


//--------------------- .text._ZN2at6native61_GLOBAL__N__44eb8e94_28_ForeachBinaryOpScalarList_cu_dda10a6925multi_tensor_apply_kernelINS1_28TensorListScalarListMetadataIfLi2EEENS1_25BinaryOpScalarListFunctorIN3c108BFloat16ELi2ELi1ELi1EEEJSt5minusIfEEEEvT_T0_DpT1_ --------------------------
	.section	.text._ZN2at6native61_GLOBAL__N__44eb8e94_28_ForeachBinaryOpScalarList_cu_dda10a6925multi_tensor_apply_kernelINS1_28TensorListScalarListMetadataIfLi2EEENS1_25BinaryOpScalarListFunctorIN3c108BFloat16ELi2ELi1ELi1EEEJSt5minusIfEEEEvT_T0_DpT1_,"ax",@progbits
	.align	128
.text._ZN2at6native61_GLOBAL__N__44eb8e94_28_ForeachBinaryOpScalarList_cu_dda10a6925multi_tensor_apply_kernelINS1_28TensorListScalarListMetadataIfLi2EEENS1_25BinaryOpScalarListFunctorIN3c108BFloat16ELi2ELi1ELi1EEEJSt5minusIfEEEEvT_T0_DpT1_:
        .type           _ZN2at6native61_GLOBAL__N__44eb8e94_28_ForeachBinaryOpScalarList_cu_dda10a6925multi_tensor_apply_kernelINS1_28TensorListScalarListMetadataIfLi2EEENS1_25BinaryOpScalarListFunctorIN3c108BFloat16ELi2ELi1ELi1EEEJSt5minusIfEEEEvT_T0_DpT1_,@function
        .size           _ZN2at6native61_GLOBAL__N__44eb8e94_28_ForeachBinaryOpScalarList_cu_dda10a6925multi_tensor_apply_kernelINS1_28TensorListScalarListMetadataIfLi2EEENS1_25BinaryOpScalarListFunctorIN3c108BFloat16ELi2ELi1ELi1EEEJSt5minusIfEEEEvT_T0_DpT1_,(.L_x_4170 - _ZN2at6native61_GLOBAL__N__44eb8e94_28_ForeachBinaryOpScalarList_cu_dda10a6925multi_tensor_apply_kernelINS1_28TensorListScalarListMetadataIfLi2EEENS1_25BinaryOpScalarListFunctorIN3c108BFloat16ELi2ELi1ELi1EEEJSt5minusIfEEEEvT_T0_DpT1_)
        .other          _ZN2at6native61_GLOBAL__N__44eb8e94_28_ForeachBinaryOpScalarList_cu_dda10a6925multi_tensor_apply_kernelINS1_28TensorListScalarListMetadataIfLi2EEENS1_25BinaryOpScalarListFunctorIN3c108BFloat16ELi2ELi1ELi1EEEJSt5minusIfEEEEvT_T0_DpT1_,@"STO_CUDA_ENTRY STV_DEFAULT"
_ZN2at6native61_GLOBAL__N__44eb8e94_28_ForeachBinaryOpScalarList_cu_dda10a6925multi_tensor_apply_kernelINS1_28TensorListScalarListMetadataIfLi2EEENS1_25BinaryOpScalarListFunctorIN3c108BFloat16ELi2ELi1ELi1EEEJSt5minusIfEEEEvT_T0_DpT1_:
        /* <DEDUP_REMOVED lines=42> */
[----:B------:R-:W-:Y:S05]  /*02a0*/  CALL.REL.NOINC `($__internal_36_$__cuda_sm20_div_u16) ;  /* 0x0000000c00a47944 */ /* 0x000fea0003c00000 */
        /* <DEDUP_REMOVED lines=16> */
.L_x_350:
[----:B01----:R-:W-:Y:S02]  /*03b0*/  IADD3 R16, P1, PT, R12, UR6, RZ ;  /* 0x000000060c107c10 */ /* 0x003fe4000ff3e0ff */
[----:B------:R-:W-:Y:S02]  /*03c0*/  PRMT R4, RZ, 0x7610, R4 ;  /* 0x00007610ff047816 */ /* 0x000fe40000000004 */
        /* <DEDUP_REMOVED lines=11> */
[----:B------:R-:W-:-:S04]  /*0480*/  @!P2 LEA R6, P1, R16, UR8, 0x1 ;  /* 0x000000081006ac11 */ /* 0x000fc8000f8208ff */
[----:B------:R-:W-:-:S05]  /*0490*/  @!P2 LEA.HI.X R7, R16, UR9, R19, 0x1, P1 ;  /* 0x000000091007ac11 */ /* 0x000fca00088f0c13 */
[----:B------:R0:W2:Y:S01]  /*04a0*/  @!P2 LDG.E.U16 R4, desc[UR18][R6.64] ;  /* 0x000000120604a981 */ /* 0x0000a2000c1e1500 */
[----:B------:R-:W-:Y:S02]  /*04b0*/  IADD3 R22, P5, PT, R5, UR15, RZ ;  /* 0x0000000f05167c10 */ /* 0x000fe4000ffbe0ff */
[----:B------:R-:W-:Y:S02]  /*04c0*/  @!P4 LEA R2, P1, R17, UR8, 0x1 ;  /* 0x000000081102cc11 */ /* 0x000fe4000f8208ff */
[----:B------:R-:W-:Y:S01]  /*04d0*/  @!P3 LEA R8, P6, R5, UR8, 0x1 ;  /* 0x000000080508bc11 */ /* 0x000fe2000f8c08ff */
[----:B------:R-:W-:Y:S01]  /*04e0*/  IMAD.X R15, RZ, RZ, R20, P5 ;  /* 0x000000ffff0f7224 */ /* 0x000fe200028e0614 */
[----:B------:R-:W-:Y:S02]  /*04f0*/  PRMT R21, RZ, 0x7610, R21 ;  /* 0x00007610ff157816 */ /* 0x000fe40000000015 */
[----:B------:R-:W-:Y:S02]  /*0500*/  @!P4 LEA.HI.X R3, R17, UR9, R14, 0x1, P1 ;  /* 0x000000091103cc11 */ /* 0x000fe400088f0c0e */
[----:B------:R-:W-:-:S02]  /*0510*/  @!P3 LEA.HI.X R9, R5, UR9, R20, 0x1, P6 ;  /* 0x000000090509bc11 */ /* 0x000fc4000b0f0c14 */
[----:B------:R-:W-:Y:S02]  /*0520*/  ISETP.GE.U32.AND P1, PT, R22, UR16, PT ;  /* 0x0000001016007c0c */ /* 0x000fe4000bf26070 */
[----:B------:R-:W-:Y:S01]  /*0530*/  PRMT R23, RZ, 0x7610, R23 ;  /* 0x00007610ff177816 */ /* 0x000fe20000000017 */
[----:B------:R-:W3:Y:S01]  /*0540*/  @!P3 LDG.E.U16 R21, desc[UR18][R8.64] ;  /* 0x000000120815b981 */ /* 0x000ee2000c1e1500 */
[----:B------:R-:W-:-:S04]  /*0550*/  ISETP.GE.AND.EX P1, PT, R15, UR17, PT, P1 ;  /* 0x000000110f007c0c */ /* 0x000fc8000bf26310 */
[----:B------:R1:W4:Y:S01]  /*0560*/  @!P4 LDG.E.U16 R23, desc[UR18][R2.64] ;  /* 0x000000120217c981 */ /* 0x000322000c1e1500 */
[----:B------:R-:W-:-:S08]  /*0570*/  PRMT R18, RZ, 0x7610, R18 ;  /* 0x00007610ff127816 */ /* 0x000fd00000000012 */
[----:B------:R-:W-:-:S04]  /*0580*/  @!P1 LEA R10, P5, R22, UR8, 0x1 ;  /* 0x00000008160a9c11 */ /* 0x000fc8000f8a08ff */
[----:B------:R-:W-:-:S05]  /*0590*/  @!P1 LEA.HI.X R11, R22, UR9, R15, 0x1, P5 ;  /* 0x00000009160b9c11 */ /* 0x000fca000a8f0c0f */
[----:B------:R-:W5:Y:S01]  /*05a0*/  @!P1 LDG.E.U16 R18, desc[UR18][R10.64] ;  /* 0x000000120a129981 */ /* 0x000f62000c1e1500 */
[----:B0-----:R-:W-:-:S04]  /*05b0*/  @!P2 LEA R6, P6, R16, UR10, 0x1 ;  /* 0x0000000a1006ac11 */ /* 0x001fc8000f8c08ff */
[----:B------:R-:W-:Y:S02]  /*05c0*/  @!P2 LEA.HI.X R7, R16, UR11, R19, 0x1, P6 ;  /* 0x0000000b1007ac11 */ /* 0x000fe4000b0f0c13 */
[----:B-1----:R-:W-:Y:S02]  /*05d0*/  @!P1 LEA R2, P6, R22, UR10, 0x1 ;  /* 0x0000000a16029c11 */ /* 0x002fe4000f8c08ff */
[----:B------:R-:W-:Y:S02]  /*05e0*/  PRMT R25, RZ, 0x7610, R25 ;  /* 0x00007610ff197816 */ /* 0x000fe40000000019 */
[----:B------:R-:W-:Y:S01]  /*05f0*/  PRMT R24, RZ, 0x7610, R24 ;  /* 0x00007610ff187816 */ /* 0x000fe20000000018 */
[----:B--2---:R-:W-:-:S04]  /*0600*/  IMAD.U32 R4, R4, 0x10000, RZ ;  /* 0x0001000004047824 */ /* 0x004fc800078e00ff */
[----:B------:R-:W-:-:S05]  /*0610*/  FADD.FTZ R4, R4, -UR14 ;  /* 0x8000000e04047e21 */ /* 0x000fca0008010000 */
[----:B------:R-:W-:Y:S02]  /*0620*/  F2FP.BF16.F32.PACK_AB R3, RZ, R4 ;  /* 0x00000004ff03723e */ /* 0x000fe400000010ff */
[----:B------:R-:W-:Y:S02]  /*0630*/  @!P3 LEA R4, P5, R5, UR10, 0x1 ;  /* 0x0000000a0504bc11 */ /* 0x000fe4000f8a08ff */
[----:B------:R-:W-:Y:S01]  /*0640*/  PRMT R9, R3, 0x7610, R9 ;  /* 0x0000761003097816 */ /* 0x000fe20000000009 */
[----:B---3--:R-:W-:Y:S01]  /*0650*/  IMAD.U32 R21, R21, 0x10000, RZ ;  /* 0x0001000015157824 */ /* 0x008fe200078e00ff */
[----:B------:R-:W-:-:S03]  /*0660*/  @!P3 LEA.HI.X R5, R5, UR11, R20, 0x1, P5 ;  /* 0x0000000b0505bc11 */ /* 0x000fc6000a8f0c14 */
[----:B------:R0:W-:Y:S01]  /*0670*/  @!P2 STG.E.U16 desc[UR18][R6.64], R9 ;  /* 0x000000090600a986 */ /* 0x0001e2000c101512 */
[----:B------:R-:W-:Y:S01]  /*0680*/  IADD3 R16, P5, PT, R16, UR13, RZ ;  /* 0x0000000d10107c10 */ /* 0x000fe2000ffbe0ff */
[----:B------:R-:W-:Y:S01]  /*0690*/  FADD.FTZ R21, R21, -UR14 ;  /* 0x8000000e15157e21 */ /* 0x000fe20008010000 */
[----:B----4-:R-:W-:Y:S01]  /*06a0*/  IMAD.U32 R23, R23, 0x10000, RZ ;  /* 0x0001000017177824 */ /* 0x010fe200078e00ff */
[----:B------:R-:W-:Y:S02]  /*06b0*/  @!P4 LEA R8, P2, R17, UR10, 0x1 ;  /* 0x0000000a1108cc11 */ /* 0x000fe4000f8408ff */
[----:B------:R-:W-:Y:S02]  /*06c0*/  IMAD.X R19, RZ, RZ, R19, P5 ;  /* 0x000000ffff137224 */ /* 0x000fe400028e0613 */
[----:B------:R-:W-:Y:S01]  /*06d0*/  FADD.FTZ R23, R23, -UR14 ;  /* 0x8000000e17177e21 */ /* 0x000fe20008010000 */
[----:B------:R-:W-:Y:S02]  /*06e0*/  F2FP.BF16.F32.PACK_AB R21, RZ, R21 ;  /* 0x00000015ff15723e */ /* 0x000fe400000010ff */
[----:B0-----:R-:W-:-:S02]  /*06f0*/  @!P4 LEA.HI.X R9, R17, UR11, R14, 0x1, P2 ;  /* 0x0000000b1109cc11 */ /* 0x001fc400090f0c0e */
[----:B------:R-:W-:Y:S02]  /*0700*/  IADD3 R17, P5, PT, R17, UR13, RZ ;  /* 0x0000000d11117c10 */ /* 0x000fe4000ffbe0ff */
[----:B------:R-:W-:Y:S02]  /*0710*/  F2FP.BF16.F32.PACK_AB R23, RZ, R23 ;  /* 0x00000017ff17723e */ /* 0x000fe400000010ff */
[----:B------:R-:W-:Y:S01]  /*0720*/  PRMT R6, R21, 0x7610, R6 ;  /* 0x0000761015067816 */ /* 0x000fe20000000006 */
[----:B------:R-:W-:Y:S01]  /*0730*/  IMAD.X R14, RZ, RZ, R14, P5 ;  /* 0x000000ffff0e7224 */ /* 0x000fe200028e060e */
[----:B------:R-:W-:Y:S02]  /*0740*/  @!P1 LEA.HI.X R3, R22, UR11, R15, 0x1, P6 ;  /* 0x0000000b16039c11 */ /* 0x000fe4000b0f0c0f */
[----:B------:R-:W-:Y:S02]  /*0750*/  ISETP.GE.U32.AND P2, PT, R16, UR16, PT ;  /* 0x0000001010007c0c */ /* 0x000fe4000bf46070 */
[----:B------:R-:W-:Y:S01]  /*0760*/  IADD3 R15, P5, PT, R17, UR15, RZ ;  /* 0x0000000f110f7c10 */ /* 0x000fe2000ffbe0ff */
[----:B------:R-:W-:Y:S01]  /*0770*/  @!P4 STG.E.U16 desc[UR18][R8.64], R23 ;  /* 0x000000170800c986 */ /* 0x000fe2000c101512 */
[----:B------:R-:W-:-:S03]  /*0780*/  ISETP.GE.AND.EX P2, PT, R19, UR17, PT, P2 ;  /* 0x0000001113007c0c */ /* 0x000fc6000bf46320 */
[----:B------:R0:W-:Y:S01]  /*0790*/  @!P3 STG.E.U16 desc[UR18][R4.64], R6 ;  /* 0x000000060400b986 */ /* 0x0001e2000c101512 */
[----:B------:R-:W-:Y:S01]  /*07a0*/  IADD3 R21, P3, PT, R15, UR15, RZ ;  /* 0x0000000f0f157c10 */ /* 0x000fe2000ff7e0ff */
[----:B------:R-:W-:Y:S01]  /*07b0*/  IMAD.X R22, RZ, RZ, R14, P5 ;  /* 0x000000ffff167224 */ /* 0x000fe200028e060e */
[----:B------:R-:W-:Y:S01]  /*07c0*/  ISETP.GE.U32.AND P4, PT, R17, UR16, PT ;  /* 0x0000001011007c0c */ /* 0x000fe2000bf86070 */
[----:B-----5:R-:W-:Y:S01]  /*07d0*/  IMAD.U32 R18, R18, 0x10000, RZ ;  /* 0x0001000012127824 */ /* 0x020fe200078e00ff */
[----:B------:R-:W-:Y:S01]  /*07e0*/  ISETP.GE.U32.AND P6, PT, R15, UR16, PT ;  /* 0x000000100f007c0c */ /* 0x000fe2000bfc6070 */
[----:B------:R-:W-:Y:S01]  /*07f0*/  IMAD.X R20, RZ, RZ, R22, P3 ;  /* 0x000000ffff147224 */ /* 0x000fe200018e0616 */
[----:B------:R-:W-:Y:S01]  /*0800*/  ISETP.GE.AND.EX P4, PT, R14, UR17, PT, P4 ;  /* 0x000000110e007c0c */ /* 0x000fe2000bf86340 */
[----:B------:R-:W-:Y:S01]  /*0810*/  FADD.FTZ R18, R18, -UR14 ;  /* 0x8000000e12127e21 */ /* 0x000fe20008010000 */
[----:B------:R-:W-:Y:S02]  /*0820*/  ISETP.GE.U32.AND P5, PT, R21, UR16, PT ;  /* 0x0000001015007c0c */ /* 0x000fe4000bfa6070 */
[----:B------:R-:W-:-:S02]  /*0830*/  ISETP.GE.AND.EX P3, PT, R22, UR17, PT, P6 ;  /* 0x0000001116007c0c */ /* 0x000fc4000bf66360 */
[----:B------:R-:W-:Y:S02]  /*0840*/  ISETP.GE.AND.EX P5, PT, R20, UR17, PT, P5 ;  /* 0x0000001114007c0c */ /* 0x000fe4000bfa6350 */
[----:B------:R-:W-:Y:S02]  /*0850*/  F2FP.BF16.F32.PACK_AB R18, RZ, R18 ;  /* 0x00000012ff12723e */ /* 0x000fe400000010ff */
[----:B0-----:R-:W-:Y:S02]  /*0860*/  @!P2 LEA R6, P6, R16, UR8, 0x1 ;  /* 0x000000081006ac11 */ /* 0x001fe4000f8c08ff */
[----:B------:R-:W-:Y:S02]  /*0870*/  PRMT R5, R18, 0x7610, R5 ;  /* 0x0000761012057816 */ /* 0x000fe40000000005 */
[----:B------:R-:W-:Y:S02]  /*0880*/  @!P2 LEA.HI.X R7, R16, UR9, R19, 0x1, P6 ;  /* 0x000000091007ac11 */ /* 0x000fe4000b0f0c13 */
[----:B------:R-:W-:Y:S01]  /*0890*/  @!P4 LEA R4, P6, R17, UR8, 0x1 ;  /* 0x000000081104cc11 */ /* 0x000fe2000f8c08ff */
[----:B------:R0:W-:Y:S01]  /*08a0*/  @!P1 STG.E.U16 desc[UR18][R2.64], R5 ;  /* 0x0000000502009986 */ /* 0x0001e2000c101512 */
[----:B------:R-:W-:-:S02]  /*08b0*/  @!P3 LEA R8, P1, R15, UR8, 0x1 ;  /* 0x000000080f08bc11 */ /* 0x000fc4000f8208ff */
[----:B------:R-:W-:Y:S02]  /*08c0*/  PRMT R18, RZ, 0x7610, R18 ;  /* 0x00007610ff127816 */ /* 0x000fe40000000012 */
[----:B------:R-:W-:Y:S02]  /*08d0*/  @!P3 LEA.HI.X R9, R15, UR9, R22, 0x1, P1 ;  /* 0x000000090f09bc11 */ /* 0x000fe400088f0c16 */
[----:B------:R-:W-:Y:S02]  /*08e0*/  PRMT R23, RZ, 0x7610, R23 ;  /* 0x00007610ff177816 */ /* 0x000fe40000000017 */
[----:B------:R1:W2:Y:S01]  /*08f0*/  @!P2 LDG.E.U16 R18, desc[UR18][R6.64] ;  /* 0x000000120612a981 */ /* 0x0002a2000c1e1500 */
[----:B0-----:R-:W-:-:S03]  /*0900*/  @!P4 LEA.HI.X R5, R17, UR9, R14, 0x1, P6 ;  /* 0x000000091105cc11 */ /* 0x001fc6000b0f0c0e */
[----:B------:R-:W3:Y:S01]  /*0910*/  @!P3 LDG.E.U16 R24, desc[UR18][R8.64] ;  /* 0x000000120818b981 */ /* 0x000ee2000c1e1500 */
[----:B------:R-:W-:-:S03]  /*0920*/  @!P5 LEA R10, P6, R21, UR8, 0x1 ;  /* 0x00000008150adc11 */ /* 0x000fc6000f8c08ff */
[----:B------:R0:W4:Y:S01]  /*0930*/  @!P4 LDG.E.U16 R25, desc[UR18][R4.64] ;  /* 0x000000120419c981 */ /* 0x000122000c1e1500 */
[----:B------:R-:W-:-:S05]  /*0940*/  @!P5 LEA.HI.X R11, R21, UR9, R20, 0x1, P6 ;  /* 0x00000009150bdc11 */ /* 0x000fca000b0f0c14 */
[----:B------:R-:W5:Y:S01]  /*0950*/  @!P5 LDG.E.U16 R23, desc[UR18][R10.64] ;  /* 0x000000120a17d981 */ /* 0x000f62000c1e1500 */
[----:B------:R-:W-:-:S04]  /*0960*/  @!P2 LEA R2, P1, R16, UR10, 0x1 ;  /* 0x0000000a1002ac11 */ /* 0x000fc8000f8208ff */
[----:B------:R-:W-:Y:S02]  /*0970*/  @!P2 LEA.HI.X R3, R16, UR11, R19, 0x1, P1 ;  /* 0x0000000b1003ac11 */ /* 0x000fe400088f0c13 */
[----:B-1----:R-:W-:Y:S02]  /*0980*/  @!P4 LEA R6, P1, R17, UR10, 0x1 ;  /* 0x0000000a1106cc11 */ /* 0x002fe4000f8208ff */
[----:B------:R-:W-:Y:S02]  /*0990*/  @!P3 LEA R16, P6, R15, UR10, 0x1 ;  /* 0x0000000a0f10bc11 */ /* 0x000fe4000f8c08ff */
[----:B------:R-:W-:Y:S02]  /*09a0*/  @!P4 LEA.HI.X R7, R17, UR11, R14, 0x1, P1 ;  /* 0x0000000b1107cc11 */ /* 0x000fe400088f0c0e */
[----:B0-----:R-:W-:Y:S01]  /*09b0*/  @!P5 LEA R4, P1, R21, UR10, 0x1 ;  /* 0x0000000a1504dc11 */ /* 0x001fe2000f8208ff */
        /* <DEDUP_REMOVED lines=8> */
[----:B--2---:R-:W-:Y:S02]  /*0a40*/  IMAD.U32 R18, R18, 0x10000, RZ ;  /* 0x0001000012127824 */ /* 0x004fe400078e00ff */
[----:B---3--:R-:W-:Y:S02]  /*0a50*/  IMAD.U32 R24, R24, 0x10000, RZ ;  /* 0x0001000018187824 */ /* 0x008fe400078e00ff */
[----:B------:R-:W-:Y:S01]  /*0a60*/  FADD.FTZ R18, R18, -UR14 ;  /* 0x8000000e12127e21 */ /* 0x000fe20008010000 */
[----:B----4-:R-:W-:Y:S02]  /*0a70*/  IMAD.U32 R25, R25, 0x10000, RZ ;  /* 0x0001000019197824 */ /* 0x010fe400078e00ff */
[----:B------:R-:W-:Y:S02]  /*0a80*/  FADD.FTZ R24, R24, -UR14 ;  /* 0x8000000e18187e21 */ /* 0x000fe40008010000 */
[----:B------:R-:W-:Y:S01]  /*0a90*/  FADD.FTZ R25, R25, -UR14 ;  /* 0x8000000e19197e21 */ /* 0x000fe20008010000 */
[----:B-----5:R-:W-:Y:S01]  /*0aa0*/  IMAD.U32 R23, R23, 0x10000, RZ ;  /* 0x0001000017177824 */ /* 0x020fe200078e00ff */
[----:B------:R-:W-:-:S03]  /*0ab0*/  F2FP.BF16.F32.PACK_AB R18, RZ, R18 ;  /* 0x00000012ff12723e */ /* 0x000fc600000010ff */
[----:B------:R-:W-:Y:S01]  /*0ac0*/  FADD.FTZ R23, R23, -UR14 ;  /* 0x8000000e17177e21 */ /* 0x000fe20008010000 */
[----:B------:R-:W-:Y:S02]  /*0ad0*/  F2FP.BF16.F32.PACK_AB R25, RZ, R25 ;  /* 0x00000019ff19723e */ /* 0x000fe400000010ff */
[----:B------:R-:W-:Y:S02]  /*0ae0*/  F2FP.BF16.F32.PACK_AB R24, RZ, R24 ;  /* 0x00000018ff18723e */ /* 0x000fe400000010ff */
[----:B------:R-:W-:Y:S01]  /*0af0*/  F2FP.BF16.F32.PACK_AB R23, RZ, R23 ;  /* 0x00000017ff17723e */ /* 0x000fe200000010ff */
[----:B------:R1:W-:Y:S04]  /*0b00*/  @!P2 STG.E.U16 desc[UR18][R2.64], R18 ;  /* 0x000000120200a986 */ /* 0x0003e8000c101512 */
[----:B------:R1:W-:Y:S04]  /*0b10*/  @!P4 STG.E.U16 desc[UR18][R6.64], R25 ;  /* 0x000000190600c986 */ /* 0x0003e8000c101512 */
[----:B------:R1:W-:Y:S04]  /*0b20*/  @!P3 STG.E.U16 desc[UR18][R16.64], R24 ;  /* 0x000000181000b986 */ /* 0x0003e8000c101512 */
[----:B------:R1:W-:Y:S01]  /*0b30*/  @!P5 STG.E.U16 desc[UR18][R4.64], R23 ;  /* 0x000000170400d986 */ /* 0x0003e2000c101512 */
[----:B------:R-:W-:Y:S05]  /*0b40*/  @P1 BRA `(.L_x_350) ;  /* 0xfffffff800181947 */ /* 0x000fea000383ffff */
.L_x_349:
[----:B------:R-:W-:Y:S05]  /*0b50*/  @!P0 EXIT ;  /* 0x000000000000894d */ /* 0x000fea0003800000 */
[----:B0-----:R-:W-:Y:S02]  /*0b60*/  IADD3 R20, P1, PT, R12, UR6, RZ ;  /* 0x000000060c147c10 */ /* 0x001fe4000ff3e0ff */
[----:B-1----:R-:W-:Y:S02]  /*0b70*/  PRMT R4, RZ, 0x7610, R4 ;  /* 0x00007610ff047816 */ /* 0x002fe40000000004 */
        /* <DEDUP_REMOVED lines=10> */
[----:B------:R-:W-:-:S04]  /*0c20*/  IADD3 R6, P5, PT, R9, UR15, RZ ;  /* 0x0000000f09067c10 */ /* 0x000fc8000ffbe0ff */
[----:B------:R-:W-:Y:S02]  /*0c30*/  ISETP.GE.AND.EX P2, PT, R8, UR17, PT, P2 ;  /* 0x0000001108007c0c */ /* 0x000fe4000bf46320 */
[----:B------:R-:W-:-:S04]  /*0c40*/  @!P0 LEA R2, P3, R20, UR8, 0x1 ;  /* 0x0000000814028c11 */ /* 0x000fc8000f8608ff */
[----:B------:R-:W-:Y:S02]  /*0c50*/  @!P0 LEA.HI.X R3, R20, UR9, R21, 0x1, P3 ;  /* 0x0000000914038c11 */ /* 0x000fe400098f0c15 */
[C---:B------:R-:W-:Y:S01]  /*0c60*/  @!P1 LEA R12, P3, R5.reuse, UR8, 0x1 ;  /* 0x00000008050c9c11 */ /* 0x040fe2000f8608ff */
[----:B------:R-:W-:Y:S01]  /*0c70*/  IMAD.X R7, RZ, RZ, R8, P5 ;  /* 0x000000ffff077224 */ /* 0x000fe200028e0608 */
[----:B------:R-:W-:Y:S01]  /*0c80*/  PRMT R11, RZ, 0x7610, R11 ;  /* 0x00007610ff0b7816 */ /* 0x000fe2000000000b */
[----:B------:R0:W2:Y:S01]  /*0c90*/  @!P0 LDG.E.U16 R4, desc[UR18][R2.64] ;  /* 0x0000001202048981 */ /* 0x0000a2000c1e1500 */
[----:B------:R-:W-:Y:S02]  /*0ca0*/  @!P1 LEA.HI.X R13, R5, UR9, R10, 0x1, P3 ;  /* 0x00000009050d9c11 */ /* 0x000fe400098f0c0a */
[----:B------:R-:W-:Y:S02]  /*0cb0*/  ISETP.GE.U32.AND P3, PT, R6, UR16, PT ;  /* 0x0000001006007c0c */ /* 0x000fe4000bf66070 */
[----:B------:R-:W-:Y:S01]  /*0cc0*/  @!P2 LEA R14, P4, R9, UR8, 0x1 ;  /* 0x00000008090eac11 */ /* 0x000fe2000f8808ff */
[----:B------:R1:W3:Y:S01]  /*0cd0*/  @!P1 LDG.E.U16 R11, desc[UR18][R12.64] ;  /* 0x000000120c0b9981 */ /* 0x0002e2000c1e1500 */
[----:B------:R-:W-:-:S02]  /*0ce0*/  ISETP.GE.AND.EX P3, PT, R7, UR17, PT, P3 ;  /* 0x0000001107007c0c */ /* 0x000fc4000bf66330 */
[----:B------:R-:W-:Y:S02]  /*0cf0*/  PRMT R18, RZ, 0x7610, R18 ;  /* 0x00007610ff127816 */ /* 0x000fe40000000012 */
[----:B------:R-:W-:-:S05]  /*0d00*/  @!P2 LEA.HI.X R15, R9, UR9, R8, 0x1, P4 ;  /* 0x00000009090fac11 */ /* 0x000fca000a0f0c08 */
[----:B------:R-:W4:Y:S04]  /*0d10*/  @!P2 LDG.E.U16 R18, desc[UR18][R14.64] ;  /* 0x000000120e12a981 */ /* 0x000f28000c1e1500 */
[----:B------:R-:W-:-:S04]  /*0d20*/  @!P3 LEA R16, P4, R6, UR8, 0x1 ;  /* 0x000000080610bc11 */ /* 0x000fc8000f8808ff */
[----:B------:R-:W-:-:S05]  /*0d30*/  @!P3 LEA.HI.X R17, R6, UR9, R7, 0x1, P4 ;  /* 0x000000090611bc11 */ /* 0x000fca000a0f0c07 */
[----:B------:R-:W5:Y:S01]  /*0d40*/  @!P3 LDG.E.U16 R0, desc[UR18][R16.64] ;  /* 0x000000121000b981 */ /* 0x000f62000c1e1500 */
[C---:B0-----:R-:W-:Y:S02]  /*0d50*/  @!P0 LEA R2, P4, R20.reuse, UR10, 0x1 ;  /* 0x0000000a14028c11 */ /* 0x041fe4000f8808ff */
[C---:B-1----:R-:W-:Y:S02]  /*0d60*/  @!P2 LEA R12, P5, R9.reuse, UR10, 0x1 ;  /* 0x0000000a090cac11 */ /* 0x042fe4000f8a08ff */
[----:B------:R-:W-:Y:S02]  /*0d70*/  @!P0 LEA.HI.X R3, R20, UR11, R21, 0x1, P4 ;  /* 0x0000000b14038c11 */ /* 0x000fe4000a0f0c15 */
[----:B------:R-:W-:Y:S01]  /*0d80*/  @!P2 LEA.HI.X R13, R9, UR11, R8, 0x1, P5 ;  /* 0x0000000b090dac11 */ /* 0x000fe2000a8f0c08 */
[----:B--2---:R-:W-:Y:S02]  /*0d90*/  IMAD.U32 R4, R4, 0x10000, RZ ;  /* 0x0001000004047824 */ /* 0x004fe400078e00ff */
[----:B---3--:R-:W-:-:S02]  /*0da0*/  IMAD.U32 R19, R11, 0x10000, RZ ;  /* 0x000100000b137824 */ /* 0x008fc400078e00ff */
[----:B------:R-:W-:Y:S01]  /*0db0*/  FADD.FTZ R11, R4, -UR14 ;  /* 0x8000000e040b7e21 */ /* 0x000fe20008010000 */
[----:B------:R-:W-:Y:S01]  /*0dc0*/  @!P1 LEA R4, P4, R5, UR10, 0x1 ;  /* 0x0000000a05049c11 */ /* 0x000fe2000f8808ff */
[----:B------:R-:W-:Y:S01]  /*0dd0*/  FADD.FTZ R19, R19, -UR14 ;  /* 0x8000000e13137e21 */ /* 0x000fe20008010000 */
[----:B----4-:R-:W-:Y:S02]  /*0de0*/  IMAD.U32 R18, R18, 0x10000, RZ ;  /* 0x0001000012127824 */ /* 0x010fe400078e00ff */
[----:B------:R-:W-:Y:S02]  /*0df0*/  F2FP.BF16.F32.PACK_AB R11, RZ, R11 ;  /* 0x0000000bff0b723e */ /* 0x000fe400000010ff */
[----:B------:R-:W-:Y:S01]  /*0e00*/  FADD.FTZ R18, R18, -UR14 ;  /* 0x8000000e12127e21 */ /* 0x000fe20008010000 */
[----:B------:R-:W-:Y:S02]  /*0e10*/  @!P1 LEA.HI.X R5, R5, UR11, R10, 0x1, P4 ;  /* 0x0000000b05059c11 */ /* 0x000fe4000a0f0c0a */
[----:B------:R-:W-:-:S02]  /*0e20*/  F2FP.BF16.F32.PACK_AB R19, RZ, R19 ;  /* 0x00000013ff13723e */ /* 0x000fc400000010ff */
[----:B------:R-:W-:Y:S01]  /*0e30*/  F2FP.BF16.F32.PACK_AB R18, RZ, R18 ;  /* 0x00000012ff12723e */ /* 0x000fe200000010ff */
[----:B------:R0:W-:Y:S01]  /*0e40*/  @!P0 STG.E.U16 desc[UR18][R2.64], R11 ;  /* 0x0000000b02008986 */ /* 0x0001e2000c101512 */
[----:B-----5:R-:W-:-:S03]  /*0e50*/  IMAD.U32 R0, R0, 0x10000, RZ ;  /* 0x0001000000007824 */ /* 0x020fc600078e00ff */
[----:B------:R0:W-:Y:S04]  /*0e60*/  @!P1 STG.E.U16 desc[UR18][R4.64], R19 ;  /* 0x0000001304009986 */ /* 0x0001e8000c101512 */
[----:B------:R0:W-:Y:S01]  /*0e70*/  @!P2 STG.E.U16 desc[UR18][R12.64], R18 ;  /* 0x000000120c00a986 */ /* 0x0001e2000c101512 */
[----:B------:R-:W-:Y:S01]  /*0e80*/  FADD.FTZ R0, R0, -UR14 ;  /* 0x8000000e00007e21 */ /* 0x000fe20008010000 */
[----:B------:R-:W-:Y:S06]  /*0e90*/  @P3 EXIT ;  /* 0x000000000000394d */ /* 0x000fec0003800000 */
[C---:B0-----:R-:W-:Y:S02]  /*0ea0*/  LEA R2, P0, R6.reuse, UR10, 0x1 ;  /* 0x0000000a06027c11 */ /* 0x041fe4000f8008ff */
[----:B------:R-:W-:Y:S02]  /*0eb0*/  F2FP.BF16.F32.PACK_AB R0, RZ, R0 ;  /* 0x00000000ff00723e */ /* 0x000fe400000010ff */
[----:B------:R-:W-:-:S05]  /*0ec0*/  LEA.HI.X R3, R6, UR11, R7, 0x1, P0 ;  /* 0x0000000b06037c11 */ /* 0x000fca00080f0c07 */
[----:B------:R-:W-:Y:S01]  /*0ed0*/  STG.E.U16 desc[UR18][R2.64], R0 ;  /* 0x0000000002007986 */ /* 0x000fe2000c101512 */
[----:B------:R-:W-:Y:S05]  /*0ee0*/  EXIT ;  /* 0x000000000000794d */ /* 0x000fea0003800000 */
.L_x_348:
[----:B------:R-:W1:Y:S02]  /*0ef0*/  S2R R9, SR_TID.X ;  /* 0x0000000000097919 */ /* 0x000e640000002100 */
[----:B-1----:R-:W-:-:S03]  /*0f00*/  IMAD.WIDE.U32 R2, R9, 0x4, RZ ;  /* 0x0000000409027825 */ /* 0x002fc600078e00ff */
[----:B------:R-:W-:-:S04]  /*0f10*/  ISETP.GE.U32.AND P0, PT, R2, UR20, PT ;  /* 0x0000001402007c0c */ /* 0x000fc8000bf06070 */
[----:B------:R-:W-:-:S13]  /*0f20*/  ISETP.GE.AND.EX P0, PT, R3, UR12, PT, P0 ;  /* 0x0000000c03007c0c */ /* 0x000fda000bf06300 */
[----:B0-----:R-:W-:Y:S05]  /*0f30*/  @P0 EXIT ;  /* 0x000000000000094d */ /* 0x001fea0003800000 */
[----:B------:R-:W-:Y:S01]  /*0f40*/  IMAD.MOV.U32 R10, RZ, RZ, RZ ;  /* 0x000000ffff0a7224 */ /* 0x000fe200078e00ff */
[----:B------:R-:W0:Y:S06]  /*0f50*/  LDCU UR4, c[0x0][0x360] ;  /* 0x00006c00ff0477ac */ /* 0x000e2c0008000800 */
.L_x_351:
        /* <DEDUP_REMOVED lines=9> */
[----:B------:R-:W-:Y:S02]  /*0ff0*/  IMAD.U32 R0, R0, 0x10000, RZ ;  /* 0x0001000000007824 */ /* 0x000fe400078e00ff */
[----:B------:R-:W-:Y:S01]  /*1000*/  FADD.FTZ R5, R5, -UR14 ;  /* 0x8000000e05057e21 */ /* 0x000fe20008010000 */
[----:B------:R-:W-:Y:S01]  /*1010*/  IMAD.U32 R7, R4, 0x10000, RZ ;  /* 0x0001000004077824 */ /* 0x000fe200078e00ff */
[----:B------:R-:W-:Y:S01]  /*1020*/  IADD3 R4, P0, PT, R8, UR10, RZ ;  /* 0x0000000a08047c10 */ /* 0x000fe2000ff1e0ff */
[----:B------:R-:W-:Y:S01]  /*1030*/  FADD.FTZ R0, R0, -UR14 ;  /* 0x8000000e00007e21 */ /* 0x000fe20008010000 */
[----:B------:R-:W-:Y:S01]  /*1040*/  FADD.FTZ R6, R6, -UR14 ;  /* 0x8000000e06067e21 */ /* 0x000fe20008010000 */
[----:B------:R-:W-:-:S03]  /*1050*/  FADD.FTZ R7, R7, -UR14 ;  /* 0x8000000e07077e21 */ /* 0x000fc60008010000 */
[----:B------:R-:W-:Y:S02]  /*1060*/  F2FP.BF16.F32.PACK_AB R2, R0, R5 ;  /* 0x000000050002723e */ /* 0x000fe400000010ff */
[----:B------:R-:W-:Y:S02]  /*1070*/  IADD3.X R5, PT, PT, R11, UR11, RZ, P0, !PT ;  /* 0x0000000b0b057c10 */ /* 0x000fe400087fe4ff */
[----:B0-----:R-:W-:Y:S02]  /*1080*/  IADD3 R9, P0, PT, R9, UR4, RZ ;  /* 0x0000000409097c10 */ /* 0x001fe4000ff1e0ff */
[----:B------:R-:W-:-:S03]  /*1090*/  F2FP.BF16.F32.PACK_AB R3, R7, R6 ;  /* 0x000000060703723e */ /* 0x000fc600000010ff */
[C---:B------:R-:W-:Y:S02]  /*10a0*/  IMAD.SHL.U32 R0, R9.reuse, 0x4, RZ ;  /* 0x0000000409007824 */ /* 0x040fe400078e00ff */
[----:B------:R-:W-:Y:S01]  /*10b0*/  IMAD.X R10, RZ, RZ, R10, P0 ;  /* 0x000000ffff0a7224 */ /* 0x000fe200000e060a */
[----:B------:R1:W-:Y:S01]  /*10c0*/  STG.E.64 desc[UR18][R4.64], R2 ;  /* 0x0000000204007986 */ /* 0x0003e2000c101b12 */
[C---:B------:R-:W-:Y:S02]  /*10d0*/  LOP3.LUT P0, RZ, R9.reuse, 0xffffc000, RZ, 0xc0, !PT ;  /* 0xffffc00009ff7812 */ /* 0x040fe4000780c0ff */
[----:B------:R-:W-:Y:S02]  /*10e0*/  ISETP.LT.U32.AND P1, PT, R0, UR20, PT ;  /* 0x0000001400007c0c */ /* 0x000fe4000bf21070 */
[----:B------:R-:W-:Y:S02]  /*10f0*/  SHF.L.U64.HI R0, R9, 0x2, R10 ;  /* 0x0000000209007819 */ /* 0x000fe4000001020a */
[----:B------:R-:W-:-:S02]  /*1100*/  LOP3.LUT P0, RZ, R10, 0x3fffffff, RZ, 0xc0, P0 ;  /* 0x3fffffff0aff7812 */ /* 0x000fc4000000c0ff */
[----:B------:R-:W-:-:S13]  /*1110*/  ISETP.LT.AND.EX P1, PT, R0, UR12, PT, P1 ;  /* 0x0000000c00007c0c */ /* 0x000fda000bf21310 */
[----:B-1----:R-:W-:Y:S05]  /*1120*/  @!P0 BRA P1, `(.L_x_351) ;  /* 0xfffffffc008c8947 */ /* 0x002fea000083ffff */
[----:B------:R-:W-:Y:S05]  /*1130*/  EXIT ;  /* 0x000000000000794d */ /* 0x000fea0003800000 */
        .weak           $__internal_36_$__cuda_sm20_div_u16
        .type           $__internal_36_$__cuda_sm20_div_u16,@function
        .size           $__internal_36_$__cuda_sm20_div_u16,(.L_x_4170 - $__internal_36_$__cuda_sm20_div_u16)
$__internal_36_$__cuda_sm20_div_u16:
        /* <DEDUP_REMOVED lines=18> */
[----:B------:R-:W-:Y:S06]  /*1260*/  RET.REL.NODEC R2 `(_ZN2at6native61_GLOBAL__N__44eb8e94_28_ForeachBinaryOpScalarList_cu_dda10a6925multi_tensor_apply_kernelINS1_28TensorListScalarListMetadataIfLi2EEENS1_25BinaryOpScalarListFunctorIN3c108BFloat16ELi2ELi1ELi1EEEJSt5minusIfEEEEvT_T0_DpT1_) ;  /* 0xffffffec02647950 */ /* 0x000fec0003c3ffff */
.L_x_352:
        /* <DEDUP_REMOVED lines=9> */
.L_x_4170:


//--------------------- .text._ZN2at6native61_GLOBAL__N__44eb8e94_28_ForeachBinaryOpScalarList_cu_dda10a6925multi_tensor_apply_kernelINS1_28TensorListScalarListMetadataIfLi2EEENS1_25BinaryOpScalarListFunctorIN3c104HalfELi2ELi1ELi1EEEJSt5minusIfEEEEvT_T0_DpT1_ --------------------------
	.section	.text._ZN2at6native61_GLOBAL__N__44eb8e94_28_ForeachBinaryOpScalarList_cu_dda10a6925multi_tensor_apply_kernelINS1_28TensorListScalarListMetadataIfLi2EEENS1_25BinaryOpScalarListFunctorIN3c104HalfELi2ELi1ELi1EEEJSt5minusIfEEEEvT_T0_DpT1_,"ax",@progbits
	.align	128
.text._ZN2at6native61_GLOBAL__N__44eb8e94_28_ForeachBinaryOpScalarList_cu_dda10a6925multi_tensor_apply_kernelINS1_28TensorListScalarListMetadataIfLi2EEENS1_25BinaryOpScalarListFunctorIN3c104HalfELi2ELi1ELi1EEEJSt5minusIfEEEEvT_T0_DpT1_:
        .type           _ZN2at6native61_GLOBAL__N__44eb8e94_28_ForeachBinaryOpScalarList_cu_dda10a6925multi_tensor_apply_kernelINS1_28TensorListScalarListMetadataIfLi2EEENS1_25BinaryOpScalarListFunctorIN3c104HalfELi2ELi1ELi1EEEJSt5minusIfEEEEvT_T0_DpT1_,@function
        .size           _ZN2at6native61_GLOBAL__N__44eb8e94_28_ForeachBinaryOpScalarList_cu_dda10a6925multi_tensor_apply_kernelINS1_28TensorListScalarListMetadataIfLi2EEENS1_25BinaryOpScalarListFunctorIN3c104HalfELi2ELi1ELi1EEEJSt5minusIfEEEEvT_T0_DpT1_,(.L_x_4172 - _ZN2at6native61_GLOBAL__N__44eb8e94_28_ForeachBinaryOpScalarList_cu_dda10a6925multi_tensor_apply_kernelINS1_28TensorListScalarListMetadataIfLi2EEENS1_25BinaryOpScalarListFunctorIN3c104HalfELi2ELi1ELi1EEEJSt5minusIfEEEEvT_T0_DpT1_)
        .other          _ZN2at6native61_GLOBAL__N__44eb8e94_28_ForeachBinaryOpScalarList_cu_dda10a6925multi_tensor_apply_kernelINS1_28TensorListScalarListMetadataIfLi2EEENS1_25BinaryOpScalarListFunctorIN3c104HalfELi2ELi1ELi1EEEJSt5minusIfEEEEvT_T0_DpT1_,@"STO_CUDA_ENTRY STV_DEFAULT"
_ZN2at6native61_GLOBAL__N__44eb8e94_28_ForeachBinaryOpScalarList_cu_dda10a6925multi_tensor_apply_kernelINS1_28TensorListScalarListMetadataIfLi2EEENS1_25BinaryOpScalarListFunctorIN3c104HalfELi2ELi1ELi1EEEJSt5minusIfEEEEvT_T0_DpT1_:
        /* <DEDUP_REMOVED lines=42> */
[----:B------:R-:W-:Y:S05]  /*02a0*/  CALL.REL.NOINC `($__internal_37_$__cuda_sm20_div_u16) ;  /* 0x0000000c009c7944 */ /* 0x000fea0003c00000 */
        /* <DEDUP_REMOVED lines=16> */
.L_x_355:
        /* <DEDUP_REMOVED lines=37> */
[----:B--2---:R-:W-:-:S05]  /*0600*/  HADD2.F32 R4, -RZ, R4.H0_H0 ;  /* 0x20000004ff047230 */ /* 0x004fca0000004100 */
[----:B------:R-:W-:-:S05]  /*0610*/  FADD.FTZ R4, R4, -UR14 ;  /* 0x8000000e04047e21 */ /* 0x000fca0008010000 */
[----:B------:R-:W-:Y:S02]  /*0620*/  F2FP.F16.F32.PACK_AB R3, RZ, R4 ;  /* 0x00000004ff03723e */ /* 0x000fe400000000ff */
[----:B------:R-:W-:Y:S02]  /*0630*/  @!P3 LEA R4, P5, R5, UR10, 0x1 ;  /* 0x0000000a0504bc11 */ /* 0x000fe4000f8a08ff */
[----:B------:R-:W-:Y:S01]  /*0640*/  PRMT R9, R3, 0x7610, R9 ;  /* 0x0000761003097816 */ /* 0x000fe20000000009 */
[----:B---3--:R-:W-:Y:S01]  /*0650*/  HADD2.F32 R21, -RZ, R21.H0_H0 ;  /* 0x20000015ff157230 */ /* 0x008fe20000004100 */
[----:B------:R-:W-:-:S03]  /*0660*/  @!P3 LEA.HI.X R5, R5, UR11, R20, 0x1, P5 ;  /* 0x0000000b0505bc11 */ /* 0x000fc6000a8f0c14 */
[----:B------:R0:W-:Y:S01]  /*0670*/  @!P2 STG.E.U16 desc[UR18][R6.64], R9 ;  /* 0x000000090600a986 */ /* 0x0001e2000c101512 */
[----:B------:R-:W-:Y:S01]  /*0680*/  IADD3 R16, P5, PT, R16, UR13, RZ ;  /* 0x0000000d10107c10 */ /* 0x000fe2000ffbe0ff */
[----:B----4-:R-:W-:Y:S02]  /*0690*/  HADD2.F32 R23, -RZ, R23.H0_H0 ;  /* 0x20000017ff177230 */ /* 0x010fe40000004100 */
[----:B------:R-:W-:Y:S01]  /*06a0*/  FADD.FTZ R21, R21, -UR14 ;  /* 0x8000000e15157e21 */ /* 0x000fe20008010000 */
[----:B------:R-:W-:Y:S01]  /*06b0*/  @!P4 LEA R8, P2, R17, UR10, 0x1 ;  /* 0x0000000a1108cc11 */ /* 0x000fe2000f8408ff */
[----:B------:R-:W-:Y:S02]  /*06c0*/  IMAD.X R19, RZ, RZ, R19, P5 ;  /* 0x000000ffff137224 */ /* 0x000fe400028e0613 */
[----:B------:R-:W-:Y:S01]  /*06d0*/  FADD.FTZ R23, R23, -UR14 ;  /* 0x8000000e17177e21 */ /* 0x000fe20008010000 */
[----:B------:R-:W-:Y:S02]  /*06e0*/  F2FP.F16.F32.PACK_AB R21, RZ, R21 ;  /* 0x00000015ff15723e */ /* 0x000fe400000000ff */
[----:B0-----:R-:W-:-:S02]  /*06f0*/  @!P4 LEA.HI.X R9, R17, UR11, R14, 0x1, P2 ;  /* 0x0000000b1109cc11 */ /* 0x001fc400090f0c0e */
[----:B------:R-:W-:Y:S02]  /*0700*/  IADD3 R17, P5, PT, R17, UR13, RZ ;  /* 0x0000000d11117c10 */ /* 0x000fe4000ffbe0ff */
[----:B------:R-:W-:Y:S02]  /*0710*/  F2FP.F16.F32.PACK_AB R23, RZ, R23 ;  /* 0x00000017ff17723e */ /* 0x000fe400000000ff */
        /* <DEDUP_REMOVED lines=11> */
[----:B-----5:R-:W-:Y:S01]  /*07d0*/  HADD2.F32 R18, -RZ, R18.H0_H0 ;  /* 0x20000012ff127230 */ /* 0x020fe20000004100 */
[----:B------:R-:W-:Y:S01]  /*07e0*/  ISETP.GE.U32.AND P6, PT, R15, UR16, PT ;  /* 0x000000100f007c0c */ /* 0x000fe2000bfc6070 */
[----:B------:R-:W-:Y:S01]  /*07f0*/  IMAD.X R20, RZ, RZ, R22, P3 ;  /* 0x000000ffff147224 */ /* 0x000fe200018e0616 */
[----:B------:R-:W-:Y:S02]  /*0800*/  ISETP.GE.AND.EX P4, PT, R14, UR17, PT, P4 ;  /* 0x000000110e007c0c */ /* 0x000fe4000bf86340 */
[----:B------:R-:W-:Y:S01]  /*0810*/  ISETP.GE.U32.AND P5, PT, R21, UR16, PT ;  /* 0x0000001015007c0c */ /* 0x000fe2000bfa6070 */
[----:B------:R-:W-:Y:S01]  /*0820*/  FADD.FTZ R18, R18, -UR14 ;  /* 0x8000000e12127e21 */ /* 0x000fe20008010000 */
[----:B------:R-:W-:-:S02]  /*0830*/  ISETP.GE.AND.EX P3, PT, R22, UR17, PT, P6 ;  /* 0x0000001116007c0c */ /* 0x000fc4000bf66360 */
[----:B------:R-:W-:Y:S02]  /*0840*/  ISETP.GE.AND.EX P5, PT, R20, UR17, PT, P5 ;  /* 0x0000001114007c0c */ /* 0x000fe4000bfa6350 */
[----:B------:R-:W-:Y:S02]  /*0850*/  F2FP.F16.F32.PACK_AB R18, RZ, R18 ;  /* 0x00000012ff12723e */ /* 0x000fe400000000ff */
        /* <DEDUP_REMOVED lines=30> */
[----:B--2---:R-:W-:Y:S02]  /*0a40*/  HADD2.F32 R18, -RZ, R18.H0_H0 ;  /* 0x20000012ff127230 */ /* 0x004fe40000004100 */
[----:B---3--:R-:W-:Y:S02]  /*0a50*/  HADD2.F32 R24, -RZ, R24.H0_H0 ;  /* 0x20000018ff187230 */ /* 0x008fe40000004100 */
[----:B----4-:R-:W-:Y:S02]  /*0a60*/  HADD2.F32 R25, -RZ, R25.H0_H0 ;  /* 0x20000019ff197230 */ /* 0x010fe40000004100 */
[----:B------:R-:W-:Y:S01]  /*0a70*/  FADD.FTZ R18, R18, -UR14 ;  /* 0x8000000e12127e21 */ /* 0x000fe20008010000 */
[----:B------:R-:W-:Y:S01]  /*0a80*/  FADD.FTZ R24, R24, -UR14 ;  /* 0x8000000e18187e21 */ /* 0x000fe20008010000 */
[----:B-----5:R-:W-:Y:S02]  /*0a90*/  HADD2.F32 R23, -RZ, R23.H0_H0 ;  /* 0x20000017ff177230 */ /* 0x020fe40000004100 */
[----:B------:R-:W-:Y:S01]  /*0aa0*/  FADD.FTZ R25, R25, -UR14 ;  /* 0x8000000e19197e21 */ /* 0x000fe20008010000 */
[----:B------:R-:W-:-:S02]  /*0ab0*/  F2FP.F16.F32.PACK_AB R18, RZ, R18 ;  /* 0x00000012ff12723e */ /* 0x000fc400000000ff */
[----:B------:R-:W-:Y:S02]  /*0ac0*/  FADD.FTZ R23, R23, -UR14 ;  /* 0x8000000e17177e21 */ /* 0x000fe40008010000 */
[----:B------:R-:W-:Y:S02]  /*0ad0*/  F2FP.F16.F32.PACK_AB R25, RZ, R25 ;  /* 0x00000019ff19723e */ /* 0x000fe400000000ff */
[----:B------:R-:W-:Y:S02]  /*0ae0*/  F2FP.F16.F32.PACK_AB R24, RZ, R24 ;  /* 0x00000018ff18723e */ /* 0x000fe400000000ff */
[----:B------:R-:W-:Y:S01]  /*0af0*/  F2FP.F16.F32.PACK_AB R23, RZ, R23 ;  /* 0x00000017ff17723e */ /* 0x000fe200000000ff */
[----:B------:R1:W-:Y:S04]  /*0b00*/  @!P2 STG.E.U16 desc[UR18][R2.64], R18 ;  /* 0x000000120200a986 */ /* 0x0003e8000c101512 */
[----:B------:R1:W-:Y:S04]  /*0b10*/  @!P4 STG.E.U16 desc[UR18][R6.64], R25 ;  /* 0x000000190600c986 */ /* 0x0003e8000c101512 */
[----:B------:R1:W-:Y:S04]  /*0b20*/  @!P3 STG.E.U16 desc[UR18][R16.64], R24 ;  /* 0x000000181000b986 */ /* 0x0003e8000c101512 */
[----:B------:R1:W-:Y:S01]  /*0b30*/  @!P5 STG.E.U16 desc[UR18][R4.64], R23 ;  /* 0x000000170400d986 */ /* 0x0003e2000c101512 */
[----:B------:R-:W-:Y:S05]  /*0b40*/  @P1 BRA `(.L_x_355) ;  /* 0xfffffff800181947 */ /* 0x000fea000383ffff */
.L_x_354:
        /* <DEDUP_REMOVED lines=36> */
[----:B--2---:R-:W-:Y:S02]  /*0d90*/  HADD2.F32 R4, -RZ, R4.H0_H0 ;  /* 0x20000004ff047230 */ /* 0x004fe40000004100 */
[----:B---3--:R-:W-:-:S03]  /*0da0*/  HADD2.F32 R19, -RZ, R11.H0_H0 ;  /* 0x2000000bff137230 */ /* 0x008fc60000004100 */
[----:B------:R-:W-:Y:S01]  /*0db0*/  FADD.FTZ R11, R4, -UR14 ;  /* 0x8000000e040b7e21 */ /* 0x000fe20008010000 */
[----:B------:R-:W-:Y:S01]  /*0dc0*/  @!P1 LEA R4, P4, R5, UR10, 0x1 ;  /* 0x0000000a05049c11 */ /* 0x000fe2000f8808ff */
[----:B------:R-:W-:Y:S01]  /*0dd0*/  FADD.FTZ R19, R19, -UR14 ;  /* 0x8000000e13137e21 */ /* 0x000fe20008010000 */
[----:B----4-:R-:W-:Y:S02]  /*0de0*/  HADD2.F32 R18, -RZ, R18.H0_H0 ;  /* 0x20000012ff127230 */ /* 0x010fe40000004100 */
[----:B------:R-:W-:-:S03]  /*0df0*/  F2FP.F16.F32.PACK_AB R11, RZ, R11 ;  /* 0x0000000bff0b723e */ /* 0x000fc600000000ff */
[----:B------:R-:W-:Y:S01]  /*0e00*/  FADD.FTZ R18, R18, -UR14 ;  /* 0x8000000e12127e21 */ /* 0x000fe20008010000 */
[----:B------:R-:W-:Y:S02]  /*0e10*/  @!P1 LEA.HI.X R5, R5, UR11, R10, 0x1, P4 ;  /* 0x0000000b05059c11 */ /* 0x000fe4000a0f0c0a */
[----:B------:R-:W-:Y:S02]  /*0e20*/  F2FP.F16.F32.PACK_AB R19, RZ, R19 ;  /* 0x00000013ff13723e */ /* 0x000fe400000000ff */
[----:B------:R-:W-:Y:S01]  /*0e30*/  F2FP.F16.F32.PACK_AB R18, RZ, R18 ;  /* 0x00000012ff12723e */ /* 0x000fe200000000ff */
[----:B------:R0:W-:Y:S01]  /*0e40*/  @!P0 STG.E.U16 desc[UR18][R2.64], R11 ;  /* 0x0000000b02008986 */ /* 0x0001e2000c101512 */
[----:B-----5:R-:W-:-:S03]  /*0e50*/  HADD2.F32 R0, -RZ, R0.H0_H0 ;  /* 0x20000000ff007230 */ /* 0x020fc60000004100 */
[----:B------:R0:W-:Y:S04]  /*0e60*/  @!P1 STG.E.U16 desc[UR18][R4.64], R19 ;  /* 0x0000001304009986 */ /* 0x0001e8000c101512 */
[----:B------:R0:W-:Y:S01]  /*0e70*/  @!P2 STG.E.U16 desc[UR18][R12.64], R18 ;  /* 0x000000120c00a986 */ /* 0x0001e2000c101512 */
[----:B------:R-:W-:Y:S01]  /*0e80*/  FADD.FTZ R0, R0, -UR14 ;  /* 0x8000000e00007e21 */ /* 0x000fe20008010000 */
[----:B------:R-:W-:Y:S06]  /*0e90*/  @P3 EXIT ;  /* 0x000000000000394d */ /* 0x000fec0003800000 */
[C---:B0-----:R-:W-:Y:S02]  /*0ea0*/  LEA R2, P0, R6.reuse, UR10, 0x1 ;  /* 0x0000000a06027c11 */ /* 0x041fe4000f8008ff */
[----:B------:R-:W-:Y:S02]  /*0eb0*/  F2FP.F16.F32.PACK_AB R0, RZ, R0 ;  /* 0x00000000ff00723e */ /* 0x000fe400000000ff */
[----:B------:R-:W-:-:S05]  /*0ec0*/  LEA.HI.X R3, R6, UR11, R7, 0x1, P0 ;  /* 0x0000000b06037c11 */ /* 0x000fca00080f0c07 */
[----:B------:R-:W-:Y:S01]  /*0ed0*/  STG.E.U16 desc[UR18][R2.64], R0 ;  /* 0x0000000002007986 */ /* 0x000fe2000c101512 */
[----:B------:R-:W-:Y:S05]  /*0ee0*/  EXIT ;  /* 0x000000000000794d */ /* 0x000fea0003800000 */
.L_x_353:
[----:B------:R-:W1:Y:S02]  /*0ef0*/  S2R R10, SR_TID.X ;  /* 0x00000000000a7919 */ /* 0x000e640000002100 */
[----:B-1----:R-:W-:-:S03]  /*0f00*/  IMAD.WIDE.U32 R2, R10, 0x4, RZ ;  /* 0x000000040a027825 */ /* 0x002fc600078e00ff */
[----:B------:R-:W-:-:S04]  /*0f10*/  ISETP.GE.U32.AND P0, PT, R2, UR20, PT ;  /* 0x0000001402007c0c */ /* 0x000fc8000bf06070 */
[----:B------:R-:W-:-:S13]  /*0f20*/  ISETP.GE.AND.EX P0, PT, R3, UR12, PT, P0 ;  /* 0x0000000c03007c0c */ /* 0x000fda000bf06300 */
[----:B0-----:R-:W-:Y:S05]  /*0f30*/  @P0 EXIT ;  /* 0x000000000000094d */ /* 0x001fea0003800000 */
[----:B------:R-:W-:Y:S01]  /*0f40*/  IMAD.MOV.U32 R11, RZ, RZ, RZ ;  /* 0x000000ffff0b7224 */ /* 0x000fe200078e00ff */
[----:B------:R-:W0:Y:S06]  /*0f50*/  LDCU UR4, c[0x0][0x360] ;  /* 0x00006c00ff0477ac */ /* 0x000e2c0008000800 */
.L_x_356:
[C---:B------:R-:W-:Y:S01]  /*0f60*/  IMAD.SHL.U32 R4, R10.reuse, 0x8, RZ ;  /* 0x000000080a047824 */ /* 0x040fe200078e00ff */
[----:B------:R-:W-:-:S04]  /*0f70*/  SHF.L.U64.HI R9, R10, 0x3, R11 ;  /* 0x000000030a097819 */ /* 0x000fc8000001020b */
[----:B------:R-:W-:-:S04]  /*0f80*/  IADD3 R2, P0, PT, R4, UR8, RZ ;  /* 0x0000000804027c10 */ /* 0x000fc8000ff1e0ff */
[----:B------:R-:W-:-:S06]  /*0f90*/  IADD3.X R3, PT, PT, R9, UR9, RZ, P0, !PT ;  /* 0x0000000909037c10 */ /* 0x000fcc00087fe4ff */
[----:B------:R-:W2:Y:S01]  /*0fa0*/  LDG.E.64 R2, desc[UR18][R2.64] ;  /* 0x0000001202027981 */ /* 0x000ea2000c1e1b00 */
[----:B------:R-:W-:Y:S01]  /*0fb0*/  IADD3 R4, P0, PT, R4, UR10, RZ ;  /* 0x0000000a04047c10 */ /* 0x000fe2000ff1e0ff */
[--C-:B--2---:R-:W-:Y:S02]  /*0fc0*/  HADD2.F32 R0, -RZ, R2.reuse.H0_H0 ;  /* 0x20000002ff007230 */ /* 0x104fe40000004100 */
[----:B------:R-:W-:Y:S02]  /*0fd0*/  HADD2.F32 R5, -RZ, R2.H1_H1 ;  /* 0x30000002ff057230 */ /* 0x000fe40000004100 */
[--C-:B------:R-:W-:Y:S02]  /*0fe0*/  HADD2.F32 R6, -RZ, R3.reuse.H0_H0 ;  /* 0x20000003ff067230 */ /* 0x100fe40000004100 */
[----:B------:R-:W-:Y:S01]  /*0ff0*/  FADD.FTZ R0, R0, -UR14 ;  /* 0x8000000e00007e21 */ /* 0x000fe20008010000 */
[----:B------:R-:W-:Y:S02]  /*1000*/  HADD2.F32 R7, -RZ, R3.H1_H1 ;  /* 0x30000003ff077230 */ /* 0x000fe40000004100 */
[----:B------:R-:W-:Y:S01]  /*1010*/  FADD.FTZ R5, R5, -UR14 ;  /* 0x8000000e05057e21 */ /* 0x000fe20008010000 */
[----:B------:R-:W-:-:S02]  /*1020*/  FADD.FTZ R6, R6, -UR14 ;  /* 0x8000000e06067e21 */ /* 0x000fc40008010000 */
[----:B------:R-:W-:Y:S02]  /*1030*/  FADD.FTZ R7, R7, -UR14 ;  /* 0x8000000e07077e21 */ /* 0x000fe40008010000 */
[----:B------:R-:W-:Y:S02]  /*1040*/  F2FP.F16.F32.PACK_AB R8, R5, R0 ;  /* 0x000000000508723e */ /* 0x000fe400000000ff */
[----:B------:R-:W-:Y:S02]  /*1050*/  IADD3.X R5, PT, PT, R9, UR11, RZ, P0, !PT ;  /* 0x0000000b09057c10 */ /* 0x000fe400087fe4ff */
[----:B0-----:R-:W-:Y:S02]  /*1060*/  IADD3 R10, P0, PT, R10, UR4, RZ ;  /* 0x000000040a0a7c10 */ /* 0x001fe4000ff1e0ff */
[----:B------:R-:W-:-:S03]  /*1070*/  F2FP.F16.F32.PACK_AB R9, R7, R6 ;  /* 0x000000060709723e */ /* 0x000fc600000000ff */
[C---:B------:R-:W-:Y:S02]  /*1080*/  IMAD.SHL.U32 R0, R10.reuse, 0x4, RZ ;  /* 0x000000040a007824 */ /* 0x040fe400078e00ff */
[----:B------:R-:W-:Y:S01]  /*1090*/  IMAD.X R11, RZ, RZ, R11, P0 ;  /* 0x000000ffff0b7224 */ /* 0x000fe200000e060b */
[----:B------:R1:W-:Y:S01]  /*10a0*/  STG.E.64 desc[UR18][R4.64], R8 ;  /* 0x0000000804007986 */ /* 0x0003e2000c101b12 */
[----:B------:R-:W-:Y:S02]  /*10b0*/  LOP3.LUT P0, RZ, R10, 0xffffc000, RZ, 0xc0, !PT ;  /* 0xffffc0000aff7812 */ /* 0x000fe4000780c0ff */
[----:B------:R-:W-:Y:S02]  /*10c0*/  ISETP.LT.U32.AND P1, PT, R0, UR20, PT ;  /* 0x0000001400007c0c */ /* 0x000fe4000bf21070 */
[----:B------:R-:W-:Y:S02]  /*10d0*/  SHF.L.U64.HI R0, R10, 0x2, R11 ;  /* 0x000000020a007819 */ /* 0x000fe4000001020b */
[----:B------:R-:W-:-:S02]  /*10e0*/  LOP3.LUT P0, RZ, R11, 0x3fffffff, RZ, 0xc0, P0 ;  /* 0x3fffffff0bff7812 */ /* 0x000fc4000000c0ff */
[----:B------:R-:W-:-:S13]  /*10f0*/  ISETP.LT.AND.EX P1, PT, R0, UR12, PT, P1 ;  /* 0x0000000c00007c0c */ /* 0x000fda000bf21310 */
[----:B-1----:R-:W-:Y:S05]  /*1100*/  @!P0 BRA P1, `(.L_x_356) ;  /* 0xfffffffc00948947 */ /* 0x002fea000083ffff */
[----:B------:R-:W-:Y:S05]  /*1110*/  EXIT ;  /* 0x000000000000794d */ /* 0x000fea0003800000 */
        .weak           $__internal_37_$__cuda_sm20_div_u16
        .type           $__internal_37_$__cuda_sm20_div_u16,@function
        .size           $__internal_37_$__cuda_sm20_div_u16,(.L_x_4172 - $__internal_37_$__cuda_sm20_div_u16)
$__internal_37_$__cuda_sm20_div_u16:
        /* <DEDUP_REMOVED lines=18> */
[----:B------:R-:W-:Y:S06]  /*1240*/  RET.REL.NODEC R2 `(_ZN2at6native61_GLOBAL__N__44eb8e94_28_ForeachBinaryOpScalarList_cu_dda10a6925multi_tensor_apply_kernelINS1_28TensorListScalarListMetadataIfLi2EEENS1_25BinaryOpScalarListFunctorIN3c104HalfELi2ELi1ELi1EEEJSt5minusIfEEEEvT_T0_DpT1_) ;  /* 0xffffffec026c7950 */ /* 0x000fec0003c3ffff */
.L_x_357:
        /* <DEDUP_REMOVED lines=11> */
.L_x_4172:


//--------------------- .text._ZN2at6native61_GLOBAL__N__44eb8e94_28_ForeachBinaryOpScalarList_cu_dda10a6925multi_tensor_apply_kernelINS1_28TensorListScalarListMetadataIbLi2EEENS1_25BinaryOpScalarListFunctorIbLi2ELi1ELi1EEEJSt5minusIbEEEEvT_T0_DpT1_ --------------------------
	.section	.text._ZN2at6native61_GLOBAL__N__44eb8e94_28_ForeachBinaryOpScalarList_cu_dda10a6925multi_tensor_apply_kernelINS1_28TensorListScalarListMetadataIbLi2EEENS1_25BinaryOpScalarListFunctorIbLi2ELi1ELi1EEEJSt5minusIbEEEEvT_T0_DpT1_,"ax",@progbits
	.align	128
.text._ZN2at6native61_GLOBAL__N__44eb8e94_28_ForeachBinaryOpScalarList_cu_dda10a6925multi_tensor_apply_kernelINS1_28TensorListScalarListMetadataIbLi2EEENS1_25BinaryOpScalarListFunctorIbLi2ELi1ELi1EEEJSt5minusIbEEEEvT_T0_DpT1_:
        .type           _ZN2at6native61_GLOBAL__N__44eb8e94_28_ForeachBinaryOpScalarList_cu_dda10a6925multi_tensor_apply_kernelINS1_28TensorListScalarListMetadataIbLi2EEENS1_25BinaryOpScalarListFunctorIbLi2ELi1ELi1EEEJSt5minusIbEEEEvT_T0_DpT1_,@function
        .size           _ZN2at6native61_GLOBAL__N__44eb8e94_28_ForeachBinaryOpScalarList_cu_dda10a6925multi_tensor_apply_kernelINS1_28TensorListScalarListMetadataIbLi2EEENS1_25BinaryOpScalarListFunctorIbLi2ELi1ELi1EEEJSt5minusIbEEEEvT_T0_DpT1_,(.L_x_4174 - _ZN2at6native61_GLOBAL__N__44eb8e94_28_ForeachBinaryOpScalarList_cu_dda10a6925multi_tensor_apply_kernelINS1_28TensorListScalarListMetadataIbLi2EEENS1_25BinaryOpScalarListFunctorIbLi2ELi1ELi1EEEJSt5minusIbEEEEvT_T0_DpT1_)
        .other          _ZN2at6native61_GLOBAL__N__44eb8e94_28_ForeachBinaryOpScalarList_cu_dda10a6925multi_tensor_apply_kernelINS1_28TensorListScalarListMetadataIbLi2EEENS1_25BinaryOpScalarListFunctorIbLi2ELi1ELi1EEEJSt5minusIbEEEEvT_T0_DpT1_,@"STO_CUDA_ENTRY STV_DEFAULT"
_ZN2at6native61_GLOBAL__N__44eb8e94_28_ForeachBinaryOpScalarList_cu_dda10a6925multi_tensor_apply_kernelINS1_28TensorListScalarListMetadataIbLi2EEENS1_25BinaryOpScalarListFunctorIbLi2ELi1ELi1EEEJSt5minusIbEEEEvT_T0_DpT1_:
        /* <DEDUP_REMOVED lines=42> */
[----:B------:R-:W-:Y:S05]  /*02a0*/  CALL.REL.NOINC `($__internal_38_$__cuda_sm20_div_u16) ;  /* 0x00000010006c7944 */ /* 0x000fea0003c00000 */
        /* <DEDUP_REMOVED lines=22> */
[----:B------:R-:W-:Y:S02]  /*0410*/  UIADD3.X UR26, UPT, UPT, URZ, UR19, URZ, UP0, !UPT ;  /* 0x00000013ff1a7290 */ /* 0x000fe400087fe4ff */
[----:B0-----:R-:W-:Y:S02]  /*0420*/  UIADD3 UR47, UP4, UPT, UR4, UR25, URZ ;  /* 0x00000019042f7290 */ /* 0x001fe4000ff9e0ff */
[----:B----4-:R-:W-:-:S02]  /*0430*/  UIADD3 UR25, UP1, UPT, UR10, UR25, URZ ;  /* 0x000000190a197290 */ /* 0x010fc4000ff3e0ff */
[----:B------:R-:W-:Y:S02]  /*0440*/  UIMAD.WIDE.U32 UR16, UR33, 0x5, UR18 ;  /* 0x00000005211078a5 */ /* 0x000fe4000f8e0012 */
[----:B------:R-:W-:Y:S02]  /*0450*/  UIADD3 UR45, UP0, UPT, UR4, UR22, URZ ;  /* 0x00000016042d7290 */ /* 0x000fe4000ff1e0ff */
[----:B------:R-:W-:Y:S02]  /*0460*/  UIADD3 UR44, UP6, UPT, UR10, UR22, URZ ;  /* 0x000000160a2c7290 */ /* 0x000fe4000ffde0ff */
[----:B------:R-:W-:Y:S02]  /*0470*/  UIADD3 UR42, UP5, UPT, UR4, UR20, URZ ;  /* 0x00000014042a7290 */ /* 0x000fe4000ffbe0ff */
[----:B------:R-:W-:Y:S02]  /*0480*/  UIADD3.X UR48, UPT, UPT, UR5, UR26, URZ, UP4, !UPT ;  /* 0x0000001a05307290 */ /* 0x000fe4000a7fe4ff */
[----:B------:R-:W-:-:S02]  /*0490*/  UIMAD.WIDE.U32 UR12, UR33, 0x7, UR18 ;  /* 0x00000007210c78a5 */ /* 0x000fc4000f8e0012 */
[----:B------:R-:W-:Y:S02]  /*04a0*/  UIADD3 UR6, UP2, UPT, UR18, UR33, URZ ;  /* 0x0000002112067290 */ /* 0x000fe4000ff5e0ff */
[----:B------:R-:W-:Y:S02]  /*04b0*/  UIADD3 UR41, UP3, UPT, UR10, UR20, URZ ;  /* 0x000000140a297290 */ /* 0x000fe4000ff7e0ff */
[----:B------:R-:W-:Y:S02]  /*04c0*/  UIADD3.X UR26, UPT, UPT, UR11, UR26, URZ, UP1, !UPT ;  /* 0x0000001a0b1a7290 */ /* 0x000fe40008ffe4ff */
[----:B------:R-:W-:Y:S02]  /*04d0*/  UIMAD.WIDE.U32 UR14, UR33, 0x6, UR18 ;  /* 0x00000006210e78a5 */ /* 0x000fe4000f8e0012 */
[----:B------:R-:W-:Y:S02]  /*04e0*/  UIADD3 UR38, UP1, UPT, UR10, UR16, URZ ;  /* 0x000000100a267290 */ /* 0x000fe4000ff3e0ff */
[----:B------:R-:W-:-:S02]  /*04f0*/  UIADD3.X UR46, UPT, UPT, UR5, UR23, URZ, UP0, !UPT ;  /* 0x00000017052e7290 */ /* 0x000fc400087fe4ff */
[----:B------:R-:W-:Y:S02]  /*0500*/  UIADD3.X UR22, UPT, UPT, UR11, UR23, URZ, UP6, !UPT ;  /* 0x000000170b167290 */ /* 0x000fe4000b7fe4ff */
[----:B------:R-:W-:Y:S02]  /*0510*/  UIADD3.X UR43, UPT, UPT, UR5, UR21, URZ, UP5, !UPT ;  /* 0x00000015052b7290 */ /* 0x000fe4000affe4ff */
[----:B------:R-:W-:Y:S02]  /*0520*/  UIADD3 UR39, UP4, UPT, UR4, UR16, URZ ;  /* 0x0000001004277290 */ /* 0x000fe4000ff9e0ff */
[----:B------:R-:W-:Y:S02]  /*0530*/  UIADD3 UR23, UP5, UPT, UR4, UR12, URZ ;  /* 0x0000000c04177290 */ /* 0x000fe4000ffbe0ff */
[----:B------:R-:W-:Y:S02]  /*0540*/  UIADD3.X UR20, UPT, UPT, UR11, UR21, URZ, UP3, !UPT ;  /* 0x000000150b147290 */ /* 0x000fe40009ffe4ff */
[----:B------:R-:W-:-:S02]  /*0550*/  UIADD3.X UR18, UPT, UPT, URZ, UR19, URZ, UP2, !UPT ;  /* 0x00000013ff127290 */ /* 0x000fc400097fe4ff */
[----:B------:R-:W-:Y:S02]  /*0560*/  UIADD3 UR35, UP6, UPT, UR10, UR14, URZ ;  /* 0x0000000e0a237290 */ /* 0x000fe4000ffde0ff */
[----:B------:R-:W-:Y:S02]  /*0570*/  UIADD3 UR21, UP3, UPT, UR10, UR12, URZ ;  /* 0x0000000c0a157290 */ /* 0x000fe4000ff7e0ff */
[----:B------:R-:W-:Y:S02]  /*0580*/  UIADD3 UR19, UP2, UPT, UR10, UR6, URZ ;  /* 0x000000060a137290 */ /* 0x000fe4000ff5e0ff */
[----:B------:R-:W-:Y:S02]  /*0590*/  UIADD3.X UR16, UPT, UPT, UR11, UR17, URZ, UP1, !UPT ;  /* 0x000000110b107290 */ /* 0x000fe40008ffe4ff */
[----:B------:R-:W-:Y:S02]  /*05a0*/  UIADD3 UR36, UP0, UPT, UR4, UR14, URZ ;  /* 0x0000000e04247290 */ /* 0x000fe4000ff1e0ff */
[----:B------:R-:W-:-:S02]  /*05b0*/  UIADD3 UR10, UP1, UPT, UR4, UR6, URZ ;  /* 0x00000006040a7290 */ /* 0x000fc4000ff3e0ff */
[----:B------:R-:W-:Y:S02]  /*05c0*/  UIADD3.X UR34, UPT, UPT, UR5, UR13, URZ, UP5, !UPT ;  /* 0x0000000d05227290 */ /* 0x000fe4000affe4ff */
        /* <DEDUP_REMOVED lines=9> */
.L_x_360:
[C---:B------:R-:W-:Y:S01]  /*0660*/  ISETP.GE.U32.AND P3, PT, R2.reuse, UR32, PT ;  /* 0x0000002002007c0c */ /* 0x040fe2000bf66070 */
[----:B0-----:R-:W-:Y:S01]  /*0670*/  IMAD.U32 R5, RZ, RZ, UR33 ;  /* 0x00000021ff057e24 */ /* 0x001fe2000f8e00ff */
[----:B------:R-:W-:Y:S02]  /*0680*/  IADD3 R0, P0, PT, R2, UR33, RZ ;  /* 0x0000002102007c10 */ /* 0x000fe4000ff1e0ff */
[----:B------:R-:W-:Y:S02]  /*0690*/  ISETP.GE.AND.EX P3, PT, R3, UR31, PT, P3 ;  /* 0x0000001f03007c0c */ /* 0x000fe4000bf66330 */
[----:B------:R-:W-:Y:S01]  /*06a0*/  ISETP.GE.U32.AND P5, PT, R0, UR32, PT ;  /* 0x0000002000007c0c */ /* 0x000fe2000bfa6070 */
[----:B------:R-:W-:Y:S01]  /*06b0*/  IMAD.X R0, RZ, RZ, R3, P0 ;  /* 0x000000ffff007224 */ /* 0x000fe200000e0603 */
[----:B------:R-:W-:-:S04]  /*06c0*/  IADD3 R12, P4, P6, R5, UR33, R2 ;  /* 0x00000021050c7c10 */ /* 0x000fc8000fe9e002 */
[----:B------:R-:W-:Y:S02]  /*06d0*/  ISETP.GE.AND.EX P5, PT, R0, UR31, PT, P5 ;  /* 0x0000001f00007c0c */ /* 0x000fe4000bfa6350 */
[----:B------:R-:W-:Y:S02]  /*06e0*/  IADD3 R0, P2, PT, R12, UR33, RZ ;  /* 0x000000210c007c10 */ /* 0x000fe4000ff5e0ff */
[----:B------:R-:W-:Y:S02]  /*06f0*/  IADD3.X R13, PT, PT, RZ, RZ, R3, P4, P6 ;  /* 0x000000ffff0d7210 */ /* 0x000fe400027ec403 */
[----:B------:R-:W-:Y:S02]  /*0700*/  @!P3 IADD3 R4, P1, PT, R2, UR30, RZ ;  /* 0x0000001e0204bc10 */ /* 0x000fe4000ff3e0ff */
[----:B------:R-:W-:Y:S02]  /*0710*/  ISETP.GE.U32.AND P0, PT, R12, UR32, PT ;  /* 0x000000200c007c0c */ /* 0x000fe4000bf06070 */
[----:B------:R-:W-:-:S02]  /*0720*/  @!P3 IADD3.X R5, PT, PT, R3, UR7, RZ, P1, !PT ;  /* 0x000000070305bc10 */ /* 0x000fc40008ffe4ff */
[----:B------:R-:W-:Y:S01]  /*0730*/  ISETP.GE.U32.AND P1, PT, R0, UR32, PT ;  /* 0x0000002000007c0c */ /* 0x000fe2000bf26070 */
[----:B------:R-:W-:Y:S01]  /*0740*/  IMAD.X R0, RZ, RZ, R13, P2 ;  /* 0x000000ffff007224 */ /* 0x000fe200010e060d */
[----:B------:R-:W-:Y:S01]  /*0750*/  ISETP.GE.AND.EX P0, PT, R13, UR31, PT, P0 ;  /* 0x0000001f0d007c0c */ /* 0x000fe2000bf06300 */
[----:B------:R-:W2:Y:S01]  /*0760*/  @!P3 LDG.E.U8 R4, desc[UR28][R4.64] ;  /* 0x0000001c0404b981 */ /* 0x000ea2000c1e1100 */
[----:B------:R-:W-:Y:S02]  /*0770*/  @!P5 IADD3 R6, P4, PT, R2, UR10, RZ ;  /* 0x0000000a0206dc10 */ /* 0x000fe4000ff9e0ff */
[----:B------:R-:W-:Y:S02]  /*0780*/  ISETP.GE.AND.EX P1, PT, R0, UR31, PT, P1 ;  /* 0x0000001f00007c0c */ /* 0x000fe4000bf26310 */
[----:B------:R-:W-:-:S05]  /*0790*/  @!P5 IADD3.X R7, PT, PT, R3, UR11, RZ, P4, !PT ;  /* 0x0000000b0307dc10 */ /* 0x000fca000a7fe4ff */
[----:B------:R0:W3:Y:S02]  /*07a0*/  @!P5 LDG.E.U8 R6, desc[UR28][R6.64] ;  /* 0x0000001c0606d981 */ /* 0x0000e4000c1e1100 */
[----:B------:R-:W-:-:S04]  /*07b0*/  @!P0 IADD3 R8, P2, PT, R2, UR45, RZ ;  /* 0x0000002d02088c10 */ /* 0x000fc8000ff5e0ff */
[----:B------:R-:W-:Y:S02]  /*07c0*/  @!P0 IADD3.X R9, PT, PT, R3, UR46, RZ, P2, !PT ;  /* 0x0000002e03098c10 */ /* 0x000fe400097fe4ff */
[----:B------:R-:W-:-:S03]  /*07d0*/  @!P1 IADD3 R10, P2, PT, R2, UR42, RZ ;  /* 0x0000002a020a9c10 */ /* 0x000fc6000ff5e0ff */
[----:B------:R1:W4:Y:S01]  /*07e0*/  @!P0 LDG.E.U8 R8, desc[UR28][R8.64] ;  /* 0x0000001c08088981 */ /* 0x000322000c1e1100 */
[----:B------:R-:W-:-:S05]  /*07f0*/  @!P1 IADD3.X R11, PT, PT, R3, UR43, RZ, P2, !PT ;  /* 0x0000002b030b9c10 */ /* 0x000fca00097fe4ff */
[----:B------:R5:W5:Y:S01]  /*0800*/  @!P1 LDG.E.U8 R10, desc[UR28][R10.64] ;  /* 0x0000001c0a0a9981 */ /* 0x000b62000c1e1100 */
[----:B------:R-:W0:Y:S02]  /*0810*/  LDCU.U8 UR15, c[0x0][UR49+0x9c0] ;  /* 0x00013800310f77ac */ /* 0x000e240008000000 */
[----:B0-----:R-:W-:Y:S02]  /*0820*/  ULOP3.LUT UR17, UR15, 0xff, URZ, 0xc0, !UPT ;  /* 0x000000ff0f117892 */ /* 0x001fe4000f8ec0ff */
[----:B------:R-:W-:-:S04]  /*0830*/  USHF.L.U32 UR15, UR15, 0x3, URZ ;  /* 0x000000030f0f7899 */ /* 0x000fc800080006ff */
[----:B------:R-:W-:-:S12]  /*0840*/  UIMAD UR15, UR17, -0x7, UR15 ;  /* 0xfffffff9110f78a4 */ /* 0x000fd8000f8e020f */
[----:B------:R-:W0:Y:S01]  /*0850*/  LDCU.U8 UR15, c[0x0][UR15+0x980] ;  /* 0x000130000f0f77ac */ /* 0x000e220008000000 */
[----:B------:R-:W-:Y:S01]  /*0860*/  IMAD.U32 R7, RZ, RZ, UR33 ;  /* 0x00000021ff077e24 */ /* 0x000fe2000f8e00ff */
[----:B--2---:R-:W-:Y:S02]  /*0870*/  ISETP.NE.AND P2, PT, R4, RZ, !P3 ;  /* 0x000000ff0400720c */ /* 0x004fe40005f45270 */
[----:B------:R-:W-:Y:S02]  /*0880*/  @!P3 IADD3 R4, P6, PT, R2, UR27, RZ ;  /* 0x0000001b0204bc10 */ /* 0x000fe4000ffde0ff */
[----:B0-----:R-:W-:Y:S02]  /*0890*/  ISETP.NE.XOR P4, PT, RZ, UR15, P2 ;  /* 0x0000000fff007c0c */ /* 0x001fe40009785a70 */
[----:B------:R-:W-:Y:S02]  /*08a0*/  @!P3 IADD3.X R5, PT, PT, R3, UR8, RZ, P6, !PT ;  /* 0x000000080305bc10 */ /* 0x000fe4000b7fe4ff */
[----:B-1----:R-:W-:-:S02]  /*08b0*/  @!P3 SEL R9, RZ, 0x1, !P4 ;  /* 0x00000001ff09b807 */ /* 0x002fc40006000000 */
[----:B---3--:R-:W-:Y:S02]  /*08c0*/  ISETP.NE.AND P2, PT, R6, RZ, !P5 ;  /* 0x000000ff0600720c */ /* 0x008fe40006f45270 */
[----:B------:R-:W-:Y:S01]  /*08d0*/  IADD3 R12, P4, P6, R7, UR33, R12 ;  /* 0x00000021070c7c10 */ /* 0x000fe2000fe9e00c */
[----:B------:R0:W-:Y:S01]  /*08e0*/  @!P3 STG.E.U8 desc[UR28][R4.64], R9 ;  /* 0x000000090400b986 */ /* 0x0001e2000c10111c */
[----:B------:R-:W-:Y:S02]  /*08f0*/  ISETP.NE.XOR P2, PT, RZ, UR15, P2 ;  /* 0x0000000fff007c0c */ /* 0x000fe40009745a70 */
[----:B------:R-:W-:Y:S02]  /*0900*/  @!P5 IADD3 R6, P3, PT, R2, UR19, RZ ;  /* 0x000000130206dc10 */ /* 0x000fe4000ff7e0ff */
[----:B------:R-:W-:Y:S02]  /*0910*/  IADD3.X R13, PT, PT, RZ, RZ, R13, P4, P6 ;  /* 0x000000ffff0d7210 */ /* 0x000fe400027ec40d */
[----:B------:R-:W-:-:S02]  /*0920*/  SEL R15, RZ, 0x1, !P2 ;  /* 0x00000001ff0f7807 */ /* 0x000fc40005000000 */
[----:B------:R-:W-:Y:S02]  /*0930*/  IADD3 R0, P2, P6, R7, UR33, R12 ;  /* 0x0000002107007c10 */ /* 0x000fe4000fe5e00c */
[----:B------:R-:W-:Y:S02]  /*0940*/  @!P5 IADD3.X R7, PT, PT, R3, UR12, RZ, P3, !PT ;  /* 0x0000000c0307dc10 */ /* 0x000fe40009ffe4ff */
[----:B----4-:R-:W-:Y:S02]  /*0950*/  ISETP.NE.AND P4, PT, R8, RZ, !P0 ;  /* 0x000000ff0800720c */ /* 0x010fe40004785270 */
[----:B-----5:R-:W-:Y:S01]  /*0960*/  IADD3.X R11, PT, PT, RZ, RZ, R13, P2, P6 ;  /* 0x000000ffff0b7210 */ /* 0x020fe200017ec40d */
[----:B------:R1:W-:Y:S01]  /*0970*/  @!P5 STG.E.U8 desc[UR28][R6.64], R15 ;  /* 0x0000000f0600d986 */ /* 0x0003e2000c10111c */
[C---:B------:R-:W-:Y:S02]  /*0980*/  ISETP.GE.U32.AND P3, PT, R12.reuse, UR32, PT ;  /* 0x000000200c007c0c */ /* 0x040fe4000bf66070 */
[----:B------:R-:W-:-:S02]  /*0990*/  IADD3 R8, P6, PT, R12, UR33, RZ ;  /* 0x000000210c087c10 */ /* 0x000fc4000ffde0ff */
[----:B------:R-:W-:Y:S02]  /*09a0*/  ISETP.NE.AND P5, PT, R10, RZ, !P1 ;  /* 0x000000ff0a00720c */ /* 0x000fe40004fa5270 */
[----:B0-----:R-:W-:Y:S01]  /*09b0*/  @!P0 IADD3 R4, P2, PT, R2, UR44, RZ ;  /* 0x0000002c02048c10 */ /* 0x001fe2000ff5e0ff */
[----:B------:R-:W-:Y:S01]  /*09c0*/  IMAD.X R9, RZ, RZ, R13, P6 ;  /* 0x000000ffff097224 */ /* 0x000fe200030e060d */
[----:B------:R-:W-:Y:S02]  /*09d0*/  ISETP.GE.AND.EX P3, PT, R13, UR31, PT, P3 ;  /* 0x0000001f0d007c0c */ /* 0x000fe4000bf66330 */
[----:B------:R-:W-:Y:S02]  /*09e0*/  ISETP.NE.XOR P5, PT, RZ, UR15, P5 ;  /* 0x0000000fff007c0c */ /* 0x000fe4000afa5a70 */
[----:B------:R-:W-:Y:S02]  /*09f0*/  @!P0 IADD3.X R5, PT, PT, R3, UR22, RZ, P2, !PT ;  /* 0x0000001603058c10 */ /* 0x000fe400097fe4ff */
[----:B------:R-:W-:-:S02]  /*0a00*/  ISETP.GE.U32.AND P2, PT, R8, UR32, PT ;  /* 0x0000002008007c0c */ /* 0x000fc4000bf46070 */
[----:B------:R-:W-:Y:S02]  /*0a10*/  ISETP.NE.XOR P4, PT, RZ, UR15, P4 ;  /* 0x0000000fff007c0c */ /* 0x000fe4000a785a70 */
[----:B------:R-:W-:Y:S02]  /*0a20*/  SEL R19, RZ, 0x1, !P5 ;  /* 0x00000001ff137807 */ /* 0x000fe40006800000 */
[----:B-1----:R-:W-:Y:S02]  /*0a30*/  IADD3 R6, P5, PT, R0, UR33, RZ ;  /* 0x0000002100067c10 */ /* 0x002fe4000ffbe0ff */
[----:B------:R-:W-:Y:S02]  /*0a40*/  @!P1 IADD3 R8, P6, PT, R2, UR41, RZ ;  /* 0x0000002902089c10 */ /* 0x000fe4000ffde0ff */
[----:B------:R-:W-:Y:S02]  /*0a50*/  ISETP.GE.AND.EX P2, PT, R9, UR31, PT, P2 ;  /* 0x0000001f09007c0c */ /* 0x000fe4000bf46320 */
[----:B------:R-:W-:-:S02]  /*0a60*/  SEL R17, RZ, 0x1, !P4 ;  /* 0x00000001ff117807 */ /* 0x000fc40006000000 */
[----:B------:R-:W-:Y:S01]  /*0a70*/  ISETP.GE.U32.AND P4, PT, R0, UR32, PT ;  /* 0x0000002000007c0c */ /* 0x000fe2000bf86070 */
[----:B------:R-:W-:Y:S01]  /*0a80*/  IMAD.X R0, RZ, RZ, R11, P5 ;  /* 0x000000ffff007224 */ /* 0x000fe200028e060b */
[----:B------:R-:W-:Y:S02]  /*0a90*/  @!P1 IADD3.X R9, PT, PT, R3, UR20, RZ, P6, !PT ;  /* 0x0000001403099c10 */ /* 0x000fe4000b7fe4ff */
[----:B------:R-:W-:Y:S02]  /*0aa0*/  ISETP.GE.U32.AND P6, PT, R6, UR32, PT ;  /* 0x0000002006007c0c */ /* 0x000fe4000bfc6070 */
[----:B------:R-:W-:Y:S02]  /*0ab0*/  @!P3 IADD3 R6, P5, PT, R2, UR47, RZ ;  /* 0x0000002f0206bc10 */ /* 0x000fe4000ffbe0ff */
[----:B------:R-:W-:Y:S02]  /*0ac0*/  ISETP.GE.AND.EX P4, PT, R11, UR31, PT, P4 ;  /* 0x0000001f0b007c0c */ /* 0x000fe4000bf86340 */
[----:B------:R-:W-:Y:S01]  /*0ad0*/  ISETP.GE.AND.EX P6, PT, R0, UR31, PT, P6 ;  /* 0x0000001f00007c0c */ /* 0x000fe2000bfc6360 */
[----:B------:R0:W-:Y:S01]  /*0ae0*/  @!P0 STG.E.U8 desc[UR28][R4.64], R17 ;  /* 0x0000001104008986 */ /* 0x0001e2000c10111c */
[----:B------:R-:W-:-:S02]  /*0af0*/  @!P3 IADD3.X R7, PT, PT, R3, UR48, RZ, P5, !PT ;  /* 0x000000300307bc10 */ /* 0x000fc4000affe4ff */
[C---:B------:R-:W-:Y:S01]  /*0b00*/  @!P2 IADD3 R10, P0, PT, R2.reuse, UR39, RZ ;  /* 0x00000027020aac10 */ /* 0x040fe2000ff1e0ff */
[----:B------:R1:W-:Y:S03]  /*0b10*/  @!P1 STG.E.U8 desc[UR28][R8.64], R19 ;  /* 0x0000001308009986 */ /* 0x0003e6000c10111c */
[----:B------:R-:W-:Y:S01]  /*0b20*/  @!P2 IADD3.X R11, PT, PT, R3, UR40, RZ, P0, !PT ;  /* 0x00000028030bac10 */ /* 0x000fe200087fe4ff */
[----:B------:R-:W2:Y:S02]  /*0b30*/  @!P3 LDG.E.U8 R6, desc[UR28][R6.64] ;  /* 0x0000001c0606b981 */ /* 0x000ea4000c1e1100 */
[C---:B------:R-:W-:Y:S02]  /*0b40*/  @!P4 IADD3 R12, P1, PT, R2.reuse, UR36, RZ ;  /* 0x00000024020ccc10 */ /* 0x040fe4000ff3e0ff */
[----:B------:R-:W3:Y:S01]  /*0b50*/  @!P2 LDG.E.U8 R10, desc[UR28][R10.64] ;  /* 0x0000001c0a0aa981 */ /* 0x000ee2000c1e1100 */
[----:B------:R-:W-:-:S02]  /*0b60*/  @!P6 IADD3 R14, P0, PT, R2, UR23, RZ ;  /* 0x00000017020eec10 */ /* 0x000fc4000ff1e0ff */
[C---:B------:R-:W-:Y:S02]  /*0b70*/  @!P4 IADD3.X R13, PT, PT, R3.reuse, UR37, RZ, P1, !PT ;  /* 0x00000025030dcc10 */ /* 0x040fe40008ffe4ff */
[----:B------:R-:W-:-:S03]  /*0b80*/  @!P6 IADD3.X R15, PT, PT, R3, UR34, RZ, P0, !PT ;  /* 0x00000022030fec10 */ /* 0x000fc600087fe4ff */
[----:B------:R-:W4:Y:S04]  /*0b90*/  @!P4 LDG.E.U8 R12, desc[UR28][R12.64] ;  /* 0x0000001c0c0cc981 */ /* 0x000f28000c1e1100 */
[----:B------:R-:W5:Y:S01]  /*0ba0*/  @!P6 LDG.E.U8 R14, desc[UR28][R14.64] ;  /* 0x0000001c0e0ee981 */ /* 0x000f62000c1e1100 */
[----:B0-----:R-:W-:-:S04]  /*0bb0*/  @!P3 IADD3 R4, P5, PT, R2, UR25, RZ ;  /* 0x000000190204bc10 */ /* 0x001fc8000ffbe0ff */
[----:B------:R-:W-:Y:S02]  /*0bc0*/  @!P3 IADD3.X R5, PT, PT, R3, UR26, RZ, P5, !PT ;  /* 0x0000001a0305bc10 */ /* 0x000fe4000affe4ff */
[----:B-1----:R-:W-:-:S04]  /*0bd0*/  @!P4 IADD3 R8, P5, PT, R2, UR35, RZ ;  /* 0x000000230208cc10 */ /* 0x002fc8000ffbe0ff */
[----:B------:R-:W-:Y:S01]  /*0be0*/  @!P4 IADD3.X R9, PT, PT, R3, UR14, RZ, P5, !PT ;  /* 0x0000000e0309cc10 */ /* 0x000fe2000affe4ff */
[----:B------:R-:W-:-:S04]  /*0bf0*/  UIADD3 UR24, UP0, UPT, UR24, -0x2, URZ ;  /* 0xfffffffe18187890 */ /* 0x000fc8000ff1e0ff */
[----:B------:R-:W-:Y:S02]  /*0c00*/  UIADD3.X UR6, UPT, UPT, UR6, -0x1, URZ, UP0, !UPT ;  /* 0xffffffff06067890 */ /* 0x000fe400087fe4ff */
[----:B------:R-:W-:-:S04]  /*0c10*/  UISETP.NE.U32.AND UP0, UPT, UR24, URZ, UPT ;  /* 0x000000ff1800728c */ /* 0x000fc8000bf05070 */
[----:B------:R-:W-:Y:S02]  /*0c20*/  UISETP.NE.AND.EX UP0, UPT, UR6, URZ, UPT, UP0 ;  /* 0x000000ff0600728c */ /* 0x000fe4000bf05300 */
[----:B------:R-:W-:Y:S01]  /*0c30*/  UIMAD.WIDE.U32 UR4, UR33, 0x8, UR4 ;  /* 0x00000008210478a5 */ /* 0x000fe2000f8e0004 */
[----:B--2---:R-:W-:-:S04]  /*0c40*/  ISETP.NE.AND P0, PT, R6, RZ, !P3 ;  /* 0x000000ff0600720c */ /* 0x004fc80005f05270 */
[----:B------:R-:W-:Y:S02]  /*0c50*/  ISETP.NE.XOR P0, PT, RZ, UR15, P0 ;  /* 0x0000000fff007c0c */ /* 0x000fe40008705a70 */
[----:B---3--:R-:W-:Y:S02]  /*0c60*/  ISETP.NE.AND P1, PT, R10, RZ, !P2 ;  /* 0x000000ff0a00720c */ /* 0x008fe40005725270 */
[----:B------:R-:W-:Y:S02]  /*0c70*/  @!P3 SEL R17, RZ, 0x1, !P0 ;  /* 0x00000001ff11b807 */ /* 0x000fe40004000000 */
[----:B------:R-:W-:Y:S02]  /*0c80*/  ISETP.NE.XOR P1, PT, RZ, UR15, P1 ;  /* 0x0000000fff007c0c */ /* 0x000fe40008f25a70 */
[----:B----4-:R-:W-:Y:S01]  /*0c90*/  ISETP.NE.AND P0, PT, R12, RZ, !P4 ;  /* 0x000000ff0c00720c */ /* 0x010fe20006705270 */
[----:B------:R0:W-:Y:S01]  /*0ca0*/  @!P3 STG.E.U8 desc[UR28][R4.64], R17 ;  /* 0x000000110400b986 */ /* 0x0001e2000c10111c */
[----:B------:R-:W-:-:S02]  /*0cb0*/  @!P2 IADD3 R6, P3, PT, R2, UR38, RZ ;  /* 0x000000260206ac10 */ /* 0x000fc4000ff7e0ff */
[----:B------:R-:W-:Y:S02]  /*0cc0*/  SEL R13, RZ, 0x1, !P1 ;  /* 0x00000001ff0d7807 */ /* 0x000fe40004800000 */
[----:B-----5:R-:W-:Y:S02]  /*0cd0*/  ISETP.NE.AND P1, PT, R14, RZ, !P6 ;  /* 0x000000ff0e00720c */ /* 0x020fe40007725270 */
[----:B------:R-:W-:Y:S02]  /*0ce0*/  @!P2 IADD3.X R7, PT, PT, R3, UR16, RZ, P3, !PT ;  /* 0x000000100307ac10 */ /* 0x000fe40009ffe4ff */
[----:B------:R-:W-:Y:S02]  /*0cf0*/  ISETP.NE.XOR P0, PT, RZ, UR15, P0 ;  /* 0x0000000fff007c0c */ /* 0x000fe40008705a70 */
[----:B------:R-:W-:Y:S02]  /*0d00*/  @!P6 IADD3 R10, P3, PT, R2, UR21, RZ ;  /* 0x00000015020aec10 */ /* 0x000fe4000ff7e0ff */
[----:B------:R-:W-:-:S02]  /*0d10*/  ISETP.NE.XOR P1, PT, RZ, UR15, P1 ;  /* 0x0000000fff007c0c */ /* 0x000fc40008f25a70 */
[----:B0-----:R-:W-:Y:S02]  /*0d20*/  SEL R5, RZ, 0x1, !P0 ;  /* 0x00000001ff057807 */ /* 0x001fe40004000000 */
[----:B------:R-:W-:Y:S02]  /*0d30*/  @!P6 IADD3.X R11, PT, PT, R3, UR13, RZ, P3, !PT ;  /* 0x0000000d030bec10 */ /* 0x000fe40009ffe4ff */
[----:B------:R-:W-:Y:S01]  /*0d40*/  SEL R15, RZ, 0x1, !P1 ;  /* 0x00000001ff0f7807 */ /* 0x000fe20004800000 */
[----:B------:R0:W-:Y:S04]  /*0d50*/  @!P2 STG.E.U8 desc[UR28][R6.64], R13 ;  /* 0x0000000d0600a986 */ /* 0x0001e8000c10111c */
[----:B------:R0:W-:Y:S04]  /*0d60*/  @!P4 STG.E.U8 desc[UR28][R8.64], R5 ;  /* 0x000000050800c986 */ /* 0x0001e8000c10111c */
[----:B------:R0:W-:Y:S01]  /*0d70*/  @!P6 STG.E.U8 desc[UR28][R10.64], R15 ;  /* 0x0000000f0a00e986 */ /* 0x0001e2000c10111c */
[----:B------:R-:W-:-:S04]  /*0d80*/  IMAD.U32 R17, RZ, RZ, UR33 ;  /* 0x00000021ff117e24 */ /* 0x000fc8000f8e00ff */
[----:B------:R-:W-:Y:S01]  /*0d90*/  IMAD.WIDE.U32 R2, R17, 0x8, R2 ;  /* 0x0000000811027825 */ /* 0x000fe200078e0002 */
[----:B------:R-:W-:Y:S06]  /*0da0*/  BRA.U UP0, `(.L_x_360) ;  /* 0xfffffff9002c7547 */ /* 0x000fec000b83ffff */
.L_x_359:
[----:B------:R-:W-:-:S04]  /*0db0*/  ULOP3.LUT UR6, UR9, 0x1, URZ, 0xc0, !UPT ;  /* 0x0000000109067892 */ /* 0x000fc8000f8ec0ff */
[----:B------:R-:W-:-:S06]  /*0dc0*/  UISETP.NE.U32.AND UP0, UPT, UR6, 0x1, UPT ;  /* 0x000000010600788c */ /* 0x000fcc000bf05070 */
[----:B------:R-:W-:-:S13]  /*0dd0*/  PLOP3.LUT P0, PT, PT, PT, UP0, 0x80, 0x8 ;  /* 0x000000000008781c */ /* 0x000fda0003f0f008 */
[----:B------:R-:W-:Y:S05]  /*0de0*/  @!P0 EXIT ;  /* 0x000000000000894d */ /* 0x000fea0003800000 */
[----:B------:R-:W1:Y:S01]  /*0df0*/  S2R R0, SR_TID.X ;  /* 0x0000000000007919 */ /* 0x000e620000002100 */
[----:B------:R-:W2:Y:S01]  /*0e00*/  LDCU UR6, c[0x0][0x360] ;  /* 0x00006c00ff0677ac */ /* 0x000ea20008000800 */
[----:B-1----:R-:W-:-:S04]  /*0e10*/  IADD3 R0, P0, PT, R0, UR4, RZ ;  /* 0x0000000400007c10 */ /* 0x002fc8000ff1e0ff */
[C---:B------:R-:W-:Y:S01]  /*0e20*/  ISETP.GE.U32.AND P3, PT, R0.reuse, UR32, PT ;  /* 0x0000002000007c0c */ /* 0x040fe2000bf66070 */
[----:B0-----:R-:W-:Y:S01]  /*0e30*/  IMAD.X R13, RZ, RZ, UR5, P0 ;  /* 0x00000005ff0d7e24 */ /* 0x001fe200080e06ff */
[----:B--2---:R-:W-:-:S04]  /*0e40*/  IADD3 R10, P0, PT, R0, UR6, RZ ;  /* 0x00000006000a7c10 */ /* 0x004fc8000ff1e0ff */
[----:B------:R-:W-:Y:S01]  /*0e50*/  ISETP.GE.AND.EX P3, PT, R13, UR31, PT, P3 ;  /* 0x0000001f0d007c0c */ /* 0x000fe2000bf66330 */
[----:B------:R-:W-:Y:S01]  /*0e60*/  IMAD.X R15, RZ, RZ, R13, P0 ;  /* 0x000000ffff0f7224 */ /* 0x000fe200000e060d */
[C---:B------:R-:W-:Y:S02]  /*0e70*/  IADD3 R11, P4, PT, R10.reuse, UR6, RZ ;  /* 0x000000060a0b7c10 */ /* 0x040fe4000ff9e0ff */
[----:B------:R-:W-:Y:S02]  /*0e80*/  ISETP.GE.U32.AND P2, PT, R10, UR32, PT ;  /* 0x000000200a007c0c */ /* 0x000fe4000bf46070 */
[----:B------:R-:W-:Y:S01]  /*0e90*/  ISETP.GE.U32.AND P1, PT, R11, UR32, PT ;  /* 0x000000200b007c0c */ /* 0x000fe2000bf26070 */
[----:B------:R-:W-:Y:S01]  /*0ea0*/  IMAD.X R16, RZ, RZ, R15, P4 ;  /* 0x000000ffff107224 */ /* 0x000fe200020e060f */
[----:B------:R-:W-:Y:S02]  /*0eb0*/  ISETP.GE.AND.EX P2, PT, R15, UR31, PT, P2 ;  /* 0x0000001f0f007c0c */ /* 0x000fe4000bf46320 */
[----:B------:R-:W-:-:S02]  /*0ec0*/  IADD3 R12, P5, PT, R11, UR6, RZ ;  /* 0x000000060b0c7c10 */ /* 0x000fc4000ffbe0ff */
[----:B------:R-:W-:Y:S02]  /*0ed0*/  ISETP.GE.AND.EX P1, PT, R16, UR31, PT, P1 ;  /* 0x0000001f10007c0c */ /* 0x000fe4000bf26310 */
[----:B------:R-:W-:Y:S01]  /*0ee0*/  @!P3 IADD3 R2, P4, PT, R0, UR30, RZ ;  /* 0x0000001e0002bc10 */ /* 0x000fe2000ff9e0ff */
[----:B------:R-:W-:Y:S01]  /*0ef0*/  IMAD.X R14, RZ, RZ, R16, P5 ;  /* 0x000000ffff0e7224 */ /* 0x000fe200028e0610 */
[----:B------:R-:W-:Y:S02]  /*0f00*/  ISETP.GE.U32.AND P0, PT, R12, UR32, PT ;  /* 0x000000200c007c0c */ /* 0x000fe4000bf06070 */
[----:B------:R-:W-:Y:S02]  /*0f10*/  @!P3 IADD3.X R3, PT, PT, R13, UR7, RZ, P4, !PT ;  /* 0x000000070d03bc10 */ /* 0x000fe4000a7fe4ff */
[----:B------:R-:W-:Y:S02]  /*0f20*/  ISETP.GE.AND.EX P0, PT, R14, UR31, PT, P0 ;  /* 0x0000001f0e007c0c */ /* 0x000fe4000bf06300 */
[----:B------:R-:W-:Y:S01]  /*0f30*/  @!P2 IADD3 R4, P4, PT, R10, UR30, RZ ;  /* 0x0000001e0a04ac10 */ /* 0x000fe2000ff9e0ff */
[----:B------:R-:W2:Y:S02]  /*0f40*/  @!P3 LDG.E.U8 R2, desc[UR28][R2.64] ;  /* 0x0000001c0202b981 */ /* 0x000ea4000c1e1100 */
[----:B------:R-:W-:-:S02]  /*0f50*/  @!P1 IADD3 R6, P5, PT, R11, UR30, RZ ;  /* 0x0000001e0b069c10 */ /* 0x000fc4000ffbe0ff */
[----:B------:R-:W-:Y:S02]  /*0f60*/  @!P2 IADD3.X R5, PT, PT, R15, UR7, RZ, P4, !PT ;  /* 0x000000070f05ac10 */ /* 0x000fe4000a7fe4ff */
[----:B------:R-:W-:-:S03]  /*0f70*/  @!P1 IADD3.X R7, PT, PT, R16, UR7, RZ, P5, !PT ;  /* 0x0000000710079c10 */ /* 0x000fc6000affe4ff */
[----:B------:R-:W3:Y:S01]  /*0f80*/  @!P2 LDG.E.U8 R4, desc[UR28][R4.64] ;  /* 0x0000001c0404a981 */ /* 0x000ee2000c1e1100 */
[----:B------:R-:W-:-:S03]  /*0f90*/  @!P0 IADD3 R8, P4, PT, R12, UR30, RZ ;  /* 0x0000001e0c088c10 */ /* 0x000fc6000ff9e0ff */
[----:B------:R-:W4:Y:S01]  /*0fa0*/  @!P1 LDG.E.U8 R6, desc[UR28][R6.64] ;  /* 0x0000001c06069981 */ /* 0x000f22000c1e1100 */
[----:B------:R-:W-:-:S05]  /*0fb0*/  @!P0 IADD3.X R9, PT, PT, R14, UR7, RZ, P4, !PT ;  /* 0x000000070e098c10 */ /* 0x000fca000a7fe4ff */
[----:B------:R0:W5:Y:S01]  /*0fc0*/  @!P0 LDG.E.U8 R8, desc[UR28][R8.64] ;  /* 0x0000001c08088981 */ /* 0x000162000c1e1100 */
[----:B------:R-:W1:Y:S02]  /*0fd0*/  S2UR UR4, SR_CTAID.X ;  /* 0x00000000000479c3 */ /* 0x000e640000002500 */
[----:B-1----:R-:W1:Y:S02]  /*0fe0*/  LDCU.U8 UR4, c[0x0][UR4+0x9c0] ;  /* 0x00013800040477ac */ /* 0x002e640008000000 */
[----:B-1----:R-:W-:Y:S02]  /*0ff0*/  ULOP3.LUT UR5, UR4, 0xff, URZ, 0xc0, !UPT ;  /* 0x000000ff04057892 */ /* 0x002fe4000f8ec0ff */
[----:B------:R-:W-:-:S04]  /*1000*/  USHF.L.U32 UR4, UR4, 0x3, URZ ;  /* 0x0000000304047899 */ /* 0x000fc800080006ff */
[----:B------:R-:W-:-:S12]  /*1010*/  UIMAD UR4, UR5, -0x7, UR4 ;  /* 0xfffffff9050478a4 */ /* 0x000fd8000f8e0204 */
[----:B------:R-:W1:Y:S01]  /*1020*/  LDCU.U8 UR4, c[0x0][UR4+0x980] ;  /* 0x00013000040477ac */ /* 0x000e620008000000 */
[----:B--2---:R-:W-:Y:S02]  /*1030*/  ISETP.NE.AND P4, PT, R2, RZ, !P3 ;  /* 0x000000ff0200720c */ /* 0x004fe40005f85270 */
[----:B------:R-:W-:Y:S02]  /*1040*/  @!P3 IADD3 R2, P5, PT, R0, UR27, RZ ;  /* 0x0000001b0002bc10 */ /* 0x000fe4000ffbe0ff */
[----:B-1----:R-:W-:Y:S02]  /*1050*/  ISETP.NE.XOR P4, PT, RZ, UR4, P4 ;  /* 0x00000004ff007c0c */ /* 0x002fe4000a785a70 */
[----:B------:R-:W-:Y:S02]  /*1060*/  @!P3 IADD3.X R3, PT, PT, R13, UR8, RZ, P5, !PT ;  /* 0x000000080d03bc10 */ /* 0x000fe4000affe4ff */
[----:B0-----:R-:W-:Y:S02]  /*1070*/  @!P3 SEL R9, RZ, 0x1, !P4 ;  /* 0x00000001ff09b807 */ /* 0x001fe40006000000 */
[----:B---3--:R-:W-:-:S02]  /*1080*/  ISETP.NE.AND P6, PT, R4, RZ, !P2 ;  /* 0x000000ff0400720c */ /* 0x008fc400057c5270 */
[----:B------:R-:W-:Y:S01]  /*1090*/  @!P2 IADD3 R4, P5, PT, R10, UR27, RZ ;  /* 0x0000001b0a04ac10 */ /* 0x000fe2000ffbe0ff */
[----:B------:R0:W-:Y:S01]  /*10a0*/  @!P3 STG.E.U8 desc[UR28][R2.64], R9 ;  /* 0x000000090200b986 */ /* 0x0001e2000c10111c */
[----:B----4-:R-:W-:Y:S02]  /*10b0*/  ISETP.NE.AND P4, PT, R6, RZ, !P1 ;  /* 0x000000ff0600720c */ /* 0x010fe40004f85270 */
[----:B------:R-:W-:Y:S02]  /*10c0*/  ISETP.NE.XOR P3, PT, RZ, UR4, P6 ;  /* 0x00000004ff007c0c */ /* 0x000fe4000b765a70 */
[----:B------:R-:W-:Y:S02]  /*10d0*/  @!P2 IADD3.X R5, PT, PT, R15, UR8, RZ, P5, !PT ;  /* 0x000000080f05ac10 */ /* 0x000fe4000affe4ff */
[----:B------:R-:W-:Y:S02]  /*10e0*/  @!P1 IADD3 R6, P5, PT, R11, UR27, RZ ;  /* 0x0000001b0b069c10 */ /* 0x000fe4000ffbe0ff */
[----:B------:R-:W-:-:S02]  /*10f0*/  ISETP.NE.XOR P4, PT, RZ, UR4, P4 ;  /* 0x00000004ff007c0c */ /* 0x000fc4000a785a70 */
[----:B------:R-:W-:Y:S02]  /*1100*/  SEL R11, RZ, 0x1, !P3 ;  /* 0x00000001ff0b7807 */ /* 0x000fe40005800000 */
[----:B------:R-:W-:Y:S02]  /*1110*/  @!P1 IADD3.X R7, PT, PT, R16, UR8, RZ, P5, !PT ;  /* 0x0000000810079c10 */ /* 0x000fe4000affe4ff */
[----:B------:R-:W-:Y:S01]  /*1120*/  SEL R13, RZ, 0x1, !P4 ;  /* 0x00000001ff0d7807 */ /* 0x000fe20006000000 */
[----:B------:R0:W-:Y:S01]  /*1130*/  @!P2 STG.E.U8 desc[UR28][R4.64], R11 ;  /* 0x0000000b0400a986 */ /* 0x0001e2000c10111c */
[----:B-----5:R-:W-:-:S03]  /*1140*/  ISETP.NE.AND P3, PT, R8, RZ, !P0 ;  /* 0x000000ff0800720c */ /* 0x020fc60004765270 */
[----:B------:R0:W-:Y:S01]  /*1150*/  @!P1 STG.E.U8 desc[UR28][R6.64], R13 ;  /* 0x0000000d06009986 */ /* 0x0001e2000c10111c */
[----:B------:R-:W-:Y:S01]  /*1160*/  ISETP.NE.XOR P3, PT, RZ, UR4, P3 ;  /* 0x00000004ff007c0c */ /* 0x000fe20009f65a70 */
[----:B------:R-:W-:-:S12]  /*1170*/  @P0 EXIT ;  /* 0x000000000000094d */ /* 0x000fd80003800000 */
[----:B0-----:R-:W-:Y:S02]  /*1180*/  IADD3 R2, P0, PT, R12, UR27, RZ ;  /* 0x0000001b0c027c10 */ /* 0x001fe4000ff1e0ff */
[----:B------:R-:W-:Y:S02]  /*1190*/  SEL R5, RZ, 0x1, !P3 ;  /* 0x00000001ff057807 */ /* 0x000fe40005800000 */
[----:B------:R-:W-:-:S05]  /*11a0*/  IADD3.X R3, PT, PT, R14, UR8, RZ, P0, !PT ;  /* 0x000000080e037c10 */ /* 0x000fca00087fe4ff */
[----:B------:R-:W-:Y:S01]  /*11b0*/  STG.E.U8 desc[UR28][R2.64], R5 ;  /* 0x0000000502007986 */ /* 0x000fe2000c10111c */
[----:B------:R-:W-:Y:S05]  /*11c0*/  EXIT ;  /* 0x000000000000794d */ /* 0x000fea0003800000 */
.L_x_358:
[----:B------:R-:W1:Y:S02]  /*11d0*/  S2R R8, SR_TID.X ;  /* 0x0000000000087919 */ /* 0x000e640000002100 */
[----:B-1----:R-:W-:-:S03]  /*11e0*/  IMAD.WIDE.U32 R2, R8, 0x4, RZ ;  /* 0x0000000408027825 */ /* 0x002fc600078e00ff */
[----:B------:R-:W-:-:S04]  /*11f0*/  ISETP.GE.U32.AND P0, PT, R2, UR12, PT ;  /* 0x0000000c02007c0c */ /* 0x000fc8000bf06070 */
[----:B------:R-:W-:-:S13]  /*1200*/  ISETP.GE.AND.EX P0, PT, R3, UR9, PT, P0 ;  /* 0x0000000903007c0c */ /* 0x000fda000bf06300 */
[----:B0-----:R-:W-:Y:S05]  /*1210*/  @P0 EXIT ;  /* 0x000000000000094d */ /* 0x001fea0003800000 */
[----:B------:R-:W-:Y:S01]  /*1220*/  ISETP.NE.AND P2, PT, RZ, UR6, PT ;  /* 0x00000006ff007c0c */ /* 0x000fe2000bf45270 */
[----:B------:R-:W-:Y:S01]  /*1230*/  IMAD.MOV.U32 R9, RZ, RZ, RZ ;  /* 0x000000ffff097224 */ /* 0x000fe200078e00ff */
[----:B------:R-:W0:Y:S11]  /*1240*/  LDCU UR4, c[0x0][0x360] ;  /* 0x00006c00ff0477ac */ /* 0x000e360008000800 */
.L_x_361:
[C---:B------:R-:W-:Y:S01]  /*1250*/  IMAD.SHL.U32 R7, R8.reuse, 0x4, RZ ;  /* 0x0000000408077824 */ /* 0x040fe200078e00ff */
[----:B------:R-:W-:-:S04]  /*1260*/  SHF.L.U64.HI R10, R8, 0x2, R9 ;  /* 0x00000002080a7819 */ /* 0x000fc80000010209 */
[----:B------:R-:W-:-:S04]  /*1270*/  IADD3 R2, P0, PT, R7, UR30, RZ ;  /* 0x0000001e07027c10 */ /* 0x000fc8000ff1e0ff */
[----:B------:R-:W-:-:S05]  /*1280*/  IADD3.X R3, PT, PT, R10, UR7, RZ, P0, !PT ;  /* 0x000000070a037c10 */ /* 0x000fca00087fe4ff */
[----:B------:R-:W2:Y:S02]  /*1290*/  LDG.E R2, desc[UR28][R2.64] ;  /* 0x0000001c02027981 */ /* 0x000ea4000c1e1900 */
[C---:B--2---:R-:W-:Y:S02]  /*12a0*/  PRMT R0, R2.reuse, 0x7770, RZ ;  /* 0x0000777002007816 */ /* 0x044fe400000000ff */
[C---:B------:R-:W-:Y:S02]  /*12b0*/  PRMT R6, R2.reuse, 0x7773, RZ ;  /* 0x0000777302067816 */ /* 0x040fe400000000ff */
[C---:B------:R-:W-:Y:S02]  /*12c0*/  PRMT R5, R2.reuse, 0x7772, RZ ;  /* 0x0000777202057816 */ /* 0x040fe400000000ff */
[----:B------:R-:W-:Y:S02]  /*12d0*/  PRMT R4, R2, 0x7771, RZ ;  /* 0x0000777102047816 */ /* 0x000fe400000000ff */
[----:B------:R-:W-:-:S02]  /*12e0*/  ISETP.NE.XOR P0, PT, R0, RZ, P2 ;  /* 0x000000ff0000720c */ /* 0x000fc40001705a70 */
[----:B------:R-:W-:Y:S02]  /*12f0*/  ISETP.NE.XOR P4, PT, R6, RZ, P2 ;  /* 0x000000ff0600720c */ /* 0x000fe40001785a70 */
[----:B------:R-:W-:Y:S02]  /*1300*/  ISETP.NE.XOR P3, PT, R5, RZ, P2 ;  /* 0x000000ff0500720c */ /* 0x000fe40001765a70 */
[----:B------:R-:W-:Y:S02]  /*1310*/  ISETP.NE.XOR P1, PT, R4, RZ, P2 ;  /* 0x000000ff0400720c */ /* 0x000fe40001725a70 */
[----:B------:R-:W-:Y:S02]  /*1320*/  SEL R5, RZ, 0x1, !P0 ;  /* 0x00000001ff057807 */ /* 0x000fe40004000000 */
[----:B------:R-:W-:Y:S02]  /*1330*/  SEL R0, RZ, 0x1, !P4 ;  /* 0x00000001ff007807 */ /* 0x000fe40006000000 */
[----:B------:R-:W-:-:S02]  /*1340*/  SEL R3, RZ, 0x1, !P3 ;  /* 0x00000001ff037807 */ /* 0x000fc40005800000 */
[----:B------:R-:W-:Y:S02]  /*1350*/  IADD3 R2, P0, PT, R7, UR27, RZ ;  /* 0x0000001b07027c10 */ /* 0x000fe4000ff1e0ff */
[----:B------:R-:W-:Y:S02]  /*1360*/  SEL R4, RZ, 0x1, !P1 ;  /* 0x00000001ff047807 */ /* 0x000fe40004800000 */
[----:B------:R-:W-:Y:S02]  /*1370*/  PRMT R0, R3, 0x3340, R0 ;  /* 0x0000334003007816 */ /* 0x000fe40000000000 */
[----:B------:R-:W-:Y:S02]  /*1380*/  IADD3.X R3, PT, PT, R10, UR8, RZ, P0, !PT ;  /* 0x000000080a037c10 */ /* 0x000fe400087fe4ff */
[----:B------:R-:W-:Y:S02]  /*1390*/  PRMT R5, R5, 0x3340, R4 ;  /* 0x0000334005057816 */ /* 0x000fe40000000004 */
[----:B0-----:R-:W-:-:S02]  /*13a0*/  IADD3 R8, P0, PT, R8, UR4, RZ ;  /* 0x0000000408087c10 */ /* 0x001fc4000ff1e0ff */
[----:B------:R-:W-:-:S03]  /*13b0*/  PRMT R5, R5, 0x5410, R0 ;  /* 0x0000541005057816 */ /* 0x000fc60000000000 */
[C---:B------:R-:W-:Y:S02]  /*13c0*/  IMAD.SHL.U32 R0, R8.reuse, 0x4, RZ ;  /* 0x0000000408007824 */ /* 0x040fe400078e00ff */
[----:B------:R-:W-:Y:S01]  /*13d0*/  IMAD.X R9, RZ, RZ, R9, P0 ;  /* 0x000000ffff097224 */ /* 0x000fe200000e0609 */
[----:B------:R1:W-:Y:S01]  /*13e0*/  STG.E desc[UR28][R2.64], R5 ;  /* 0x0000000502007986 */ /* 0x0003e2000c10191c */
[----:B------:R-:W-:Y:S02]  /*13f0*/  LOP3.LUT P0, RZ, R8, 0xffffc000, RZ, 0xc0, !PT ;  /* 0xffffc00008ff7812 */ /* 0x000fe4000780c0ff */
[----:B------:R-:W-:Y:S02]  /*1400*/  ISETP.LT.U32.AND P1, PT, R0, UR12, PT ;  /* 0x0000000c00007c0c */ /* 0x000fe4000bf21070 */
[----:B------:R-:W-:Y:S02]  /*1410*/  SHF.L.U64.HI R0, R8, 0x2, R9 ;  /* 0x0000000208007819 */ /* 0x000fe40000010209 */
[----:B------:R-:W-:-:S02]  /*1420*/  LOP3.LUT P0, RZ, R9, 0x3fffffff, RZ, 0xc0, P0 ;  /* 0x3fffffff09ff7812 */ /* 0x000fc4000000c0ff */
[----:B------:R-:W-:-:S13]  /*1430*/  ISETP.LT.AND.EX P1, PT, R0, UR9, PT, P1 ;  /* 0x0000000900007c0c */ /* 0x000fda000bf21310 */
[----:B-1----:R-:W-:Y:S05]  /*1440*/  @!P0 BRA P1, `(.L_x_361) ;  /* 0xfffffffc00808947 */ /* 0x002fea000083ffff */
[----:B------:R-:W-:Y:S05]  /*1450*/  EXIT ;  /* 0x000000000000794d */ /* 0x000fea0003800000 */
        .weak           $__internal_38_$__cuda_sm20_div_u16
        .type           $__internal_38_$__cuda_sm20_div_u16,@function
        .size           $__internal_38_$__cuda_sm20_div_u16,(.L_x_4174 - $__internal_38_$__cuda_sm20_div_u16)
$__internal_38_$__cuda_sm20_div_u16:
        /* <DEDUP_REMOVED lines=19> */
[----:B------:R-:W-:Y:S05]  /*1590*/  RET.REL.NODEC R2 `(_ZN2at6native61_GLOBAL__N__44eb8e94_28_ForeachBinaryOpScalarList_cu_dda10a6925multi_tensor_apply_kernelINS1_28TensorListScalarListMetadataIbLi2EEENS1_25BinaryOpScalarListFunctorIbLi2ELi1ELi1EEEJSt5minusIbEEEEvT_T0_DpT1_) ;  /* 0xffffffe802987950 */ /* 0x000fea0003c3ffff */
.L_x_362:
        /* <DEDUP_REMOVED lines=14> */
.L_x_4174:


//--------------------- .text._ZN2at6native61_GLOBAL__N__44eb8e94_28_ForeachBinaryOpScalarList_cu_dda10a6925multi_tensor_apply_kernelINS1_28TensorListScalarListMetadataIN3c107complexIfEELi2EEENS1_25BinaryOpScalarListFunctorIS6_Li2ELi1ELi1EEEJSt5minusIS6_EEEEvT_T0_DpT1_ --------------------------
	.section	.text._ZN2at6native61_GLOBAL__N__44eb8e94_28_ForeachBinaryOpScalarList_cu_dda10a6925multi_tensor_apply_kernelINS1_28TensorListScalarListMetadataIN3c107complexIfEELi2EEENS1_25BinaryOpScalarListFunctorIS6_Li2ELi1ELi1EEEJSt5minusIS6_EEEEvT_T0_DpT1_,"ax",@progbits
	.align	128
.text._ZN2at6native61_GLOBAL__N__44eb8e94_28_ForeachBinaryOpScalarList_cu_dda10a6925multi_tensor_apply_kernelINS1_28TensorListScalarListMetadataIN3c107complexIfEELi2EEENS1_25BinaryOpScalarListFunctorIS6_Li2ELi1ELi1EEEJSt5minusIS6_EEEEvT_T0_DpT1_:
        .type           _ZN2at6native61_GLOBAL__N__44eb8e94_28_ForeachBinaryOpScalarList_cu_dda10a6925multi_tensor_apply_kernelINS1_28TensorListScalarListMetadataIN3c107complexIfEELi2EEENS1_25BinaryOpScalarListFunctorIS6_Li2ELi1ELi1EEEJSt5minusIS6_EEEEvT_T0_DpT1_,@function
        .size           _ZN2at6native61_GLOBAL__N__44eb8e94_28_ForeachBinaryOpScalarList_cu_dda10a6925multi_tensor_apply_kernelINS1_28TensorListScalarListMetadataIN3c107complexIfEELi2EEENS1_25BinaryOpScalarListFunctorIS6_Li2ELi1ELi1EEEJSt5minusIS6_EEEEvT_T0_DpT1_,(.L_x_4176 - _ZN2at6native61_GLOBAL__N__44eb8e94_28_ForeachBinaryOpScalarList_cu_dda10a6925multi_tensor_apply_kernelINS1_28TensorListScalarListMetadataIN3c107complexIfEELi2EEENS1_25BinaryOpScalarListFunctorIS6_Li2ELi1ELi1EEEJSt5minusIS6_EEEEvT_T0_DpT1_)
        .other          _ZN2at6native61_GLOBAL__N__44eb8e94_28_ForeachBinaryOpScalarList_cu_dda10a6925multi_tensor_apply_kernelINS1_28TensorListScalarListMetadataIN3c107complexIfEELi2EEENS1_25BinaryOpScalarListFunctorIS6_Li2ELi1ELi1EEEJSt5minusIS6_EEEEvT_T0_DpT1_,@"STO_CUDA_ENTRY STV_DEFAULT"
_ZN2at6native61_GLOBAL__N__44eb8e94_28_ForeachBinaryOpScalarList_cu_dda10a6925multi_tensor_apply_kernelINS1_28TensorListScalarListMetadataIN3c107complexIfEELi2EEENS1_25BinaryOpScalarListFunctorIS6_Li2ELi1ELi1EEEJSt5minusIS6_EEEEvT_T0_DpT1_:
        /* <DEDUP_REMOVED lines=40> */
[----:B------:R-:W-:Y:S05]  /*0280*/  CALL.REL.NOINC `($__internal_39_$__cuda_sm20_div_u16) ;  /* 0x0000000c005c7944 */ /* 0x000fea0003c00000 */
        /* <DEDUP_REMOVED lines=16> */
.L_x_365:
[----:B01----:R-:W-:Y:S02]  /*0390*/  IADD3 R17, P1, PT, R0, UR6, RZ ;  /* 0x0000000600117c10 */ /* 0x003fe4000ff3e0ff */
[----:B------:R-:W-:Y:S02]  /*03a0*/  CS2R R14, SRZ ;  /* 0x00000000000e7805 */ /* 0x000fe4000001ff00 */
        /* <DEDUP_REMOVED lines=13> */
[----:B------:R0:W2:Y:S01]  /*0480*/  @!P2 LDG.E.64 R14, desc[UR18][R4.64] ;  /* 0x00000012040ea981 */ /* 0x0000a2000c1e1b00 */
[----:B------:R-:W-:Y:S02]  /*0490*/  IADD3 R9, P5, PT, R7, UR16, RZ ;  /* 0x0000001007097c10 */ /* 0x000fe4000ffbe0ff */
[----:B------:R-:W-:Y:S02]  /*04a0*/  CS2R R10, SRZ ;  /* 0x00000000000a7805 */ /* 0x000fe4000001ff00 */
[----:B------:R-:W-:Y:S02]  /*04b0*/  @!P3 LEA R12, P1, R19, UR8, 0x3 ;  /* 0x00000008130cbc11 */ /* 0x000fe4000f8218ff */
[----:B------:R-:W-:Y:S02]  /*04c0*/  CS2R R2, SRZ ;  /* 0x0000000000027805 */ /* 0x000fe4000001ff00 */
[----:B------:R-:W-:Y:S01]  /*04d0*/  @!P4 LEA R28, P6, R7, UR8, 0x3 ;  /* 0x00000008071ccc11 */ /* 0x000fe2000f8c18ff */
[----:B------:R-:W-:Y:S01]  /*04e0*/  IMAD.X R26, RZ, RZ, R18, P5 ;  /* 0x000000ffff1a7224 */ /* 0x000fe200028e0612 */
[----:B------:R-:W-:-:S02]  /*04f0*/  @!P3 LEA.HI.X R13, R19, UR9, R24, 0x3, P1 ;  /* 0x00000009130dbc11 */ /* 0x000fc400088f1c18 */
[----:B------:R-:W-:Y:S02]  /*0500*/  ISETP.GE.U32.AND P1, PT, R9, UR17, PT ;  /* 0x0000001109007c0c */ /* 0x000fe4000bf26070 */
[----:B------:R-:W-:Y:S01]  /*0510*/  @!P4 LEA.HI.X R29, R7, UR9, R18, 0x3, P6 ;  /* 0x00000009071dcc11 */ /* 0x000fe2000b0f1c12 */
[----:B------:R1:W3:Y:S01]  /*0520*/  @!P3 LDG.E.64 R10, desc[UR18][R12.64] ;  /* 0x000000120c0ab981 */ /* 0x0002e2000c1e1b00 */
[----:B------:R-:W-:-:S03]  /*0530*/  ISETP.GE.AND.EX P1, PT, R26, UR20, PT, P1 ;  /* 0x000000141a007c0c */ /* 0x000fc6000bf26310 */
[----:B------:R-:W4:Y:S01]  /*0540*/  @!P4 LDG.E.64 R2, desc[UR18][R28.64] ;  /* 0x000000121c02c981 */ /* 0x000f22000c1e1b00 */
[----:B0-----:R-:W-:-:S09]  /*0550*/  CS2R R4, SRZ ;  /* 0x0000000000047805 */ /* 0x001fd2000001ff00 */
[----:B------:R-:W-:-:S04]  /*0560*/  @!P1 LEA R22, P5, R9, UR8, 0x3 ;  /* 0x0000000809169c11 */ /* 0x000fc8000f8a18ff */
[----:B------:R-:W-:-:S05]  /*0570*/  @!P1 LEA.HI.X R23, R9, UR9, R26, 0x3, P5 ;  /* 0x0000000909179c11 */ /* 0x000fca000a8f1c1a */
[----:B------:R0:W5:Y:S01]  /*0580*/  @!P1 LDG.E.64 R4, desc[UR18][R22.64] ;  /* 0x0000001216049981 */ /* 0x000162000c1e1b00 */
[----:B-1----:R-:W-:Y:S02]  /*0590*/  @!P2 LEA R12, P5, R17, UR10, 0x3 ;  /* 0x0000000a110cac11 */ /* 0x002fe4000f8a18ff */
[----:B------:R-:W-:Y:S02]  /*05a0*/  @!P4 LEA R6, P6, R7, UR10, 0x3 ;  /* 0x0000000a0706cc11 */ /* 0x000fe4000f8c18ff */
[----:B------:R-:W-:Y:S02]  /*05b0*/  @!P2 LEA.HI.X R13, R17, UR11, R16, 0x3, P5 ;  /* 0x0000000b110dac11 */ /* 0x000fe4000a8f1c10 */
[----:B------:R-:W-:Y:S02]  /*05c0*/  @!P4 LEA.HI.X R7, R7, UR11, R18, 0x3, P6 ;  /* 0x0000000b0707cc11 */ /* 0x000fe4000b0f1c12 */
[----:B------:R-:W-:Y:S02]  /*05d0*/  IADD3 R17, P6, PT, R17, UR13, RZ ;  /* 0x0000000d11117c10 */ /* 0x000fe4000ffde0ff */
[----:B------:R-:W-:-:S03]  /*05e0*/  @!P1 LEA R8, P5, R9, UR10, 0x3 ;  /* 0x0000000a09089c11 */ /* 0x000fc6000f8a18ff */
[----:B0-----:R-:W-:Y:S01]  /*05f0*/  IMAD.X R22, RZ, RZ, R16, P6 ;  /* 0x000000ffff167224 */ /* 0x001fe200030e0610 */
[----:B------:R-:W-:Y:S02]  /*0600*/  @!P1 LEA.HI.X R9, R9, UR11, R26, 0x3, P5 ;  /* 0x0000000b09099c11 */ /* 0x000fe4000a8f1c1a */
[----:B------:R-:W-:-:S04]  /*0610*/  @!P3 LEA R28, P5, R19, UR10, 0x3 ;  /* 0x0000000a131cbc11 */ /* 0x000fc8000f8a18ff */
[C---:B------:R-:W-:Y:S02]  /*0620*/  @!P3 LEA.HI.X R29, R19.reuse, UR11, R24, 0x3, P5 ;  /* 0x0000000b131dbc11 */ /* 0x040fe4000a8f1c18 */
[----:B------:R-:W-:-:S04]  /*0630*/  IADD3 R19, P5, PT, R19, UR13, RZ ;  /* 0x0000000d13137c10 */ /* 0x000fc8000ffbe0ff */
[----:B------:R-:W-:Y:S01]  /*0640*/  IADD3 R21, P6, PT, R19, UR16, RZ ;  /* 0x0000001013157c10 */ /* 0x000fe2000ffde0ff */
[----:B------:R-:W-:-:S04]  /*0650*/  IMAD.X R24, RZ, RZ, R24, P5 ;  /* 0x000000ffff187224 */ /* 0x000fc800028e0618 */
[----:B------:R-:W-:Y:S01]  /*0660*/  IMAD.X R26, RZ, RZ, R24, P6 ;  /* 0x000000ffff1a7224 */ /* 0x000fe200030e0618 */
[----:B------:R-:W-:Y:S01]  /*0670*/  IADD3 R23, P6, PT, R21, UR16, RZ ;  /* 0x0000001015177c10 */ /* 0x000fe2000ffde0ff */
[----:B--2---:R-:W-:Y:S01]  /*0680*/  @!P2 FADD.FTZ R14, R14, -UR14 ;  /* 0x8000000e0e0eae21 */ /* 0x004fe20008010000 */
[----:B------:R-:W-:-:S05]  /*0690*/  @!P2 FADD.FTZ R15, R15, -UR15 ;  /* 0x8000000f0f0fae21 */ /* 0x000fca0008010000 */
[----:B------:R0:W-:Y:S01]  /*06a0*/  @!P2 STG.E.64 desc[UR18][R12.64], R14 ;  /* 0x0000000e0c00a986 */ /* 0x0001e2000c101b12 */
[----:B------:R-:W-:-:S04]  /*06b0*/  ISETP.GE.U32.AND P2, PT, R17, UR17, PT ;  /* 0x0000001111007c0c */ /* 0x000fc8000bf46070 */
[----:B------:R-:W-:Y:S01]  /*06c0*/  ISETP.GE.AND.EX P2, PT, R22, UR20, PT, P2 ;  /* 0x0000001416007c0c */ /* 0x000fe2000bf46320 */
[----:B---3--:R-:W-:Y:S01]  /*06d0*/  @!P3 FADD.FTZ R10, R10, -UR14 ;  /* 0x8000000e0a0abe21 */ /* 0x008fe20008010000 */
[----:B------:R-:W-:Y:S01]  /*06e0*/  @!P3 FADD.FTZ R11, R11, -UR15 ;  /* 0x8000000f0b0bbe21 */ /* 0x000fe20008010000 */
[----:B----4-:R-:W-:Y:S01]  /*06f0*/  @!P4 FADD.FTZ R2, R2, -UR14 ;  /* 0x8000000e0202ce21 */ /* 0x010fe20008010000 */
[----:B------:R-:W-:-:S03]  /*0700*/  @!P4 FADD.FTZ R3, R3, -UR15 ;  /* 0x8000000f0303ce21 */ /* 0x000fc60008010000 */
[----:B------:R1:W-:Y:S01]  /*0710*/  @!P3 STG.E.64 desc[UR18][R28.64], R10 ;  /* 0x0000000a1c00b986 */ /* 0x0003e2000c101b12 */
[----:B------:R-:W-:-:S05]  /*0720*/  ISETP.GE.U32.AND P3, PT, R19, UR17, PT ;  /* 0x0000001113007c0c */ /* 0x000fca000bf66070 */
[----:B0-----:R-:W-:Y:S01]  /*0730*/  @!P2 LEA R14, P5, R17, UR8, 0x3 ;  /* 0x00000008110eac11 */ /* 0x001fe2000f8a18ff */
[----:B------:R0:W-:Y:S01]  /*0740*/  @!P4 STG.E.64 desc[UR18][R6.64], R2 ;  /* 0x000000020600c986 */ /* 0x0001e2000c101b12 */
[----:B------:R-:W-:Y:S02]  /*0750*/  ISETP.GE.U32.AND P4, PT, R21, UR17, PT ;  /* 0x0000001115007c0c */ /* 0x000fe4000bf86070 */
[----:B------:R-:W-:Y:S02]  /*0760*/  ISETP.GE.AND.EX P3, PT, R24, UR20, PT, P3 ;  /* 0x0000001418007c0c */ /* 0x000fe4000bf66330 */
[----:B------:R-:W-:Y:S01]  /*0770*/  @!P2 LEA.HI.X R15, R17, UR9, R22, 0x3, P5 ;  /* 0x00000009110fac11 */ /* 0x000fe2000a8f1c16 */
[----:B-1----:R-:W-:Y:S01]  /*0780*/  IMAD.X R28, RZ, RZ, R26, P6 ;  /* 0x000000ffff1c7224 */ /* 0x002fe200030e061a */
[----:B------:R-:W-:Y:S02]  /*0790*/  ISETP.GE.U32.AND P5, PT, R23, UR17, PT ;  /* 0x0000001117007c0c */ /* 0x000fe4000bfa6070 */
[----:B------:R-:W-:-:S02]  /*07a0*/  ISETP.GE.AND.EX P4, PT, R26, UR20, PT, P4 ;  /* 0x000000141a007c0c */ /* 0x000fc4000bf86340 */
[----:B------:R-:W-:Y:S01]  /*07b0*/  ISETP.GE.AND.EX P5, PT, R28, UR20, PT, P5 ;  /* 0x000000141c007c0c */ /* 0x000fe2000bfa6350 */
[----:B-----5:R-:W-:Y:S01]  /*07c0*/  @!P1 FADD.FTZ R4, R4, -UR14 ;  /* 0x8000000e04049e21 */ /* 0x020fe20008010000 */
[----:B0-----:R-:W-:Y:S01]  /*07d0*/  CS2R R2, SRZ ;  /* 0x0000000000027805 */ /* 0x001fe2000001ff00 */
[----:B------:R-:W-:Y:S02]  /*07e0*/  @!P1 FADD.FTZ R5, R5, -UR15 ;  /* 0x8000000f05059e21 */ /* 0x000fe40008010000 */
[----:B------:R-:W-:-:S03]  /*07f0*/  @!P3 LEA R10, P6, R19, UR8, 0x3 ;  /* 0x00000008130abc11 */ /* 0x000fc6000f8c18ff */
[----:B------:R0:W-:Y:S01]  /*0800*/  @!P1 STG.E.64 desc[UR18][R8.64], R4 ;  /* 0x0000000408009986 */ /* 0x0001e2000c101b12 */
[----:B------:R-:W-:Y:S02]  /*0810*/  @!P3 LEA.HI.X R11, R19, UR9, R24, 0x3, P6 ;  /* 0x00000009130bbc11 */ /* 0x000fe4000b0f1c18 */
[C---:B------:R-:W-:Y:S01]  /*0820*/  @!P4 LEA R12, P1, R21.reuse, UR8, 0x3 ;  /* 0x00000008150ccc11 */ /* 0x040fe2000f8218ff */
[----:B------:R1:W2:Y:S01]  /*0830*/  @!P2 LDG.E.64 R2, desc[UR18][R14.64] ;  /* 0x000000120e02a981 */ /* 0x0002a2000c1e1b00 */
[----:B------:R-:W-:Y:S02]  /*0840*/  CS2R R6, SRZ ;  /* 0x0000000000067805 */ /* 0x000fe4000001ff00 */
[----:B------:R-:W-:-:S05]  /*0850*/  @!P4 LEA.HI.X R13, R21, UR9, R26, 0x3, P1 ;  /* 0x00000009150dcc11 */ /* 0x000fca00088f1c1a */
[----:B------:R-:W3:Y:S01]  /*0860*/  @!P4 LDG.E.64 R6, desc[UR18][R12.64] ;  /* 0x000000120c06c981 */ /* 0x000ee2000c1e1b00 */
[C---:B-1----:R-:W-:Y:S02]  /*0870*/  @!P5 LEA R14, P6, R23.reuse, UR8, 0x3 ;  /* 0x00000008170edc11 */ /* 0x042fe4000f8c18ff */
[----:B0-----:R-:W-:Y:S02]  /*0880*/  CS2R R4, SRZ ;  /* 0x0000000000047805 */ /* 0x001fe4000001ff00 */
[----:B------:R-:W-:Y:S02]  /*0890*/  CS2R R8, SRZ ;  /* 0x0000000000087805 */ /* 0x000fe4000001ff00 */
[----:B------:R-:W-:Y:S02]  /*08a0*/  @!P5 LEA.HI.X R15, R23, UR9, R28, 0x3, P6 ;  /* 0x00000009170fdc11 */ /* 0x000fe4000b0f1c1c */
[----:B------:R-:W4:Y:S04]  /*08b0*/  @!P3 LDG.E.64 R4, desc[UR18][R10.64] ;  /* 0x000000120a04b981 */ /* 0x000f28000c1e1b00 */
[----:B------:R-:W5:Y:S01]  /*08c0*/  @!P5 LDG.E.64 R8, desc[UR18][R14.64] ;  /* 0x000000120e08d981 */ /* 0x000f62000c1e1b00 */
[----:B------:R-:W-:-:S02]  /*08d0*/  @!P2 LEA R16, P1, R17, UR10, 0x3 ;  /* 0x0000000a1110ac11 */ /* 0x000fc4000f8218ff */
[----:B------:R-:W-:Y:S02]  /*08e0*/  @!P3 LEA R18, P6, R19, UR10, 0x3 ;  /* 0x0000000a1312bc11 */ /* 0x000fe4000f8c18ff */
[----:B------:R-:W-:Y:S02]  /*08f0*/  @!P2 LEA.HI.X R17, R17, UR11, R22, 0x3, P1 ;  /* 0x0000000b1111ac11 */ /* 0x000fe400088f1c16 */
[----:B------:R-:W-:Y:S02]  /*0900*/  @!P3 LEA.HI.X R19, R19, UR11, R24, 0x3, P6 ;  /* 0x0000000b1313bc11 */ /* 0x000fe4000b0f1c18 */
[----:B------:R-:W-:Y:S02]  /*0910*/  @!P4 LEA R24, P1, R21, UR10, 0x3 ;  /* 0x0000000a1518cc11 */ /* 0x000fe4000f8218ff */
        /* <DEDUP_REMOVED lines=9> */
[----:B--2---:R-:W-:Y:S01]  /*09b0*/  @!P2 FADD.FTZ R2, R2, -UR14 ;  /* 0x8000000e0202ae21 */ /* 0x004fe20008010000 */
[----:B------:R-:W-:Y:S01]  /*09c0*/  @!P2 FADD.FTZ R3, R3, -UR15 ;  /* 0x8000000f0303ae21 */ /* 0x000fe20008010000 */
[----:B---3--:R-:W-:Y:S01]  /*09d0*/  @!P4 FADD.FTZ R6, R6, -UR14 ;  /* 0x8000000e0606ce21 */ /* 0x008fe20008010000 */
[----:B------:R-:W-:-:S03]  /*09e0*/  @!P4 FADD.FTZ R7, R7, -UR15 ;  /* 0x8000000f0707ce21 */ /* 0x000fc60008010000 */
[----:B------:R1:W-:Y:S01]  /*09f0*/  @!P2 STG.E.64 desc[UR18][R16.64], R2 ;  /* 0x000000021000a986 */ /* 0x0003e2000c101b12 */
[----:B----4-:R-:W-:Y:S01]  /*0a00*/  @!P3 FADD.FTZ R4, R4, -UR14 ;  /* 0x8000000e0404be21 */ /* 0x010fe20008010000 */
[----:B------:R-:W-:Y:S01]  /*0a10*/  @!P3 FADD.FTZ R5, R5, -UR15 ;  /* 0x8000000f0505be21 */ /* 0x000fe20008010000 */
[----:B-----5:R-:W-:Y:S01]  /*0a20*/  @!P5 FADD.FTZ R8, R8, -UR14 ;  /* 0x8000000e0808de21 */ /* 0x020fe20008010000 */
[----:B------:R-:W-:-:S03]  /*0a30*/  @!P5 FADD.FTZ R9, R9, -UR15 ;  /* 0x8000000f0909de21 */ /* 0x000fc60008010000 */
[----:B------:R1:W-:Y:S04]  /*0a40*/  @!P3 STG.E.64 desc[UR18][R18.64], R4 ;  /* 0x000000041200b986 */ /* 0x0003e8000c101b12 */
[----:B------:R1:W-:Y:S04]  /*0a50*/  @!P4 STG.E.64 desc[UR18][R24.64], R6 ;  /* 0x000000061800c986 */ /* 0x0003e8000c101b12 */
[----:B------:R1:W-:Y:S01]  /*0a60*/  @!P5 STG.E.64 desc[UR18][R22.64], R8 ;  /* 0x000000081600d986 */ /* 0x0003e2000c101b12 */
[----:B------:R-:W-:Y:S05]  /*0a70*/  @P1 BRA `(.L_x_365) ;  /* 0xfffffff800441947 */ /* 0x000fea000383ffff */
.L_x_364:
[----:B------:R-:W-:Y:S05]  /*0a80*/  @!P0 EXIT ;  /* 0x000000000000894d */ /* 0x000fea0003800000 */
[----:B0-----:R-:W-:Y:S02]  /*0a90*/  IADD3 R14, P1, PT, R0, UR6, RZ ;  /* 0x00000006000e7c10 */ /* 0x001fe4000ff3e0ff */
[----:B-1----:R-:W-:Y:S02]  /*0aa0*/  CS2R R2, SRZ ;  /* 0x0000000000027805 */ /* 0x002fe4000001ff00 */
[C---:B------:R-:W-:Y:S01]  /*0ab0*/  ISETP.GE.U32.AND P0, PT, R14.reuse, UR17, PT ;  /* 0x000000110e007c0c */ /* 0x040fe2000bf06070 */
[----:B------:R-:W-:Y:S01]  /*0ac0*/  IMAD.X R17, RZ, RZ, UR7, P1 ;  /* 0x00000007ff117e24 */ /* 0x000fe200088e06ff */
[----:B------:R-:W-:-:S04]  /*0ad0*/  IADD3 R8, P2, PT, R14, UR16, RZ ;  /* 0x000000100e087c10 */ /* 0x000fc8000ff5e0ff */
[----:B------:R-:W-:Y:S01]  /*0ae0*/  ISETP.GE.AND.EX P0, PT, R17, UR20, PT, P0 ;  /* 0x0000001411007c0c */ /* 0x000fe2000bf06300 */
[----:B------:R-:W-:Y:S01]  /*0af0*/  IMAD.X R13, RZ, RZ, R17, P2 ;  /* 0x000000ffff0d7224 */ /* 0x000fe200010e0611 */
[C---:B------:R-:W-:Y:S02]  /*0b00*/  IADD3 R12, P3, PT, R8.reuse, UR16, RZ ;  /* 0x00000010080c7c10 */ /* 0x040fe4000ff7e0ff */
[----:B------:R-:W-:Y:S02]  /*0b10*/  ISETP.GE.U32.AND P1, PT, R8, UR17, PT ;  /* 0x0000001108007c0c */ /* 0x000fe4000bf26070 */
[C---:B------:R-:W-:Y:S01]  /*0b20*/  ISETP.GE.U32.AND P2, PT, R12.reuse, UR17, PT ;  /* 0x000000110c007c0c */ /* 0x040fe2000bf46070 */
[----:B------:R-:W-:Y:S01]  /*0b30*/  IMAD.X R15, RZ, RZ, R13, P3 ;  /* 0x000000ffff0f7224 */ /* 0x000fe200018e060d */
[----:B------:R-:W-:Y:S02]  /*0b40*/  ISETP.GE.AND.EX P1, PT, R13, UR20, PT, P1 ;  /* 0x000000140d007c0c */ /* 0x000fe4000bf26310 */
[----:B------:R-:W-:-:S02]  /*0b50*/  IADD3 R0, P5, PT, R12, UR16, RZ ;  /* 0x000000100c007c10 */ /* 0x000fc4000ffbe0ff */
[----:B------:R-:W-:Y:S02]  /*0b60*/  ISETP.GE.AND.EX P2, PT, R15, UR20, PT, P2 ;  /* 0x000000140f007c0c */ /* 0x000fe4000bf46320 */
[----:B------:R-:W-:Y:S01]  /*0b70*/  @!P0 LEA R10, P3, R14, UR8, 0x3 ;  /* 0x000000080e0a8c11 */ /* 0x000fe2000f8618ff */
[----:B------:R-:W-:-:S03]  /*0b80*/  IMAD.X R9, RZ, RZ, R15, P5 ;  /* 0x000000ffff097224 */ /* 0x000fc600028e060f */
[----:B------:R-:W-:Y:S02]  /*0b90*/  @!P0 LEA.HI.X R11, R14, UR9, R17, 0x3, P3 ;  /* 0x000000090e0b8c11 */ /* 0x000fe400098f1c11 */
[----:B------:R-:W-:Y:S02]  /*0ba0*/  ISETP.GE.U32.AND P3, PT, R0, UR17, PT ;  /* 0x0000001100007c0c */ /* 0x000fe4000bf66070 */
[----:B------:R-:W-:Y:S02]  /*0bb0*/  @!P1 LEA R20, P4, R8, UR8, 0x3 ;  /* 0x0000000808149c11 */ /* 0x000fe4000f8818ff */
[----:B------:R-:W-:Y:S02]  /*0bc0*/  CS2R R4, SRZ ;  /* 0x0000000000047805 */ /* 0x000fe4000001ff00 */
[----:B------:R-:W-:Y:S02]  /*0bd0*/  ISETP.GE.AND.EX P3, PT, R9, UR20, PT, P3 ;  /* 0x0000001409007c0c */ /* 0x000fe4000bf66330 */
[----:B------:R-:W-:-:S02]  /*0be0*/  CS2R R6, SRZ ;  /* 0x0000000000067805 */ /* 0x000fc4000001ff00 */
[----:B------:R-:W-:Y:S01]  /*0bf0*/  @!P1 LEA.HI.X R21, R8, UR9, R13, 0x3, P4 ;  /* 0x0000000908159c11 */ /* 0x000fe2000a0f1c0d */
[----:B------:R0:W2:Y:S01]  /*0c00*/  @!P0 LDG.E.64 R2, desc[UR18][R10.64] ;  /* 0x000000120a028981 */ /* 0x0000a2000c1e1b00 */
[----:B------:R-:W-:-:S03]  /*0c10*/  @!P2 LEA R22, P4, R12, UR8, 0x3 ;  /* 0x000000080c16ac11 */ /* 0x000fc6000f8818ff */
[----:B------:R-:W3:Y:S01]  /*0c20*/  @!P1 LDG.E.64 R4, desc[UR18][R20.64] ;  /* 0x0000001214049981 */ /* 0x000ee2000c1e1b00 */
[----:B------:R-:W-:-:S03]  /*0c30*/  @!P2 LEA.HI.X R23, R12, UR9, R15, 0x3, P4 ;  /* 0x000000090c17ac11 */ /* 0x000fc6000a0f1c0f */
[C---:B------:R-:W-:Y:S02]  /*0c40*/  @!P3 LEA R24, P4, R0.reuse, UR8, 0x3 ;  /* 0x000000080018bc11 */ /* 0x040fe4000f8818ff */
[----:B------:R-:W4:Y:S01]  /*0c50*/  @!P2 LDG.E.64 R6, desc[UR18][R22.64] ;  /* 0x000000121606a981 */ /* 0x000f22000c1e1b00 */
[----:B0-----:R-:W-:Y:S02]  /*0c60*/  CS2R R10, SRZ ;  /* 0x00000000000a7805 */ /* 0x001fe4000001ff00 */
[----:B------:R-:W-:-:S05]  /*0c70*/  @!P3 LEA.HI.X R25, R0, UR9, R9, 0x3, P4 ;  /* 0x000000090019bc11 */ /* 0x000fca000a0f1c09 */
[----:B------:R-:W5:Y:S01]  /*0c80*/  @!P3 LDG.E.64 R10, desc[UR18][R24.64] ;  /* 0x00000012180ab981 */ /* 0x000f62000c1e1b00 */
[----:B------:R-:W-:Y:S02]  /*0c90*/  @!P0 LEA R16, P4, R14, UR10, 0x3 ;  /* 0x0000000a0e108c11 */ /* 0x000fe4000f8818ff */
[----:B------:R-:W-:Y:S02]  /*0ca0*/  @!P1 LEA R18, P5, R8, UR10, 0x3 ;  /* 0x0000000a08129c11 */ /* 0x000fe4000f8a18ff */
[----:B------:R-:W-:Y:S02]  /*0cb0*/  @!P0 LEA.HI.X R17, R14, UR11, R17, 0x3, P4 ;  /* 0x0000000b0e118c11 */ /* 0x000fe4000a0f1c11 */
[----:B------:R-:W-:Y:S02]  /*0cc0*/  @!P2 LEA R14, P4, R12, UR10, 0x3 ;  /* 0x0000000a0c0eac11 */ /* 0x000fe4000f8818ff */
[----:B------:R-:W-:Y:S02]  /*0cd0*/  @!P1 LEA.HI.X R19, R8, UR11, R13, 0x3, P5 ;  /* 0x0000000b08139c11 */ /* 0x000fe4000a8f1c0d */
[----:B------:R-:W-:Y:S01]  /*0ce0*/  @!P2 LEA.HI.X R15, R12, UR11, R15, 0x3, P4 ;  /* 0x0000000b0c0fac11 */ /* 0x000fe2000a0f1c0f */
[----:B--2---:R-:W-:Y:S01]  /*0cf0*/  FADD.FTZ R2, R2, -UR14 ;  /* 0x8000000e02027e21 */ /* 0x004fe20008010000 */
[----:B------:R-:W-:Y:S01]  /*0d00*/  FADD.FTZ R3, R3, -UR15 ;  /* 0x8000000f03037e21 */ /* 0x000fe20008010000 */
[----:B---3--:R-:W-:Y:S01]  /*0d10*/  FADD.FTZ R4, R4, -UR14 ;  /* 0x8000000e04047e21 */ /* 0x008fe20008010000 */
[----:B------:R-:W-:-:S03]  /*0d20*/  FADD.FTZ R5, R5, -UR15 ;  /* 0x8000000f05057e21 */ /* 0x000fc60008010000 */
[----:B------:R0:W-:Y:S01]  /*0d30*/  @!P0 STG.E.64 desc[UR18][R16.64], R2 ;  /* 0x0000000210008986 */ /* 0x0001e2000c101b12 */
[----:B----4-:R-:W-:Y:S01]  /*0d40*/  FADD.FTZ R6, R6, -UR14 ;  /* 0x8000000e06067e21 */ /* 0x010fe20008010000 */
[----:B------:R-:W-:Y:S02]  /*0d50*/  FADD.FTZ R7, R7, -UR15 ;  /* 0x8000000f07077e21 */ /* 0x000fe40008010000 */
[----:B------:R0:W-:Y:S04]  /*0d60*/  @!P1 STG.E.64 desc[UR18][R18.64], R4 ;  /* 0x0000000412009986 */ /* 0x0001e8000c101b12 */
[----:B------:R0:W-:Y:S01]  /*0d70*/  @!P2 STG.E.64 desc[UR18][R14.64], R6 ;  /* 0x000000060e00a986 */ /* 0x0001e2000c101b12 */
[----:B-----5:R-:W-:Y:S01]  /*0d80*/  FADD.FTZ R10, R10, -UR14 ;  /* 0x8000000e0a0a7e21 */ /* 0x020fe20008010000 */
[----:B------:R-:W-:Y:S01]  /*0d90*/  FADD.FTZ R11, R11, -UR15 ;  /* 0x8000000f0b0b7e21 */ /* 0x000fe20008010000 */
[----:B------:R-:W-:Y:S06]  /*0da0*/  @P3 EXIT ;  /* 0x000000000000394d */ /* 0x000fec0003800000 */
[----:B0-----:R-:W-:-:S04]  /*0db0*/  LEA R2, P0, R0, UR10, 0x3 ;  /* 0x0000000a00027c11 */ /* 0x001fc8000f8018ff */
[----:B------:R-:W-:-:S05]  /*0dc0*/  LEA.HI.X R3, R0, UR11, R9, 0x3, P0 ;  /* 0x0000000b00037c11 */ /* 0x000fca00080f1c09 */
[----:B------:R-:W-:Y:S01]  /*0dd0*/  STG.E.64 desc[UR18][R2.64], R10 ;  /* 0x0000000a02007986 */ /* 0x000fe2000c101b12 */
[----:B------:R-:W-:Y:S05]  /*0de0*/  EXIT ;  /* 0x000000000000794d */ /* 0x000fea0003800000 */
.L_x_363:
[----:B------:R-:W1:Y:S02]  /*0df0*/  S2R R16, SR_TID.X ;  /* 0x0000000000107919 */ /* 0x000e640000002100 */
[----:B-1----:R-:W-:-:S03]  /*0e00*/  IMAD.WIDE.U32 R2, R16, 0x4, RZ ;  /* 0x0000000410027825 */ /* 0x002fc600078e00ff */
[----:B------:R-:W-:-:S04]  /*0e10*/  ISETP.GE.U32.AND P0, PT, R2, UR21, PT ;  /* 0x0000001502007c0c */ /* 0x000fc8000bf06070 */
[----:B------:R-:W-:-:S13]  /*0e20*/  ISETP.GE.AND.EX P0, PT, R3, UR12, PT, P0 ;  /* 0x0000000c03007c0c */ /* 0x000fda000bf06300 */
[----:B0-----:R-:W-:Y:S05]  /*0e30*/  @P0 EXIT ;  /* 0x000000000000094d */ /* 0x001fea0003800000 */
[----:B------:R-:W-:Y:S01]  /*0e40*/  IMAD.MOV.U32 R17, RZ, RZ, RZ ;  /* 0x000000ffff117224 */ /* 0x000fe200078e00ff */
[----:B------:R-:W0:Y:S06]  /*0e50*/  LDCU UR4, c[0x0][0x360] ;  /* 0x00006c00ff0477ac */ /* 0x000e2c0008000800 */
.L_x_366:
[C---:B-1----:R-:W-:Y:S01]  /*0e60*/  IMAD.SHL.U32 R2, R16.reuse, 0x20, RZ ;  /* 0x0000002010027824 */ /* 0x042fe200078e00ff */
[----:B------:R-:W-:-:S04]  /*0e70*/  SHF.L.U64.HI R0, R16, 0x5, R17 ;  /* 0x0000000510007819 */ /* 0x000fc80000010211 */
[----:B------:R-:W-:-:S04]  /*0e80*/  IADD3 R4, P0, PT, R2, UR8, RZ ;  /* 0x0000000802047c10 */ /* 0x000fc8000ff1e0ff */
[----:B------:R-:W-:-:S06]  /*0e90*/  IADD3.X R5, PT, PT, R0, UR9, RZ, P0, !PT ;  /* 0x0000000900057c10 */ /* 0x000fcc00087fe4ff */
[----:B------:R-:W2:Y:S01]  /*0ea0*/  LDG.E.ENL2.256 R4, R8, desc[UR18][R4.64] ;  /* 0xfe0000120408797e */ /* 0x000ea20008121904 */
        /* <DEDUP_REMOVED lines=9> */
[----:B------:R-:W-:Y:S01]  /*0f40*/  ISETP.LT.AND.EX P1, PT, R0, UR12, PT, P1 ;  /* 0x0000000c00007c0c */ /* 0x000fe2000bf21310 */
[----:B--2---:R-:W-:Y:S01]  /*0f50*/  FADD.FTZ R8, R8, -UR14 ;  /* 0x8000000e08087e21 */ /* 0x004fe20008010000 */
[----:B------:R-:W-:Y:S01]  /*0f60*/  FADD.FTZ R9, R9, -UR15 ;  /* 0x8000000f09097e21 */ /* 0x000fe20008010000 */
[----:B------:R-:W-:Y:S01]  /*0f70*/  FADD.FTZ R10, R10, -UR14 ;  /* 0x8000000e0a0a7e21 */ /* 0x000fe20008010000 */
[----:B------:R-:W-:Y:S01]  /*0f80*/  FADD.FTZ R11, R11, -UR15 ;  /* 0x8000000f0b0b7e21 */ /* 0x000fe20008010000 */
[----:B------:R-:W-:Y:S01]  /*0f90*/  FADD.FTZ R12, R4, -UR14 ;  /* 0x8000000e040c7e21 */ /* 0x000fe20008010000 */
[----:B------:R-:W-:Y:S01]  /*0fa0*/  FADD.FTZ R13, R5, -UR15 ;  /* 0x8000000f050d7e21 */ /* 0x000fe20008010000 */
[----:B------:R-:W-:Y:S01]  /*0fb0*/  FADD.FTZ R14, R6, -UR14 ;  /* 0x8000000e060e7e21 */ /* 0x000fe20008010000 */
[----:B------:R-:W-:-:S05]  /*0fc0*/  FADD.FTZ R15, R7, -UR15 ;  /* 0x8000000f070f7e21 */ /* 0x000fca0008010000 */
[----:B------:R1:W-:Y:S01]  /*0fd0*/  STG.E.ENL2.256 desc[UR18][R2.64], R8, R12 ;  /* 0xf8000008020c797f */ /* 0x0003e2000f121812 */
[----:B------:R-:W-:Y:S05]  /*0fe0*/  @!P0 BRA P1, `(.L_x_366) ;  /* 0xfffffffc009c8947 */ /* 0x000fea000083ffff */
[----:B------:R-:W-:Y:S05]  /*0ff0*/  EXIT ;  /* 0x000000000000794d */ /* 0x000fea0003800000 */
        .weak           $__internal_39_$__cuda_sm20_div_u16
        .type           $__internal_39_$__cuda_sm20_div_u16,@function
        .size           $__internal_39_$__cuda_sm20_div_u16,(.L_x_4176 - $__internal_39_$__cuda_sm20_div_u16)
$__internal_39_$__cuda_sm20_div_u16:
        /* <DEDUP_REMOVED lines=18> */
[----:B------:R-:W-:Y:S06]  /*1120*/  RET.REL.NODEC R2 `(_ZN2at6native61_GLOBAL__N__44eb8e94_28_ForeachBinaryOpScalarList_cu_dda10a6925multi_tensor_apply_kernelINS1_28TensorListScalarListMetadataIN3c107complexIfEELi2EEENS1_25BinaryOpScalarListFunctorIS6_Li2ELi1ELi1EEEJSt5minusIS6_EEEEvT_T0_DpT1_) ;  /* 0xffffffec02b47950 */ /* 0x000fec0003c3ffff */
.L_x_367:
        /* <DEDUP_REMOVED lines=13> */
.L_x_4176:


//--------------------- .text._ZN2at6native61_GLOBAL__N__44eb8e94_28_ForeachBinaryOpScalarList_cu_dda10a6925multi_tensor_apply_kernelINS1_28TensorListScalarListMetadataIN3c107complexIdEELi2EEENS1_25BinaryOpScalarListFunctorIS6_Li2ELi1ELi1EEEJSt5minusIS6_EEEEvT_T0_DpT1_ --------------------------
	.section	.text._ZN2at6native61_GLOBAL__N__44eb8e94_28_ForeachBinaryOpScalarList_cu_dda10a6925multi_tensor_apply_kernelINS1_28TensorListScalarListMetadataIN3c107complexIdEELi2EEENS1_25BinaryOpScalarListFunctorIS6_Li2ELi1ELi1EEEJSt5minusIS6_EEEEvT_T0_DpT1_,"ax",@progbits
	.align	128
.text._ZN2at6native61_GLOBAL__N__44eb8e94_28_ForeachBinaryOpScalarList_cu_dda10a6925multi_tensor_apply_kernelINS1_28TensorListScalarListMetadataIN3c107complexIdEELi2EEENS1_25BinaryOpScalarListFunctorIS6_Li2ELi1ELi1EEEJSt5minusIS6_EEEEvT_T0_DpT1_:
        .type           _ZN2at6native61_GLOBAL__N__44eb8e94_28_ForeachBinaryOpScalarList_cu_dda10a6925multi_tensor_apply_kernelINS1_28TensorListScalarListMetadataIN3c107complexIdEELi2EEENS1_25BinaryOpScalarListFunctorIS6_Li2ELi1ELi1EEEJSt5minusIS6_EEEEvT_T0_DpT1_,@function
        .size           _ZN2at6native61_GLOBAL__N__44eb8e94_28_ForeachBinaryOpScalarList_cu_dda10a6925multi_tensor_apply_kernelINS1_28TensorListScalarListMetadataIN3c107complexIdEELi2EEENS1_25BinaryOpScalarListFunctorIS6_Li2ELi1ELi1EEEJSt5minusIS6_EEEEvT_T0_DpT1_,(.L_x_4178 - _ZN2at6native61_GLOBAL__N__44eb8e94_28_ForeachBinaryOpScalarList_cu_dda10a6925multi_tensor_apply_kernelINS1_28TensorListScalarListMetadataIN3c107complexIdEELi2EEENS1_25BinaryOpScalarListFunctorIS6_Li2ELi1ELi1EEEJSt5minusIS6_EEEEvT_T0_DpT1_)
        .other          _ZN2at6native61_GLOBAL__N__44eb8e94_28_ForeachBinaryOpScalarList_cu_dda10a6925multi_tensor_apply_kernelINS1_28TensorListScalarListMetadataIN3c107complexIdEELi2EEENS1_25BinaryOpScalarListFunctorIS6_Li2ELi1ELi1EEEJSt5minusIS6_EEEEvT_T0_DpT1_,@"STO_CUDA_ENTRY STV_DEFAULT"
_ZN2at6native61_GLOBAL__N__44eb8e94_28_ForeachBinaryOpScalarList_cu_dda10a6925multi_tensor_apply_kernelINS1_28TensorListScalarListMetadataIN3c107complexIdEELi2EEENS1_25BinaryOpScalarListFunctorIS6_Li2ELi1ELi1EEEJSt5minusIS6_EEEEvT_T0_DpT1_:
[----:B------:R-:W-:Y:S08]  /*0000*/  LDC R1, c[0x0][0x37c] ;  /* 0x0000df00ff017b82 */ /* 0x000ff00000000800 */
[----:B------:R-:W0:Y:S01]  /*0010*/  S2UR UR4, SR_CTAID.X ;  /* 0x00000000000479c3 */ /* 0x000e220000002500 */
[----:B------:R-:W1:Y:S01]  /*0020*/  LDCU.64 UR20, c[0x0][0x358] ;  /* 0x00006b00ff1477ac */ /* 0x000e620008000a00 */
[----:B0-----:R-:W0:Y:S01]  /*0030*/  LDCU.U8 UR5, c[0x0][UR4+0xce0] ;  /* 0x00019c00040577ac */ /* 0x001e220008000000 */
[----:B------:R-:W-:-:S12]  /*0040*/  UIMAD UR4, UR4, 0x3, UR4 ;  /* 0x00000003040478a4 */ /* 0x000fd8000f8e0204 */
[----:B------:R-:W2:Y:S01]  /*0050*/  LDCU UR12, c[0x0][UR4+0xe20] ;  /* 0x0001c400040c77ac */ /* 0x000ea20008000800 */
[----:B0-----:R-:W-:-:S04]  /*0060*/  USHF.L.U32 UR8, UR5, 0x3, URZ ;  /* 0x0000000305087899 */ /* 0x001fc800080006ff */
[----:B------:R-:W-:-:S08]  /*0070*/  UIADD3 UR13, UPT, UPT, UR8, UR8, URZ ;  /* 0x00000008080d7290 */ /* 0x000fd0000fffe0ff */
[----:B------:R-:W0:Y:S01]  /*0080*/  LDCU.64 UR6, c[0x0][UR8+0x380] ;  /* 0x00007000080677ac */ /* 0x000e220008000a00 */
[----:B------:R-:W3:Y:S01]  /*0090*/  LDCU.64 UR10, c[0x0][UR8+0x560] ;  /* 0x0000ac00080a77ac */ /* 0x000ee20008000a00 */
[----:B------:R-:W4:Y:S01]  /*00a0*/  LDCU.64 UR4, c[0x0][UR8+0x740] ;  /* 0x0000e800080477ac */ /* 0x000f220008000a00 */
[----:B--2---:R-:W-:Y:S01]  /*00b0*/  UIMAD.WIDE UR14, UR12, 0x10000, URZ ;  /* 0x000100000c0e78a5 */ /* 0x004fe2000f8e02ff */
[----:B------:R-:W2:Y:S01]  /*00c0*/  LDCU.64 UR16, c[0x0][UR13+0x920] ;  /* 0x000124000d1077ac */ /* 0x000ea20008000a00 */
[----:B0-----:R-:W-:Y:S02]  /*00d0*/  UIMAD.WIDE UR8, UR12, 0x100000, UR6 ;  /* 0x001000000c0878a5 */ /* 0x001fe4000f8e0206 */
[----:B---3--:R-:W-:Y:S01]  /*00e0*/  UIMAD.WIDE UR10, UR12, 0x100000, UR10 ;  /* 0x001000000c0a78a5 */ /* 0x008fe2000f8e020a */
[----:B------:R-:W0:Y:S01]  /*00f0*/  LDCU.64 UR12, c[0x0][UR13+0x928] ;  /* 0x000125000d0c77ac */ /* 0x000e220008000a00 */
[----:B----4-:R-:W-:Y:S02]  /*0100*/  ULOP3.LUT UR6, UR4, 0x3, URZ, 0xc0, !UPT ;  /* 0x0000000304067892 */ /* 0x010fe4000f8ec0ff */
[----:B------:R-:W-:-:S02]  /*0110*/  UIADD3 UR24, UP1, UPT, UR4, -UR14, URZ ;  /* 0x8000000e04187290 */ /* 0x000fc4000ff3e0ff */
[----:B------:R-:W-:Y:S02]  /*0120*/  ULOP3.LUT UR6, UR6, 0x3f, UR10, 0xf8, !UPT ;  /* 0x0000003f06067892 */ /* 0x000fe4000f8ef80a */
[----:B------:R-:W-:Y:S02]  /*0130*/  UIADD3.X UR4, UPT, UPT, UR5, ~UR15, URZ, UP1, !UPT ;  /* 0x8000000f05047290 */ /* 0x000fe40008ffe4ff */
[----:B------:R-:W-:-:S04]  /*0140*/  ULOP3.LUT UP0, URZ, UR6, 0x3f, UR8, 0xf8, !UPT ;  /* 0x0000003f06ff7892 */ /* 0x000fc8000f80f808 */
[----:B------:R-:W-:-:S09]  /*0150*/  ULOP3.LUT UP0, URZ, URZ, URZ, URZ, 0xfc, UP0 ;  /* 0x000000ffffff7292 */ /* 0x000fd2000800fcff */
[----:B012---:R-:W-:Y:S05]  /*0160*/  BRA.U !UP0, `(.L_x_368) ;  /* 0x0000001108c07547 */ /* 0x007fea000b800000 */
        /* <DEDUP_REMOVED lines=19> */
[----:B------:R-:W-:Y:S05]  /*02a0*/  CALL.REL.NOINC `($__internal_40_$__cuda_sm20_div_u16) ;  /* 0x00000014006c7944 */ /* 0x000fea0003c00000 */
[----:B------:R-:W-:Y:S01]  /*02b0*/  UISETP.GE.U32.AND UP0, UPT, UR5, UR18, UPT ;  /* 0x000000120500728c */ /* 0x000fe2000bf06070 */
[----:B------:R-:W-:Y:S02]  /*02c0*/  UMOV UR4, URZ ;  /* 0x000000ff00047c82 */ /* 0x000fe40008000000 */
[----:B------:R-:W-:Y:S01]  /*02d0*/  UMOV UR5, URZ ;  /* 0x000000ff00057c82 */ /* 0x000fe20008000000 */
[----:B------:R-:W-:-:S09]  /*02e0*/  UISETP.GE.U32.AND.EX UP0, UPT, UR6, URZ, UPT, UP0 ;  /* 0x000000ff0600728c */ /* 0x000fd2000bf06100 */
[----:B------:R-:W-:Y:S05]  /*02f0*/  BRA.U !UP0, `(.L_x_369) ;  /* 0x0000000908f07547 */ /* 0x000fea000b800000 */
[----:B------:R-:W0:Y:S01]  /*0300*/  S2R R0, SR_TID.X ;  /* 0x0000000000007919 */ /* 0x000e220000002100 */
[----:B------:R-:W-:Y:S01]  /*0310*/  ULOP3.LUT UR4, UR14, 0xffff, URZ, 0xc0, !UPT ;  /* 0x0000ffff0e047892 */ /* 0x000fe2000f8ec0ff */
[----:B------:R-:W-:Y:S01]  /*0320*/  UMOV UR5, URZ ;  /* 0x000000ff00057c82 */ /* 0x000fe20008000000 */
[----:B------:R-:W-:Y:S02]  /*0330*/  UMOV UR6, URZ ;  /* 0x000000ff00067c82 */ /* 0x000fe40008000000 */
[----:B------:R-:W-:Y:S01]  /*0340*/  UIADD3 UR4, UPT, UPT, UR4, 0x1, URZ ;  /* 0x0000000104047890 */ /* 0x000fe2000fffe0ff */
[----:B------:R-:W-:-:S03]  /*0350*/  UMOV UR7, URZ ;  /* 0x000000ff00077c82 */ /* 0x000fc60008000000 */
[----:B------:R-:W-:-:S03]  /*0360*/  ULOP3.LUT UR15, UR4, 0x1fffe, URZ, 0xc0, !UPT ;  /* 0x0001fffe040f7892 */ /* 0x000fc6000f8ec0ff */
[----:B------:R-:W-:-:S09]  /*0370*/  UMOV UR4, URZ ;  /* 0x000000ff00047c82 */ /* 0x000fd20008000000 */
.L_x_370:
[----:B0-----:R-:W-:Y:S02]  /*0380*/  IADD3 R21, P0, PT, R0, UR4, RZ ;  /* 0x0000000400157c10 */ /* 0x001fe4000ff1e0ff */
[----:B-1----:R-:W-:Y:S02]  /*0390*/  CS2R R18, SRZ ;  /* 0x0000000000127805 */ /* 0x002fe4000001ff00 */
[----:B------:R-:W-:Y:S02]  /*03a0*/  CS2R R16, SRZ ;  /* 0x0000000000107805 */ /* 0x000fe4000001ff00 */
[----:B------:R-:W-:Y:S02]  /*03b0*/  CS2R R10, SRZ ;  /* 0x00000000000a7805 */ /* 0x000fe4000001ff00 */
[----:B------:R-:W-:Y:S01]  /*03c0*/  IADD3 R23, P1, PT, R21, UR19, RZ ;  /* 0x0000001315177c10 */ /* 0x000fe2000ff3e0ff */
[----:B------:R-:W-:Y:S01]  /*03d0*/  IMAD.X R20, RZ, RZ, UR5, P0 ;  /* 0x00000005ff147e24 */ /* 0x000fe200080e06ff */
[----:B------:R-:W-:-:S02]  /*03e0*/  CS2R R8, SRZ ;  /* 0x0000000000087805 */ /* 0x000fc4000001ff00 */
[----:B------:R-:W-:Y:S01]  /*03f0*/  IADD3 R3, P0, PT, R23, UR19, RZ ;  /* 0x0000001317037c10 */ /* 0x000fe2000ff1e0ff */
[----:B------:R-:W-:-:S03]  /*0400*/  IMAD.X R22, RZ, RZ, R20, P1 ;  /* 0x000000ffff167224 */ /* 0x000fc600008e0614 */
[----:B------:R-:W-:Y:S01]  /*0410*/  IADD3 R4, P1, PT, R3, UR19, RZ ;  /* 0x0000001303047c10 */ /* 0x000fe2000ff3e0ff */
[----:B------:R-:W-:Y:S01]  /*0420*/  IMAD.X R2, RZ, RZ, R22, P0 ;  /* 0x000000ffff027224 */ /* 0x000fe200000e0616 */
[----:B------:R-:W-:Y:S02]  /*0430*/  ISETP.GE.U32.AND P0, PT, R21, UR22, PT ;  /* 0x0000001615007c0c */ /* 0x000fe4000bf06070 */
[----:B------:R-:W-:Y:S01]  /*0440*/  ISETP.GE.U32.AND P2, PT, R4, UR22, PT ;  /* 0x0000001604007c0c */ /* 0x000fe2000bf46070 */
[----:B------:R-:W-:Y:S01]  /*0450*/  IMAD.X R4, RZ, RZ, R2, P1 ;  /* 0x000000ffff047224 */ /* 0x000fe200008e0602 */
[----:B------:R-:W-:Y:S02]  /*0460*/  ISETP.GE.AND.EX P0, PT, R20, UR23, PT, P0 ;  /* 0x0000001714007c0c */ /* 0x000fe4000bf06300 */
[----:B------:R-:W-:Y:S02]  /*0470*/  ISETP.GE.U32.AND P3, PT, R3, UR22, PT ;  /* 0x0000001603007c0c */ /* 0x000fe4000bf66070 */
[----:B------:R-:W-:Y:S01]  /*0480*/  ISETP.GE.AND.EX P2, PT, R4, UR23, PT, P2 ;  /* 0x0000001704007c0c */ /* 0x000fe2000bf46320 */
[----:B------:R-:W-:Y:S01]  /*0490*/  IMAD.U32 R4, RZ, RZ, UR19 ;  /* 0x00000013ff047e24 */ /* 0x000fe2000f8e00ff */
[----:B------:R-:W-:-:S11]  /*04a0*/  ISETP.GE.AND.EX P3, PT, R2, UR23, PT, P3 ;  /* 0x0000001702007c0c */ /* 0x000fd6000bf66330 */
[----:B------:R-:W-:-:S04]  /*04b0*/  @!P2 IADD3 R5, P1, P4, R4, UR19, R23 ;  /* 0x000000130405ac10 */ /* 0x000fc8000fc3e017 */
[----:B------:R-:W-:Y:S02]  /*04c0*/  @!P2 IADD3.X R6, PT, PT, RZ, R22, RZ, P1, P4 ;  /* 0x00000016ff06a210 */ /* 0x000fe40000fe84ff */
[----:B------:R-:W-:Y:S02]  /*04d0*/  @!P2 LEA R26, P5, R5, UR8, 0x4 ;  /* 0x00000008051aac11 */ /* 0x000fe4000f8a20ff */
[----:B------:R-:W-:Y:S02]  /*04e0*/  @!P0 LEA R4, P4, R21, UR8, 0x4 ;  /* 0x0000000815048c11 */ /* 0x000fe4000f8820ff */
[----:B------:R-:W-:Y:S02]  /*04f0*/  @!P2 LEA.HI.X R27, R5, UR9, R6, 0x4, P5 ;  /* 0x00000009051bac11 */ /* 0x000fe4000a8f2406 */
[----:B------:R-:W-:Y:S02]  /*0500*/  @!P0 LEA.HI.X R5, R21, UR9, R20, 0x4, P4 ;  /* 0x0000000915058c11 */ /* 0x000fe4000a0f2414 */
[----:B------:R-:W-:-:S02]  /*0510*/  ISETP.GE.U32.AND P1, PT, R23, UR22, PT ;  /* 0x0000001617007c0c */ /* 0x000fc4000bf26070 */
[C---:B------:R-:W-:Y:S01]  /*0520*/  @!P3 LEA R28, P4, R3.reuse, UR8, 0x4 ;  /* 0x00000008031cbc11 */ /* 0x040fe2000f8820ff */
[----:B------:R0:W2:Y:S01]  /*0530*/  @!P0 LDG.E.128 R16, desc[UR20][R4.64] ;  /* 0x0000001404108981 */ /* 0x0000a2000c1e1d00 */
[----:B------:R-:W-:Y:S02]  /*0540*/  ISETP.GE.AND.EX P1, PT, R22, UR23, PT, P1 ;  /* 0x0000001716007c0c */ /* 0x000fe4000bf26310 */
[----:B------:R-:W-:Y:S02]  /*0550*/  @!P3 LEA.HI.X R29, R3, UR9, R2, 0x4, P4 ;  /* 0x00000009031dbc11 */ /* 0x000fe4000a0f2402 */
[----:B------:R-:W-:-:S03]  /*0560*/  CS2R R14, SRZ ;  /* 0x00000000000e7805 */ /* 0x000fc6000001ff00 */
[----:B------:R1:W3:Y:S01]  /*0570*/  @!P3 LDG.E.128 R8, desc[UR20][R28.64] ;  /* 0x000000141c08b981 */ /* 0x0002e2000c1e1d00 */
[----:B------:R-:W-:-:S05]  /*0580*/  CS2R R12, SRZ ;  /* 0x00000000000c7805 */ /* 0x000fca000001ff00 */
[C---:B------:R-:W-:Y:S02]  /*0590*/  @!P1 LEA R24, P3, R23.reuse, UR8, 0x4 ;  /* 0x0000000817189c11 */ /* 0x040fe4000f8620ff */
[----:B------:R-:W-:Y:S02]  /*05a0*/  CS2R R6, SRZ ;  /* 0x0000000000067805 */ /* 0x000fe4000001ff00 */
[----:B0-----:R-:W-:Y:S02]  /*05b0*/  CS2R R4, SRZ ;  /* 0x0000000000047805 */ /* 0x001fe4000001ff00 */
[----:B------:R-:W-:-:S04]  /*05c0*/  @!P1 LEA.HI.X R25, R23, UR9, R22, 0x4, P3 ;  /* 0x0000000917199c11 */ /* 0x000fc800098f2416 */
[----:B------:R-:W4:Y:S04]  /*05d0*/  @!P2 LDG.E.128 R4, desc[UR20][R26.64] ;  /* 0x000000141a04a981 */ /* 0x000f28000c1e1d00 */
[----:B------:R0:W5:Y:S01]  /*05e0*/  @!P1 LDG.E.128 R12, desc[UR20][R24.64] ;  /* 0x00000014180c9981 */ /* 0x000162000c1e1d00 */
[----:B-1----:R-:W-:-:S04]  /*05f0*/  @!P0 LEA R28, P2, R21, UR10, 0x4 ;  /* 0x0000000a151c8c11 */ /* 0x002fc8000f8420ff */
[----:B------:R-:W-:Y:S02]  /*0600*/  @!P0 LEA.HI.X R29, R21, UR11, R20, 0x4, P2 ;  /* 0x0000000b151d8c11 */ /* 0x000fe400090f2414 */
[----:B------:R-:W-:-:S04]  /*0610*/  ISETP.GE.U32.AND P3, PT, R3, UR22, PT ;  /* 0x0000001603007c0c */ /* 0x000fc8000bf66070 */
[----:B------:R-:W-:Y:S01]  /*0620*/  ISETP.GE.AND.EX P3, PT, R2, UR23, PT, P3 ;  /* 0x0000001702007c0c */ /* 0x000fe2000bf66330 */
[----:B--2---:R-:W-:-:S15]  /*0630*/  @!P0 DADD R16, R16, -UR16 ;  /* 0x8000001010108e29 */ /* 0x004fde0008000000 */
[----:B------:R-:W-:-:S15]  /*0640*/  NOP ;  /* 0x0000000000007918 */ /* 0x000fde0000000000 */
[----:B------:R-:W-:-:S15]  /*0650*/  NOP ;  /* 0x0000000000007918 */ /* 0x000fde0000000000 */
[----:B------:R-:W-:-:S15]  /*0660*/  NOP ;  /* 0x0000000000007918 */ /* 0x000fde0000000000 */
[----:B------:R-:W-:-:S04]  /*0670*/  NOP ;  /* 0x0000000000007918 */ /* 0x000fc80000000000 */
[----:B------:R-:W1:Y:S02]  /*0680*/  @!P0 DADD R18, R18, -UR12 ;  /* 0x8000000c12128e29 */ /* 0x000e640008000000 */
[----:B-1----:R1:W-:Y:S01]  /*0690*/  @!P0 STG.E.128 desc[UR20][R28.64], R16 ;  /* 0x000000101c008986 */ /* 0x0023e2000c101d14 */
[----:B0-----:R-:W-:-:S05]  /*06a0*/  IADD3 R24, P0, PT, R3, UR19, RZ ;  /* 0x0000001303187c10 */ /* 0x001fca000ff1e0ff */
[----:B------:R-:W-:Y:S01]  /*06b0*/  IMAD.X R25, RZ, RZ, R2, P0 ;  /* 0x000000ffff197224 */ /* 0x000fe200000e0602 */
[----:B------:R-:W-:-:S05]  /*06c0*/  IADD3 R21, P0, PT, R21, UR18, RZ ;  /* 0x0000001215157c10 */ /* 0x000fca000ff1e0ff */
[----:B------:R-:W-:Y:S01]  /*06d0*/  IMAD.X R20, RZ, RZ, R20, P0 ;  /* 0x000000ffff147224 */ /* 0x000fe200000e0614 */
[----:B------:R-:W-:Y:S02]  /*06e0*/  ISETP.GE.U32.AND P0, PT, R21, UR22, PT ;  /* 0x0000001615007c0c */ /* 0x000fe4000bf06070 */
[----:B------:R-:W-:Y:S02]  /*06f0*/  ISETP.GE.U32.AND P2, PT, R24, UR22, PT ;  /* 0x0000001618007c0c */ /* 0x000fe4000bf46070 */
[----:B------:R-:W-:Y:S02]  /*0700*/  ISETP.GE.AND.EX P0, PT, R20, UR23, PT, P0 ;  /* 0x0000001714007c0c */ /* 0x000fe4000bf06300 */
[----:B------:R-:W-:Y:S02]  /*0710*/  ISETP.GE.AND.EX P2, PT, R25, UR23, PT, P2 ;  /* 0x0000001719007c0c */ /* 0x000fe4000bf46320 */
[----:B-1----:R-:W-:-:S04]  /*0720*/  @!P1 LEA R28, P4, R23, UR10, 0x4 ;  /* 0x0000000a171c9c11 */ /* 0x002fc8000f8820ff */
[----:B------:R-:W-:-:S05]  /*0730*/  @!P1 LEA.HI.X R29, R23, UR11, R22, 0x4, P4 ;  /* 0x0000000b171d9c11 */ /* 0x000fca000a0f2416 */
[----:B------:R-:W-:Y:S02]  /*0740*/  @!P0 LEA R26, P5, R21, UR8, 0x4 ;  /* 0x00000008151a8c11 */ /* 0x000fe4000f8a20ff */
[----:B------:R-:W-:Y:S02]  /*0750*/  @!P3 LEA R18, P4, R3, UR10, 0x4 ;  /* 0x0000000a0312bc11 */ /* 0x000fe4000f8820ff */
[----:B------:R-:W-:Y:S02]  /*0760*/  @!P0 LEA.HI.X R27, R21, UR9, R20, 0x4, P5 ;  /* 0x00000009151b8c11 */ /* 0x000fe4000a8f2414 */
[C---:B------:R-:W-:Y:S02]  /*0770*/  @!P2 LEA R16, P5, R24.reuse, UR10, 0x4 ;  /* 0x0000000a1810ac11 */ /* 0x040fe4000f8a20ff */
[----:B------:R-:W-:Y:S02]  /*0780*/  @!P3 LEA.HI.X R19, R3, UR11, R2, 0x4, P4 ;  /* 0x0000000b0313bc11 */ /* 0x000fe4000a0f2402 */
[----:B------:R-:W-:Y:S01]  /*0790*/  @!P2 LEA.HI.X R17, R24, UR11, R25, 0x4, P5 ;  /* 0x0000000b1811ac11 */ /* 0x000fe2000a8f2419 */
[----:B------:R-:W-:Y:S01]  /*07a0*/  IMAD.U32 R25, RZ, RZ, UR18 ;  /* 0x00000012ff197e24 */ /* 0x000fe2000f8e00ff */
[----:B------:R-:W-:-:S04]  /*07b0*/  IADD3 R23, P4, PT, R23, UR18, RZ ;  /* 0x0000001217177c10 */ /* 0x000fc8000ff9e0ff */
[----:B------:R-:W-:Y:S01]  /*07c0*/  IADD3 R21, P6, PT, R23, UR19, RZ ;  /* 0x0000001317157c10 */ /* 0x000fe2000ffde0ff */
[----:B------:R-:W-:Y:S01]  /*07d0*/  IMAD.X R22, RZ, RZ, R22, P4 ;  /* 0x000000ffff167224 */ /* 0x000fe200020e0616 */
[----:B------:R-:W-:-:S03]  /*07e0*/  IADD3 R25, P5, P4, R25, UR4, R0 ;  /* 0x0000000419197c10 */ /* 0x000fc6000fcbe000 */
[----:B------:R-:W-:-:S11]  /*07f0*/  IMAD.X R20, RZ, RZ, R22, P6 ;  /* 0x000000ffff147224 */ /* 0x000fd600030e0616 */
[----:B-----5:R-:W-:-:S15]  /*0800*/  @!P1 DADD R12, R12, -UR16 ;  /* 0x800000100c0c9e29 */ /* 0x020fde0008000000 */
[----:B------:R-:W-:-:S15]  /*0810*/  NOP ;  /* 0x0000000000007918 */ /* 0x000fde0000000000 */
[----:B------:R-:W-:-:S15]  /*0820*/  NOP ;  /* 0x0000000000007918 */ /* 0x000fde0000000000 */
[----:B------:R-:W-:-:S15]  /*0830*/  NOP ;  /* 0x0000000000007918 */ /* 0x000fde0000000000 */
[----:B------:R-:W-:-:S04]  /*0840*/  NOP ;  /* 0x0000000000007918 */ /* 0x000fc80000000000 */
[----:B------:R-:W0:Y:S02]  /*0850*/  @!P1 DADD R14, R14, -UR12 ;  /* 0x8000000c0e0e9e29 */ /* 0x000e240008000000 */
[----:B0-----:R0:W-:Y:S01]  /*0860*/  @!P1 STG.E.128 desc[UR20][R28.64], R12 ;  /* 0x0000000c1c009986 */ /* 0x0011e2000c101d14 */
[----:B------:R-:W-:-:S04]  /*0870*/  ISETP.GE.U32.AND P1, PT, R23, UR22, PT ;  /* 0x0000001617007c0c */ /* 0x000fc8000bf26070 */
[----:B------:R-:W-:Y:S02]  /*0880*/  ISETP.GE.AND.EX P1, PT, R22, UR23, PT, P1 ;  /* 0x0000001716007c0c */ /* 0x000fe4000bf26310 */
[----:B0-----:R-:W-:Y:S02]  /*0890*/  IADD3.X R28, PT, PT, RZ, UR5, RZ, P5, P4 ;  /* 0x00000005ff1c7c10 */ /* 0x001fe4000afe84ff */
[----:B------:R-:W-:Y:S02]  /*08a0*/  IADD3 R3, P4, PT, R21, UR19, RZ ;  /* 0x0000001315037c10 */ /* 0x000fe4000ff9e0ff */
[----:B------:R-:W-:Y:S02]  /*08b0*/  CS2R R14, SRZ ;  /* 0x00000000000e7805 */ /* 0x000fe4000001ff00 */
[----:B------:R-:W-:Y:S01]  /*08c0*/  ISETP.GE.U32.AND P5, PT, R3, UR22, PT ;  /* 0x0000001603007c0c */ /* 0x000fe2000bfa6070 */
[----:B------:R-:W-:Y:S01]  /*08d0*/  IMAD.X R2, RZ, RZ, R20, P4 ;  /* 0x000000ffff027224 */ /* 0x000fe200020e0614 */
[----:B------:R-:W-:-:S04]  /*08e0*/  CS2R R12, SRZ ;  /* 0x00000000000c7805 */ /* 0x000fc8000001ff00 */
[----:B------:R-:W-:-:S15]  /*08f0*/  ISETP.GE.AND.EX P4, PT, R2, UR23, PT, P5 ;  /* 0x0000001702007c0c */ /* 0x000fde000bf86350 */
[----:B------:R-:W-:-:S15]  /*0900*/  NOP ;  /* 0x0000000000007918 */ /* 0x000fde0000000000 */
[----:B------:R-:W-:-:S13]  /*0910*/  NOP ;  /* 0x0000000000007918 */ /* 0x000fda0000000000 */
[----:B---3--:R-:W-:-:S15]  /*0920*/  @!P3 DADD R8, R8, -UR16 ;  /* 0x800000100808be29 */ /* 0x008fde0008000000 */
        /* <DEDUP_REMOVED lines=8> */
[C---:B0-----:R-:W-:Y:S02]  /*09b0*/  @!P1 LEA R10, P6, R23.reuse, UR8, 0x4 ;  /* 0x00000008170a9c11 */ /* 0x041fe4000f8c20ff */
[----:B------:R-:W-:Y:S02]  /*09c0*/  CS2R R18, SRZ ;  /* 0x0000000000127805 */ /* 0x000fe4000001ff00 */
[----:B------:R-:W-:-:S15]  /*09d0*/  @!P1 LEA.HI.X R11, R23, UR9, R22, 0x4, P6 ;  /* 0x00000009170b9c11 */ /* 0x000fde000b0f2416 */
[----:B------:R-:W-:-:S15]  /*09e0*/  NOP ;  /* 0x0000000000007918 */ /* 0x000fde0000000000 */
[----:B------:R-:W-:-:S15]  /*09f0*/  NOP ;  /* 0x0000000000007918 */ /* 0x000fde0000000000 */
[----:B------:R-:W-:-:S06]  /*0a00*/  NOP ;  /* 0x0000000000007918 */ /* 0x000fcc0000000000 */
[----:B----4-:R-:W-:-:S15]  /*0a10*/  @!P2 DADD R4, R4, -UR16 ;  /* 0x800000100404ae29 */ /* 0x010fde0008000000 */
[----:B------:R-:W-:-:S15]  /*0a20*/  NOP ;  /* 0x0000000000007918 */ /* 0x000fde0000000000 */
[----:B------:R-:W-:-:S15]  /*0a30*/  NOP ;  /* 0x0000000000007918 */ /* 0x000fde0000000000 */
[----:B------:R-:W-:-:S15]  /*0a40*/  NOP ;  /* 0x0000000000007918 */ /* 0x000fde0000000000 */
[----:B------:R-:W-:-:S04]  /*0a50*/  NOP ;  /* 0x0000000000007918 */ /* 0x000fc80000000000 */
[----:B------:R-:W0:Y:S02]  /*0a60*/  @!P2 DADD R6, R6, -UR12 ;  /* 0x8000000c0606ae29 */ /* 0x000e240008000000 */
[----:B0-----:R0:W-:Y:S01]  /*0a70*/  @!P2 STG.E.128 desc[UR20][R16.64], R4 ;  /* 0x000000041000a986 */ /* 0x0011e2000c101d14 */
[----:B------:R-:W-:-:S03]  /*0a80*/  ISETP.GE.U32.AND P2, PT, R25, UR22, PT ;  /* 0x0000001619007c0c */ /* 0x000fc6000bf46070 */
[----:B------:R-:W2:Y:S01]  /*0a90*/  @!P0 LDG.E.128 R12, desc[UR20][R26.64] ;  /* 0x000000141a0c8981 */ /* 0x000ea2000c1e1d00 */
[----:B------:R-:W-:Y:S02]  /*0aa0*/  ISETP.GE.AND.EX P2, PT, R28, UR23, PT, P2 ;  /* 0x000000171c007c0c */ /* 0x000fe4000bf46320 */
[----:B------:R-:W-:-:S04]  /*0ab0*/  @!P3 LEA R8, P0, R21, UR8, 0x4 ;  /* 0x000000081508bc11 */ /* 0x000fc8000f8020ff */
[----:B------:R-:W-:-:S07]  /*0ac0*/  @!P3 LEA.HI.X R9, R21, UR9, R20, 0x4, P0 ;  /* 0x000000091509bc11 */ /* 0x000fce00080f2414 */
[C---:B------:R-:W-:Y:S02]  /*0ad0*/  @!P2 LEA R24, P5, R25.reuse, UR10, 0x4 ;  /* 0x0000000a1918ac11 */ /* 0x040fe4000f8a20ff */
[----:B0-----:R-:W-:Y:S02]  /*0ae0*/  CS2R R16, SRZ ;  /* 0x0000000000107805 */ /* 0x001fe4000001ff00 */
[----:B------:R-:W-:Y:S02]  /*0af0*/  CS2R R6, SRZ ;  /* 0x0000000000067805 */ /* 0x000fe4000001ff00 */
[----:B------:R-:W-:Y:S02]  /*0b00*/  CS2R R4, SRZ ;  /* 0x0000000000047805 */ /* 0x000fe4000001ff00 */
[----:B------:R-:W-:Y:S02]  /*0b10*/  @!P2 LEA.HI.X R25, R25, UR11, R28, 0x4, P5 ;  /* 0x0000000b1919ac11 */ /* 0x000fe4000a8f241c */
[C---:B------:R-:W-:Y:S01]  /*0b20*/  @!P4 LEA R28, P0, R3.reuse, UR8, 0x4 ;  /* 0x00000008031ccc11 */ /* 0x040fe2000f8020ff */
[----:B------:R0:W3:Y:S04]  /*0b30*/  @!P1 LDG.E.128 R16, desc[UR20][R10.64] ;  /* 0x000000140a109981 */ /* 0x0000e8000c1e1d00 */
[----:B------:R1:W4:Y:S01]  /*0b40*/  @!P3 LDG.E.128 R4, desc[UR20][R8.64] ;  /* 0x000000140804b981 */ /* 0x000322000c1e1d00 */
[----:B------:R-:W-:-:S02]  /*0b50*/  @!P4 LEA.HI.X R29, R3, UR9, R2, 0x4, P0 ;  /* 0x00000009031dcc11 */ /* 0x000fc400080f2402 */
[----:B0-----:R-:W-:Y:S02]  /*0b60*/  CS2R R10, SRZ ;  /* 0x00000000000a7805 */ /* 0x001fe4000001ff00 */
[----:B-1----:R-:W-:-:S06]  /*0b70*/  CS2R R8, SRZ ;  /* 0x0000000000087805 */ /* 0x002fcc000001ff00 */
[----:B------:R0:W5:Y:S02]  /*0b80*/  @!P4 LDG.E.128 R8, desc[UR20][R28.64] ;  /* 0x000000141c08c981 */ /* 0x000164000c1e1d00 */
[----:B0-----:R-:W-:-:S04]  /*0b90*/  @!P1 LEA R28, P0, R23, UR10, 0x4 ;  /* 0x0000000a171c9c11 */ /* 0x001fc8000f8020ff */
[----:B------:R-:W-:Y:S02]  /*0ba0*/  @!P1 LEA.HI.X R29, R23, UR11, R22, 0x4, P0 ;  /* 0x0000000b171d9c11 */ /* 0x000fe400080f2416 */
[----:B------:R-:W-:-:S04]  /*0bb0*/  @!P4 LEA R22, P0, R3, UR10, 0x4 ;  /* 0x0000000a0316cc11 */ /* 0x000fc8000f8020ff */
[----:B------:R-:W-:Y:S01]  /*0bc0*/  @!P4 LEA.HI.X R23, R3, UR11, R2, 0x4, P0 ;  /* 0x0000000b0317cc11 */ /* 0x000fe200080f2402 */
[----:B------:R-:W-:-:S04]  /*0bd0*/  UIADD3 UR6, UP0, UPT, UR6, 0x2, URZ ;  /* 0x0000000206067890 */ /* 0x000fc8000ff1e0ff */
[----:B------:R-:W-:Y:S02]  /*0be0*/  UIADD3.X UR7, UPT, UPT, URZ, UR7, URZ, UP0, !UPT ;  /* 0x00000007ff077290 */ /* 0x000fe400087fe4ff */
[----:B------:R-:W-:-:S04]  /*0bf0*/  UISETP.NE.U32.AND UP0, UPT, UR6, UR15, UPT ;  /* 0x0000000f0600728c */ /* 0x000fc8000bf05070 */
[----:B------:R-:W-:Y:S02]  /*0c00*/  UISETP.NE.AND.EX UP0, UPT, UR7, URZ, UPT, UP0 ;  /* 0x000000ff0700728c */ /* 0x000fe4000bf05300 */
[----:B------:R-:W-:Y:S01]  /*0c10*/  UIMAD.WIDE.U32 UR4, UR18, 0x2, UR4 ;  /* 0x00000002120478a5 */ /* 0x000fe2000f8e0004 */
[----:B--2---:R-:W-:-:S15]  /*0c20*/  @!P2 DADD R12, R12, -UR16 ;  /* 0x800000100c0cae29 */ /* 0x004fde0008000000 */
[----:B------:R-:W-:-:S15]  /*0c30*/  NOP ;  /* 0x0000000000007918 */ /* 0x000fde0000000000 */
[----:B------:R-:W-:-:S15]  /*0c40*/  NOP ;  /* 0x0000000000007918 */ /* 0x000fde0000000000 */
[----:B------:R-:W-:-:S15]  /*0c50*/  NOP ;  /* 0x0000000000007918 */ /* 0x000fde0000000000 */
[----:B------:R-:W-:-:S04]  /*0c60*/  NOP ;  /* 0x0000000000007918 */ /* 0x000fc80000000000 */
[----:B------:R-:W0:Y:S02]  /*0c70*/  @!P2 DADD R14, R14, -UR12 ;  /* 0x8000000c0e0eae29 */ /* 0x000e240008000000 */
[----:B0-----:R1:W-:Y:S01]  /*0c80*/  @!P2 STG.E.128 desc[UR20][R24.64], R12 ;  /* 0x0000000c1800a986 */ /* 0x0013e2000c101d14 */
[----:B------:R-:W-:-:S04]  /*0c90*/  @!P3 LEA R26, P2, R21, UR10, 0x4 ;  /* 0x0000000a151abc11 */ /* 0x000fc8000f8420ff */
[----:B------:R-:W-:-:S15]  /*0ca0*/  @!P3 LEA.HI.X R27, R21, UR11, R20, 0x4, P2 ;  /* 0x0000000b151bbc11 */ /* 0x000fde00090f2414 */
[----:B------:R-:W-:-:S15]  /*0cb0*/  NOP ;  /* 0x0000000000007918 */ /* 0x000fde0000000000 */
[----:B------:R-:W-:-:S15]  /*0cc0*/  NOP ;  /* 0x0000000000007918 */ /* 0x000fde0000000000 */
[----:B------:R-:W-:-:S12]  /*0cd0*/  NOP ;  /* 0x0000000000007918 */ /* 0x000fd80000000000 */
[----:B---3--:R-:W-:-:S15]  /*0ce0*/  @!P1 DADD R16, R16, -UR16 ;  /* 0x8000001010109e29 */ /* 0x008fde0008000000 */
[----:B------:R-:W-:-:S15]  /*0cf0*/  NOP ;  /* 0x0000000000007918 */ /* 0x000fde0000000000 */
[----:B------:R-:W-:-:S15]  /*0d00*/  NOP ;  /* 0x0000000000007918 */ /* 0x000fde0000000000 */
[----:B------:R-:W-:-:S15]  /*0d10*/  NOP ;  /* 0x0000000000007918 */ /* 0x000fde0000000000 */
[----:B------:R-:W-:-:S04]  /*0d20*/  NOP ;  /* 0x0000000000007918 */ /* 0x000fc80000000000 */
[----:B------:R-:W0:Y:S02]  /*0d30*/  @!P1 DADD R18, R18, -UR12 ;  /* 0x8000000c12129e29 */ /* 0x000e240008000000 */
[----:B0-----:R1:W-:-:S15]  /*0d40*/  @!P1 STG.E.128 desc[UR20][R28.64], R16 ;  /* 0x000000101c009986 */ /* 0x0013de000c101d14 */
[----:B------:R-:W-:-:S15]  /*0d50*/  NOP ;  /* 0x0000000000007918 */ /* 0x000fde0000000000 */
[----:B------:R-:W-:-:S15]  /*0d60*/  NOP ;  /* 0x0000000000007918 */ /* 0x000fde0000000000 */
[----:B------:R-:W-:-:S15]  /*0d70*/  NOP ;  /* 0x0000000000007918 */ /* 0x000fde0000000000 */
[----:B------:R-:W-:-:S02]  /*0d80*/  NOP ;  /* 0x0000000000007918 */ /* 0x000fc40000000000 */
[----:B----4-:R-:W-:-:S15]  /*0d90*/  @!P3 DADD R4, R4, -UR16 ;  /* 0x800000100404be29 */ /* 0x010fde0008000000 */
        /* <DEDUP_REMOVED lines=10> */
[----:B-----5:R-:W-:-:S15]  /*0e40*/  @!P4 DADD R8, R8, -UR16 ;  /* 0x800000100808ce29 */ /* 0x020fde0008000000 */
[----:B------:R-:W-:-:S15]  /*0e50*/  NOP ;  /* 0x0000000000007918 */ /* 0x000fde0000000000 */
[----:B------:R-:W-:-:S15]  /*0e60*/  NOP ;  /* 0x0000000000007918 */ /* 0x000fde0000000000 */
[----:B------:R-:W-:-:S15]  /*0e70*/  NOP ;  /* 0x0000000000007918 */ /* 0x000fde0000000000 */
[----:B------:R-:W-:-:S04]  /*0e80*/  NOP ;  /* 0x0000000000007918 */ /* 0x000fc80000000000 */
[----:B------:R-:W0:Y:S02]  /*0e90*/  @!P4 DADD R10, R10, -UR12 ;  /* 0x8000000c0a0ace29 */ /* 0x000e240008000000 */
[----:B0-----:R1:W-:Y:S01]  /*0ea0*/  @!P4 STG.E.128 desc[UR20][R22.64], R8 ;  /* 0x000000081600c986 */ /* 0x0013e2000c101d14 */
[----:B------:R-:W-:Y:S05]  /*0eb0*/  BRA.U UP0, `(.L_x_370) ;  /* 0xfffffff500307547 */ /* 0x000fea000b83ffff */
.L_x_369:
[----:B------:R-:W-:-:S04]  /*0ec0*/  ULOP3.LUT UR6, UR14, 0x1, URZ, 0xc0, !UPT ;  /* 0x000000010e067892 */ /* 0x000fc8000f8ec0ff */
[----:B------:R-:W-:-:S06]  /*0ed0*/  UISETP.NE.U32.AND UP0, UPT, UR6, 0x1, UPT ;  /* 0x000000010600788c */ /* 0x000fcc000bf05070 */
[----:B------:R-:W-:-:S13]  /*0ee0*/  PLOP3.LUT P0, PT, PT, PT, UP0, 0x80, 0x8 ;  /* 0x000000000008781c */ /* 0x000fda0003f0f008 */
[----:B------:R-:W-:Y:S05]  /*0ef0*/  @!P0 EXIT ;  /* 0x000000000000894d */ /* 0x000fea0003800000 */
[----:B-1----:R-:W0:Y:S01]  /*0f00*/  S2R R4, SR_TID.X ;  /* 0x0000000000047919 */ /* 0x002e220000002100 */
[----:B------:R-:W-:Y:S02]  /*0f10*/  CS2R R14, SRZ ;  /* 0x00000000000e7805 */ /* 0x000fe4000001ff00 */
[----:B------:R-:W-:Y:S02]  /*0f20*/  CS2R R12, SRZ ;  /* 0x00000000000c7805 */ /* 0x000fe4000001ff00 */
[----:B0-----:R-:W-:-:S04]  /*0f30*/  IADD3 R4, P1, PT, R4, UR4, RZ ;  /* 0x0000000404047c10 */ /* 0x001fc8000ff3e0ff */
[C---:B------:R-:W-:Y:S01]  /*0f40*/  IADD3 R23, P2, PT, R4.reuse, UR19, RZ ;  /* 0x0000001304177c10 */ /* 0x040fe2000ff5e0ff */
[----:B------:R-:W-:Y:S01]  /*0f50*/  IMAD.X R5, RZ, RZ, UR5, P1 ;  /* 0x00000005ff057e24 */ /* 0x000fe200088e06ff */
[----:B------:R-:W-:Y:S02]  /*0f60*/  ISETP.GE.U32.AND P0, PT, R4, UR22, PT ;  /* 0x0000001604007c0c */ /* 0x000fe4000bf06070 */
[----:B------:R-:W-:Y:S01]  /*0f70*/  IADD3 R21, P3, PT, R23, UR19, RZ ;  /* 0x0000001317157c10 */ /* 0x000fe2000ff7e0ff */
[----:B------:R-:W-:Y:S01]  /*0f80*/  IMAD.X R20, RZ, RZ, R5, P2 ;  /* 0x000000ffff147224 */ /* 0x000fe200010e0605 */
[----:B------:R-:W-:Y:S02]  /*0f90*/  ISETP.GE.AND.EX P0, PT, R5, UR23, PT, P0 ;  /* 0x0000001705007c0c */ /* 0x000fe4000bf06300 */
[----:B------:R-:W-:Y:S01]  /*0fa0*/  ISETP.GE.U32.AND P1, PT, R23, UR22, PT ;  /* 0x0000001617007c0c */ /* 0x000fe2000bf26070 */
[----:B------:R-:W-:Y:S01]  /*0fb0*/  IMAD.X R2, RZ, RZ, R20, P3 ;  /* 0x000000ffff027224 */ /* 0x000fe200018e0614 */
[----:B------:R-:W-:-:S02]  /*0fc0*/  IADD3 R3, P4, PT, R21, UR19, RZ ;  /* 0x0000001315037c10 */ /* 0x000fc4000ff9e0ff */
[----:B------:R-:W-:Y:S02]  /*0fd0*/  ISETP.GE.AND.EX P1, PT, R20, UR23, PT, P1 ;  /* 0x0000001714007c0c */ /* 0x000fe4000bf26310 */
[----:B------:R-:W-:Y:S01]  /*0fe0*/  ISETP.GE.U32.AND P2, PT, R21, UR22, PT ;  /* 0x0000001615007c0c */ /* 0x000fe2000bf46070 */
[----:B------:R-:W-:Y:S01]  /*0ff0*/  IMAD.X R0, RZ, RZ, R2, P4 ;  /* 0x000000ffff007224 */ /* 0x000fe200020e0602 */
[----:B------:R-:W-:Y:S02]  /*1000*/  ISETP.GE.U32.AND P3, PT, R3, UR22, PT ;  /* 0x0000001603007c0c */ /* 0x000fe4000bf66070 */
[----:B------:R-:W-:Y:S02]  /*1010*/  ISETP.GE.AND.EX P2, PT, R2, UR23, PT, P2 ;  /* 0x0000001702007c0c */ /* 0x000fe4000bf46320 */
[----:B------:R-:W-:Y:S02]  /*1020*/  ISETP.GE.AND.EX P3, PT, R0, UR23, PT, P3 ;  /* 0x0000001700007c0c */ /* 0x000fe4000bf66330 */
[----:B------:R-:W-:-:S02]  /*1030*/  @!P0 LEA R6, P5, R4, UR8, 0x4 ;  /* 0x0000000804068c11 */ /* 0x000fc4000f8a20ff */
[C---:B------:R-:W-:Y:S02]  /*1040*/  @!P0 LEA R24, P6, R4.reuse, UR10, 0x4 ;  /* 0x0000000a04188c11 */ /* 0x040fe4000f8c20ff */
[C-C-:B------:R-:W-:Y:S02]  /*1050*/  @!P0 LEA.HI.X R7, R4.reuse, UR9, R5.reuse, 0x4, P5 ;  /* 0x0000000904078c11 */ /* 0x140fe4000a8f2405 */
[----:B------:R-:W-:Y:S02]  /*1060*/  @!P0 LEA.HI.X R25, R4, UR11, R5, 0x4, P6 ;  /* 0x0000000b04198c11 */ /* 0x000fe4000b0f2405 */
[----:B------:R-:W-:Y:S02]  /*1070*/  @!P1 LEA R4, P4, R23, UR8, 0x4 ;  /* 0x0000000817049c11 */ /* 0x000fe4000f8820ff */
[----:B------:R-:W-:Y:S02]  /*1080*/  CS2R R10, SRZ ;  /* 0x00000000000a7805 */ /* 0x000fe4000001ff00 */
[----:B------:R-:W-:-:S02]  /*1090*/  CS2R R8, SRZ ;  /* 0x0000000000087805 */ /* 0x000fc4000001ff00 */
[----:B------:R-:W-:Y:S02]  /*10a0*/  @!P2 LEA R28, P5, R21, UR8, 0x4 ;  /* 0x00000008151cac11 */ /* 0x000fe4000f8a20ff */
[----:B------:R-:W-:Y:S02]  /*10b0*/  CS2R R18, SRZ ;  /* 0x0000000000127805 */ /* 0x000fe4000001ff00 */
[----:B------:R-:W-:Y:S02]  /*10c0*/  @!P1 LEA.HI.X R5, R23, UR9, R20, 0x4, P4 ;  /* 0x0000000917059c11 */ /* 0x000fe4000a0f2414 */
[----:B------:R-:W-:Y:S02]  /*10d0*/  CS2R R16, SRZ ;  /* 0x0000000000107805 */ /* 0x000fe4000001ff00 */
[----:B------:R-:W-:Y:S01]  /*10e0*/  @!P3 LEA R26, P4, R3, UR8, 0x4 ;  /* 0x00000008031abc11 */ /* 0x000fe2000f8820ff */
[----:B------:R0:W2:Y:S01]  /*10f0*/  @!P0 LDG.E.128 R12, desc[UR20][R6.64] ;  /* 0x00000014060c8981 */ /* 0x0000a2000c1e1d00 */
[----:B------:R-:W-:-:S03]  /*1100*/  @!P2 LEA.HI.X R29, R21, UR9, R2, 0x4, P5 ;  /* 0x00000009151dac11 */ /* 0x000fc6000a8f2402 */
[----:B------:R1:W3:Y:S01]  /*1110*/  @!P1 LDG.E.128 R8, desc[UR20][R4.64] ;  /* 0x0000001404089981 */ /* 0x0002e2000c1e1d00 */
[----:B------:R-:W-:-:S03]  /*1120*/  @!P3 LEA.HI.X R27, R3, UR9, R0, 0x4, P4 ;  /* 0x00000009031bbc11 */ /* 0x000fc6000a0f2400 */
[----:B------:R-:W4:Y:S01]  /*1130*/  @!P2 LDG.E.128 R16, desc[UR20][R28.64] ;  /* 0x000000141c10a981 */ /* 0x000f22000c1e1d00 */
[----:B0-----:R-:W-:Y:S02]  /*1140*/  CS2R R6, SRZ ;  /* 0x0000000000067805 */ /* 0x001fe4000001ff00 */
[----:B-1----:R-:W-:-:S06]  /*1150*/  CS2R R4, SRZ ;  /* 0x0000000000047805 */ /* 0x002fcc000001ff00 */
[----:B------:R-:W5:Y:S01]  /*1160*/  @!P3 LDG.E.128 R4, desc[UR20][R26.64] ;  /* 0x000000141a04b981 */ /* 0x000f62000c1e1d00 */
[----:B------:R-:W-:-:S04]  /*1170*/  @!P1 LEA R22, P4, R23, UR10, 0x4 ;  /* 0x0000000a17169c11 */ /* 0x000fc8000f8820ff */
[----:B------:R-:W-:Y:S02]  /*1180*/  @!P1 LEA.HI.X R23, R23, UR11, R20, 0x4, P4 ;  /* 0x0000000b17179c11 */ /* 0x000fe4000a0f2414 */
[----:B------:R-:W-:-:S04]  /*1190*/  @!P2 LEA R20, P4, R21, UR10, 0x4 ;  /* 0x0000000a1514ac11 */ /* 0x000fc8000f8820ff */
[----:B------:R-:W-:Y:S01]  /*11a0*/  @!P2 LEA.HI.X R21, R21, UR11, R2, 0x4, P4 ;  /* 0x0000000b1515ac11 */ /* 0x000fe2000a0f2402 */
[----:B--2---:R-:W-:-:S15]  /*11b0*/  DADD R12, R12, -UR16 ;  /* 0x800000100c0c7e29 */ /* 0x004fde0008000000 */
[----:B------:R-:W-:-:S15]  /*11c0*/  NOP ;  /* 0x0000000000007918 */ /* 0x000fde0000000000 */
[----:B------:R-:W-:-:S15]  /*11d0*/  NOP ;  /* 0x0000000000007918 */ /* 0x000fde0000000000 */
[----:B------:R-:W-:-:S15]  /*11e0*/  NOP ;  /* 0x0000000000007918 */ /* 0x000fde0000000000 */
[----:B------:R-:W-:-:S04]  /*11f0*/  NOP ;  /* 0x0000000000007918 */ /* 0x000fc80000000000 */
[----:B------:R-:W0:Y:S02]  /*1200*/  DADD R14, R14, -UR12 ;  /* 0x8000000c0e0e7e29 */ /* 0x000e240008000000 */
[----:B0-----:R0:W-:-:S15]  /*1210*/  @!P0 STG.E.128 desc[UR20][R24.64], R12 ;  /* 0x0000000c18008986 */ /* 0x0011de000c101d14 */
[----:B------:R-:W-:-:S15]  /*1220*/  NOP ;  /* 0x0000000000007918 */ /* 0x000fde0000000000 */
[----:B------:R-:W-:-:S15]  /*1230*/  NOP ;  /* 0x0000000000007918 */ /* 0x000fde0000000000 */
[----:B------:R-:W-:-:S15]  /*1240*/  NOP ;  /* 0x0000000000007918 */ /* 0x000fde0000000000 */
[----:B------:R-:W-:-:S02]  /*1250*/  NOP ;  /* 0x0000000000007918 */ /* 0x000fc40000000000 */
[----:B---3--:R-:W-:-:S15]  /*1260*/  DADD R8, R8, -UR16 ;  /* 0x8000001008087e29 */ /* 0x008fde0008000000 */
[----:B------:R-:W-:-:S15]  /*1270*/  NOP ;  /* 0x0000000000007918 */ /* 0x000fde0000000000 */
[----:B------:R-:W-:-:S15]  /*1280*/  NOP ;  /* 0x0000000000007918 */ /* 0x000fde0000000000 */
[----:B------:R-:W-:-:S15]  /*1290*/  NOP ;  /* 0x0000000000007918 */ /* 0x000fde0000000000 */
[----:B------:R-:W-:-:S04]  /*12a0*/  NOP ;  /* 0x0000000000007918 */ /* 0x000fc80000000000 */
[----:B------:R-:W1:Y:S02]  /*12b0*/  DADD R10, R10, -UR12 ;  /* 0x8000000c0a0a7e29 */ /* 0x000e640008000000 */
[----:B-1----:R0:W-:-:S15]  /*12c0*/  @!P1 STG.E.128 desc[UR20][R22.64], R8 ;  /* 0x0000000816009986 */ /* 0x0021de000c101d14 */
[----:B------:R-:W-:-:S15]  /*12d0*/  NOP ;  /* 0x0000000000007918 */ /* 0x000fde0000000000 */
[----:B------:R-:W-:-:S15]  /*12e0*/  NOP ;  /* 0x0000000000007918 */ /* 0x000fde0000000000 */
[----:B------:R-:W-:-:S15]  /*12f0*/  NOP ;  /* 0x0000000000007918 */ /* 0x000fde0000000000 */
[----:B------:R-:W-:-:S02]  /*1300*/  NOP ;  /* 0x0000000000007918 */ /* 0x000fc40000000000 */
[----:B----4-:R-:W-:-:S15]  /*1310*/  DADD R16, R16, -UR16 ;  /* 0x8000001010107e29 */ /* 0x010fde0008000000 */
        /* <DEDUP_REMOVED lines=10> */
[----:B-----5:R-:W1:-:S15]  /*13c0*/  DADD R4, R4, -UR16 ;  /* 0x8000001004047e29 */ /* 0x020e5e0008000000 */
[----:B------:R-:W-:-:S15]  /*13d0*/  NOP ;  /* 0x0000000000007918 */ /* 0x000fde0000000000 */
[----:B------:R-:W-:-:S15]  /*13e0*/  NOP ;  /* 0x0000000000007918 */ /* 0x000fde0000000000 */
[----:B------:R-:W-:-:S15]  /*13f0*/  NOP ;  /* 0x0000000000007918 */ /* 0x000fde0000000000 */
[----:B------:R-:W-:-:S04]  /*1400*/  NOP ;  /* 0x0000000000007918 */ /* 0x000fc80000000000 */
[----:B------:R-:W2:Y:S02]  /*1410*/  DADD R6, R6, -UR12 ;  /* 0x8000000c06067e29 */ /* 0x000ea40008000000 */
[----:B012---:R-:W-:Y:S05]  /*1420*/  @P3 EXIT ;  /* 0x000000000000394d */ /* 0x007fea0003800000 */
[----:B------:R-:W-:-:S04]  /*1430*/  LEA R2, P0, R3, UR10, 0x4 ;  /* 0x0000000a03027c11 */ /* 0x000fc8000f8020ff */
[----:B------:R-:W-:-:S05]  /*1440*/  LEA.HI.X R3, R3, UR11, R0, 0x4, P0 ;  /* 0x0000000b03037c11 */ /* 0x000fca00080f2400 */
[----:B------:R-:W-:Y:S01]  /*1450*/  STG.E.128 desc[UR20][R2.64], R4 ;  /* 0x0000000402007986 */ /* 0x000fe2000c101d14 */
[----:B------:R-:W-:Y:S05]  /*1460*/  EXIT ;  /* 0x000000000000794d */ /* 0x000fea0003800000 */
.L_x_368:
[----:B------:R-:W0:Y:S02]  /*1470*/  S2R R3, SR_TID.X ;  /* 0x0000000000037919 */ /* 0x000e240000002100 */
[----:B0-----:R-:W-:-:S03]  /*1480*/  IMAD.WIDE.U32 R4, R3, 0x4, RZ ;  /* 0x0000000403047825 */ /* 0x001fc600078e00ff */
[----:B------:R-:W-:-:S04]  /*1490*/  ISETP.GE.U32.AND P0, PT, R4, UR24, PT ;  /* 0x0000001804007c0c */ /* 0x000fc8000bf06070 */
[----:B------:R-:W-:-:S13]  /*14a0*/  ISETP.GE.AND.EX P0, PT, R5, UR4, PT, P0 ;  /* 0x0000000405007c0c */ /* 0x000fda000bf06300 */
[----:B------:R-:W-:Y:S05]  /*14b0*/  @P0 EXIT ;  /* 0x000000000000094d */ /* 0x000fea0003800000 */
[----:B------:R-:W-:Y:S01]  /*14c0*/  IMAD.MOV.U32 R0, RZ, RZ, RZ ;  /* 0x000000ffff007224 */ /* 0x000fe200078e00ff */
[----:B------:R-:W0:Y:S06]  /*14d0*/  LDCU UR5, c[0x0][0x360] ;  /* 0x00006c00ff0577ac */ /* 0x000e2c0008000800 */
.L_x_371:
[C---:B-1----:R-:W-:Y:S01]  /*14e0*/  IMAD.SHL.U32 R20, R3.reuse, 0x40, RZ ;  /* 0x0000004003147824 */ /* 0x042fe200078e00ff */
[----:B------:R-:W-:-:S04]  /*14f0*/  SHF.L.U64.HI R2, R3, 0x6, R0 ;  /* 0x0000000603027819 */ /* 0x000fc80000010200 */
[----:B------:R-:W-:-:S04]  /*1500*/  IADD3 R22, P0, PT, R20, UR8, RZ ;  /* 0x0000000814167c10 */ /* 0x000fc8000ff1e0ff */
[----:B------:R-:W-:-:S05]  /*1510*/  IADD3.X R23, PT, PT, R2, UR9, RZ, P0, !PT ;  /* 0x0000000902177c10 */ /* 0x000fca00087fe4ff */
[----:B------:R-:W2:Y:S04]  /*1520*/  LDG.E.ENL2.256 R16, R12, desc[UR20][R22.64] ;  /* 0xfe000014160c797e */ /* 0x000ea80008121910 */
[----:B------:R-:W3:Y:S01]  /*1530*/  LDG.E.ENL2.256 R8, R4, desc[UR20][R22.64+0x20] ;  /* 0xfe0001141604797e */ /* 0x000ee20008121908 */
[----:B------:R-:W-:-:S04]  /*1540*/  IADD3 R20, P0, PT, R20, UR10, RZ ;  /* 0x0000000a14147c10 */ /* 0x000fc8000ff1e0ff */
[----:B------:R-:W-:Y:S02]  /*1550*/  IADD3.X R21, PT, PT, R2, UR11, RZ, P0, !PT ;  /* 0x0000000b02157c10 */ /* 0x000fe400087fe4ff */
[----:B0-----:R-:W-:-:S05]  /*1560*/  IADD3 R3, P0, PT, R3, UR5, RZ ;  /* 0x0000000503037c10 */ /* 0x001fca000ff1e0ff */
[C---:B------:R-:W-:Y:S02]  /*1570*/  IMAD.SHL.U32 R2, R3.reuse, 0x4, RZ ;  /* 0x0000000403027824 */ /* 0x040fe400078e00ff */
[----:B------:R-:W-:Y:S01]  /*1580*/  IMAD.X R0, RZ, RZ, R0, P0 ;  /* 0x000000ffff007224 */ /* 0x000fe200000e0600 */
[C---:B------:R-:W-:Y:S02]  /*1590*/  LOP3.LUT P0, RZ, R3.reuse, 0xffffc000, RZ, 0xc0, !PT ;  /* 0xffffc00003ff7812 */ /* 0x040fe4000780c0ff */
[----:B------:R-:W-:Y:S02]  /*15a0*/  ISETP.LT.U32.AND P1, PT, R2, UR24, PT ;  /* 0x0000001802007c0c */ /* 0x000fe4000bf21070 */
[----:B------:R-:W-:Y:S02]  /*15b0*/  SHF.L.U64.HI R2, R3, 0x2, R0 ;  /* 0x0000000203027819 */ /* 0x000fe40000010200 */
[----:B------:R-:W-:Y:S02]  /*15c0*/  LOP3.LUT P0, RZ, R0, 0x3fffffff, RZ, 0xc0, P0 ;  /* 0x3fffffff00ff7812 */ /* 0x000fe4000000c0ff */
[----:B------:R-:W-:Y:S01]  /*15d0*/  ISETP.LT.AND.EX P1, PT, R2, UR4, PT, P1 ;  /* 0x0000000402007c0c */ /* 0x000fe2000bf21310 */
[----:B--2---:R-:W-:-:S15]  /*15e0*/  DADD R12, R12, -UR16 ;  /* 0x800000100c0c7e29 */ /* 0x004fde0008000000 */
[----:B------:R-:W-:-:S15]  /*15f0*/  NOP ;  /* 0x0000000000007918 */ /* 0x000fde0000000000 */
[----:B------:R-:W-:-:S15]  /*1600*/  NOP ;  /* 0x0000000000007918 */ /* 0x000fde0000000000 */
[----:B------:R-:W-:-:S15]  /*1610*/  NOP ;  /* 0x0000000000007918 */ /* 0x000fde0000000000 */
[----:B------:R-:W-:-:S04]  /*1620*/  NOP ;  /* 0x0000000000007918 */ /* 0x000fc80000000000 */
[----:B------:R-:W-:-:S15]  /*1630*/  DADD R14, R14, -UR12 ;  /* 0x8000000c0e0e7e29 */ /* 0x000fde0008000000 */
        /* <DEDUP_REMOVED lines=9> */
[----:B------:R-:W0:Y:S02]  /*16d0*/  DADD R18, R18, -UR12 ;  /* 0x8000000c12127e29 */ /* 0x000e240008000000 */
[----:B0-----:R1:W-:-:S15]  /*16e0*/  STG.E.ENL2.256 desc[UR20][R20.64], R12, R16 ;  /* 0xf800000c1410797f */ /* 0x0013de000f121814 */
        /* <DEDUP_REMOVED lines=20> */
[----:B0-----:R1:W-:Y:S01]  /*1830*/  STG.E.ENL2.256 desc[UR20][R20.64+0x20], R4, R8 ;  /* 0xf80001041408797f */ /* 0x0013e2000f121814 */
[----:B------:R-:W-:Y:S05]  /*1840*/  @!P0 BRA P1, `(.L_x_371) ;  /* 0xfffffffc00248947 */ /* 0x000fea000083ffff */
[----:B------:R-:W-:Y:S05]  /*1850*/  EXIT ;  /* 0x000000000000794d */ /* 0x000fea0003800000 */
        .weak           $__internal_40_$__cuda_sm20_div_u16
        .type           $__internal_40_$__cuda_sm20_div_u16,@function
        .size           $__internal_40_$__cuda_sm20_div_u16,(.L_x_4178 - $__internal_40_$__cuda_sm20_div_u16)
$__internal_40_$__cuda_sm20_div_u16:
        /* <DEDUP_REMOVED lines=19> */
[----:B------:R-:W-:Y:S05]  /*1990*/  RET.REL.NODEC R2 `(_ZN2at6native61_GLOBAL__N__44eb8e94_28_ForeachBinaryOpScalarList_cu_dda10a6925multi_tensor_apply_kernelINS1_28TensorListScalarListMetadataIN3c107complexIdEELi2EEENS1_25BinaryOpScalarListFunctorIS6_Li2ELi1ELi1EEEJSt5minusIS6_EEEEvT_T0_DpT1_) ;  /* 0xffffffe402987950 */ /* 0x000fea0003c3ffff */
.L_x_372:
        /* <DEDUP_REMOVED lines=14> */
.L_x_4178:


//--------------------- .text._ZN2at6native61_GLOBAL__N__44eb8e94_28_ForeachBinaryOpScalarList_cu_dda10a6925multi_tensor_apply_kernelINS1_28TensorListScalarListMetadataIfLi2EEENS1_25BinaryOpScalarListFunctorIfLi2ELi1ELi1EEEJSt5minusIfEEEEvT_T0_DpT1_ --------------------------
	.section	.text._ZN2at6native61_GLOBAL__N__44eb8e94_28_ForeachBinaryOpScalarList_cu_dda10a6925multi_tensor_apply_kernelINS1_28TensorListScalarListMetadataIfLi2EEENS1_25BinaryOpScalarListFunctorIfLi2ELi1ELi1EEEJSt5minusIfEEEEvT_T0_DpT1_,"ax",@progbits
	.align	128
.text._ZN2at6native61_GLOBAL__N__44eb8e94_28_ForeachBinaryOpScalarList_cu_dda10a6925multi_tensor_apply_kernelINS1_28TensorListScalarListMetadataIfLi2EEENS1_25BinaryOpScalarListFunctorIfLi2ELi1ELi1EEEJSt5minusIfEEEEvT_T0_DpT1_:
        .type           _ZN2at6native61_GLOBAL__N__44eb8e94_28_ForeachBinaryOpScalarList_cu_dda10a6925multi_tensor_apply_kernelINS1_28TensorListScalarListMetadataIfLi2EEENS1_25BinaryOpScalarListFunctorIfLi2ELi1ELi1EEEJSt5minusIfEEEEvT_T0_DpT1_,@function
        .size           _ZN2at6native61_GLOBAL__N__44eb8e94_28_ForeachBinaryOpScalarList_cu_dda10a6925multi_tensor_apply_kernelINS1_28TensorListScalarListMetadataIfLi2EEENS1_25BinaryOpScalarListFunctorIfLi2ELi1ELi1EEEJSt5minusIfEEEEvT_T0_DpT1_,(.L_x_4180 - _ZN2at6native61_GLOBAL__N__44eb8e94_28_ForeachBinaryOpScalarList_cu_dda10a6925multi_tensor_apply_kernelINS1_28TensorListScalarListMetadataIfLi2EEENS1_25BinaryOpScalarListFunctorIfLi2ELi1ELi1EEEJSt5minusIfEEEEvT_T0_DpT1_)
        .other          _ZN2at6native61_GLOBAL__N__44eb8e94_28_ForeachBinaryOpScalarList_cu_dda10a6925multi_tensor_apply_kernelINS1_28TensorListScalarListMetadataIfLi2EEENS1_25BinaryOpScalarListFunctorIfLi2ELi1ELi1EEEJSt5minusIfEEEEvT_T0_DpT1_,@"STO_CUDA_ENTRY STV_DEFAULT"
_ZN2at6native61_GLOBAL__N__44eb8e94_28_ForeachBinaryOpScalarList_cu_dda10a6925multi_tensor_apply_kernelINS1_28TensorListScalarListMetadataIfLi2EEENS1_25BinaryOpScalarListFunctorIfLi2ELi1ELi1EEEJSt5minusIfEEEEvT_T0_DpT1_:
        /* <DEDUP_REMOVED lines=41> */
[----:B------:R-:W-:Y:S05]  /*0290*/  CALL.REL.NOINC `($__internal_41_$__cuda_sm20_div_u16) ;  /* 0x0000000c00147944 */ /* 0x000fea0003c00000 */
        /* <DEDUP_REMOVED lines=16> */
.L_x_375:
        /* <DEDUP_REMOVED lines=31> */
[----:B------:R5:W5:Y:S01]  /*0590*/  @!P1 LDG.E R12, desc[UR18][R22.64] ;  /* 0x00000012160c9981 */ /* 0x000b62000c1e1900 */
[C---:B------:R-:W-:Y:S02]  /*05a0*/  @!P2 LEA R14, P5, R6.reuse, UR10, 0x2 ;  /* 0x0000000a060eac11 */ /* 0x040fe4000f8a10ff */
[C---:B0-----:R-:W-:Y:S02]  /*05b0*/  @!P3 LEA R10, P6, R3.reuse, UR10, 0x2 ;  /* 0x0000000a030abc11 */ /* 0x041fe4000f8c10ff */
[C---:B------:R-:W-:Y:S02]  /*05c0*/  @!P2 LEA.HI.X R15, R6.reuse, UR11, R5, 0x2, P5 ;  /* 0x0000000b060fac11 */ /* 0x040fe4000a8f1405 */
[----:B------:R-:W-:Y:S02]  /*05d0*/  @!P3 LEA.HI.X R11, R3, UR11, R18, 0x2, P6 ;  /* 0x0000000b030bbc11 */ /* 0x000fe4000b0f1412 */
[----:B------:R-:W-:-:S05]  /*05e0*/  IADD3 R6, P6, PT, R6, UR13, RZ ;  /* 0x0000000d06067c10 */ /* 0x000fca000ffde0ff */
[----:B------:R-:W-:Y:S02]  /*05f0*/  IMAD.X R5, RZ, RZ, R5, P6 ;  /* 0x000000ffff057224 */ /* 0x000fe400030e0605 */
[----:B--2---:R-:W-:Y:S01]  /*0600*/  @!P2 FADD.FTZ R25, R2, -UR14 ;  /* 0x8000000e0219ae21 */ /* 0x004fe20008010000 */
[----:B------:R-:W-:-:S04]  /*0610*/  @!P1 LEA R2, P5, R24, UR10, 0x2 ;  /* 0x0000000a18029c11 */ /* 0x000fc8000f8a10ff */
[----:B------:R0:W-:Y:S01]  /*0620*/  @!P2 STG.E desc[UR18][R14.64], R25 ;  /* 0x000000190e00a986 */ /* 0x0001e2000c101912 */
[----:B-1----:R-:W-:Y:S02]  /*0630*/  @!P4 LEA R8, P2, R16, UR10, 0x2 ;  /* 0x0000000a1008cc11 */ /* 0x002fe4000f8410ff */
[----:B------:R-:W-:Y:S01]  /*0640*/  @!P1 LEA.HI.X R3, R24, UR11, R7, 0x2, P5 ;  /* 0x0000000b18039c11 */ /* 0x000fe2000a8f1407 */
[----:B---3--:R-:W-:Y:S01]  /*0650*/  @!P4 FADD.FTZ R19, R19, -UR14 ;  /* 0x8000000e1313ce21 */ /* 0x008fe20008010000 */
[C---:B------:R-:W-:Y:S02]  /*0660*/  IADD3 R7, P5, PT, R16.reuse, UR13, RZ ;  /* 0x0000000d10077c10 */ /* 0x040fe4000ffbe0ff */
[--C-:B------:R-:W-:Y:S01]  /*0670*/  @!P4 LEA.HI.X R9, R16, UR11, R13.reuse, 0x2, P2 ;  /* 0x0000000b1009cc11 */ /* 0x100fe200090f140d */
[----:B----4-:R-:W-:Y:S01]  /*0680*/  @!P3 FADD.FTZ R17, R17, -UR14 ;  /* 0x8000000e1111be21 */ /* 0x010fe20008010000 */
[----:B------:R-:W-:Y:S01]  /*0690*/  ISETP.GE.U32.AND P2, PT, R6, UR16, PT ;  /* 0x0000001006007c0c */ /* 0x000fe2000bf46070 */
[----:B-----5:R-:W-:Y:S01]  /*06a0*/  IMAD.X R22, RZ, RZ, R13, P5 ;  /* 0x000000ffff167224 */ /* 0x020fe200028e060d */
[----:B------:R-:W-:Y:S01]  /*06b0*/  IADD3 R13, P5, PT, R7, UR15, RZ ;  /* 0x0000000f070d7c10 */ /* 0x000fe2000ffbe0ff */
[----:B------:R1:W-:Y:S01]  /*06c0*/  @!P4 STG.E desc[UR18][R8.64], R19 ;  /* 0x000000130800c986 */ /* 0x0003e2000c101912 */
[----:B------:R-:W-:-:S02]  /*06d0*/  ISETP.GE.AND.EX P2, PT, R5, UR17, PT, P2 ;  /* 0x0000001105007c0c */ /* 0x000fc4000bf46320 */
[----:B------:R-:W-:Y:S01]  /*06e0*/  ISETP.GE.U32.AND P4, PT, R7, UR16, PT ;  /* 0x0000001007007c0c */ /* 0x000fe2000bf86070 */
[----:B------:R2:W-:Y:S01]  /*06f0*/  @!P3 STG.E desc[UR18][R10.64], R17 ;  /* 0x000000110a00b986 */ /* 0x0005e2000c101912 */
[C---:B0-----:R-:W-:Y:S01]  /*0700*/  IADD3 R14, P3, PT, R13.reuse, UR15, RZ ;  /* 0x0000000f0d0e7c10 */ /* 0x041fe2000ff7e0ff */
[----:B------:R-:W-:Y:S01]  /*0710*/  IMAD.X R16, RZ, RZ, R22, P5 ;  /* 0x000000ffff107224 */ /* 0x000fe200028e0616 */
[----:B------:R-:W-:Y:S02]  /*0720*/  ISETP.GE.AND.EX P4, PT, R22, UR17, PT, P4 ;  /* 0x0000001116007c0c */ /* 0x000fe4000bf86340 */
[----:B------:R-:W-:Y:S01]  /*0730*/  ISETP.GE.U32.AND P6, PT, R13, UR16, PT ;  /* 0x000000100d007c0c */ /* 0x000fe2000bfc6070 */
[----:B------:R-:W-:Y:S01]  /*0740*/  IMAD.X R15, RZ, RZ, R16, P3 ;  /* 0x000000ffff0f7224 */ /* 0x000fe200018e0610 */
[----:B------:R-:W-:Y:S02]  /*0750*/  ISETP.GE.U32.AND P5, PT, R14, UR16, PT ;  /* 0x000000100e007c0c */ /* 0x000fe4000bfa6070 */
[----:B------:R-:W-:-:S02]  /*0760*/  ISETP.GE.AND.EX P3, PT, R16, UR17, PT, P6 ;  /* 0x0000001110007c0c */ /* 0x000fc4000bf66360 */
[----:B------:R-:W-:Y:S02]  /*0770*/  ISETP.GE.AND.EX P5, PT, R15, UR17, PT, P5 ;  /* 0x000000110f007c0c */ /* 0x000fe4000bfa6350 */
[----:B-1----:R-:W-:Y:S01]  /*0780*/  @!P2 LEA R8, P6, R6, UR8, 0x2 ;  /* 0x000000080608ac11 */ /* 0x002fe2000f8c10ff */
[----:B------:R-:W-:Y:S01]  /*0790*/  @!P1 FADD.FTZ R23, R12, -UR14 ;  /* 0x8000000e0c179e21 */ /* 0x000fe20008010000 */
[----:B------:R-:W-:Y:S02]  /*07a0*/  IMAD.MOV.U32 R12, RZ, RZ, RZ ;  /* 0x000000ffff0c7224 */ /* 0x000fe400078e00ff */
[----:B------:R-:W-:Y:S02]  /*07b0*/  @!P2 LEA.HI.X R9, R6, UR9, R5, 0x2, P6 ;  /* 0x000000090609ac11 */ /* 0x000fe4000b0f1405 */
[----:B--2---:R-:W-:Y:S01]  /*07c0*/  @!P4 LEA R10, P6, R7, UR8, 0x2 ;  /* 0x00000008070acc11 */ /* 0x004fe2000f8c10ff */
[----:B------:R0:W-:Y:S02]  /*07d0*/  @!P1 STG.E desc[UR18][R2.64], R23 ;  /* 0x0000001702009986 */ /* 0x0001e4000c101912 */
[----:B------:R-:W-:-:S02]  /*07e0*/  @!P3 LEA R20, P1, R13, UR8, 0x2 ;  /* 0x000000080d14bc11 */ /* 0x000fc4000f8210ff */
        /* <DEDUP_REMOVED lines=23> */
[----:B------:R-:W-:Y:S01]  /*0960*/  ISETP.NE.AND.EX P1, PT, RZ, UR5, PT, P1 ;  /* 0x00000005ff007c0c */ /* 0x000fe2000bf25310 */
[----:B--2---:R-:W-:Y:S01]  /*0970*/  @!P2 FADD.FTZ R5, R12, -UR14 ;  /* 0x8000000e0c05ae21 */ /* 0x004fe20008010000 */
[----:B---3--:R-:W-:-:S04]  /*0980*/  @!P4 FADD.FTZ R25, R25, -UR14 ;  /* 0x8000000e1919ce21 */ /* 0x008fc80008010000 */
[----:B------:R1:W-:Y:S01]  /*0990*/  @!P2 STG.E desc[UR18][R8.64], R5 ;  /* 0x000000050800a986 */ /* 0x0003e2000c101912 */
[----:B----4-:R-:W-:-:S03]  /*09a0*/  @!P3 FADD.FTZ R11, R24, -UR14 ;  /* 0x8000000e180bbe21 */ /* 0x010fc60008010000 */
[----:B------:R1:W-:Y:S01]  /*09b0*/  @!P4 STG.E desc[UR18][R2.64], R25 ;  /* 0x000000190200c986 */ /* 0x0003e2000c101912 */
[----:B-----5:R-:W-:-:S03]  /*09c0*/  @!P5 FADD.FTZ R17, R17, -UR14 ;  /* 0x8000000e1111de21 */ /* 0x020fc60008010000 */
[----:B------:R1:W-:Y:S04]  /*09d0*/  @!P3 STG.E desc[UR18][R22.64], R11 ;  /* 0x0000000b1600b986 */ /* 0x0003e8000c101912 */
[----:B------:R1:W-:Y:S01]  /*09e0*/  @!P5 STG.E desc[UR18][R6.64], R17 ;  /* 0x000000110600d986 */ /* 0x0003e2000c101912 */
[----:B------:R-:W-:Y:S05]  /*09f0*/  @P1 BRA `(.L_x_375) ;  /* 0xfffffff800681947 */ /* 0x000fea000383ffff */
.L_x_374:
        /* <DEDUP_REMOVED lines=36> */
[----:B------:R-:W-:Y:S01]  /*0c40*/  @!P2 LEA.HI.X R7, R21, UR11, R22, 0x2, P6 ;  /* 0x0000000b1507ac11 */ /* 0x000fe2000b0f1416 */
[----:B--2---:R-:W-:Y:S01]  /*0c50*/  FADD.FTZ R23, R5, -UR14 ;  /* 0x8000000e05177e21 */ /* 0x004fe20008010000 */
[----:B------:R-:W-:Y:S01]  /*0c60*/  @!P1 LEA.HI.X R5, R19, UR11, R20, 0x2, P5 ;  /* 0x0000000b13059c11 */ /* 0x000fe2000a8f1414 */
[----:B---3--:R-:W-:-:S03]  /*0c70*/  FADD.FTZ R11, R8, -UR14 ;  /* 0x8000000e080b7e21 */ /* 0x008fc60008010000 */
[----:B------:R0:W-:Y:S01]  /*0c80*/  @!P0 STG.E desc[UR18][R2.64], R23 ;  /* 0x0000001702008986 */ /* 0x0001e2000c101912 */
[----:B----4-:R-:W-:-:S03]  /*0c90*/  FADD.FTZ R13, R16, -UR14 ;  /* 0x8000000e100d7e21 */ /* 0x010fc60008010000 */
[----:B------:R0:W-:Y:S04]  /*0ca0*/  @!P1 STG.E desc[UR18][R4.64], R11 ;  /* 0x0000000b04009986 */ /* 0x0001e8000c101912 */
[----:B------:R0:W-:Y:S01]  /*0cb0*/  @!P2 STG.E desc[UR18][R6.64], R13 ;  /* 0x0000000d0600a986 */ /* 0x0001e2000c101912 */
[----:B-----5:R-:W-:Y:S01]  /*0cc0*/  FADD.FTZ R17, R17, -UR14 ;  /* 0x8000000e11117e21 */ /* 0x020fe20008010000 */
[----:B------:R-:W-:Y:S06]  /*0cd0*/  @P3 EXIT ;  /* 0x000000000000394d */ /* 0x000fec0003800000 */
[----:B0-----:R-:W-:-:S04]  /*0ce0*/  LEA R2, P0, R0, UR10, 0x2 ;  /* 0x0000000a00027c11 */ /* 0x001fc8000f8010ff */
[----:B------:R-:W-:-:S05]  /*0cf0*/  LEA.HI.X R3, R0, UR11, R9, 0x2, P0 ;  /* 0x0000000b00037c11 */ /* 0x000fca00080f1409 */
[----:B------:R-:W-:Y:S01]  /*0d00*/  STG.E desc[UR18][R2.64], R17 ;  /* 0x0000001102007986 */ /* 0x000fe2000c101912 */
[----:B------:R-:W-:Y:S05]  /*0d10*/  EXIT ;  /* 0x000000000000794d */ /* 0x000fea0003800000 */
.L_x_373:
[----:B------:R-:W1:Y:S02]  /*0d20*/  S2R R6, SR_TID.X ;  /* 0x0000000000067919 */ /* 0x000e640000002100 */
[----:B-1----:R-:W-:-:S03]  /*0d30*/  IMAD.WIDE.U32 R2, R6, 0x4, RZ ;  /* 0x0000000406027825 */ /* 0x002fc600078e00ff */
[----:B------:R-:W-:-:S04]  /*0d40*/  ISETP.GE.U32.AND P0, PT, R2, UR20, PT ;  /* 0x0000001402007c0c */ /* 0x000fc8000bf06070 */
[----:B------:R-:W-:-:S13]  /*0d50*/  ISETP.GE.AND.EX P0, PT, R3, UR12, PT, P0 ;  /* 0x0000000c03007c0c */ /* 0x000fda000bf06300 */
[----:B0-----:R-:W-:Y:S05]  /*0d60*/  @P0 EXIT ;  /* 0x000000000000094d */ /* 0x001fea0003800000 */
[----:B------:R-:W-:Y:S01]  /*0d70*/  IMAD.MOV.U32 R7, RZ, RZ, RZ ;  /* 0x000000ffff077224 */ /* 0x000fe200078e00ff */
[----:B------:R-:W0:Y:S06]  /*0d80*/  LDCU UR4, c[0x0][0x360] ;  /* 0x00006c00ff0477ac */ /* 0x000e2c0008000800 */
.L_x_376:
        /* <DEDUP_REMOVED lines=18> */
[----:B------:R-:W-:-:S05]  /*0eb0*/  FADD.FTZ R11, R11, -UR14 ;  /* 0x8000000e0b0b7e21 */ /* 0x000fca0008010000 */
[----:B------:R1:W-:Y:S04]  /*0ec0*/  STG.E.128 desc[UR18][R4.64], R8 ;  /* 0x0000000804007986 */ /* 0x0003e8000c101d12 */
[----:B------:R-:W-:Y:S05]  /*0ed0*/  @!P0 BRA P1, `(.L_x_376) ;  /* 0xfffffffc00ac8947 */ /* 0x000fea000083ffff */
[----:B------:R-:W-:Y:S05]  /*0ee0*/  EXIT ;  /* 0x000000000000794d */ /* 0x000fea0003800000 */
        .weak           $__internal_41_$__cuda_sm20_div_u16
        .type           $__internal_41_$__cuda_sm20_div_u16,@function
        .size           $__internal_41_$__cuda_sm20_div_u16,(.L_x_4180 - $__internal_41_$__cuda_sm20_div_u16)
$__internal_41_$__cuda_sm20_div_u16:
        /* <DEDUP_REMOVED lines=18> */
[----:B------:R-:W-:Y:S06]  /*1010*/  RET.REL.NODEC R2 `(_ZN2at6native61_GLOBAL__N__44eb8e94_28_ForeachBinaryOpScalarList_cu_dda10a6925multi_tensor_apply_kernelINS1_28TensorListScalarListMetadataIfLi2EEENS1_25BinaryOpScalarListFunctorIfLi2ELi1ELi1EEEJSt5minusIfEEEEvT_T0_DpT1_) ;  /* 0xffffffec02f87950 */ /* 0x000fec0003c3ffff */
.L_x_377:
        /* <DEDUP_REMOVED lines=14> */
.L_x_4180:


//--------------------- .text._ZN2at6native61_GLOBAL__N__44eb8e94_28_ForeachBinaryOpScalarList_cu_dda10a6925multi_tensor_apply_kernelINS1_28TensorListScalarListMetadataIdLi2EEENS1_25BinaryOpScalarListFunctorIdLi2ELi1ELi1EEEJSt5minusIdEEEEvT_T0_DpT1_ --------------------------
	.section	.text._ZN2at6native61_GLOBAL__N__44eb8e94_28_ForeachBinaryOpScalarList_cu_dda10a6925multi_tensor_apply_kernelINS1_28TensorListScalarListMetadataIdLi2EEENS1_25BinaryOpScalarListFunctorIdLi2ELi1ELi1EEEJSt5minusIdEEEEvT_T0_DpT1_,"ax",@progbits
	.align	128
.text._ZN2at6native61_GLOBAL__N__44eb8e94_28_ForeachBinaryOpScalarList_cu_dda10a6925multi_tensor_apply_kernelINS1_28TensorListScalarListMetadataIdLi2EEENS1_25BinaryOpScalarListFunctorIdLi2ELi1ELi1EEEJSt5minusIdEEEEvT_T0_DpT1_:
        .type           _ZN2at6native61_GLOBAL__N__44eb8e94_28_ForeachBinaryOpScalarList_cu_dda10a6925multi_tensor_apply_kernelINS1_28TensorListScalarListMetadataIdLi2EEENS1_25BinaryOpScalarListFunctorIdLi2ELi1ELi1EEEJSt5minusIdEEEEvT_T0_DpT1_,@function
        .size           _ZN2at6native61_GLOBAL__N__44eb8e94_28_ForeachBinaryOpScalarList_cu_dda10a6925multi_tensor_apply_kernelINS1_28TensorListScalarListMetadataIdLi2EEENS1_25BinaryOpScalarListFunctorIdLi2ELi1ELi1EEEJSt5minusIdEEEEvT_T0_DpT1_,(.L_x_4182 - _ZN2at6native61_GLOBAL__N__44eb8e94_28_ForeachBinaryOpScalarList_cu_dda10a6925multi_tensor_apply_kernelINS1_28TensorListScalarListMetadataIdLi2EEENS1_25BinaryOpScalarListFunctorIdLi2ELi1ELi1EEEJSt5minusIdEEEEvT_T0_DpT1_)
        .other          _ZN2at6native61_GLOBAL__N__44eb8e94_28_ForeachBinaryOpScalarList_cu_dda10a6925multi_tensor_apply_kernelINS1_28TensorListScalarListMetadataIdLi2EEENS1_25BinaryOpScalarListFunctorIdLi2ELi1ELi1EEEJSt5minusIdEEEEvT_T0_DpT1_,@"STO_CUDA_ENTRY STV_DEFAULT"
_ZN2at6native61_GLOBAL__N__44eb8e94_28_ForeachBinaryOpScalarList_cu_dda10a6925multi_tensor_apply_kernelINS1_28TensorListScalarListMetadataIdLi2EEENS1_25BinaryOpScalarListFunctorIdLi2ELi1ELi1EEEJSt5minusIdEEEEvT_T0_DpT1_:
        /* <DEDUP_REMOVED lines=40> */
[----:B------:R-:W-:Y:S05]  /*0280*/  CALL.REL.NOINC `($__internal_42_$__cuda_sm20_div_u16) ;  /* 0x0000000c00d07944 */ /* 0x000fea0003c00000 */
        /* <DEDUP_REMOVED lines=13> */
.L_x_380:
[----:B01----:R-:W-:Y:S02]  /*0360*/  IADD3 R16, P0, PT, R0, UR6, RZ ;  /* 0x0000000600107c10 */ /* 0x003fe4000ff1e0ff */
[----:B------:R-:W-:Y:S02]  /*0370*/  CS2R R20, SRZ ;  /* 0x0000000000147805 */ /* 0x000fe4000001ff00 */
[----:B------:R-:W-:Y:S02]  /*0380*/  CS2R R12, SRZ ;  /* 0x00000000000c7805 */ /* 0x000fe4000001ff00 */
[----:B------:R-:W-:Y:S02]  /*0390*/  CS2R R10, SRZ ;  /* 0x00000000000a7805 */ /* 0x000fe4000001ff00 */
[C---:B------:R-:W-:Y:S01]  /*03a0*/  IADD3 R4, P1, PT, R16.reuse, UR17, RZ ;  /* 0x0000001110047c10 */ /* 0x040fe2000ff3e0ff */
[----:B------:R-:W-:Y:S01]  /*03b0*/  IMAD.X R17, RZ, RZ, UR7, P0 ;  /* 0x00000007ff117e24 */ /* 0x000fe200080e06ff */
[----:B------:R-:W-:-:S02]  /*03c0*/  ISETP.GE.U32.AND P4, PT, R16, UR20, PT ;  /* 0x0000001410007c0c */ /* 0x000fc4000bf86070 */
[C---:B------:R-:W-:Y:S01]  /*03d0*/  IADD3 R3, P2, PT, R4.reuse, UR17, RZ ;  /* 0x0000001104037c10 */ /* 0x040fe2000ff5e0ff */
[----:B------:R-:W-:Y:S01]  /*03e0*/  IMAD.X R5, RZ, RZ, R17, P1 ;  /* 0x000000ffff057224 */ /* 0x000fe200008e0611 */
[----:B------:R-:W-:Y:S02]  /*03f0*/  ISETP.GE.U32.AND P3, PT, R4, UR20, PT ;  /* 0x0000001404007c0c */ /* 0x000fe4000bf66070 */
[----:B------:R-:W-:Y:S01]  /*0400*/  ISETP.GE.AND.EX P4, PT, R17, UR21, PT, P4 ;  /* 0x0000001511007c0c */ /* 0x000fe2000bf86340 */
[----:B------:R-:W-:Y:S01]  /*0410*/  IMAD.X R18, RZ, RZ, R5, P2 ;  /* 0x000000ffff127224 */ /* 0x000fe200010e0605 */
[----:B------:R-:W-:Y:S02]  /*0420*/  ISETP.GE.AND.EX P3, PT, R5, UR21, PT, P3 ;  /* 0x0000001505007c0c */ /* 0x000fe4000bf66330 */
[----:B------:R-:W-:-:S04]  /*0430*/  ISETP.GE.U32.AND P0, PT, R3, UR20, PT ;  /* 0x0000001403007c0c */ /* 0x000fc8000bf06070 */
[----:B------:R-:W-:-:S05]  /*0440*/  ISETP.GE.AND.EX P0, PT, R18, UR21, PT, P0 ;  /* 0x0000001512007c0c */ /* 0x000fca000bf06300 */
[----:B------:R-:W-:Y:S02]  /*0450*/  @!P4 LEA R14, P1, R16, UR8, 0x3 ;  /* 0x00000008100ecc11 */ /* 0x000fe4000f8218ff */
[----:B------:R-:W-:Y:S02]  /*0460*/  @!P3 LEA R22, P2, R4, UR8, 0x3 ;  /* 0x000000080416bc11 */ /* 0x000fe4000f8418ff */
[----:B------:R-:W-:Y:S02]  /*0470*/  @!P4 LEA.HI.X R15, R16, UR9, R17, 0x3, P1 ;  /* 0x00000009100fcc11 */ /* 0x000fe400088f1c11 */
[----:B------:R-:W-:Y:S02]  /*0480*/  @!P3 LEA.HI.X R23, R4, UR9, R5, 0x3, P2 ;  /* 0x000000090417bc11 */ /* 0x000fe400090f1c05 */
[C---:B------:R-:W-:Y:S01]  /*0490*/  IADD3 R6, P2, PT, R3.reuse, UR17, RZ ;  /* 0x0000001103067c10 */ /* 0x040fe2000ff5e0ff */
[----:B------:R-:W2:Y:S01]  /*04a0*/  @!P4 LDG.E.64 R20, desc[UR18][R14.64] ;  /* 0x000000120e14c981 */ /* 0x000ea2000c1e1b00 */
[----:B------:R-:W-:-:S03]  /*04b0*/  @!P0 LEA R24, P1, R3, UR8, 0x3 ;  /* 0x0000000803188c11 */ /* 0x000fc6000f8218ff */
[--C-:B------:R-:W-:Y:S01]  /*04c0*/  IMAD.X R7, RZ, RZ, R18.reuse, P2 ;  /* 0x000000ffff077224 */ /* 0x100fe200010e0612 */
[----:B------:R-:W-:Y:S01]  /*04d0*/  @!P0 LEA.HI.X R25, R3, UR9, R18, 0x3, P1 ;  /* 0x0000000903198c11 */ /* 0x000fe200088f1c12 */
[----:B------:R0:W3:Y:S01]  /*04e0*/  @!P3 LDG.E.64 R12, desc[UR18][R22.64] ;  /* 0x00000012160cb981 */ /* 0x0000e2000c1e1b00 */
[----:B------:R-:W-:-:S03]  /*04f0*/  ISETP.GE.U32.AND P1, PT, R6, UR20, PT ;  /* 0x0000001406007c0c */ /* 0x000fc6000bf26070 */
[----:B------:R1:W4:Y:S01]  /*0500*/  @!P0 LDG.E.64 R10, desc[UR18][R24.64] ;  /* 0x00000012180a8981 */ /* 0x000322000c1e1b00 */
[----:B------:R-:W-:Y:S02]  /*0510*/  ISETP.GE.AND.EX P1, PT, R7, UR21, PT, P1 ;  /* 0x0000001507007c0c */ /* 0x000fe4000bf26310 */
[----:B------:R-:W-:-:S11]  /*0520*/  CS2R R8, SRZ ;  /* 0x0000000000087805 */ /* 0x000fd6000001ff00 */
[----:B------:R-:W-:-:S04]  /*0530*/  @!P1 LEA R26, P2, R6, UR8, 0x3 ;  /* 0x00000008061a9c11 */ /* 0x000fc8000f8418ff */
[----:B------:R-:W-:-:S05]  /*0540*/  @!P1 LEA.HI.X R27, R6, UR9, R7, 0x3, P2 ;  /* 0x00000009061b9c11 */ /* 0x000fca00090f1c07 */
[----:B------:R5:W4:Y:S01]  /*0550*/  @!P1 LDG.E.64 R8, desc[UR18][R26.64] ;  /* 0x000000121a089981 */ /* 0x000b22000c1e1b00 */
[C---:B0-----:R-:W-:Y:S02]  /*0560*/  @!P4 LEA R22, P5, R16.reuse, UR10, 0x3 ;  /* 0x0000000a1016cc11 */ /* 0x041fe4000f8a18ff */
[C---:B------:R-:W-:Y:S02]  /*0570*/  @!P0 LEA R14, P2, R3.reuse, UR10, 0x3 ;  /* 0x0000000a030e8c11 */ /* 0x040fe4000f8418ff */
[C---:B------:R-:W-:Y:S02]  /*0580*/  IADD3 R2, P6, PT, R16.reuse, UR16, RZ ;  /* 0x0000001010027c10 */ /* 0x040fe4000ffde0ff */
[--C-:B------:R-:W-:Y:S02]  /*0590*/  @!P4 LEA.HI.X R23, R16, UR11, R17.reuse, 0x3, P5 ;  /* 0x0000000b1017cc11 */ /* 0x100fe4000a8f1c11 */
[C---:B------:R-:W-:Y:S02]  /*05a0*/  @!P3 LEA R16, P5, R4.reuse, UR10, 0x3 ;  /* 0x0000000a0410bc11 */ /* 0x040fe4000f8a18ff */
[----:B------:R-:W-:Y:S01]  /*05b0*/  @!P0 LEA.HI.X R15, R3, UR11, R18, 0x3, P2 ;  /* 0x0000000b030f8c11 */ /* 0x000fe200090f1c12 */
[----:B------:R-:W-:Y:S01]  /*05c0*/  IMAD.X R3, RZ, RZ, R17, P6 ;  /* 0x000000ffff037224 */ /* 0x000fe200030e0611 */
[----:B------:R-:W-:-:S02]  /*05d0*/  @!P3 LEA.HI.X R17, R4, UR11, R5, 0x3, P5 ;  /* 0x0000000b0411bc11 */ /* 0x000fc4000a8f1c05 */
[----:B------:R-:W-:Y:S02]  /*05e0*/  IADD3 R4, P6, PT, R4, UR16, RZ ;  /* 0x0000001004047c10 */ /* 0x000fe4000ffde0ff */
[----:B------:R-:W-:Y:S02]  /*05f0*/  @!P1 LEA R18, P5, R6, UR10, 0x3 ;  /* 0x0000000a06129c11 */ /* 0x000fe4000f8a18ff */
[----:B------:R-:W-:Y:S01]  /*0600*/  ISETP.GE.U32.AND P2, PT, R2, UR20, PT ;  /* 0x0000001402007c0c */ /* 0x000fe2000bf46070 */
[----:B------:R-:W-:Y:S01]  /*0610*/  IMAD.X R5, RZ, RZ, R5, P6 ;  /* 0x000000ffff057224 */ /* 0x000fe200030e0605 */
[----:B------:R-:W-:Y:S02]  /*0620*/  @!P1 LEA.HI.X R19, R6, UR11, R7, 0x3, P5 ;  /* 0x0000000b06139c11 */ /* 0x000fe4000a8f1c07 */
[C---:B------:R-:W-:Y:S02]  /*0630*/  ISETP.GE.U32.AND P6, PT, R4.reuse, UR20, PT ;  /* 0x0000001404007c0c */ /* 0x040fe4000bfc6070 */
[----:B------:R-:W-:-:S02]  /*0640*/  IADD3 R6, P5, PT, R4, UR17, RZ ;  /* 0x0000001104067c10 */ /* 0x000fc4000ffbe0ff */
[----:B------:R-:W-:-:S03]  /*0650*/  ISETP.GE.AND.EX P2, PT, R3, UR21, PT, P2 ;  /* 0x0000001503007c0c */ /* 0x000fc6000bf46320 */
[----:B------:R-:W-:Y:S01]  /*0660*/  IMAD.X R7, RZ, RZ, R5, P5 ;  /* 0x000000ffff077224 */ /* 0x000fe200028e0605 */
[----:B-1----:R-:W-:-:S09]  /*0670*/  CS2R R24, SRZ ;  /* 0x0000000000187805 */ /* 0x002fd2000001ff00 */
[----:B-----5:R-:W-:-:S04]  /*0680*/  @!P2 LEA R26, P5, R2, UR8, 0x3 ;  /* 0x00000008021aac11 */ /* 0x020fc8000f8a18ff */
[----:B------:R-:W-:Y:S01]  /*0690*/  @!P2 LEA.HI.X R27, R2, UR9, R3, 0x3, P5 ;  /* 0x00000009021bac11 */ /* 0x000fe2000a8f1c03 */
[----:B--2---:R-:W0:Y:S02]  /*06a0*/  @!P4 DADD R20, R20, -UR12 ;  /* 0x8000000c1414ce29 */ /* 0x004e240008000000 */
[----:B0-----:R0:W-:Y:S01]  /*06b0*/  @!P4 STG.E.64 desc[UR18][R22.64], R20 ;  /* 0x000000141600c986 */ /* 0x0011e2000c101b12 */
[----:B------:R-:W-:-:S04]  /*06c0*/  ISETP.GE.U32.AND P4, PT, R6, UR20, PT ;  /* 0x0000001406007c0c */ /* 0x000fc8000bf86070 */
[----:B------:R-:W-:-:S15]  /*06d0*/  ISETP.GE.AND.EX P4, PT, R7, UR21, PT, P4 ;  /* 0x0000001507007c0c */ /* 0x000fde000bf86340 */
[----:B------:R-:W-:-:S15]  /*06e0*/  NOP ;  /* 0x0000000000007918 */ /* 0x000fde0000000000 */
[----:B------:R-:W-:-:S15]  /*06f0*/  NOP ;  /* 0x0000000000007918 */ /* 0x000fde0000000000 */
[----:B------:R-:W-:-:S12]  /*0700*/  NOP ;  /* 0x0000000000007918 */ /* 0x000fd80000000000 */
[----:B---3--:R-:W1:Y:S02]  /*0710*/  @!P3 DADD R12, R12, -UR12 ;  /* 0x8000000c0c0cbe29 */ /* 0x008e640008000000 */
[----:B-1----:R1:W-:Y:S01]  /*0720*/  @!P3 STG.E.64 desc[UR18][R16.64], R12 ;  /* 0x0000000c1000b986 */ /* 0x0023e2000c101b12 */
[----:B------:R-:W-:Y:S02]  /*0730*/  ISETP.GE.AND.EX P3, PT, R5, UR21, PT, P6 ;  /* 0x0000001505007c0c */ /* 0x000fe4000bf66360 */
[----:B0-----:R-:W-:-:S05]  /*0740*/  IADD3 R21, P6, PT, R6, UR17, RZ ;  /* 0x0000001106157c10 */ /* 0x001fca000ffde0ff */
[----:B------:R-:W-:Y:S01]  /*0750*/  IMAD.X R22, RZ, RZ, R7, P6 ;  /* 0x000000ffff167224 */ /* 0x000fe200030e0607 */
[----:B-1----:R-:W-:-:S15]  /*0760*/  CS2R R12, SRZ ;  /* 0x00000000000c7805 */ /* 0x002fde000001ff00 */
[----:B------:R-:W-:-:S15]  /*0770*/  NOP ;  /* 0x0000000000007918 */ /* 0x000fde0000000000 */
[----:B------:R-:W-:-:S15]  /*0780*/  NOP ;  /* 0x0000000000007918 */ /* 0x000fde0000000000 */
[----:B------:R-:W-:-:S08]  /*0790*/  NOP ;  /* 0x0000000000007918 */ /* 0x000fd00000000000 */
[----:B----4-:R-:W0:Y:S02]  /*07a0*/  @!P0 DADD R10, R10, -UR12 ;  /* 0x8000000c0a0a8e29 */ /* 0x010e240008000000 */
[----:B0-----:R0:W-:Y:S01]  /*07b0*/  @!P0 STG.E.64 desc[UR18][R14.64], R10 ;  /* 0x0000000a0e008986 */ /* 0x0011e2000c101b12 */
[----:B------:R-:W-:-:S04]  /*07c0*/  ISETP.GE.U32.AND P0, PT, R21, UR20, PT ;  /* 0x0000001415007c0c */ /* 0x000fc8000bf06070 */
[----:B------:R-:W-:Y:S02]  /*07d0*/  ISETP.GE.AND.EX P0, PT, R22, UR21, PT, P0 ;  /* 0x0000001516007c0c */ /* 0x000fe4000bf06300 */
[----:B0-----:R-:W-:-:S15]  /*07e0*/  CS2R R10, SRZ ;  /* 0x00000000000a7805 */ /* 0x001fde000001ff00 */
[----:B------:R-:W-:-:S15]  /*07f0*/  NOP ;  /* 0x0000000000007918 */ /* 0x000fde0000000000 */
[----:B------:R-:W-:-:S15]  /*0800*/  NOP ;  /* 0x0000000000007918 */ /* 0x000fde0000000000 */
[----:B------:R-:W-:-:S10]  /*0810*/  NOP ;  /* 0x0000000000007918 */ /* 0x000fd40000000000 */
[----:B------:R-:W0:Y:S02]  /*0820*/  @!P1 DADD R28, R8, -UR12 ;  /* 0x8000000c081c9e29 */ /* 0x000e240008000000 */
[----:B0-----:R0:W-:Y:S01]  /*0830*/  @!P1 STG.E.64 desc[UR18][R18.64], R28 ;  /* 0x0000001c12009986 */ /* 0x0011e2000c101b12 */
[----:B------:R-:W-:-:S03]  /*0840*/  @!P3 LEA R16, P1, R4, UR8, 0x3 ;  /* 0x000000080410bc11 */ /* 0x000fc6000f8218ff */
[----:B------:R1:W2:Y:S01]  /*0850*/  @!P2 LDG.E.64 R24, desc[UR18][R26.64] ;  /* 0x000000121a18a981 */ /* 0x0002a2000c1e1b00 */
[----:B------:R-:W-:Y:S02]  /*0860*/  @!P3 LEA.HI.X R17, R4, UR9, R5, 0x3, P1 ;  /* 0x000000090411bc11 */ /* 0x000fe400088f1c05 */
[----:B------:R-:W-:-:S03]  /*0870*/  CS2R R8, SRZ ;  /* 0x0000000000087805 */ /* 0x000fc6000001ff00 */
[----:B------:R3:W4:Y:S01]  /*0880*/  @!P3 LDG.E.64 R12, desc[UR18][R16.64] ;  /* 0x00000012100cb981 */ /* 0x000722000c1e1b00 */
[C---:B-1----:R-:W-:Y:S02]  /*0890*/  @!P4 LEA R26, P5, R6.reuse, UR8, 0x3 ;  /* 0x00000008061acc11 */ /* 0x042fe4000f8a18ff */
[C---:B0-----:R-:W-:Y:S02]  /*08a0*/  @!P0 LEA R28, P1, R21.reuse, UR8, 0x3 ;  /* 0x00000008151c8c11 */ /* 0x041fe4000f8218ff */
[----:B------:R-:W-:Y:S02]  /*08b0*/  @!P4 LEA.HI.X R27, R6, UR9, R7, 0x3, P5 ;  /* 0x00000009061bcc11 */ /* 0x000fe4000a8f1c07 */
[----:B------:R-:W-:-:S03]  /*08c0*/  @!P0 LEA.HI.X R29, R21, UR9, R22, 0x3, P1 ;  /* 0x00000009151d8c11 */ /* 0x000fc600088f1c16 */
[----:B------:R-:W5:Y:S04]  /*08d0*/  @!P4 LDG.E.64 R8, desc[UR18][R26.64] ;  /* 0x000000121a08c981 */ /* 0x000f68000c1e1b00 */
[----:B------:R-:W5:Y:S01]  /*08e0*/  @!P0 LDG.E.64 R10, desc[UR18][R28.64] ;  /* 0x000000121c0a8981 */ /* 0x000f62000c1e1b00 */
[----:B---3--:R-:W-:Y:S02]  /*08f0*/  @!P2 LEA R16, P1, R2, UR10, 0x3 ;  /* 0x0000000a0210ac11 */ /* 0x008fe4000f8218ff */
[----:B------:R-:W-:Y:S02]  /*0900*/  @!P4 LEA R18, P5, R6, UR10, 0x3 ;  /* 0x0000000a0612cc11 */ /* 0x000fe4000f8a18ff */
[----:B------:R-:W-:Y:S02]  /*0910*/  @!P2 LEA.HI.X R17, R2, UR11, R3, 0x3, P1 ;  /* 0x0000000b0211ac11 */ /* 0x000fe400088f1c03 */
[----:B------:R-:W-:-:S02]  /*0920*/  @!P3 LEA R2, P1, R4, UR10, 0x3 ;  /* 0x0000000a0402bc11 */ /* 0x000fc4000f8218ff */
[C---:B------:R-:W-:Y:S02]  /*0930*/  @!P0 LEA R20, P6, R21.reuse, UR10, 0x3 ;  /* 0x0000000a15148c11 */ /* 0x040fe4000f8c18ff */
[----:B------:R-:W-:Y:S02]  /*0940*/  @!P3 LEA.HI.X R3, R4, UR11, R5, 0x3, P1 ;  /* 0x0000000b0403bc11 */ /* 0x000fe400088f1c05 */
[----:B------:R-:W-:Y:S02]  /*0950*/  @!P4 LEA.HI.X R19, R6, UR11, R7, 0x3, P5 ;  /* 0x0000000b0613cc11 */ /* 0x000fe4000a8f1c07 */
[----:B------:R-:W-:Y:S01]  /*0960*/  @!P0 LEA.HI.X R21, R21, UR11, R22, 0x3, P6 ;  /* 0x0000000b15158c11 */ /* 0x000fe2000b0f1c16 */
[----:B------:R-:W-:-:S04]  /*0970*/  UIADD3 UR4, UP0, UPT, UR4, 0x2, URZ ;  /* 0x0000000204047890 */ /* 0x000fc8000ff1e0ff */
[----:B------:R-:W-:Y:S02]  /*0980*/  UIADD3.X UR5, UPT, UPT, URZ, UR5, URZ, UP0, !UPT ;  /* 0x00000005ff057290 */ /* 0x000fe400087fe4ff */
[----:B------:R-:W-:-:S04]  /*0990*/  UISETP.NE.U32.AND UP0, UPT, UR4, UR15, UPT ;  /* 0x0000000f0400728c */ /* 0x000fc8000bf05070 */
[----:B------:R-:W-:Y:S02]  /*09a0*/  UISETP.NE.AND.EX UP0, UPT, UR5, URZ, UPT, UP0 ;  /* 0x000000ff0500728c */ /* 0x000fe4000bf05300 */
[----:B------:R-:W-:-:S04]  /*09b0*/  ULEA UR6, UP1, UR16, UR6, 0x1 ;  /* 0x0000000610067291 */ /* 0x000fc8000f8208ff */
[----:B------:R-:W-:-:S06]  /*09c0*/  ULEA.HI.X UR7, UR16, UR7, URZ, 0x1, UP1 ;  /* 0x0000000710077291 */ /* 0x000fcc00088f0cff */
[----:B--2---:R-:W0:Y:S02]  /*09d0*/  @!P2 DADD R14, R24, -UR12 ;  /* 0x8000000c180eae29 */ /* 0x004e240008000000 */
[----:B0-----:R1:W-:-:S15]  /*09e0*/  @!P2 STG.E.64 desc[UR18][R16.64], R14 ;  /* 0x0000000e1000a986 */ /* 0x0013de000c101b12 */
[----:B------:R-:W-:-:S15]  /*09f0*/  NOP ;  /* 0x0000000000007918 */ /* 0x000fde0000000000 */
[----:B------:R-:W-:-:S15]  /*0a00*/  NOP ;  /* 0x0000000000007918 */ /* 0x000fde0000000000 */
[----:B------:R-:W-:-:S15]  /*0a10*/  NOP ;  /* 0x0000000000007918 */ /* 0x000fde0000000000 */
[----:B------:R-:W-:-:S02]  /*0a20*/  NOP ;  /* 0x0000000000007918 */ /* 0x000fc40000000000 */
[----:B----4-:R-:W0:Y:S02]  /*0a30*/  @!P3 DADD R12, R12, -UR12 ;  /* 0x8000000c0c0cbe29 */ /* 0x010e240008000000 */
[----:B0-----:R1:W-:-:S15]  /*0a40*/  @!P3 STG.E.64 desc[UR18][R2.64], R12 ;  /* 0x0000000c0200b986 */ /* 0x0013de000c101b12 */
[----:B------:R-:W-:-:S15]  /*0a50*/  NOP ;  /* 0x0000000000007918 */ /* 0x000fde0000000000 */
[----:B------:R-:W-:-:S15]  /*0a60*/  NOP ;  /* 0x0000000000007918 */ /* 0x000fde0000000000 */
[----:B------:R-:W-:-:S15]  /*0a70*/  NOP ;  /* 0x0000000000007918 */ /* 0x000fde0000000000 */
[----:B------:R-:W-:-:S02]  /*0a80*/  NOP ;  /* 0x0000000000007918 */ /* 0x000fc40000000000 */
[----:B-----5:R-:W0:Y:S02]  /*0a90*/  @!P4 DADD R8, R8, -UR12 ;  /* 0x8000000c0808ce29 */ /* 0x020e240008000000 */
[----:B0-----:R1:W-:-:S15]  /*0aa0*/  @!P4 STG.E.64 desc[UR18][R18.64], R8 ;  /* 0x000000081200c986 */ /* 0x0013de000c101b12 */
[----:B------:R-:W-:-:S15]  /*0ab0*/  NOP ;  /* 0x0000000000007918 */ /* 0x000fde0000000000 */
[----:B------:R-:W-:-:S15]  /*0ac0*/  NOP ;  /* 0x0000000000007918 */ /* 0x000fde0000000000 */
[----:B------:R-:W-:-:S15]  /*0ad0*/  NOP ;  /* 0x0000000000007918 */ /* 0x000fde0000000000 */
[----:B------:R-:W-:-:S02]  /*0ae0*/  NOP ;  /* 0x0000000000007918 */ /* 0x000fc40000000000 */
[----:B------:R-:W0:Y:S02]  /*0af0*/  @!P0 DADD R10, R10, -UR12 ;  /* 0x8000000c0a0a8e29 */ /* 0x000e240008000000 */
[----:B0-----:R1:W-:Y:S01]  /*0b00*/  @!P0 STG.E.64 desc[UR18][R20.64], R10 ;  /* 0x0000000a14008986 */ /* 0x0013e2000c101b12 */
[----:B------:R-:W-:Y:S05]  /*0b10*/  BRA.U UP0, `(.L_x_380) ;  /* 0xfffffff900107547 */ /* 0x000fea000b83ffff */
.L_x_379:
[----:B------:R-:W-:-:S04]  /*0b20*/  ULOP3.LUT UR4, UR14, 0x1, URZ, 0xc0, !UPT ;  /* 0x000000010e047892 */ /* 0x000fc8000f8ec0ff */
[----:B------:R-:W-:-:S06]  /*0b30*/  UISETP.NE.U32.AND UP0, UPT, UR4, 0x1, UPT ;  /* 0x000000010400788c */ /* 0x000fcc000bf05070 */
[----:B------:R-:W-:-:S13]  /*0b40*/  PLOP3.LUT P0, PT, PT, PT, UP0, 0x80, 0x8 ;  /* 0x000000000008781c */ /* 0x000fda0003f0f008 */
[----:B------:R-:W-:Y:S05]  /*0b50*/  @!P0 EXIT ;  /* 0x000000000000894d */ /* 0x000fea0003800000 */
[----:B01----:R-:W-:Y:S02]  /*0b60*/  IADD3 R11, P1, PT, R0, UR6, RZ ;  /* 0x00000006000b7c10 */ /* 0x003fe4000ff3e0ff */
[----:B------:R-:W-:Y:S02]  /*0b70*/  CS2R R4, SRZ ;  /* 0x0000000000047805 */ /* 0x000fe4000001ff00 */
        /* <DEDUP_REMOVED lines=8> */
[C---:B------:R-:W-:Y:S01]  /*0c00*/  IADD3 R17, P5, PT, R10.reuse, UR17, RZ ;  /* 0x000000110a117c10 */ /* 0x040fe2000ffbe0ff */
[----:B------:R-:W-:Y:S01]  /*0c10*/  IMAD.X R13, RZ, RZ, R9, P3 ;  /* 0x000000ffff0d7224 */ /* 0x000fe200018e0609 */
[----:B------:R-:W-:-:S05]  /*0c20*/  ISETP.GE.U32.AND P2, PT, R10, UR20, PT ;  /* 0x000000140a007c0c */ /* 0x000fca000bf46070 */
[----:B------:R-:W-:Y:S01]  /*0c30*/  @!P0 LEA R2, P3, R11, UR8, 0x3 ;  /* 0x000000080b028c11 */ /* 0x000fe2000f8618ff */
[----:B------:R-:W-:Y:S01]  /*0c40*/  IMAD.X R12, RZ, RZ, R13, P5 ;  /* 0x000000ffff0c7224 */ /* 0x000fe200028e060d */
[----:B------:R-:W-:Y:S02]  /*0c50*/  ISETP.GE.AND.EX P2, PT, R13, UR21, PT, P2 ;  /* 0x000000150d007c0c */ /* 0x000fe4000bf46320 */
[----:B------:R-:W-:Y:S02]  /*0c60*/  @!P0 LEA.HI.X R3, R11, UR9, R8, 0x3, P3 ;  /* 0x000000090b038c11 */ /* 0x000fe400098f1c08 */
[C---:B------:R-:W-:Y:S02]  /*0c70*/  @!P1 LEA R18, P3, R0.reuse, UR8, 0x3 ;  /* 0x0000000800129c11 */ /* 0x040fe4000f8618ff */
[----:B------:R-:W-:Y:S02]  /*0c80*/  CS2R R6, SRZ ;  /* 0x0000000000067805 */ /* 0x000fe4000001ff00 */
[----:B------:R-:W-:Y:S01]  /*0c90*/  CS2R R14, SRZ ;  /* 0x00000000000e7805 */ /* 0x000fe2000001ff00 */
[----:B------:R0:W2:Y:S01]  /*0ca0*/  @!P0 LDG.E.64 R4, desc[UR18][R2.64] ;  /* 0x0000001202048981 */ /* 0x0000a2000c1e1b00 */
[----:B------:R-:W-:-:S02]  /*0cb0*/  @!P1 LEA.HI.X R19, R0, UR9, R9, 0x3, P3 ;  /* 0x0000000900139c11 */ /* 0x000fc400098f1c09 */
[----:B------:R-:W-:Y:S02]  /*0cc0*/  ISETP.GE.U32.AND P3, PT, R17, UR20, PT ;  /* 0x0000001411007c0c */ /* 0x000fe4000bf66070 */
[----:B------:R-:W-:Y:S01]  /*0cd0*/  @!P2 LEA R22, P4, R10, UR8, 0x3 ;  /* 0x000000080a16ac11 */ /* 0x000fe2000f8818ff */
[----:B------:R1:W3:Y:S01]  /*0ce0*/  @!P1 LDG.E.64 R6, desc[UR18][R18.64] ;  /* 0x0000001212069981 */ /* 0x0002e2000c1e1b00 */
[----:B------:R-:W-:Y:S02]  /*0cf0*/  ISETP.GE.AND.EX P3, PT, R12, UR21, PT, P3 ;  /* 0x000000150c007c0c */ /* 0x000fe4000bf66330 */
[----:B------:R-:W-:Y:S02]  /*0d00*/  @!P2 LEA.HI.X R23, R10, UR9, R13, 0x3, P4 ;  /* 0x000000090a17ac11 */ /* 0x000fe4000a0f1c0d */
[----:B0-----:R-:W-:-:S03]  /*0d10*/  CS2R R2, SRZ ;  /* 0x0000000000027805 */ /* 0x001fc6000001ff00 */
[----:B------:R-:W4:Y:S06]  /*0d20*/  @!P2 LDG.E.64 R14, desc[UR18][R22.64] ;  /* 0x00000012160ea981 */ /* 0x000f2c000c1e1b00 */
[----:B------:R-:W-:-:S04]  /*0d30*/  @!P3 LEA R24, P4, R17, UR8, 0x3 ;  /* 0x000000081118bc11 */ /* 0x000fc8000f8818ff */
[----:B------:R-:W-:-:S05]  /*0d40*/  @!P3 LEA.HI.X R25, R17, UR9, R12, 0x3, P4 ;  /* 0x000000091119bc11 */ /* 0x000fca000a0f1c0c */
[----:B------:R-:W5:Y:S01]  /*0d50*/  @!P3 LDG.E.64 R2, desc[UR18][R24.64] ;  /* 0x000000121802b981 */ /* 0x000f62000c1e1b00 */
[C---:B------:R-:W-:Y:S02]  /*0d60*/  @!P0 LEA R20, P4, R11.reuse, UR10, 0x3 ;  /* 0x0000000a0b148c11 */ /* 0x040fe4000f8818ff */
[----:B-1----:R-:W-:Y:S02]  /*0d70*/  @!P1 LEA R18, P5, R0, UR10, 0x3 ;  /* 0x0000000a00129c11 */ /* 0x002fe4000f8a18ff */
[----:B------:R-:W-:Y:S02]  /*0d80*/  @!P0 LEA.HI.X R21, R11, UR11, R8, 0x3, P4 ;  /* 0x0000000b0b158c11 */ /* 0x000fe4000a0f1c08 */
[----:B------:R-:W-:Y:S02]  /*0d90*/  @!P2 LEA R8, P4, R10, UR10, 0x3 ;  /* 0x0000000a0a08ac11 */ /* 0x000fe4000f8818ff */
[----:B------:R-:W-:Y:S02]  /*0da0*/  @!P1 LEA.HI.X R19, R0, UR11, R9, 0x3, P5 ;  /* 0x0000000b00139c11 */ /* 0x000fe4000a8f1c09 */
[----:B------:R-:W-:Y:S01]  /*0db0*/  @!P2 LEA.HI.X R9, R10, UR11, R13, 0x3, P4 ;  /* 0x0000000b0a09ac11 */ /* 0x000fe2000a0f1c0d */
[----:B--2---:R-:W0:Y:S02]  /*0dc0*/  DADD R4, R4, -UR12 ;  /* 0x8000000c04047e29 */ /* 0x004e240008000000 */
[----:B0-----:R0:W-:-:S15]  /*0dd0*/  @!P0 STG.E.64 desc[UR18][R20.64], R4 ;  /* 0x0000000414008986 */ /* 0x0011de000c101b12 */
[----:B------:R-:W-:-:S15]  /*0de0*/  NOP ;  /* 0x0000000000007918 */ /* 0x000fde0000000000 */
[----:B------:R-:W-:-:S15]  /*0df0*/  NOP ;  /* 0x0000000000007918 */ /* 0x000fde0000000000 */
[----:B------:R-:W-:-:S15]  /*0e00*/  NOP ;  /* 0x0000000000007918 */ /* 0x000fde0000000000 */
[----:B------:R-:W-:-:S02]  /*0e10*/  NOP ;  /* 0x0000000000007918 */ /* 0x000fc40000000000 */
[----:B---3--:R-:W1:Y:S02]  /*0e20*/  DADD R6, R6, -UR12 ;  /* 0x8000000c06067e29 */ /* 0x008e640008000000 */
[----:B-1----:R0:W-:-:S15]  /*0e30*/  @!P1 STG.E.64 desc[UR18][R18.64], R6 ;  /* 0x0000000612009986 */ /* 0x0021de000c101b12 */
[----:B------:R-:W-:-:S15]  /*0e40*/  NOP ;  /* 0x0000000000007918 */ /* 0x000fde0000000000 */
[----:B------:R-:W-:-:S15]  /*0e50*/  NOP ;  /* 0x0000000000007918 */ /* 0x000fde0000000000 */
[----:B------:R-:W-:-:S15]  /*0e60*/  NOP ;  /* 0x0000000000007918 */ /* 0x000fde0000000000 */
[----:B------:R-:W-:-:S02]  /*0e70*/  NOP ;  /* 0x0000000000007918 */ /* 0x000fc40000000000 */
[----:B----4-:R-:W1:Y:S02]  /*0e80*/  DADD R14, R14, -UR12 ;  /* 0x8000000c0e0e7e29 */ /* 0x010e640008000000 */
[----:B-1----:R0:W-:-:S15]  /*0e90*/  @!P2 STG.E.64 desc[UR18][R8.64], R14 ;  /* 0x0000000e0800a986 */ /* 0x0021de000c101b12 */
[----:B------:R-:W-:-:S15]  /*0ea0*/  NOP ;  /* 0x0000000000007918 */ /* 0x000fde0000000000 */
[----:B------:R-:W-:-:S15]  /*0eb0*/  NOP ;  /* 0x0000000000007918 */ /* 0x000fde0000000000 */
[----:B------:R-:W-:-:S15]  /*0ec0*/  NOP ;  /* 0x0000000000007918 */ /* 0x000fde0000000000 */
[----:B------:R-:W-:-:S02]  /*0ed0*/  NOP ;  /* 0x0000000000007918 */ /* 0x000fc40000000000 */
[----:B-----5:R0:W1:Y:S02]  /*0ee0*/  DADD R10, R2, -UR12 ;  /* 0x8000000c020a7e29 */ /* 0x0200640008000000 */
[----:B01----:R-:W-:Y:S05]  /*0ef0*/  @P3 EXIT ;  /* 0x000000000000394d */ /* 0x003fea0003800000 */
[----:B------:R-:W-:-:S04]  /*0f00*/  LEA R2, P0, R17, UR10, 0x3 ;  /* 0x0000000a11027c11 */ /* 0x000fc8000f8018ff */
[----:B------:R-:W-:-:S05]  /*0f10*/  LEA.HI.X R3, R17, UR11, R12, 0x3, P0 ;  /* 0x0000000b11037c11 */ /* 0x000fca00080f1c0c */
[----:B------:R-:W-:Y:S01]  /*0f20*/  STG.E.64 desc[UR18][R2.64], R10 ;  /* 0x0000000a02007986 */ /* 0x000fe2000c101b12 */
[----:B------:R-:W-:Y:S05]  /*0f30*/  EXIT ;  /* 0x000000000000794d */ /* 0x000fea0003800000 */
.L_x_378:
[----:B------:R-:W1:Y:S02]  /*0f40*/  S2R R14, SR_TID.X ;  /* 0x00000000000e7919 */ /* 0x000e640000002100 */
[----:B-1----:R-:W-:-:S03]  /*0f50*/  IMAD.WIDE.U32 R2, R14, 0x4, RZ ;  /* 0x000000040e027825 */ /* 0x002fc600078e00ff */
[----:B------:R-:W-:-:S04]  /*0f60*/  ISETP.GE.U32.AND P0, PT, R2, UR22, PT ;  /* 0x0000001602007c0c */ /* 0x000fc8000bf06070 */
[----:B------:R-:W-:-:S13]  /*0f70*/  ISETP.GE.AND.EX P0, PT, R3, UR4, PT, P0 ;  /* 0x0000000403007c0c */ /* 0x000fda000bf06300 */
[----:B0-----:R-:W-:Y:S05]  /*0f80*/  @P0 EXIT ;  /* 0x000000000000094d */ /* 0x001fea0003800000 */
[----:B------:R-:W-:Y:S01]  /*0f90*/  IMAD.MOV.U32 R15, RZ, RZ, RZ ;  /* 0x000000ffff0f7224 */ /* 0x000fe200078e00ff */
[----:B------:R-:W0:Y:S06]  /*0fa0*/  LDCU UR5, c[0x0][0x360] ;  /* 0x00006c00ff0577ac */ /* 0x000e2c0008000800 */
.L_x_381:
[C---:B-1----:R-:W-:Y:S01]  /*0fb0*/  IMAD.SHL.U32 R12, R14.reuse, 0x20, RZ ;  /* 0x000000200e0c7824 */ /* 0x042fe200078e00ff */
[----:B------:R-:W-:-:S04]  /*0fc0*/  SHF.L.U64.HI R0, R14, 0x5, R15 ;  /* 0x000000050e007819 */ /* 0x000fc8000001020f */
[----:B------:R-:W-:-:S04]  /*0fd0*/  IADD3 R2, P0, PT, R12, UR8, RZ ;  /* 0x000000080c027c10 */ /* 0x000fc8000ff1e0ff */
[----:B------:R-:W-:-:S05]  /*0fe0*/  IADD3.X R3, PT, PT, R0, UR9, RZ, P0, !PT ;  /* 0x0000000900037c10 */ /* 0x000fca00087fe4ff */
        /* <DEDUP_REMOVED lines=30> */
        .weak           $__internal_42_$__cuda_sm20_div_u16
        .type           $__internal_42_$__cuda_sm20_div_u16,@function
        .size           $__internal_42_$__cuda_sm20_div_u16,(.L_x_4182 - $__internal_42_$__cuda_sm20_div_u16)
$__internal_42_$__cuda_sm20_div_u16:
        /* <DEDUP_REMOVED lines=19> */
[----:B------:R-:W-:Y:S05]  /*1300*/  RET.REL.NODEC R2 `(_ZN2at6native61_GLOBAL__N__44eb8e94_28_ForeachBinaryOpScalarList_cu_dda10a6925multi_tensor_apply_kernelINS1_28TensorListScalarListMetadataIdLi2EEENS1_25BinaryOpScalarListFunctorIdLi2ELi1ELi1EEEJSt5minusIdEEEEvT_T0_DpT1_) ;  /* 0xffffffec023c7950 */ /* 0x000fea0003c3ffff */
.L_x_382:
        /* <DEDUP_REMOVED lines=15> */
.L_x_4182:


//--------------------- .text._ZN2at6native61_GLOBAL__N__44eb8e94_28_ForeachBinaryOpScalarList_cu_dda10a6925multi_tensor_apply_kernelINS1_28TensorListScalarListMetadataIsLi2EEENS1_25BinaryOpScalarListFunctorIsLi2ELi1ELi1EEEJSt5minusIsEEEEvT_T0_DpT1_ --------------------------
	.section	.text._ZN2at6native61_GLOBAL__N__44eb8e94_28_ForeachBinaryOpScalarList_cu_dda10a6925multi_tensor_apply_kernelINS1_28TensorListScalarListMetadataIsLi2EEENS1_25BinaryOpScalarListFunctorIsLi2ELi1ELi1EEEJSt5minusIsEEEEvT_T0_DpT1_,"ax",@progbits
	.align	128
.text._ZN2at6native61_GLOBAL__N__44eb8e94_28_ForeachBinaryOpScalarList_cu_dda10a6925multi_tensor_apply_kernelINS1_28TensorListScalarListMetadataIsLi2EEENS1_25BinaryOpScalarListFunctorIsLi2ELi1ELi1EEEJSt5minusIsEEEEvT_T0_DpT1_:
        .type           _ZN2at6native61_GLOBAL__N__44eb8e94_28_ForeachBinaryOpScalarList_cu_dda10a6925multi_tensor_apply_kernelINS1_28TensorListScalarListMetadataIsLi2EEENS1_25BinaryOpScalarListFunctorIsLi2ELi1ELi1EEEJSt5minusIsEEEEvT_T0_DpT1_,@function
        .size           _ZN2at6native61_GLOBAL__N__44eb8e94_28_ForeachBinaryOpScalarList_cu_dda10a6925multi_tensor_apply_kernelINS1_28TensorListScalarListMetadataIsLi2EEENS1_25BinaryOpScalarListFunctorIsLi2ELi1ELi1EEEJSt5minusIsEEEEvT_T0_DpT1_,(.L_x_4184 - _ZN2at6native61_GLOBAL__N__44eb8e94_28_ForeachBinaryOpScalarList_cu_dda10a6925multi_tensor_apply_kernelINS1_28TensorListScalarListMetadataIsLi2EEENS1_25BinaryOpScalarListFunctorIsLi2ELi1ELi1EEEJSt5minusIsEEEEvT_T0_DpT1_)
        .other          _ZN2at6native61_GLOBAL__N__44eb8e94_28_ForeachBinaryOpScalarList_cu_dda10a6925multi_tensor_apply_kernelINS1_28TensorListScalarListMetadataIsLi2EEENS1_25BinaryOpScalarListFunctorIsLi2ELi1ELi1EEEJSt5minusIsEEEEvT_T0_DpT1_,@"STO_CUDA_ENTRY STV_DEFAULT"
_ZN2at6native61_GLOBAL__N__44eb8e94_28_ForeachBinaryOpScalarList_cu_dda10a6925multi_tensor_apply_kernelINS1_28TensorListScalarListMetadataIsLi2EEENS1_25BinaryOpScalarListFunctorIsLi2ELi1ELi1EEEJSt5minusIsEEEEvT_T0_DpT1_:
        /* <DEDUP_REMOVED lines=14> */
[----:B---3--:R-:W-:Y:S02]  /*00e0*/  UIMAD.WIDE UR8, UR12, 0x20000, UR8 ;  /* 0x000200000c0878a5 */ /* 0x008fe4000f8e0208 */
[----:B----4-:R-:W-:Y:S02]  /*00f0*/  UIMAD.WIDE UR10, UR12, 0x20000, UR10 ;  /* 0x000200000c0a78a5 */ /* 0x010fe4000f8e020a */
[----:B------:R-:W-:Y:S01]  /*0100*/  ULOP3.LUT UR13, UR13, 0x7, UR8, 0xf8, !UPT ;  /* 0x000000070d0d7892 */ /* 0x000fe2000f8ef808 */
[----:B------:R-:W0:Y:S03]  /*0110*/  LDCU.U16 UR12, c[0x0][UR14+0x980] ;  /* 0x000130000e0c77ac */ /* 0x000e260008000400 */
[----:B------:R-:W-:-:S02]  /*0120*/  ULOP3.LUT UP0, URZ, UR13, 0x7, UR10, 0xf8, !UPT ;  /* 0x000000070dff7892 */ /* 0x000fc4000f80f80a */
[----:B------:R-:W-:Y:S02]  /*0130*/  UIADD3 UR14, UP1, UPT, UR4, -UR6, URZ ;  /* 0x80000006040e7290 */ /* 0x000fe4000ff3e0ff */
[----:B------:R-:W-:Y:S02]  /*0140*/  ULOP3.LUT UP0, URZ, URZ, URZ, URZ, 0xfc, UP0 ;  /* 0x000000ffffff7292 */ /* 0x000fe4000800fcff */
[----:B------:R-:W-:-:S07]  /*0150*/  UIADD3.X UR6, UPT, UPT, UR5, ~UR7, URZ, UP1, !UPT ;  /* 0x8000000705067290 */ /* 0x000fce0008ffe4ff */
        /* <DEDUP_REMOVED lines=20> */
[----:B------:R-:W-:Y:S05]  /*02a0*/  CALL.REL.NOINC `($__internal_43_$__cuda_sm20_div_u16) ;  /* 0x0000000c009c7944 */ /* 0x000fea0003c00000 */
        /* <DEDUP_REMOVED lines=16> */
.L_x_385:
[----:B01----:R-:W-:Y:S02]  /*03b0*/  IADD3 R10, P1, PT, R0, UR6, RZ ;  /* 0x00000006000a7c10 */ /* 0x003fe4000ff3e0ff */
        /* <DEDUP_REMOVED lines=8> */
[----:B------:R-:W-:Y:S02]  /*0440*/  ISETP.GE.AND.EX P4, PT, R22, UR22, PT, P4 ;  /* 0x0000001616007c0c */ /* 0x000fe4000bf86340 */
[----:B------:R-:W-:Y:S01]  /*0450*/  ISETP.GE.U32.AND P3, PT, R19, UR21, PT ;  /* 0x0000001513007c0c */ /* 0x000fe2000bf66070 */
[----:B------:R-:W-:-:S04]  /*0460*/  IMAD.X R24, RZ, RZ, R22, P5 ;  /* 0x000000ffff187224 */ /* 0x000fc800028e0616 */
[----:B------:R-:W-:Y:S02]  /*0470*/  @!P2 LEA R2, P1, R10, UR10, 0x1 ;  /* 0x0000000a0a02ac11 */ /* 0x000fe4000f8208ff */
[----:B------:R-:W-:Y:S02]  /*0480*/  ISETP.GE.AND.EX P3, PT, R24, UR22, PT, P3 ;  /* 0x0000001618007c0c */ /* 0x000fe4000bf66330 */
[----:B------:R-:W-:Y:S02]  /*0490*/  @!P2 LEA.HI.X R3, R10, UR11, R11, 0x1, P1 ;  /* 0x0000000b0a03ac11 */ /* 0x000fe400088f0c0b */
[----:B------:R-:W-:-:S03]  /*04a0*/  @!P4 LEA R14, P1, R7, UR10, 0x1 ;  /* 0x0000000a070ecc11 */ /* 0x000fc6000f8208ff */
[----:B------:R-:W2:Y:S01]  /*04b0*/  @!P2 LDG.E.U16 R4, desc[UR16][R2.64] ;  /* 0x000000100204a981 */ /* 0x000ea2000c1e1500 */
[----:B------:R-:W-:Y:S02]  /*04c0*/  IADD3 R5, P5, PT, R19, UR20, RZ ;  /* 0x0000001413057c10 */ /* 0x000fe4000ffbe0ff */
[----:B------:R-:W-:Y:S02]  /*04d0*/  PRMT R13, RZ, 0x7610, R13 ;  /* 0x00007610ff0d7816 */ /* 0x000fe4000000000d */
[----:B------:R-:W-:Y:S01]  /*04e0*/  @!P4 LEA.HI.X R15, R7, UR11, R22, 0x1, P1 ;  /* 0x0000000b070fcc11 */ /* 0x000fe200088f0c16 */
[----:B------:R-:W-:Y:S01]  /*04f0*/  IMAD.X R18, RZ, RZ, R24, P5 ;  /* 0x000000ffff127224 */ /* 0x000fe200028e0618 */
[C---:B------:R-:W-:Y:S02]  /*0500*/  @!P3 LEA R8, P5, R19.reuse, UR10, 0x1 ;  /* 0x0000000a1308bc11 */ /* 0x040fe4000f8a08ff */
[----:B------:R-:W-:Y:S01]  /*0510*/  PRMT R12, RZ, 0x7610, R12 ;  /* 0x00007610ff0c7816 */ /* 0x000fe2000000000c */
[----:B------:R0:W3:Y:S01]  /*0520*/  @!P4 LDG.E.U16 R13, desc[UR16][R14.64] ;  /* 0x000000100e0dc981 */ /* 0x0000e2000c1e1500 */
[----:B------:R-:W-:-:S02]  /*0530*/  @!P3 LEA.HI.X R9, R19, UR11, R24, 0x1, P5 ;  /* 0x0000000b1309bc11 */ /* 0x000fc4000a8f0c18 */
[----:B------:R-:W-:-:S03]  /*0540*/  ISETP.GE.U32.AND P1, PT, R5, UR21, PT ;  /* 0x0000001505007c0c */ /* 0x000fc6000bf26070 */
[----:B------:R1:W4:Y:S01]  /*0550*/  @!P3 LDG.E.U16 R12, desc[UR16][R8.64] ;  /* 0x00000010080cb981 */ /* 0x000322000c1e1500 */
[----:B------:R-:W-:Y:S02]  /*0560*/  ISETP.GE.AND.EX P1, PT, R18, UR22, PT, P1 ;  /* 0x0000001612007c0c */ /* 0x000fe4000bf26310 */
[----:B------:R-:W-:-:S11]  /*0570*/  PRMT R16, RZ, 0x7610, R16 ;  /* 0x00007610ff107816 */ /* 0x000fd60000000010 */
[----:B------:R-:W-:-:S04]  /*0580*/  @!P1 LEA R20, P5, R5, UR10, 0x1 ;  /* 0x0000000a05149c11 */ /* 0x000fc8000f8a08ff */
[----:B------:R-:W-:-:S05]  /*0590*/  @!P1 LEA.HI.X R21, R5, UR11, R18, 0x1, P5 ;  /* 0x0000000b05159c11 */ /* 0x000fca000a8f0c12 */
[----:B------:R-:W5:Y:S01]  /*05a0*/  @!P1 LDG.E.U16 R16, desc[UR16][R20.64] ;  /* 0x0000001014109981 */ /* 0x000f62000c1e1500 */
[----:B------:R-:W-:-:S05]  /*05b0*/  VOTEU.ALL UP0, P2 ;  /* 0x0000000000ff7886 */ /* 0x000fca0001000000 */
[----:B------:R-:W-:-:S04]  /*05c0*/  @!UP0 UIADD3 UR13, UPT, UPT, URZ, -UR12, URZ ;  /* 0x8000000cff0d8290 */ /* 0x000fc8000fffe0ff */
[----:B------:R-:W-:Y:S01]  /*05d0*/  @!UP0 UPRMT UR13, UR13, 0x7710, URZ ;  /* 0x000077100d0d8896 */ /* 0x000fe200080000ff */
[----:B------:R-:W-:Y:S01]  /*05e0*/  VOTEU.ALL UP0, P4 ;  /* 0x0000000000ff7886 */ /* 0x000fe20002000000 */
[----:B0-----:R-:W-:Y:S01]  /*05f0*/  @!P2 LEA R14, P5, R10, UR8, 0x1 ;  /* 0x000000080a0eac11 */ /* 0x001fe2000f8a08ff */
[----:B------:R-:W-:-:S03]  /*0600*/  VOTEU.ALL UP1, P3 ;  /* 0x0000000000ff7886 */ /* 0x000fc60001820000 */
[----:B------:R-:W-:Y:S02]  /*0610*/  @!P2 LEA.HI.X R15, R10, UR9, R11, 0x1, P5 ;  /* 0x000000090a0fac11 */ /* 0x000fe4000a8f0c0b */
[----:B------:R-:W-:Y:S01]  /*0620*/  @!P3 LEA R2, P5, R19, UR8, 0x1 ;  /* 0x000000081302bc11 */ /* 0x000fe2000f8a08ff */
[----:B------:R-:W-:-:S03]  /*0630*/  @!UP1 UIADD3 UR14, UPT, UPT, URZ, -UR12, URZ ;  /* 0x8000000cff0e9290 */ /* 0x000fc6000fffe0ff */
[----:B------:R-:W-:Y:S02]  /*0640*/  @!P3 LEA.HI.X R3, R19, UR9, R24, 0x1, P5 ;  /* 0x000000091303bc11 */ /* 0x000fe4000a8f0c18 */
[----:B------:R-:W-:-:S05]  /*0650*/  IADD3 R10, P6, PT, R10, UR19, RZ ;  /* 0x000000130a0a7c10 */ /* 0x000fca000ffde0ff */
[----:B------:R-:W-:Y:S01]  /*0660*/  IMAD.X R11, RZ, RZ, R11, P6 ;  /* 0x000000ffff0b7224 */ /* 0x000fe200030e060b */
[----:B------:R-:W-:Y:S02]  /*0670*/  PRMT R24, RZ, 0x7610, R24 ;  /* 0x00007610ff187816 */ /* 0x000fe40000000018 */
[----:B------:R-:W-:Y:S01]  /*0680*/  PRMT R23, RZ, 0x7610, R23 ;  /* 0x00007610ff177816 */ /* 0x000fe20000000017 */
[----:B--2---:R-:W-:Y:S01]  /*0690*/  @!P2 VIADD R17, R4, UR13 ;  /* 0x0000000d0411ac36 */ /* 0x004fe20008000000 */
[----:B------:R-:W-:-:S04]  /*06a0*/  @!UP0 UIADD3 UR13, UPT, UPT, URZ, -UR12, URZ ;  /* 0x8000000cff0d8290 */ /* 0x000fc8000fffe0ff */
[----:B------:R-:W-:Y:S01]  /*06b0*/  @!UP0 UPRMT UR13, UR13, 0x7710, URZ ;  /* 0x000077100d0d8896 */ /* 0x000fe200080000ff */
[----:B------:R4:W-:Y:S01]  /*06c0*/  @!P2 STG.E.U16 desc[UR16][R14.64], R17 ;  /* 0x000000110e00a986 */ /* 0x0009e2000c101510 */
[----:B------:R-:W-:Y:S02]  /*06d0*/  @!P1 LEA R4, P5, R5, UR8, 0x1 ;  /* 0x0000000805049c11 */ /* 0x000fe4000f8a08ff */
[----:B-1----:R-:W-:Y:S02]  /*06e0*/  @!P4 LEA R8, P2, R7, UR8, 0x1 ;  /* 0x000000080708cc11 */ /* 0x002fe4000f8408ff */
[----:B---3--:R-:W-:Y:S01]  /*06f0*/  @!P4 VIADD R13, R13, UR13 ;  /* 0x0000000d0d0dcc36 */ /* 0x008fe20008000000 */
[----:B------:R-:W-:Y:S01]  /*0700*/  @!UP1 UPRMT UR13, UR14, 0x7710, URZ ;  /* 0x000077100e0d9896 */ /* 0x000fe200080000ff */
[----:B------:R-:W-:Y:S02]  /*0710*/  @!P1 LEA.HI.X R5, R5, UR9, R18, 0x1, P5 ;  /* 0x0000000905059c11 */ /* 0x000fe4000a8f0c12 */
[----:B------:R-:W-:-:S02]  /*0720*/  @!P4 LEA.HI.X R9, R7, UR9, R22, 0x1, P2 ;  /* 0x000000090709cc11 */ /* 0x000fc400090f0c16 */
[----:B------:R-:W-:Y:S01]  /*0730*/  IADD3 R7, P5, PT, R7, UR19, RZ ;  /* 0x0000001307077c10 */ /* 0x000fe2000ffbe0ff */
[----:B----4-:R-:W-:Y:S01]  /*0740*/  @!P3 VIADD R17, R12, UR13 ;  /* 0x0000000d0c11bc36 */ /* 0x010fe20008000000 */
[----:B------:R-:W-:-:S03]  /*0750*/  ISETP.GE.U32.AND P2, PT, R10, UR21, PT ;  /* 0x000000150a007c0c */ /* 0x000fc6000bf46070 */
[----:B------:R-:W-:Y:S01]  /*0760*/  IMAD.X R22, RZ, RZ, R22, P5 ;  /* 0x000000ffff167224 */ /* 0x000fe200028e0616 */
[----:B------:R-:W-:Y:S01]  /*0770*/  IADD3 R12, P5, PT, R7, UR20, RZ ;  /* 0x00000014070c7c10 */ /* 0x000fe2000ffbe0ff */
[----:B------:R0:W-:Y:S01]  /*0780*/  @!P4 STG.E.U16 desc[UR16][R8.64], R13 ;  /* 0x0000000d0800c986 */ /* 0x0001e2000c101510 */
[----:B------:R-:W-:Y:S01]  /*0790*/  ISETP.GE.AND.EX P2, PT, R11, UR22, PT, P2 ;  /* 0x000000160b007c0c */ /* 0x000fe2000bf46320 */
[----:B------:R-:W-:Y:S02]  /*07a0*/  VOTEU.ALL UP0, P1 ;  /* 0x0000000000ff7886 */ /* 0x000fe40000800000 */
[----:B------:R1:W-:Y:S01]  /*07b0*/  @!P3 STG.E.U16 desc[UR16][R2.64], R17 ;  /* 0x000000110200b986 */ /* 0x0003e2000c101510 */
[C---:B------:R-:W-:Y:S01]  /*07c0*/  IADD3 R14, P3, PT, R12.reuse, UR20, RZ ;  /* 0x000000140c0e7c10 */ /* 0x040fe2000ff7e0ff */
[----:B------:R-:W-:Y:S01]  /*07d0*/  IMAD.X R15, RZ, RZ, R22, P5 ;  /* 0x000000ffff0f7224 */ /* 0x000fe200028e0616 */
[----:B------:R-:W-:Y:S01]  /*07e0*/  ISETP.GE.U32.AND P4, PT, R7, UR21, PT ;  /* 0x0000001507007c0c */ /* 0x000fe2000bf86070 */
[----:B------:R-:W-:Y:S01]  /*07f0*/  @!UP0 UIADD3 UR13, UPT, UPT, URZ, -UR12, URZ ;  /* 0x8000000cff0d8290 */ /* 0x000fe2000fffe0ff */
[----:B------:R-:W-:-:S02]  /*0800*/  ISETP.GE.U32.AND P6, PT, R12, UR21, PT ;  /* 0x000000150c007c0c */ /* 0x000fc4000bfc6070 */
[----:B------:R-:W-:Y:S01]  /*0810*/  ISETP.GE.AND.EX P4, PT, R22, UR22, PT, P4 ;  /* 0x0000001616007c0c */ /* 0x000fe2000bf86340 */
[----:B0-----:R-:W-:Y:S01]  /*0820*/  IMAD.X R13, RZ, RZ, R15, P3 ;  /* 0x000000ffff0d7224 */ /* 0x001fe200018e060f */
[----:B------:R-:W-:Y:S01]  /*0830*/  ISETP.GE.U32.AND P5, PT, R14, UR21, PT ;  /* 0x000000150e007c0c */ /* 0x000fe2000bfa6070 */
[----:B------:R-:W-:Y:S01]  /*0840*/  @!UP0 UPRMT UR13, UR13, 0x7710, URZ ;  /* 0x000077100d0d8896 */ /* 0x000fe200080000ff */
[----:B------:R-:W-:Y:S02]  /*0850*/  ISETP.GE.AND.EX P3, PT, R15, UR22, PT, P6 ;  /* 0x000000160f007c0c */ /* 0x000fe4000bf66360 */
[----:B------:R-:W-:Y:S02]  /*0860*/  ISETP.GE.AND.EX P5, PT, R13, UR22, PT, P5 ;  /* 0x000000160d007c0c */ /* 0x000fe4000bfa6350 */
[----:B------:R-:W-:Y:S01]  /*0870*/  @!P2 LEA R8, P6, R10, UR10, 0x1 ;  /* 0x0000000a0a08ac11 */ /* 0x000fe2000f8c08ff */
[----:B-----5:R-:W-:Y:S01]  /*0880*/  @!P1 VIADD R25, R16, UR13 ;  /* 0x0000000d10199c36 */ /* 0x020fe20008000000 */
[----:B------:R-:W-:-:S02]  /*0890*/  PRMT R16, RZ, 0x7610, R16 ;  /* 0x00007610ff107816 */ /* 0x000fc40000000010 */
[----:B------:R-:W-:Y:S02]  /*08a0*/  @!P2 LEA.HI.X R9, R10, UR11, R11, 0x1, P6 ;  /* 0x0000000b0a09ac11 */ /* 0x000fe4000b0f0c0b */
[C---:B-1----:R-:W-:Y:S01]  /*08b0*/  @!P4 LEA R2, P6, R7.reuse, UR10, 0x1 ;  /* 0x0000000a0702cc11 */ /* 0x042fe2000f8c08ff */
[----:B------:R0:W-:Y:S02]  /*08c0*/  @!P1 STG.E.U16 desc[UR16][R4.64], R25 ;  /* 0x0000001904009986 */ /* 0x0001e4000c101510 */
[----:B------:R-:W-:Y:S02]  /*08d0*/  @!P3 LEA R20, P1, R12, UR10, 0x1 ;  /* 0x0000000a0c14bc11 */ /* 0x000fe4000f8208ff */
[----:B------:R-:W-:Y:S01]  /*08e0*/  @!P4 LEA.HI.X R3, R7, UR11, R22, 0x1, P6 ;  /* 0x0000000b0703cc11 */ /* 0x000fe2000b0f0c16 */
[----:B------:R1:W2:Y:S01]  /*08f0*/  @!P2 LDG.E.U16 R16, desc[UR16][R8.64] ;  /* 0x000000100810a981 */ /* 0x0002a2000c1e1500 */
[----:B------:R-:W-:Y:S02]  /*0900*/  @!P5 LEA R18, P6, R14, UR10, 0x1 ;  /* 0x0000000a0e12dc11 */ /* 0x000fe4000f8c08ff */
[----:B------:R-:W-:Y:S01]  /*0910*/  @!P3 LEA.HI.X R21, R12, UR11, R15, 0x1, P1 ;  /* 0x0000000b0c15bc11 */ /* 0x000fe200088f0c0f */
[----:B------:R3:W4:Y:S01]  /*0920*/  @!P4 LDG.E.U16 R24, desc[UR16][R2.64] ;  /* 0x000000100218c981 */ /* 0x000722000c1e1500 */
[----:B------:R-:W-:-:S02]  /*0930*/  PRMT R17, RZ, 0x7610, R17 ;  /* 0x00007610ff117816 */ /* 0x000fc40000000011 */
[----:B------:R-:W-:Y:S01]  /*0940*/  @!P5 LEA.HI.X R19, R14, UR11, R13, 0x1, P6 ;  /* 0x0000000b0e13dc11 */ /* 0x000fe2000b0f0c0d */
[----:B------:R-:W5:Y:S04]  /*0950*/  @!P3 LDG.E.U16 R23, desc[UR16][R20.64] ;  /* 0x000000101417b981 */ /* 0x000f68000c1e1500 */
[----:B------:R-:W5:Y:S01]  /*0960*/  @!P5 LDG.E.U16 R17, desc[UR16][R18.64] ;  /* 0x000000101211d981 */ /* 0x000f62000c1e1500 */
[----:B------:R-:W-:Y:S01]  /*0970*/  VOTEU.ALL UP1, P2 ;  /* 0x0000000000ff7886 */ /* 0x000fe20001020000 */
[----:B0-----:R-:W-:-:S04]  /*0980*/  @!P2 LEA R4, P1, R10, UR8, 0x1 ;  /* 0x000000080a04ac11 */ /* 0x001fc8000f8208ff */
[----:B------:R-:W-:Y:S01]  /*0990*/  @!UP1 UIADD3 UR13, UPT, UPT, URZ, -UR12, URZ ;  /* 0x8000000cff0d9290 */ /* 0x000fe2000fffe0ff */
[----:B------:R-:W-:-:S03]  /*09a0*/  VOTEU.ALL UP0, P4 ;  /* 0x0000000000ff7886 */ /* 0x000fc60002000000 */
[----:B------:R-:W-:Y:S01]  /*09b0*/  @!UP1 UPRMT UR13, UR13, 0x7710, URZ ;  /* 0x000077100d0d9896 */ /* 0x000fe200080000ff */
[----:B------:R-:W-:Y:S01]  /*09c0*/  VOTEU.ALL UP1, P3 ;  /* 0x0000000000ff7886 */ /* 0x000fe20001820000 */
[----:B------:R-:W-:Y:S01]  /*09d0*/  VOTEU.ALL UP2, P5 ;  /* 0x0000000000ff7886 */ /* 0x000fe20002840000 */
[----:B------:R-:W-:Y:S01]  /*09e0*/  @!P2 LEA.HI.X R5, R10, UR9, R11, 0x1, P1 ;  /* 0x000000090a05ac11 */ /* 0x000fe200088f0c0b */
[----:B------:R-:W-:Y:S01]  /*09f0*/  @!UP0 UIADD3 UR14, UPT, UPT, URZ, -UR12, URZ ;  /* 0x8000000cff0e8290 */ /* 0x000fe2000fffe0ff */
[C---:B-1----:R-:W-:Y:S01]  /*0a00*/  @!P4 LEA R8, P1, R7.reuse, UR8, 0x1 ;  /* 0x000000080708cc11 */ /* 0x042fe2000f8208ff */
[----:B------:R-:W-:Y:S02]  /*0a10*/  @!UP1 UIADD3 UR15, UPT, UPT, URZ, -UR12, URZ ;  /* 0x8000000cff0f9290 */ /* 0x000fe4000fffe0ff */
[----:B------:R-:W-:Y:S01]  /*0a20*/  @!UP2 UIADD3 UR18, UPT, UPT, URZ, -UR12, URZ ;  /* 0x8000000cff12a290 */ /* 0x000fe2000fffe0ff */
[----:B------:R-:W-:Y:S01]  /*0a30*/  @!P4 LEA.HI.X R9, R7, UR9, R22, 0x1, P1 ;  /* 0x000000090709cc11 */ /* 0x000fe200088f0c16 */
[----:B------:R-:W-:Y:S01]  /*0a40*/  @!UP0 UPRMT UR14, UR14, 0x7710, URZ ;  /* 0x000077100e0e8896 */ /* 0x000fe200080000ff */
[----:B---3--:R-:W-:Y:S01]  /*0a50*/  @!P5 LEA R2, P6, R14, UR8, 0x1 ;  /* 0x000000080e02dc11 */ /* 0x008fe2000f8c08ff */
[----:B------:R-:W-:Y:S01]  /*0a60*/  @!UP1 UPRMT UR15, UR15, 0x7710, URZ ;  /* 0x000077100f0f9896 */ /* 0x000fe200080000ff */
[----:B------:R-:W-:-:S02]  /*0a70*/  @!P3 LEA R10, P1, R12, UR8, 0x1 ;  /* 0x000000080c0abc11 */ /* 0x000fc4000f8208ff */
[----:B------:R-:W-:Y:S01]  /*0a80*/  @!P5 LEA.HI.X R3, R14, UR9, R13, 0x1, P6 ;  /* 0x000000090e03dc11 */ /* 0x000fe2000b0f0c0d */
[----:B------:R-:W-:Y:S01]  /*0a90*/  UIADD3 UR4, UP0, UPT, UR4, 0x2, URZ ;  /* 0x0000000204047890 */ /* 0x000fe2000ff1e0ff */
[----:B------:R-:W-:-:S03]  /*0aa0*/  @!P3 LEA.HI.X R11, R12, UR9, R15, 0x1, P1 ;  /* 0x000000090c0bbc11 */ /* 0x000fc600088f0c0f */
[----:B------:R-:W-:Y:S02]  /*0ab0*/  UIADD3.X UR5, UPT, UPT, URZ, UR5, URZ, UP0, !UPT ;  /* 0x00000005ff057290 */ /* 0x000fe400087fe4ff */
[----:B------:R-:W-:-:S04]  /*0ac0*/  ISETP.NE.U32.AND P1, PT, R6, UR4, PT ;  /* 0x0000000406007c0c */ /* 0x000fc8000bf25070 */
[----:B------:R-:W-:Y:S01]  /*0ad0*/  ISETP.NE.AND.EX P1, PT, RZ, UR5, PT, P1 ;  /* 0x00000005ff007c0c */ /* 0x000fe2000bf25310 */
[----:B------:R-:W-:-:S04]  /*0ae0*/  ULEA UR6, UP0, UR19, UR6, 0x1 ;  /* 0x0000000613067291 */ /* 0x000fc8000f8008ff */
[----:B------:R-:W-:Y:S01]  /*0af0*/  ULEA.HI.X UR7, UR19, UR7, URZ, 0x1, UP0 ;  /* 0x0000000713077291 */ /* 0x000fe200080f0cff */
[----:B--2---:R-:W-:Y:S01]  /*0b00*/  @!P2 VIADD R7, R16, UR13 ;  /* 0x0000000d1007ac36 */ /* 0x004fe20008000000 */
[----:B------:R-:W-:Y:S01]  /*0b10*/  @!UP2 UPRMT UR13, UR18, 0x7710, URZ ;  /* 0x00007710120da896 */ /* 0x000fe200080000ff */
[----:B----4-:R-:W-:-:S03]  /*0b20*/  @!P4 VIADD R13, R24, UR14 ;  /* 0x0000000e180dcc36 */ /* 0x010fc60008000000 */
[----:B------:R1:W-:Y:S01]  /*0b30*/  @!P2 STG.E.U16 desc[UR16][R4.64], R7 ;  /* 0x000000070400a986 */ /* 0x0003e2000c101510 */
[----:B-----5:R-:W-:-:S03]  /*0b40*/  @!P3 VIADD R23, R23, UR15 ;  /* 0x0000000f1717bc36 */ /* 0x020fc60008000000 */
[----:B------:R1:W-:Y:S01]  /*0b50*/  @!P4 STG.E.U16 desc[UR16][R8.64], R13 ;  /* 0x0000000d0800c986 */ /* 0x0003e2000c101510 */
[----:B------:R-:W-:-:S03]  /*0b60*/  @!P5 VIADD R17, R17, UR13 ;  /* 0x0000000d1111dc36 */ /* 0x000fc60008000000 */
[----:B------:R1:W-:Y:S04]  /*0b70*/  @!P3 STG.E.U16 desc[UR16][R10.64], R23 ;  /* 0x000000170a00b986 */ /* 0x0003e8000c101510 */
[----:B------:R1:W-:Y:S01]  /*0b80*/  @!P5 STG.E.U16 desc[UR16][R2.64], R17 ;  /* 0x000000110200d986 */ /* 0x0003e2000c101510 */
[----:B------:R-:W-:Y:S05]  /*0b90*/  @P1 BRA `(.L_x_385) ;  /* 0xfffffff800041947 */ /* 0x000fea000383ffff */
.L_x_384:
[----:B------:R-:W-:Y:S05]  /*0ba0*/  @!P0 EXIT ;  /* 0x000000000000894d */ /* 0x000fea0003800000 */
[----:B01----:R-:W-:Y:S02]  /*0bb0*/  IADD3 R7, P0, PT, R0, UR6, RZ ;  /* 0x0000000600077c10 */ /* 0x003fe4000ff1e0ff */
[----:B------:R-:W-:Y:S02]  /*0bc0*/  PRMT R5, RZ, 0x7610, R5 ;  /* 0x00007610ff057816 */ /* 0x000fe40000000005 */
        /* <DEDUP_REMOVED lines=8> */
[C---:B------:R-:W-:Y:S02]  /*0c50*/  IADD3 R0, P5, PT, R21.reuse, UR20, RZ ;  /* 0x0000001415007c10 */ /* 0x040fe4000ffbe0ff */
[----:B------:R-:W-:Y:S02]  /*0c60*/  ISETP.GE.U32.AND P2, PT, R21, UR21, PT ;  /* 0x0000001515007c0c */ /* 0x000fe4000bf46070 */
[----:B------:R-:W-:Y:S01]  /*0c70*/  ISETP.GE.AND.EX P1, PT, R20, UR22, PT, P1 ;  /* 0x0000001614007c0c */ /* 0x000fe2000bf26310 */
[----:B------:R-:W-:Y:S01]  /*0c80*/  IMAD.X R9, RZ, RZ, R22, P5 ;  /* 0x000000ffff097224 */ /* 0x000fe200028e0616 */
[----:B------:R-:W-:Y:S02]  /*0c90*/  ISETP.GE.AND.EX P2, PT, R22, UR22, PT, P2 ;  /* 0x0000001616007c0c */ /* 0x000fe4000bf46320 */
[----:B------:R-:W-:-:S02]  /*0ca0*/  ISETP.GE.U32.AND P3, PT, R0, UR21, PT ;  /* 0x0000001500007c0c */ /* 0x000fc4000bf66070 */
[----:B------:R-:W-:Y:S02]  /*0cb0*/  PRMT R8, RZ, 0x7610, R8 ;  /* 0x00007610ff087816 */ /* 0x000fe40000000008 */
[----:B------:R-:W-:Y:S02]  /*0cc0*/  ISETP.GE.AND.EX P3, PT, R9, UR22, PT, P3 ;  /* 0x0000001609007c0c */ /* 0x000fe4000bf66330 */
[----:B------:R-:W-:-:S03]  /*0cd0*/  @!P0 LEA R2, P4, R7, UR10, 0x1 ;  /* 0x0000000a07028c11 */ /* 0x000fc6000f8808ff */
[----:B------:R-:W-:Y:S02]  /*0ce0*/  @!P1 LEA R10, P5, R19, UR10, 0x1 ;  /* 0x0000000a130a9c11 */ /* 0x000fe4000f8a08ff */
[----:B------:R-:W-:Y:S02]  /*0cf0*/  @!P0 LEA.HI.X R3, R7, UR11, R18, 0x1, P4 ;  /* 0x0000000b07038c11 */ /* 0x000fe4000a0f0c12 */
[----:B------:R-:W-:Y:S02]  /*0d00*/  @!P2 LEA R12, P4, R21, UR10, 0x1 ;  /* 0x0000000a150cac11 */ /* 0x000fe4000f8808ff */
[----:B------:R-:W-:Y:S01]  /*0d10*/  @!P1 LEA.HI.X R11, R19, UR11, R20, 0x1, P5 ;  /* 0x0000000b130b9c11 */ /* 0x000fe2000a8f0c14 */
[----:B------:R0:W2:Y:S01]  /*0d20*/  @!P0 LDG.E.U16 R5, desc[UR16][R2.64] ;  /* 0x0000001002058981 */ /* 0x0000a2000c1e1500 */
[----:B------:R-:W-:Y:S02]  /*0d30*/  PRMT R16, RZ, 0x7610, R16 ;  /* 0x00007610ff107816 */ /* 0x000fe40000000010 */
[----:B------:R-:W-:Y:S01]  /*0d40*/  @!P2 LEA.HI.X R13, R21, UR11, R22, 0x1, P4 ;  /* 0x0000000b150dac11 */ /* 0x000fe2000a0f0c16 */
[----:B------:R2:W3:Y:S01]  /*0d50*/  @!P1 LDG.E.U16 R8, desc[UR16][R10.64] ;  /* 0x000000100a089981 */ /* 0x0004e2000c1e1500 */
[----:B------:R-:W-:-:S02]  /*0d60*/  @!P3 LEA R14, P4, R0, UR10, 0x1 ;  /* 0x0000000a000ebc11 */ /* 0x000fc4000f8808ff */
[----:B------:R-:W-:Y:S01]  /*0d70*/  PRMT R17, RZ, 0x7610, R17 ;  /* 0x00007610ff117816 */ /* 0x000fe20000000011 */
[----:B------:R3:W4:Y:S01]  /*0d80*/  @!P2 LDG.E.U16 R16, desc[UR16][R12.64] ;  /* 0x000000100c10a981 */ /* 0x000722000c1e1500 */
[----:B------:R-:W-:-:S05]  /*0d90*/  @!P3 LEA.HI.X R15, R0, UR11, R9, 0x1, P4 ;  /* 0x0000000b000fbc11 */ /* 0x000fca000a0f0c09 */
[----:B------:R4:W5:Y:S01]  /*0da0*/  @!P3 LDG.E.U16 R17, desc[UR16][R14.64] ;  /* 0x000000100e11b981 */ /* 0x000962000c1e1500 */
[----:B------:R-:W-:Y:S01]  /*0db0*/  UIADD3 UR4, UPT, UPT, URZ, -UR12, URZ ;  /* 0x8000000cff047290 */ /* 0x000fe2000fffe0ff */
[----:B0-----:R-:W-:Y:S02]  /*0dc0*/  @!P0 LEA R2, P4, R7, UR8, 0x1 ;  /* 0x0000000807028c11 */ /* 0x001fe4000f8808ff */
[----:B------:R-:W-:Y:S01]  /*0dd0*/  @!P1 LEA R4, P5, R19, UR8, 0x1 ;  /* 0x0000000813049c11 */ /* 0x000fe2000f8a08ff */
[----:B------:R-:W-:Y:S01]  /*0de0*/  UPRMT UR4, UR4, 0x7710, URZ ;  /* 0x0000771004047896 */ /* 0x000fe200080000ff */
[----:B------:R-:W-:Y:S02]  /*0df0*/  @!P2 LEA R6, P6, R21, UR8, 0x1 ;  /* 0x000000081506ac11 */ /* 0x000fe4000f8c08ff */
[----:B------:R-:W-:Y:S02]  /*0e00*/  @!P0 LEA.HI.X R3, R7, UR9, R18, 0x1, P4 ;  /* 0x0000000907038c11 */ /* 0x000fe4000a0f0c12 */
[----:B------:R-:W-:Y:S01]  /*0e10*/  @!P2 LEA.HI.X R7, R21, UR9, R22, 0x1, P6 ;  /* 0x000000091507ac11 */ /* 0x000fe2000b0f0c16 */
[----:B--2---:R-:W-:Y:S01]  /*0e20*/  VIADD R11, R5, UR4 ;  /* 0x00000004050b7c36 */ /* 0x004fe20008000000 */
[----:B------:R-:W-:Y:S01]  /*0e30*/  @!P1 LEA.HI.X R5, R19, UR9, R20, 0x1, P5 ;  /* 0x0000000913059c11 */ /* 0x000fe2000a8f0c14 */
[----:B---3--:R-:W-:-:S03]  /*0e40*/  VIADD R13, R8, UR4 ;  /* 0x00000004080d7c36 */ /* 0x008fc60008000000 */
[----:B------:R0:W-:Y:S01]  /*0e50*/  @!P0 STG.E.U16 desc[UR16][R2.64], R11 ;  /* 0x0000000b02008986 */ /* 0x0001e2000c101510 */
[----:B----4-:R-:W-:-:S03]  /*0e60*/  VIADD R15, R16, UR4 ;  /* 0x00000004100f7c36 */ /* 0x010fc60008000000 */
[----:B------:R0:W-:Y:S04]  /*0e70*/  @!P1 STG.E.U16 desc[UR16][R4.64], R13 ;  /* 0x0000000d04009986 */ /* 0x0001e8000c101510 */
[----:B------:R0:W-:Y:S01]  /*0e80*/  @!P2 STG.E.U16 desc[UR16][R6.64], R15 ;  /* 0x0000000f0600a986 */ /* 0x0001e2000c101510 */
[----:B-----5:R-:W-:Y:S01]  /*0e90*/  VIADD R17, R17, UR4 ;  /* 0x0000000411117c36 */ /* 0x020fe20008000000 */
[----:B------:R-:W-:Y:S06]  /*0ea0*/  @P3 EXIT ;  /* 0x000000000000394d */ /* 0x000fec0003800000 */
[----:B0-----:R-:W-:-:S04]  /*0eb0*/  LEA R2, P0, R0, UR8, 0x1 ;  /* 0x0000000800027c11 */ /* 0x001fc8000f8008ff */
[----:B------:R-:W-:-:S05]  /*0ec0*/  LEA.HI.X R3, R0, UR9, R9, 0x1, P0 ;  /* 0x0000000900037c11 */ /* 0x000fca00080f0c09 */
[----:B------:R-:W-:Y:S01]  /*0ed0*/  STG.E.U16 desc[UR16][R2.64], R17 ;  /* 0x0000001102007986 */ /* 0x000fe2000c101510 */
[----:B------:R-:W-:Y:S05]  /*0ee0*/  EXIT ;  /* 0x000000000000794d */ /* 0x000fea0003800000 */
.L_x_383:
[----:B------:R-:W1:Y:S02]  /*0ef0*/  S2R R8, SR_TID.X ;  /* 0x0000000000087919 */ /* 0x000e640000002100 */
[----:B-1----:R-:W-:-:S03]  /*0f00*/  IMAD.WIDE.U32 R2, R8, 0x4, RZ ;  /* 0x0000000408027825 */ /* 0x002fc600078e00ff */
[----:B------:R-:W-:-:S04]  /*0f10*/  ISETP.GE.U32.AND P0, PT, R2, UR14, PT ;  /* 0x0000000e02007c0c */ /* 0x000fc8000bf06070 */
[----:B------:R-:W-:-:S13]  /*0f20*/  ISETP.GE.AND.EX P0, PT, R3, UR6, PT, P0 ;  /* 0x0000000603007c0c */ /* 0x000fda000bf06300 */
[----:B0-----:R-:W-:Y:S05]  /*0f30*/  @P0 EXIT ;  /* 0x000000000000094d */ /* 0x001fea0003800000 */
[----:B------:R-:W-:Y:S01]  /*0f40*/  UIADD3 UR4, UPT, UPT, URZ, -UR12, URZ ;  /* 0x8000000cff047290 */ /* 0x000fe2000fffe0ff */
[----:B------:R-:W-:Y:S01]  /*0f50*/  IMAD.MOV.U32 R11, RZ, RZ, RZ ;  /* 0x000000ffff0b7224 */ /* 0x000fe200078e00ff */
[----:B------:R-:W0:Y:S02]  /*0f60*/  LDCU UR5, c[0x0][0x360] ;  /* 0x00006c00ff0577ac */ /* 0x000e240008000800 */
[----:B------:R-:W-:-:S12]  /*0f70*/  UPRMT UR4, UR4, 0x7710, URZ ;  /* 0x0000771004047896 */ /* 0x000fd800080000ff */
.L_x_386:
[C---:B------:R-:W-:Y:S01]  /*0f80*/  IMAD.SHL.U32 R4, R8.reuse, 0x8, RZ ;  /* 0x0000000808047824 */ /* 0x040fe200078e00ff */
[----:B------:R-:W-:-:S04]  /*0f90*/  SHF.L.U64.HI R10, R8, 0x3, R11 ;  /* 0x00000003080a7819 */ /* 0x000fc8000001020b */
[----:B------:R-:W-:-:S04]  /*0fa0*/  IADD3 R2, P0, PT, R4, UR10, RZ ;  /* 0x0000000a04027c10 */ /* 0x000fc8000ff1e0ff */
[----:B------:R-:W-:-:S06]  /*0fb0*/  IADD3.X R3, PT, PT, R10, UR11, RZ, P0, !PT ;  /* 0x0000000b0a037c10 */ /* 0x000fcc00087fe4ff */
[----:B------:R-:W2:Y:S01]  /*0fc0*/  LDG.E.64 R2, desc[UR16][R2.64] ;  /* 0x0000001002027981 */ /* 0x000ea2000c1e1b00 */
[----:B------:R-:W-:Y:S02]  /*0fd0*/  IADD3 R4, P0, PT, R4, UR8, RZ ;  /* 0x0000000804047c10 */ /* 0x000fe4000ff1e0ff */
[C---:B--2---:R-:W-:Y:S01]  /*0fe0*/  PRMT R0, R2.reuse, 0x7632, R0 ;  /* 0x0000763202007816 */ /* 0x044fe20000000000 */
[----:B------:R-:W-:Y:S01]  /*0ff0*/  VIADD R6, R2, UR4 ;  /* 0x0000000402067c36 */ /* 0x000fe20008000000 */
[----:B------:R-:W-:-:S03]  /*1000*/  PRMT R5, R3, 0x7632, R5 ;  /* 0x0000763203057816 */ /* 0x000fc60000000005 */
[----:B------:R-:W-:Y:S02]  /*1010*/  VIADD R7, R0, UR4 ;  /* 0x0000000400077c36 */ /* 0x000fe40008000000 */
[----:B------:R-:W-:Y:S01]  /*1020*/  VIADD R9, R5, UR4 ;  /* 0x0000000405097c36 */ /* 0x000fe20008000000 */
[----:B------:R-:W-:Y:S01]  /*1030*/  IADD3.X R5, PT, PT, R10, UR9, RZ, P0, !PT ;  /* 0x000000090a057c10 */ /* 0x000fe200087fe4ff */
[----:B------:R-:W-:Y:S01]  /*1040*/  VIADD R0, R3, UR4 ;  /* 0x0000000403007c36 */ /* 0x000fe20008000000 */
[----:B0-----:R-:W-:Y:S02]  /*1050*/  IADD3 R8, P0, PT, R8, UR5, RZ ;  /* 0x0000000508087c10 */ /* 0x001fe4000ff1e0ff */
[----:B------:R-:W-:Y:S02]  /*1060*/  PRMT R6, R6, 0x5410, R7 ;  /* 0x0000541006067816 */ /* 0x000fe40000000007 */
[----:B------:R-:W-:Y:S01]  /*1070*/  PRMT R7, R0, 0x5410, R9 ;  /* 0x0000541000077816 */ /* 0x000fe20000000009 */
        /* <DEDUP_REMOVED lines=10> */
        .weak           $__internal_43_$__cuda_sm20_div_u16
        .type           $__internal_43_$__cuda_sm20_div_u16,@function
        .size           $__internal_43_$__cuda_sm20_div_u16,(.L_x_4184 - $__internal_43_$__cuda_sm20_div_u16)
$__internal_43_$__cuda_sm20_div_u16:
        /* <DEDUP_REMOVED lines=18> */
[----:B------:R-:W-:Y:S06]  /*1240*/  RET.REL.NODEC R2 `(_ZN2at6native61_GLOBAL__N__44eb8e94_28_ForeachBinaryOpScalarList_cu_dda10a6925multi_tensor_apply_kernelINS1_28TensorListScalarListMetadataIsLi2EEENS1_25BinaryOpScalarListFunctorIsLi2ELi1ELi1EEEJSt5minusIsEEEEvT_T0_DpT1_) ;  /* 0xffffffec026c7950 */ /* 0x000fec0003c3ffff */
.L_x_387:
        /* <DEDUP_REMOVED lines=11> */
.L_x_4184:


//--------------------- .text._ZN2at6native61_GLOBAL__N__44eb8e94_28_ForeachBinaryOpScalarList_cu_dda10a6925multi_tensor_apply_kernelINS1_28TensorListScalarListMetadataIlLi2EEENS1_25BinaryOpScalarListFunctorIlLi2ELi1ELi1EEEJSt5minusIlEEEEvT_T0_DpT1_ --------------------------
	.section	.text._ZN2at6native61_GLOBAL__N__44eb8e94_28_ForeachBinaryOpScalarList_cu_dda10a6925multi_tensor_apply_kernelINS1_28TensorListScalarListMetadataIlLi2EEENS1_25BinaryOpScalarListFunctorIlLi2ELi1ELi1EEEJSt5minusIlEEEEvT_T0_DpT1_,"ax",@progbits
	.align	128
.text._ZN2at6native61_GLOBAL__N__44eb8e94_28_ForeachBinaryOpScalarList_cu_dda10a6925multi_tensor_apply_kernelINS1_28TensorListScalarListMetadataIlLi2EEENS1_25BinaryOpScalarListFunctorIlLi2ELi1ELi1EEEJSt5minusIlEEEEvT_T0_DpT1_:
        .type           _ZN2at6native61_GLOBAL__N__44eb8e94_28_ForeachBinaryOpScalarList_cu_dda10a6925multi_tensor_apply_kernelINS1_28TensorListScalarListMetadataIlLi2EEENS1_25BinaryOpScalarListFunctorIlLi2ELi1ELi1EEEJSt5minusIlEEEEvT_T0_DpT1_,@function
        .size           _ZN2at6native61_GLOBAL__N__44eb8e94_28_ForeachBinaryOpScalarList_cu_dda10a6925multi_tensor_apply_kernelINS1_28TensorListScalarListMetadataIlLi2EEENS1_25BinaryOpScalarListFunctorIlLi2ELi1ELi1EEEJSt5minusIlEEEEvT_T0_DpT1_,(.L_x_4186 - _ZN2at6native61_GLOBAL__N__44eb8e94_28_ForeachBinaryOpScalarList_cu_dda10a6925multi_tensor_apply_kernelINS1_28TensorListScalarListMetadataIlLi2EEENS1_25BinaryOpScalarListFunctorIlLi2ELi1ELi1EEEJSt5minusIlEEEEvT_T0_DpT1_)
        .other          _ZN2at6native61_GLOBAL__N__44eb8e94_28_ForeachBinaryOpScalarList_cu_dda10a6925multi_tensor_apply_kernelINS1_28TensorListScalarListMetadataIlLi2EEENS1_25BinaryOpScalarListFunctorIlLi2ELi1ELi1EEEJSt5minusIlEEEEvT_T0_DpT1_,@"STO_CUDA_ENTRY STV_DEFAULT"
_ZN2at6native61_GLOBAL__N__44eb8e94_28_ForeachBinaryOpScalarList_cu_dda10a6925multi_tensor_apply_kernelINS1_28TensorListScalarListMetadataIlLi2EEENS1_25BinaryOpScalarListFunctorIlLi2ELi1ELi1EEEJSt5minusIlEEEEvT_T0_DpT1_:
        /* <DEDUP_REMOVED lines=40> */
[----:B------:R-:W-:Y:S05]  /*0280*/  CALL.REL.NOINC `($__internal_44_$__cuda_sm20_div_u16) ;  /* 0x0000000c006c7944 */ /* 0x000fea0003c00000 */
        /* <DEDUP_REMOVED lines=13> */
.L_x_390:
[----:B01----:R-:W-:Y:S02]  /*0360*/  IADD3 R15, P0, PT, R0, UR6, RZ ;  /* 0x00000006000f7c10 */ /* 0x003fe4000ff1e0ff */
[----:B------:R-:W-:Y:S02]  /*0370*/  CS2R R12, SRZ ;  /* 0x00000000000c7805 */ /* 0x000fe4000001ff00 */
[C---:B------:R-:W-:Y:S01]  /*0380*/  ISETP.GE.U32.AND P3, PT, R15.reuse, UR20, PT ;  /* 0x000000140f007c0c */ /* 0x040fe2000bf66070 */
[----:B------:R-:W-:Y:S01]  /*0390*/  IMAD.X R20, RZ, RZ, UR7, P0 ;  /* 0x00000007ff147e24 */ /* 0x000fe200080e06ff */
[----:B------:R-:W-:-:S04]  /*03a0*/  IADD3 R17, P0, PT, R15, UR17, RZ ;  /* 0x000000110f117c10 */ /* 0x000fc8000ff1e0ff */
[C---:B------:R-:W-:Y:S01]  /*03b0*/  ISETP.GE.U32.AND P2, PT, R17.reuse, UR20, PT ;  /* 0x0000001411007c0c */ /* 0x040fe2000bf46070 */
[----:B------:R-:W-:Y:S01]  /*03c0*/  IMAD.X R22, RZ, RZ, R20, P0 ;  /* 0x000000ffff167224 */ /* 0x000fe200000e0614 */
[----:B------:R-:W-:Y:S02]  /*03d0*/  ISETP.GE.AND.EX P3, PT, R20, UR21, PT, P3 ;  /* 0x0000001514007c0c */ /* 0x000fe4000bf66330 */
[----:B------:R-:W-:Y:S02]  /*03e0*/  IADD3 R5, P4, PT, R17, UR17, RZ ;  /* 0x0000001111057c10 */ /* 0x000fe4000ff9e0ff */
[----:B------:R-:W-:Y:S02]  /*03f0*/  ISETP.GE.AND.EX P2, PT, R22, UR21, PT, P2 ;  /* 0x0000001516007c0c */ /* 0x000fe4000bf46320 */
[C---:B------:R-:W-:Y:S01]  /*0400*/  ISETP.GE.U32.AND P1, PT, R5.reuse, UR20, PT ;  /* 0x0000001405007c0c */ /* 0x040fe2000bf26070 */
[----:B------:R-:W-:Y:S01]  /*0410*/  IMAD.X R14, RZ, RZ, R22, P4 ;  /* 0x000000ffff0e7224 */ /* 0x000fe200020e0616 */
[----:B------:R-:W-:-:S02]  /*0420*/  IADD3 R7, P6, PT, R5, UR17, RZ ;  /* 0x0000001105077c10 */ /* 0x000fc4000ffde0ff */
[----:B------:R-:W-:Y:S02]  /*0430*/  CS2R R10, SRZ ;  /* 0x00000000000a7805 */ /* 0x000fe4000001ff00 */
[----:B------:R-:W-:Y:S02]  /*0440*/  ISETP.GE.AND.EX P1, PT, R14, UR21, PT, P1 ;  /* 0x000000150e007c0c */ /* 0x000fe4000bf26310 */
[----:B------:R-:W-:-:S03]  /*0450*/  @!P3 LEA R2, P0, R15, UR8, 0x3 ;  /* 0x000000080f02bc11 */ /* 0x000fc6000f8018ff */
[----:B------:R-:W-:Y:S01]  /*0460*/  @!P2 LEA R26, P4, R17, UR8, 0x3 ;  /* 0x00000008111aac11 */ /* 0x000fe2000f8818ff */
[----:B------:R-:W-:Y:S01]  /*0470*/  IMAD.X R16, RZ, RZ, R14, P6 ;  /* 0x000000ffff107224 */ /* 0x000fe200030e060e */
[----:B------:R-:W-:Y:S02]  /*0480*/  @!P3 LEA.HI.X R3, R15, UR9, R20, 0x3, P0 ;  /* 0x000000090f03bc11 */ /* 0x000fe400080f1c14 */
[----:B------:R-:W-:Y:S02]  /*0490*/  ISETP.GE.U32.AND P0, PT, R7, UR20, PT ;  /* 0x0000001407007c0c */ /* 0x000fe4000bf06070 */
[----:B------:R-:W-:Y:S01]  /*04a0*/  @!P2 LEA.HI.X R27, R17, UR9, R22, 0x3, P4 ;  /* 0x00000009111bac11 */ /* 0x000fe2000a0f1c16 */
[----:B------:R0:W2:Y:S01]  /*04b0*/  @!P3 LDG.E.64 R12, desc[UR18][R2.64] ;  /* 0x00000012020cb981 */ /* 0x0000a2000c1e1b00 */
[----:B------:R-:W-:Y:S02]  /*04c0*/  ISETP.GE.AND.EX P0, PT, R16, UR21, PT, P0 ;  /* 0x0000001510007c0c */ /* 0x000fe4000bf06300 */
[----:B------:R-:W-:-:S02]  /*04d0*/  CS2R R8, SRZ ;  /* 0x0000000000087805 */ /* 0x000fc4000001ff00 */
[C---:B------:R-:W-:Y:S01]  /*04e0*/  @!P1 LEA R28, P5, R5.reuse, UR8, 0x3 ;  /* 0x00000008051c9c11 */ /* 0x040fe2000f8a18ff */
[----:B------:R-:W3:Y:S03]  /*04f0*/  @!P2 LDG.E.64 R10, desc[UR18][R26.64] ;  /* 0x000000121a0aa981 */ /* 0x000ee6000c1e1b00 */
[----:B------:R-:W-:Y:S02]  /*0500*/  @!P1 LEA.HI.X R29, R5, UR9, R14, 0x3, P5 ;  /* 0x00000009051d9c11 */ /* 0x000fe4000a8f1c0e */
[----:B0-----:R-:W-:-:S03]  /*0510*/  CS2R R2, SRZ ;  /* 0x0000000000027805 */ /* 0x001fc6000001ff00 */
[----:B------:R-:W4:Y:S01]  /*0520*/  @!P1 LDG.E.64 R8, desc[UR18][R28.64] ;  /* 0x000000121c089981 */ /* 0x000f22000c1e1b00 */
[----:B------:R-:W-:-:S04]  /*0530*/  @!P0 LEA R18, P4, R7, UR8, 0x3 ;  /* 0x0000000807128c11 */ /* 0x000fc8000f8818ff */
[----:B------:R-:W-:-:S05]  /*0540*/  @!P0 LEA.HI.X R19, R7, UR9, R16, 0x3, P4 ;  /* 0x0000000907138c11 */ /* 0x000fca000a0f1c10 */
[----:B------:R2:W5:Y:S01]  /*0550*/  @!P0 LDG.E.64 R2, desc[UR18][R18.64] ;  /* 0x0000001212028981 */ /* 0x000562000c1e1b00 */
[----:B------:R-:W-:-:S04]  /*0560*/  @!P3 LEA R24, P4, R15, UR10, 0x3 ;  /* 0x0000000a0f18bc11 */ /* 0x000fc8000f8818ff */
[----:B------:R-:W-:Y:S02]  /*0570*/  @!P3 LEA.HI.X R25, R15, UR11, R20, 0x3, P4 ;  /* 0x0000000b0f19bc11 */ /* 0x000fe4000a0f1c14 */
[----:B------:R-:W-:-:S04]  /*0580*/  @!P1 LEA R4, P6, R5, UR10, 0x3 ;  /* 0x0000000a05049c11 */ /* 0x000fc8000f8c18ff */
[----:B------:R-:W-:Y:S02]  /*0590*/  @!P1 LEA.HI.X R5, R5, UR11, R14, 0x3, P6 ;  /* 0x0000000b05059c11 */ /* 0x000fe4000b0f1c0e */
[----:B--2---:R-:W-:Y:S02]  /*05a0*/  @!P3 IADD3 R18, P5, PT, R12, -UR12, RZ ;  /* 0x8000000c0c12bc10 */ /* 0x004fe4000ffbe0ff */
[----:B---3--:R-:W-:Y:S02]  /*05b0*/  @!P2 IADD3 R12, P4, PT, R10, -UR12, RZ ;  /* 0x8000000c0a0cac10 */ /* 0x008fe4000ff9e0ff */
[----:B------:R-:W-:Y:S02]  /*05c0*/  @!P3 IADD3.X R19, PT, PT, R13, ~UR13, RZ, P5, !PT ;  /* 0x8000000d0d13bc10 */ /* 0x000fe4000affe4ff */
[----:B------:R-:W-:Y:S02]  /*05d0*/  @!P0 LEA R6, P5, R7, UR10, 0x3 ;  /* 0x0000000a07068c11 */ /* 0x000fe4000f8a18ff */
[----:B------:R-:W-:-:S02]  /*05e0*/  @!P2 IADD3.X R13, PT, PT, R11, ~UR13, RZ, P4, !PT ;  /* 0x8000000d0b0dac10 */ /* 0x000fc4000a7fe4ff */
[----:B------:R-:W-:Y:S02]  /*05f0*/  @!P2 LEA R26, P4, R17, UR10, 0x3 ;  /* 0x0000000a111aac11 */ /* 0x000fe4000f8818ff */
[----:B------:R-:W-:Y:S02]  /*0600*/  @!P0 LEA.HI.X R7, R7, UR11, R16, 0x3, P5 ;  /* 0x0000000b07078c11 */ /* 0x000fe4000a8f1c10 */
[----:B------:R-:W-:Y:S02]  /*0610*/  IADD3 R15, P5, PT, R15, UR16, RZ ;  /* 0x000000100f0f7c10 */ /* 0x000fe4000ffbe0ff */
[C---:B------:R-:W-:Y:S02]  /*0620*/  @!P2 LEA.HI.X R27, R17.reuse, UR11, R22, 0x3, P4 ;  /* 0x0000000b111bac11 */ /* 0x040fe4000a0f1c16 */
[----:B------:R-:W-:Y:S01]  /*0630*/  IADD3 R17, P4, PT, R17, UR16, RZ ;  /* 0x0000001011117c10 */ /* 0x000fe2000ff9e0ff */
[----:B------:R-:W-:Y:S01]  /*0640*/  IMAD.X R20, RZ, RZ, R20, P5 ;  /* 0x000000ffff147224 */ /* 0x000fe200028e0614 */
[----:B----4-:R-:W-:Y:S01]  /*0650*/  @!P1 IADD3 R10, P6, PT, R8, -UR12, RZ ;  /* 0x8000000c080a9c10 */ /* 0x010fe2000ffde0ff */
[----:B------:R0:W-:Y:S01]  /*0660*/  @!P3 STG.E.64 desc[UR18][R24.64], R18 ;  /* 0x000000121800b986 */ /* 0x0001e2000c101b12 */
[----:B------:R-:W-:Y:S01]  /*0670*/  IADD3 R21, P5, PT, R17, UR17, RZ ;  /* 0x0000001111157c10 */ /* 0x000fe2000ffbe0ff */
[----:B------:R-:W-:Y:S01]  /*0680*/  IMAD.X R22, RZ, RZ, R22, P4 ;  /* 0x000000ffff167224 */ /* 0x000fe200020e0616 */
[----:B------:R-:W-:Y:S01]  /*0690*/  ISETP.GE.U32.AND P3, PT, R15, UR20, PT ;  /* 0x000000140f007c0c */ /* 0x000fe2000bf66070 */
[----:B------:R1:W-:Y:S01]  /*06a0*/  @!P2 STG.E.64 desc[UR18][R26.64], R12 ;  /* 0x0000000c1a00a986 */ /* 0x0003e2000c101b12 */
[----:B------:R-:W-:-:S02]  /*06b0*/  @!P1 IADD3.X R11, PT, PT, R9, ~UR13, RZ, P6, !PT ;  /* 0x8000000d090b9c10 */ /* 0x000fc4000b7fe4ff */
[----:B------:R-:W-:Y:S02]  /*06c0*/  ISETP.GE.AND.EX P2, PT, R20, UR21, PT, P3 ;  /* 0x0000001514007c0c */ /* 0x000fe4000bf46330 */
[----:B-----5:R-:W-:Y:S02]  /*06d0*/  @!P0 IADD3 R8, P4, PT, R2, -UR12, RZ ;  /* 0x8000000c02088c10 */ /* 0x020fe4000ff9e0ff */
[----:B------:R-:W-:Y:S01]  /*06e0*/  ISETP.GE.U32.AND P3, PT, R17, UR20, PT ;  /* 0x0000001411007c0c */ /* 0x000fe2000bf66070 */
[----:B0-----:R-:W-:Y:S01]  /*06f0*/  IMAD.X R24, RZ, RZ, R22, P5 ;  /* 0x000000ffff187224 */ /* 0x001fe200028e0616 */
[----:B------:R-:W-:Y:S01]  /*0700*/  IADD3 R23, P5, PT, R21, UR17, RZ ;  /* 0x0000001115177c10 */ /* 0x000fe2000ffbe0ff */
[----:B------:R0:W-:Y:S01]  /*0710*/  @!P1 STG.E.64 desc[UR18][R4.64], R10 ;  /* 0x0000000a04009986 */ /* 0x0001e2000c101b12 */
[----:B------:R-:W-:Y:S02]  /*0720*/  @!P0 IADD3.X R9, PT, PT, R3, ~UR13, RZ, P4, !PT ;  /* 0x8000000d03098c10 */ /* 0x000fe4000a7fe4ff */
[----:B------:R-:W-:Y:S01]  /*0730*/  ISETP.GE.AND.EX P3, PT, R22, UR21, PT, P3 ;  /* 0x0000001516007c0c */ /* 0x000fe2000bf66330 */
[----:B-1----:R-:W-:Y:S01]  /*0740*/  IMAD.X R26, RZ, RZ, R24, P5 ;  /* 0x000000ffff1a7224 */ /* 0x002fe200028e0618 */
[----:B------:R-:W-:-:S02]  /*0750*/  ISETP.GE.U32.AND P1, PT, R21, UR20, PT ;  /* 0x0000001415007c0c */ /* 0x000fc4000bf26070 */
[----:B------:R-:W-:Y:S02]  /*0760*/  ISETP.GE.U32.AND P4, PT, R23, UR20, PT ;  /* 0x0000001417007c0c */ /* 0x000fe4000bf86070 */
[----:B------:R-:W-:Y:S02]  /*0770*/  ISETP.GE.AND.EX P1, PT, R24, UR21, PT, P1 ;  /* 0x0000001518007c0c */ /* 0x000fe4000bf26310 */
[----:B------:R-:W-:Y:S02]  /*0780*/  ISETP.GE.AND.EX P4, PT, R26, UR21, PT, P4 ;  /* 0x000000151a007c0c */ /* 0x000fe4000bf86340 */
[C---:B------:R-:W-:Y:S02]  /*0790*/  @!P2 LEA R28, P5, R15.reuse, UR8, 0x3 ;  /* 0x000000080f1cac11 */ /* 0x040fe4000f8a18ff */
[----:B------:R-:W-:Y:S02]  /*07a0*/  CS2R R2, SRZ ;  /* 0x0000000000027805 */ /* 0x000fe4000001ff00 */
[----:B------:R-:W-:-:S02]  /*07b0*/  @!P2 LEA.HI.X R29, R15, UR9, R20, 0x3, P5 ;  /* 0x000000090f1dac11 */ /* 0x000fc4000a8f1c14 */
[----:B------:R-:W-:Y:S01]  /*07c0*/  @!P3 LEA R18, P5, R17, UR8, 0x3 ;  /* 0x000000081112bc11 */ /* 0x000fe2000f8a18ff */
[----:B------:R1:W-:Y:S01]  /*07d0*/  @!P0 STG.E.64 desc[UR18][R6.64], R8 ;  /* 0x0000000806008986 */ /* 0x0003e2000c101b12 */
[----:B0-----:R-:W-:Y:S02]  /*07e0*/  CS2R R4, SRZ ;  /* 0x0000000000047805 */ /* 0x001fe4000001ff00 */
[----:B------:R-:W-:Y:S02]  /*07f0*/  @!P1 LEA R10, P0, R21, UR8, 0x3 ;  /* 0x00000008150a9c11 */ /* 0x000fe4000f8018ff */
[----:B------:R-:W-:Y:S01]  /*0800*/  @!P3 LEA.HI.X R19, R17, UR9, R22, 0x3, P5 ;  /* 0x000000091113bc11 */ /* 0x000fe2000a8f1c16 */
[----:B------:R-:W2:Y:S01]  /*0810*/  @!P2 LDG.E.64 R2, desc[UR18][R28.64] ;  /* 0x000000121c02a981 */ /* 0x000ea2000c1e1b00 */
[----:B------:R-:W-:Y:S02]  /*0820*/  @!P4 LEA R12, P5, R23, UR8, 0x3 ;  /* 0x00000008170ccc11 */ /* 0x000fe4000f8a18ff */
[----:B------:R-:W-:Y:S01]  /*0830*/  @!P1 LEA.HI.X R11, R21, UR9, R24, 0x3, P0 ;  /* 0x00000009150b9c11 */ /* 0x000fe200080f1c18 */
[----:B------:R0:W3:Y:S01]  /*0840*/  @!P3 LDG.E.64 R4, desc[UR18][R18.64] ;  /* 0x000000121204b981 */ /* 0x0000e2000c1e1b00 */
[----:B------:R-:W-:-:S02]  /*0850*/  @!P4 LEA.HI.X R13, R23, UR9, R26, 0x3, P5 ;  /* 0x00000009170dcc11 */ /* 0x000fc4000a8f1c1a */
[----:B-1----:R-:W-:Y:S02]  /*0860*/  CS2R R6, SRZ ;  /* 0x0000000000067805 */ /* 0x002fe4000001ff00 */
[----:B------:R-:W-:-:S04]  /*0870*/  CS2R R8, SRZ ;  /* 0x0000000000087805 */ /* 0x000fc8000001ff00 */
[----:B------:R1:W4:Y:S04]  /*0880*/  @!P1 LDG.E.64 R6, desc[UR18][R10.64] ;  /* 0x000000120a069981 */ /* 0x000328000c1e1b00 */
[----:B------:R-:W5:Y:S01]  /*0890*/  @!P4 LDG.E.64 R8, desc[UR18][R12.64] ;  /* 0x000000120c08c981 */ /* 0x000f62000c1e1b00 */
[----:B------:R-:W-:Y:S02]  /*08a0*/  @!P2 LEA R14, P0, R15, UR10, 0x3 ;  /* 0x0000000a0f0eac11 */ /* 0x000fe4000f8018ff */
[----:B------:R-:W-:Y:S02]  /*08b0*/  @!P3 LEA R16, P5, R17, UR10, 0x3 ;  /* 0x0000000a1110bc11 */ /* 0x000fe4000f8a18ff */
[----:B------:R-:W-:Y:S02]  /*08c0*/  @!P2 LEA.HI.X R15, R15, UR11, R20, 0x3, P0 ;  /* 0x0000000b0f0fac11 */ /* 0x000fe400080f1c14 */
[----:B------:R-:W-:-:S02]  /*08d0*/  @!P3 LEA.HI.X R17, R17, UR11, R22, 0x3, P5 ;  /* 0x0000000b1111bc11 */ /* 0x000fc4000a8f1c16 */
[----:B0-----:R-:W-:-:S04]  /*08e0*/  @!P1 LEA R18, P6, R21, UR10, 0x3 ;  /* 0x0000000a15129c11 */ /* 0x001fc8000f8c18ff */
[----:B------:R-:W-:Y:S01]  /*08f0*/  @!P1 LEA.HI.X R19, R21, UR11, R24, 0x3, P6 ;  /* 0x0000000b15139c11 */ /* 0x000fe2000b0f1c18 */
[----:B------:R-:W-:-:S04]  /*0900*/  UIADD3 UR4, UP0, UPT, UR4, 0x2, URZ ;  /* 0x0000000204047890 */ /* 0x000fc8000ff1e0ff */
[----:B------:R-:W-:Y:S02]  /*0910*/  UIADD3.X UR5, UPT, UPT, URZ, UR5, URZ, UP0, !UPT ;  /* 0x00000005ff057290 */ /* 0x000fe400087fe4ff */
[----:B------:R-:W-:-:S04]  /*0920*/  UISETP.NE.U32.AND UP0, UPT, UR4, UR15, UPT ;  /* 0x0000000f0400728c */ /* 0x000fc8000bf05070 */
[----:B------:R-:W-:Y:S02]  /*0930*/  UISETP.NE.AND.EX UP0, UPT, UR5, URZ, UPT, UP0 ;  /* 0x000000ff0500728c */ /* 0x000fe4000bf05300 */
[----:B------:R-:W-:-:S04]  /*0940*/  ULEA UR6, UP1, UR16, UR6, 0x1 ;  /* 0x0000000610067291 */ /* 0x000fc8000f8208ff */
[----:B------:R-:W-:Y:S01]  /*0950*/  ULEA.HI.X UR7, UR16, UR7, URZ, 0x1, UP1 ;  /* 0x0000000710077291 */ /* 0x000fe200088f0cff */
[----:B--2---:R-:W-:Y:S02]  /*0960*/  @!P2 IADD3 R2, P0, PT, R2, -UR12, RZ ;  /* 0x8000000c0202ac10 */ /* 0x004fe4000ff1e0ff */
[----:B---3--:R-:W-:Y:S02]  /*0970*/  @!P3 IADD3 R4, P5, PT, R4, -UR12, RZ ;  /* 0x8000000c0404bc10 */ /* 0x008fe4000ffbe0ff */
[----:B------:R-:W-:Y:S02]  /*0980*/  @!P2 IADD3.X R3, PT, PT, R3, ~UR13, RZ, P0, !PT ;  /* 0x8000000d0303ac10 */ /* 0x000fe400087fe4ff */
[----:B------:R-:W-:Y:S02]  /*0990*/  @!P3 IADD3.X R5, PT, PT, R5, ~UR13, RZ, P5, !PT ;  /* 0x8000000d0505bc10 */ /* 0x000fe4000affe4ff */
[----:B-1----:R-:W-:Y:S02]  /*09a0*/  @!P4 LEA R10, P5, R23, UR10, 0x3 ;  /* 0x0000000a170acc11 */ /* 0x002fe4000f8a18ff */
[----:B----4-:R-:W-:-:S02]  /*09b0*/  @!P1 IADD3 R6, P0, PT, R6, -UR12, RZ ;  /* 0x8000000c06069c10 */ /* 0x010fc4000ff1e0ff */
[----:B-----5:R-:W-:Y:S02]  /*09c0*/  @!P4 IADD3 R8, P6, PT, R8, -UR12, RZ ;  /* 0x8000000c0808cc10 */ /* 0x020fe4000ffde0ff */
[----:B------:R-:W-:Y:S02]  /*09d0*/  @!P1 IADD3.X R7, PT, PT, R7, ~UR13, RZ, P0, !PT ;  /* 0x8000000d07079c10 */ /* 0x000fe400087fe4ff */
[----:B------:R-:W-:Y:S02]  /*09e0*/  @!P4 LEA.HI.X R11, R23, UR11, R26, 0x3, P5 ;  /* 0x0000000b170bcc11 */ /* 0x000fe4000a8f1c1a */
[----:B------:R-:W-:Y:S01]  /*09f0*/  @!P4 IADD3.X R9, PT, PT, R9, ~UR13, RZ, P6, !PT ;  /* 0x8000000d0909cc10 */ /* 0x000fe2000b7fe4ff */
[----:B------:R1:W-:Y:S04]  /*0a00*/  @!P2 STG.E.64 desc[UR18][R14.64], R2 ;  /* 0x000000020e00a986 */ /* 0x0003e8000c101b12 */
[----:B------:R1:W-:Y:S04]  /*0a10*/  @!P3 STG.E.64 desc[UR18][R16.64], R4 ;  /* 0x000000041000b986 */ /* 0x0003e8000c101b12 */
[----:B------:R1:W-:Y:S04]  /*0a20*/  @!P1 STG.E.64 desc[UR18][R18.64], R6 ;  /* 0x0000000612009986 */ /* 0x0003e8000c101b12 */
[----:B------:R1:W-:Y:S01]  /*0a30*/  @!P4 STG.E.64 desc[UR18][R10.64], R8 ;  /* 0x000000080a00c986 */ /* 0x0003e2000c101b12 */
[----:B------:R-:W-:Y:S05]  /*0a40*/  BRA.U UP0, `(.L_x_390) ;  /* 0xfffffff900447547 */ /* 0x000fea000b83ffff */
.L_x_389:
[----:B------:R-:W-:-:S04]  /*0a50*/  ULOP3.LUT UR4, UR14, 0x1, URZ, 0xc0, !UPT ;  /* 0x000000010e047892 */ /* 0x000fc8000f8ec0ff */
[----:B------:R-:W-:-:S06]  /*0a60*/  UISETP.NE.U32.AND UP0, UPT, UR4, 0x1, UPT ;  /* 0x000000010400788c */ /* 0x000fcc000bf05070 */
[----:B------:R-:W-:-:S13]  /*0a70*/  PLOP3.LUT P0, PT, PT, PT, UP0, 0x80, 0x8 ;  /* 0x000000000008781c */ /* 0x000fda0003f0f008 */
[----:B------:R-:W-:Y:S05]  /*0a80*/  @!P0 EXIT ;  /* 0x000000000000894d */ /* 0x000fea0003800000 */
[----:B01----:R-:W-:Y:S02]  /*0a90*/  IADD3 R7, P1, PT, R0, UR6, RZ ;  /* 0x0000000600077c10 */ /* 0x003fe4000ff3e0ff */
[----:B------:R-:W-:Y:S02]  /*0aa0*/  CS2R R18, SRZ ;  /* 0x0000000000127805 */ /* 0x000fe4000001ff00 */
[----:B------:R-:W-:Y:S02]  /*0ab0*/  CS2R R2, SRZ ;  /* 0x0000000000027805 */ /* 0x000fe4000001ff00 */
        /* <DEDUP_REMOVED lines=19> */
[----:B------:R-:W2:Y:S01]  /*0bf0*/  @!P0 LDG.E.64 R18, desc[UR18][R22.64] ;  /* 0x0000001216128981 */ /* 0x000ea2000c1e1b00 */
[----:B------:R-:W-:Y:S02]  /*0c00*/  @!P1 LEA.HI.X R25, R17, UR9, R16, 0x3, P4 ;  /* 0x0000000911199c11 */ /* 0x000fe4000a0f1c10 */
[----:B------:R-:W-:Y:S02]  /*0c10*/  CS2R R4, SRZ ;  /* 0x0000000000047805 */ /* 0x000fe4000001ff00 */
[----:B------:R-:W-:Y:S02]  /*0c20*/  @!P2 LEA.HI.X R21, R15, UR9, R12, 0x3, P5 ;  /* 0x000000090f15ac11 */ /* 0x000fe4000a8f1c0c */
[----:B------:R-:W-:Y:S01]  /*0c30*/  @!P3 LEA R26, P4, R0, UR8, 0x3 ;  /* 0x00000008001abc11 */ /* 0x000fe2000f8818ff */
[----:B------:R-:W3:Y:S01]  /*0c40*/  @!P1 LDG.E.64 R2, desc[UR18][R24.64] ;  /* 0x0000001218029981 */ /* 0x000ee2000c1e1b00 */
[----:B------:R-:W-:-:S03]  /*0c50*/  CS2R R8, SRZ ;  /* 0x0000000000087805 */ /* 0x000fc6000001ff00 */
[----:B------:R-:W4:Y:S01]  /*0c60*/  @!P2 LDG.E.64 R4, desc[UR18][R20.64] ;  /* 0x000000121404a981 */ /* 0x000f22000c1e1b00 */
[----:B------:R-:W-:-:S05]  /*0c70*/  @!P3 LEA.HI.X R27, R0, UR9, R13, 0x3, P4 ;  /* 0x00000009001bbc11 */ /* 0x000fca000a0f1c0d */
[----:B------:R-:W5:Y:S01]  /*0c80*/  @!P3 LDG.E.64 R8, desc[UR18][R26.64] ;  /* 0x000000121a08b981 */ /* 0x000f62000c1e1b00 */
[----:B------:R-:W-:Y:S02]  /*0c90*/  @!P0 LEA R10, P5, R7, UR10, 0x3 ;  /* 0x0000000a070a8c11 */ /* 0x000fe4000f8a18ff */
[----:B------:R-:W-:Y:S02]  /*0ca0*/  @!P1 LEA R6, P6, R17, UR10, 0x3 ;  /* 0x0000000a11069c11 */ /* 0x000fe4000f8c18ff */
[----:B------:R-:W-:Y:S02]  /*0cb0*/  @!P0 LEA.HI.X R11, R7, UR11, R14, 0x3, P5 ;  /* 0x0000000b070b8c11 */ /* 0x000fe4000a8f1c0e */
[----:B------:R-:W-:Y:S02]  /*0cc0*/  @!P1 LEA.HI.X R7, R17, UR11, R16, 0x3, P6 ;  /* 0x0000000b11079c11 */ /* 0x000fe4000b0f1c10 */
[----:B------:R-:W-:-:S04]  /*0cd0*/  @!P2 LEA R14, P6, R15, UR10, 0x3 ;  /* 0x0000000a0f0eac11 */ /* 0x000fc8000f8c18ff */
[----:B------:R-:W-:Y:S02]  /*0ce0*/  @!P2 LEA.HI.X R15, R15, UR11, R12, 0x3, P6 ;  /* 0x0000000b0f0fac11 */ /* 0x000fe4000b0f1c0c */
[----:B--2---:R-:W-:-:S04]  /*0cf0*/  IADD3 R18, P4, PT, R18, -UR12, RZ ;  /* 0x8000000c12127c10 */ /* 0x004fc8000ff9e0ff */
[----:B------:R-:W-:Y:S02]  /*0d00*/  IADD3.X R19, PT, PT, R19, ~UR13, RZ, P4, !PT ;  /* 0x8000000d13137c10 */ /* 0x000fe4000a7fe4ff */
[----:B---3--:R-:W-:Y:S02]  /*0d10*/  IADD3 R2, P4, PT, R2, -UR12, RZ ;  /* 0x8000000c02027c10 */ /* 0x008fe4000ff9e0ff */
[----:B----4-:R-:W-:Y:S02]  /*0d20*/  IADD3 R4, P5, PT, R4, -UR12, RZ ;  /* 0x8000000c04047c10 */ /* 0x010fe4000ffbe0ff */
[----:B------:R-:W-:Y:S02]  /*0d30*/  IADD3.X R3, PT, PT, R3, ~UR13, RZ, P4, !PT ;  /* 0x8000000d03037c10 */ /* 0x000fe4000a7fe4ff */
[----:B------:R-:W-:Y:S01]  /*0d40*/  IADD3.X R5, PT, PT, R5, ~UR13, RZ, P5, !PT ;  /* 0x8000000d05057c10 */ /* 0x000fe2000affe4ff */
[----:B------:R0:W-:Y:S01]  /*0d50*/  @!P0 STG.E.64 desc[UR18][R10.64], R18 ;  /* 0x000000120a008986 */ /* 0x0001e2000c101b12 */
[----:B-----5:R-:W-:-:S03]  /*0d60*/  IADD3 R8, P0, PT, R8, -UR12, RZ ;  /* 0x8000000c08087c10 */ /* 0x020fc6000ff1e0ff */
[----:B------:R0:W-:Y:S01]  /*0d70*/  @!P1 STG.E.64 desc[UR18][R6.64], R2 ;  /* 0x0000000206009986 */ /* 0x0001e2000c101b12 */
[----:B------:R-:W-:-:S03]  /*0d80*/  IADD3.X R9, PT, PT, R9, ~UR13, RZ, P0, !PT ;  /* 0x8000000d09097c10 */ /* 0x000fc600087fe4ff */
[----:B------:R0:W-:Y:S01]  /*0d90*/  @!P2 STG.E.64 desc[UR18][R14.64], R4 ;  /* 0x000000040e00a986 */ /* 0x0001e2000c101b12 */
[----:B------:R-:W-:Y:S05]  /*0da0*/  @P3 EXIT ;  /* 0x000000000000394d */ /* 0x000fea0003800000 */
[----:B0-----:R-:W-:-:S04]  /*0db0*/  LEA R2, P0, R0, UR10, 0x3 ;  /* 0x0000000a00027c11 */ /* 0x001fc8000f8018ff */
[----:B------:R-:W-:-:S05]  /*0dc0*/  LEA.HI.X R3, R0, UR11, R13, 0x3, P0 ;  /* 0x0000000b00037c11 */ /* 0x000fca00080f1c0d */
[----:B------:R-:W-:Y:S01]  /*0dd0*/  STG.E.64 desc[UR18][R2.64], R8 ;  /* 0x0000000802007986 */ /* 0x000fe2000c101b12 */
[----:B------:R-:W-:Y:S05]  /*0de0*/  EXIT ;  /* 0x000000000000794d */ /* 0x000fea0003800000 */
.L_x_388:
[----:B------:R-:W1:Y:S02]  /*0df0*/  S2R R0, SR_TID.X ;  /* 0x0000000000007919 */ /* 0x000e640000002100 */
[----:B-1----:R-:W-:-:S03]  /*0e00*/  IMAD.WIDE.U32 R2, R0, 0x4, RZ ;  /* 0x0000000400027825 */ /* 0x002fc600078e00ff */
[----:B------:R-:W-:-:S04]  /*0e10*/  ISETP.GE.U32.AND P0, PT, R2, UR22, PT ;  /* 0x0000001602007c0c */ /* 0x000fc8000bf06070 */
[----:B------:R-:W-:-:S13]  /*0e20*/  ISETP.GE.AND.EX P0, PT, R3, UR4, PT, P0 ;  /* 0x0000000403007c0c */ /* 0x000fda000bf06300 */
[----:B0-----:R-:W-:Y:S05]  /*0e30*/  @P0 EXIT ;  /* 0x000000000000094d */ /* 0x001fea0003800000 */
[----:B------:R-:W-:Y:S01]  /*0e40*/  IMAD.MOV.U32 R13, RZ, RZ, RZ ;  /* 0x000000ffff0d7224 */ /* 0x000fe200078e00ff */
[----:B------:R-:W0:Y:S06]  /*0e50*/  LDCU UR5, c[0x0][0x360] ;  /* 0x00006c00ff0577ac */ /* 0x000e2c0008000800 */
.L_x_391:
[C---:B-1----:R-:W-:Y:S01]  /*0e60*/  IMAD.SHL.U32 R2, R0.reuse, 0x20, RZ ;  /* 0x0000002000027824 */ /* 0x042fe200078e00ff */
[----:B------:R-:W-:-:S04]  /*0e70*/  SHF.L.U64.HI R3, R0, 0x5, R13 ;  /* 0x0000000500037819 */ /* 0x000fc8000001020d */
[----:B------:R-:W-:-:S04]  /*0e80*/  IADD3 R4, P0, PT, R2, UR8, RZ ;  /* 0x0000000802047c10 */ /* 0x000fc8000ff1e0ff */
[----:B------:R-:W-:-:S06]  /*0e90*/  IADD3.X R5, PT, PT, R3, UR9, RZ, P0, !PT ;  /* 0x0000000903057c10 */ /* 0x000fcc00087fe4ff */
[----:B------:R-:W2:Y:S01]  /*0ea0*/  LDG.E.ENL2.256 R4, R8, desc[UR18][R4.64] ;  /* 0xfe0000120408797e */ /* 0x000ea20008121904 */
[----:B------:R-:W-:-:S04]  /*0eb0*/  IADD3 R2, P3, PT, R2, UR10, RZ ;  /* 0x0000000a02027c10 */ /* 0x000fc8000ff7e0ff */
[----:B------:R-:W-:Y:S02]  /*0ec0*/  IADD3.X R3, PT, PT, R3, UR11, RZ, P3, !PT ;  /* 0x0000000b03037c10 */ /* 0x000fe40009ffe4ff */
[----:B--2---:R-:W-:Y:S02]  /*0ed0*/  IADD3 R14, P0, PT, R8, -UR12, RZ ;  /* 0x8000000c080e7c10 */ /* 0x004fe4000ff1e0ff */
[----:B------:R-:W-:Y:S02]  /*0ee0*/  IADD3 R12, P1, PT, R10, -UR12, RZ ;  /* 0x8000000c0a0c7c10 */ /* 0x000fe4000ff3e0ff */
[----:B------:R-:W-:Y:S02]  /*0ef0*/  IADD3.X R17, PT, PT, R9, ~UR13, RZ, P0, !PT ;  /* 0x8000000d09117c10 */ /* 0x000fe400087fe4ff */
[----:B------:R-:W-:Y:S01]  /*0f00*/  IADD3 R8, P0, PT, R4, -UR12, RZ ;  /* 0x8000000c04087c10 */ /* 0x000fe2000ff1e0ff */
[----:B------:R-:W-:Y:S01]  /*0f10*/  IMAD.MOV.U32 R4, RZ, RZ, R14 ;  /* 0x000000ffff047224 */ /* 0x000fe200078e000e */
[----:B------:R-:W-:Y:S01]  /*0f20*/  IADD3 R10, P2, PT, R6, -UR12, RZ ;  /* 0x8000000c060a7c10 */ /* 0x000fe2000ff5e0ff */
[----:B------:R-:W-:Y:S01]  /*0f30*/  IMAD.MOV.U32 R6, RZ, RZ, R12 ;  /* 0x000000ffff067224 */ /* 0x000fe200078e000c */
[----:B------:R-:W-:Y:S01]  /*0f40*/  IADD3.X R9, PT, PT, R5, ~UR13, RZ, P0, !PT ;  /* 0x8000000d05097c10 */ /* 0x000fe200087fe4ff */
[----:B------:R-:W-:Y:S01]  /*0f50*/  IMAD.MOV.U32 R5, RZ, RZ, R17 ;  /* 0x000000ffff057224 */ /* 0x000fe200078e0011 */
[----:B------:R-:W-:-:S02]  /*0f60*/  IADD3.X R15, PT, PT, R11, ~UR13, RZ, P1, !PT ;  /* 0x8000000d0b0f7c10 */ /* 0x000fc40008ffe4ff */
[----:B0-----:R-:W-:Y:S02]  /*0f70*/  IADD3 R0, P0, PT, R0, UR5, RZ ;  /* 0x0000000500007c10 */ /* 0x001fe4000ff1e0ff */
[----:B------:R-:W-:Y:S01]  /*0f80*/  IADD3.X R11, PT, PT, R7, ~UR13, RZ, P2, !PT ;  /* 0x8000000d070b7c10 */ /* 0x000fe200097fe4ff */
[----:B------:R-:W-:Y:S02]  /*0f90*/  IMAD.MOV.U32 R7, RZ, RZ, R15 ;  /* 0x000000ffff077224 */ /* 0x000fe400078e000f */
[C---:B------:R-:W-:Y:S02]  /*0fa0*/  IMAD.SHL.U32 R12, R0.reuse, 0x4, RZ ;  /* 0x00000004000c7824 */ /* 0x040fe400078e00ff */
[----:B------:R-:W-:Y:S01]  /*0fb0*/  IMAD.X R13, RZ, RZ, R13, P0 ;  /* 0x000000ffff0d7224 */ /* 0x000fe200000e060d */
[----:B------:R1:W-:Y:S01]  /*0fc0*/  STG.E.ENL2.256 desc[UR18][R2.64], R4, R8 ;  /* 0xf80000040208797f */ /* 0x0003e2000f121812 */
[----:B------:R-:W-:Y:S02]  /*0fd0*/  LOP3.LUT P0, RZ, R0, 0xffffc000, RZ, 0xc0, !PT ;  /* 0xffffc00000ff7812 */ /* 0x000fe4000780c0ff */
[----:B------:R-:W-:-:S02]  /*0fe0*/  ISETP.LT.U32.AND P1, PT, R12, UR22, PT ;  /* 0x000000160c007c0c */ /* 0x000fc4000bf21070 */
[----:B------:R-:W-:Y:S02]  /*0ff0*/  SHF.L.U64.HI R12, R0, 0x2, R13 ;  /* 0x00000002000c7819 */ /* 0x000fe4000001020d */
[----:B------:R-:W-:Y:S02]  /*1000*/  LOP3.LUT P0, RZ, R13, 0x3fffffff, RZ, 0xc0, P0 ;  /* 0x3fffffff0dff7812 */ /* 0x000fe4000000c0ff */
[----:B------:R-:W-:-:S13]  /*1010*/  ISETP.LT.AND.EX P1, PT, R12, UR4, PT, P1 ;  /* 0x000000040c007c0c */ /* 0x000fda000bf21310 */
[----:B------:R-:W-:Y:S05]  /*1020*/  @!P0 BRA P1, `(.L_x_391) ;  /* 0xfffffffc008c8947 */ /* 0x000fea000083ffff */
[----:B------:R-:W-:Y:S05]  /*1030*/  EXIT ;  /* 0x000000000000794d */ /* 0x000fea0003800000 */
        .weak           $__internal_44_$__cuda_sm20_div_u16
        .type           $__internal_44_$__cuda_sm20_div_u16,@function
        .size           $__internal_44_$__cuda_sm20_div_u16,(.L_x_4186 - $__internal_44_$__cuda_sm20_div_u16)
$__internal_44_$__cuda_sm20_div_u16:
        /* <DEDUP_REMOVED lines=19> */
[----:B------:R-:W-:Y:S05]  /*1170*/  RET.REL.NODEC R2 `(_ZN2at6native61_GLOBAL__N__44eb8e94_28_ForeachBinaryOpScalarList_cu_dda10a6925multi_tensor_apply_kernelINS1_28TensorListScalarListMetadataIlLi2EEENS1_25BinaryOpScalarListFunctorIlLi2ELi1ELi1EEEJSt5minusIlEEEEvT_T0_DpT1_) ;  /* 0xffffffec02a07950 */ /* 0x000fea0003c3ffff */
.L_x_392:
        /* <DEDUP_REMOVED lines=16> */
.L_x_4186:


//--------------------- .text._ZN2at6native61_GLOBAL__N__44eb8e94_28_ForeachBinaryOpScalarList_cu_dda10a6925multi_tensor_apply_kernelINS1_28TensorListScalarListMetadataIiLi2EEENS1_25BinaryOpScalarListFunctorIiLi2ELi1ELi1EEEJSt5minusIiEEEEvT_T0_DpT1_ --------------------------
	.section	.text._ZN2at6native61_GLOBAL__N__44eb8e94_28_ForeachBinaryOpScalarList_cu_dda10a6925multi_tensor_apply_kernelINS1_28TensorListScalarListMetadataIiLi2EEENS1_25BinaryOpScalarListFunctorIiLi2ELi1ELi1EEEJSt5minusIiEEEEvT_T0_DpT1_,"ax",@progbits
	.align	128
.text._ZN2at6native61_GLOBAL__N__44eb8e94_28_ForeachBinaryOpScalarList_cu_dda10a6925multi_tensor_apply_kernelINS1_28TensorListScalarListMetadataIiLi2EEENS1_25BinaryOpScalarListFunctorIiLi2ELi1ELi1EEEJSt5minusIiEEEEvT_T0_DpT1_:
        .type           _ZN2at6native61_GLOBAL__N__44eb8e94_28_ForeachBinaryOpScalarList_cu_dda10a6925multi_tensor_apply_kernelINS1_28TensorListScalarListMetadataIiLi2EEENS1_25BinaryOpScalarListFunctorIiLi2ELi1ELi1EEEJSt5minusIiEEEEvT_T0_DpT1_,@function
        .size           _ZN2at6native61_GLOBAL__N__44eb8e94_28_ForeachBinaryOpScalarList_cu_dda10a6925multi_tensor_apply_kernelINS1_28TensorListScalarListMetadataIiLi2EEENS1_25BinaryOpScalarListFunctorIiLi2ELi1ELi1EEEJSt5minusIiEEEEvT_T0_DpT1_,(.L_x_4188 - _ZN2at6native61_GLOBAL__N__44eb8e94_28_ForeachBinaryOpScalarList_cu_dda10a6925multi_tensor_apply_kernelINS1_28TensorListScalarListMetadataIiLi2EEENS1_25BinaryOpScalarListFunctorIiLi2ELi1ELi1EEEJSt5minusIiEEEEvT_T0_DpT1_)
        .other          _ZN2at6native61_GLOBAL__N__44eb8e94_28_ForeachBinaryOpScalarList_cu_dda10a6925multi_tensor_apply_kernelINS1_28TensorListScalarListMetadataIiLi2EEENS1_25BinaryOpScalarListFunctorIiLi2ELi1ELi1EEEJSt5minusIiEEEEvT_T0_DpT1_,@"STO_CUDA_ENTRY STV_DEFAULT"
_ZN2at6native61_GLOBAL__N__44eb8e94_28_ForeachBinaryOpScalarList_cu_dda10a6925multi_tensor_apply_kernelINS1_28TensorListScalarListMetadataIiLi2EEENS1_25BinaryOpScalarListFunctorIiLi2ELi1ELi1EEEJSt5minusIiEEEEvT_T0_DpT1_:
        /* <DEDUP_REMOVED lines=41> */
[----:B------:R-:W-:Y:S05]  /*0290*/  CALL.REL.NOINC `($__internal_45_$__cuda_sm20_div_u16) ;  /* 0x0000000c00147944 */ /* 0x000fea0003c00000 */
        /* <DEDUP_REMOVED lines=16> */
.L_x_395:
        /* <DEDUP_REMOVED lines=38> */
[----:B--2---:R-:W-:Y:S01]  /*0600*/  @!P2 VIADD R25, R2, -UR14 ;  /* 0x8000000e0219ac36 */ /* 0x004fe20008000000 */
[----:B------:R-:W-:-:S04]  /*0610*/  @!P1 LEA R2, P5, R24, UR10, 0x2 ;  /* 0x0000000a18029c11 */ /* 0x000fc8000f8a10ff */
[----:B------:R0:W-:Y:S01]  /*0620*/  @!P2 STG.E desc[UR18][R14.64], R25 ;  /* 0x000000190e00a986 */ /* 0x0001e2000c101912 */
[----:B-1----:R-:W-:Y:S02]  /*0630*/  @!P4 LEA R8, P2, R16, UR10, 0x2 ;  /* 0x0000000a1008cc11 */ /* 0x002fe4000f8410ff */
[----:B------:R-:W-:Y:S01]  /*0640*/  @!P1 LEA.HI.X R3, R24, UR11, R7, 0x2, P5 ;  /* 0x0000000b18039c11 */ /* 0x000fe2000a8f1407 */
[----:B---3--:R-:W-:Y:S01]  /*0650*/  @!P4 VIADD R19, R19, -UR14 ;  /* 0x8000000e1313cc36 */ /* 0x008fe20008000000 */
[C---:B------:R-:W-:Y:S02]  /*0660*/  IADD3 R7, P5, PT, R16.reuse, UR13, RZ ;  /* 0x0000000d10077c10 */ /* 0x040fe4000ffbe0ff */
[--C-:B------:R-:W-:Y:S01]  /*0670*/  @!P4 LEA.HI.X R9, R16, UR11, R13.reuse, 0x2, P2 ;  /* 0x0000000b1009cc11 */ /* 0x100fe200090f140d */
[----:B----4-:R-:W-:Y:S01]  /*0680*/  @!P3 VIADD R17, R17, -UR14 ;  /* 0x8000000e1111bc36 */ /* 0x010fe20008000000 */
        /* <DEDUP_REMOVED lines=16> */
[----:B------:R-:W-:Y:S01]  /*0790*/  @!P1 VIADD R23, R12, -UR14 ;  /* 0x8000000e0c179c36 */ /* 0x000fe20008000000 */
[----:B------:R-:W-:Y:S01]  /*07a0*/  CS2R R24, SRZ ;  /* 0x0000000000187805 */ /* 0x000fe2000001ff00 */
[----:B------:R-:W-:Y:S01]  /*07b0*/  IMAD.MOV.U32 R12, RZ, RZ, RZ ;  /* 0x000000ffff0c7224 */ /* 0x000fe200078e00ff */
[----:B------:R-:W-:Y:S02]  /*07c0*/  @!P2 LEA.HI.X R9, R6, UR9, R5, 0x2, P6 ;  /* 0x000000090609ac11 */ /* 0x000fe4000b0f1405 */
[----:B--2---:R-:W-:Y:S01]  /*07d0*/  @!P4 LEA R10, P6, R7, UR8, 0x2 ;  /* 0x00000008070acc11 */ /* 0x004fe2000f8c10ff */
[----:B------:R0:W-:Y:S02]  /*07e0*/  @!P1 STG.E desc[UR18][R2.64], R23 ;  /* 0x0000001702009986 */ /* 0x0001e4000c101912 */
[----:B------:R-:W-:-:S02]  /*07f0*/  @!P3 LEA R20, P1, R13, UR8, 0x2 ;  /* 0x000000080d14bc11 */ /* 0x000fc4000f8210ff */
[----:B------:R-:W-:Y:S01]  /*0800*/  @!P4 LEA.HI.X R11, R7, UR9, R22, 0x2, P6 ;  /* 0x00000009070bcc11 */ /* 0x000fe2000b0f1416 */
[----:B------:R-:W-:Y:S01]  /*0810*/  IMAD.MOV.U32 R17, RZ, RZ, RZ ;  /* 0x000000ffff117224 */ /* 0x000fe200078e00ff */
[C---:B------:R-:W-:Y:S01]  /*0820*/  @!P5 LEA R18, P6, R14.reuse, UR8, 0x2 ;  /* 0x000000080e12dc11 */ /* 0x040fe2000f8c10ff */
[----:B------:R1:W2:Y:S01]  /*0830*/  @!P2 LDG.E R12, desc[UR18][R8.64] ;  /* 0x00000012080ca981 */ /* 0x0002a2000c1e1900 */
[----:B------:R-:W-:Y:S02]  /*0840*/  @!P3 LEA.HI.X R21, R13, UR9, R16, 0x2, P1 ;  /* 0x000000090d15bc11 */ /* 0x000fe400088f1410 */
[----:B------:R-:W-:Y:S01]  /*0850*/  @!P5 LEA.HI.X R19, R14, UR9, R15, 0x2, P6 ;  /* 0x000000090e13dc11 */ /* 0x000fe2000b0f140f */
        /* <DEDUP_REMOVED lines=17> */
[----:B--2---:R-:W-:Y:S02]  /*0970*/  @!P2 VIADD R5, R12, -UR14 ;  /* 0x8000000e0c05ac36 */ /* 0x004fe40008000000 */
[----:B---3--:R-:W-:-:S03]  /*0980*/  @!P4 VIADD R25, R25, -UR14 ;  /* 0x8000000e1919cc36 */ /* 0x008fc60008000000 */
[----:B------:R1:W-:Y:S01]  /*0990*/  @!P2 STG.E desc[UR18][R8.64], R5 ;  /* 0x000000050800a986 */ /* 0x0003e2000c101912 */
[----:B----4-:R-:W-:-:S03]  /*09a0*/  @!P3 VIADD R11, R24, -UR14 ;  /* 0x8000000e180bbc36 */ /* 0x010fc60008000000 */
[----:B------:R1:W-:Y:S01]  /*09b0*/  @!P4 STG.E desc[UR18][R2.64], R25 ;  /* 0x000000190200c986 */ /* 0x0003e2000c101912 */
[----:B-----5:R-:W-:-:S03]  /*09c0*/  @!P5 VIADD R17, R17, -UR14 ;  /* 0x8000000e1111dc36 */ /* 0x020fc60008000000 */
[----:B------:R1:W-:Y:S04]  /*09d0*/  @!P3 STG.E desc[UR18][R22.64], R11 ;  /* 0x0000000b1600b986 */ /* 0x0003e8000c101912 */
[----:B------:R1:W-:Y:S01]  /*09e0*/  @!P5 STG.E desc[UR18][R6.64], R17 ;  /* 0x000000110600d986 */ /* 0x0003e2000c101912 */
[----:B------:R-:W-:Y:S05]  /*09f0*/  @P1 BRA `(.L_x_395) ;  /* 0xfffffff800681947 */ /* 0x000fea000383ffff */
.L_x_394:
        /* <DEDUP_REMOVED lines=37> */
[----:B--2---:R-:W-:Y:S01]  /*0c50*/  VIADD R23, R5, -UR14 ;  /* 0x8000000e05177c36 */ /* 0x004fe20008000000 */
[----:B------:R-:W-:Y:S01]  /*0c60*/  @!P1 LEA.HI.X R5, R19, UR11, R20, 0x2, P5 ;  /* 0x0000000b13059c11 */ /* 0x000fe2000a8f1414 */
[----:B---3--:R-:W-:-:S03]  /*0c70*/  VIADD R11, R8, -UR14 ;  /* 0x8000000e080b7c36 */ /* 0x008fc60008000000 */
[----:B------:R0:W-:Y:S01]  /*0c80*/  @!P0 STG.E desc[UR18][R2.64], R23 ;  /* 0x0000001702008986 */ /* 0x0001e2000c101912 */
[----:B----4-:R-:W-:-:S03]  /*0c90*/  VIADD R13, R16, -UR14 ;  /* 0x8000000e100d7c36 */ /* 0x010fc60008000000 */
[----:B------:R0:W-:Y:S04]  /*0ca0*/  @!P1 STG.E desc[UR18][R4.64], R11 ;  /* 0x0000000b04009986 */ /* 0x0001e8000c101912 */
[----:B------:R0:W-:Y:S01]  /*0cb0*/  @!P2 STG.E desc[UR18][R6.64], R13 ;  /* 0x0000000d0600a986 */ /* 0x0001e2000c101912 */
[----:B-----5:R-:W-:Y:S01]  /*0cc0*/  VIADD R17, R17, -UR14 ;  /* 0x8000000e11117c36 */ /* 0x020fe20008000000 */
[----:B------:R-:W-:Y:S06]  /*0cd0*/  @P3 EXIT ;  /* 0x000000000000394d */ /* 0x000fec0003800000 */
[----:B0-----:R-:W-:-:S04]  /*0ce0*/  LEA R2, P0, R0, UR10, 0x2 ;  /* 0x0000000a00027c11 */ /* 0x001fc8000f8010ff */
[----:B------:R-:W-:-:S05]  /*0cf0*/  LEA.HI.X R3, R0, UR11, R9, 0x2, P0 ;  /* 0x0000000b00037c11 */ /* 0x000fca00080f1409 */
[----:B------:R-:W-:Y:S01]  /*0d00*/  STG.E desc[UR18][R2.64], R17 ;  /* 0x0000001102007986 */ /* 0x000fe2000c101912 */
[----:B------:R-:W-:Y:S05]  /*0d10*/  EXIT ;  /* 0x000000000000794d */ /* 0x000fea0003800000 */
.L_x_393:
[----:B------:R-:W1:Y:S02]  /*0d20*/  S2R R6, SR_TID.X ;  /* 0x0000000000067919 */ /* 0x000e640000002100 */
[----:B-1----:R-:W-:-:S03]  /*0d30*/  IMAD.WIDE.U32 R2, R6, 0x4, RZ ;  /* 0x0000000406027825 */ /* 0x002fc600078e00ff */
[----:B------:R-:W-:-:S04]  /*0d40*/  ISETP.GE.U32.AND P0, PT, R2, UR20, PT ;  /* 0x0000001402007c0c */ /* 0x000fc8000bf06070 */
[----:B------:R-:W-:-:S13]  /*0d50*/  ISETP.GE.AND.EX P0, PT, R3, UR12, PT, P0 ;  /* 0x0000000c03007c0c */ /* 0x000fda000bf06300 */
[----:B0-----:R-:W-:Y:S05]  /*0d60*/  @P0 EXIT ;  /* 0x000000000000094d */ /* 0x001fea0003800000 */
[----:B------:R-:W-:Y:S01]  /*0d70*/  IMAD.MOV.U32 R7, RZ, RZ, RZ ;  /* 0x000000ffff077224 */ /* 0x000fe200078e00ff */
[----:B------:R-:W0:Y:S06]  /*0d80*/  LDCU UR4, c[0x0][0x360] ;  /* 0x00006c00ff0477ac */ /* 0x000e2c0008000800 */
.L_x_396:
        /* <DEDUP_REMOVED lines=15> */
[----:B--2---:R-:W-:-:S02]  /*0e80*/  VIADD R8, R8, -UR14 ;  /* 0x8000000e08087c36 */ /* 0x004fc40008000000 */
[----:B------:R-:W-:Y:S02]  /*0e90*/  VIADD R9, R9, -UR14 ;  /* 0x8000000e09097c36 */ /* 0x000fe40008000000 */
[----:B------:R-:W-:Y:S02]  /*0ea0*/  VIADD R10, R10, -UR14 ;  /* 0x8000000e0a0a7c36 */ /* 0x000fe40008000000 */
[----:B------:R-:W-:-:S05]  /*0eb0*/  VIADD R11, R11, -UR14 ;  /* 0x8000000e0b0b7c36 */ /* 0x000fca0008000000 */
[----:B------:R1:W-:Y:S01]  /*0ec0*/  STG.E.128 desc[UR18][R4.64], R8 ;  /* 0x0000000804007986 */ /* 0x0003e2000c101d12 */
[----:B------:R-:W-:Y:S05]  /*0ed0*/  @!P0 BRA P1, `(.L_x_396) ;  /* 0xfffffffc00ac8947 */ /* 0x000fea000083ffff */
[----:B------:R-:W-:Y:S05]  /*0ee0*/  EXIT ;  /* 0x000000000000794d */ /* 0x000fea0003800000 */
        .weak           $__internal_45_$__cuda_sm20_div_u16
        .type           $__internal_45_$__cuda_sm20_div_u16,@function
        .size           $__internal_45_$__cuda_sm20_div_u16,(.L_x_4188 - $__internal_45_$__cuda_sm20_div_u16)
$__internal_45_$__cuda_sm20_div_u16:
        /* <DEDUP_REMOVED lines=18> */
[----:B------:R-:W-:Y:S06]  /*1010*/  RET.REL.NODEC R2 `(_ZN2at6native61_GLOBAL__N__44eb8e94_28_ForeachBinaryOpScalarList_cu_dda10a6925multi_tensor_apply_kernelINS1_28TensorListScalarListMetadataIiLi2EEENS1_25BinaryOpScalarListFunctorIiLi2ELi1ELi1EEEJSt5minusIiEEEEvT_T0_DpT1_) ;  /* 0xffffffec02f87950 */ /* 0x000fec0003c3ffff */
.L_x_397:
        /* <DEDUP_REMOVED lines=14> */
.L_x_4188:


//--------------------- .text._ZN2at6native61_GLOBAL__N__44eb8e94_28_ForeachBinaryOpScalarList_cu_dda10a6925multi_tensor_apply_kernelINS1_28TensorListScalarListMetadataIaLi2EEENS1_25BinaryOpScalarListFunctorIaLi2ELi1ELi1EEEJSt5minusIaEEEEvT_T0_DpT1_ --------------------------
	.section	.text._ZN2at6native61_GLOBAL__N__44eb8e94_28_ForeachBinaryOpScalarList_cu_dda10a6925multi_tensor_apply_kernelINS1_28TensorListScalarListMetadataIaLi2EEENS1_25BinaryOpScalarListFunctorIaLi2ELi1ELi1EEEJSt5minusIaEEEEvT_T0_DpT1_,"ax",@progbits
	.align	128
.text._ZN2at6native61_GLOBAL__N__44eb8e94_28_ForeachBinaryOpScalarList_cu_dda10a6925multi_tensor_apply_kernelINS1_28TensorListScalarListMetadataIaLi2EEENS1_25BinaryOpScalarListFunctorIaLi2ELi1ELi1EEEJSt5minusIaEEEEvT_T0_DpT1_:
        .type           _ZN2at6native61_GLOBAL__N__44eb8e94_28_ForeachBinaryOpScalarList_cu_dda10a6925multi_tensor_apply_kernelINS1_28TensorListScalarListMetadataIaLi2EEENS1_25BinaryOpScalarListFunctorIaLi2ELi1ELi1EEEJSt5minusIaEEEEvT_T0_DpT1_,@function
        .size           _ZN2at6native61_GLOBAL__N__44eb8e94_28_ForeachBinaryOpScalarList_cu_dda10a6925multi_tensor_apply_kernelINS1_28TensorListScalarListMetadataIaLi2EEENS1_25BinaryOpScalarListFunctorIaLi2ELi1ELi1EEEJSt5minusIaEEEEvT_T0_DpT1_,(.L_x_4190 - _ZN2at6native61_GLOBAL__N__44eb8e94_28_ForeachBinaryOpScalarList_cu_dda10a6925multi_tensor_apply_kernelINS1_28TensorListScalarListMetadataIaLi2EEENS1_25BinaryOpScalarListFunctorIaLi2ELi1ELi1EEEJSt5minusIaEEEEvT_T0_DpT1_)
        .other          _ZN2at6native61_GLOBAL__N__44eb8e94_28_ForeachBinaryOpScalarList_cu_dda10a6925multi_tensor_apply_kernelINS1_28TensorListScalarListMetadataIaLi2EEENS1_25BinaryOpScalarListFunctorIaLi2ELi1ELi1EEEJSt5minusIaEEEEvT_T0_DpT1_,@"STO_CUDA_ENTRY STV_DEFAULT"
_ZN2at6native61_GLOBAL__N__44eb8e94_28_ForeachBinaryOpScalarList_cu_dda10a6925multi_tensor_apply_kernelINS1_28TensorListScalarListMetadataIaLi2EEENS1_25BinaryOpScalarListFunctorIaLi2ELi1ELi1EEEJSt5minusIaEEEEvT_T0_DpT1_:
        /* <DEDUP_REMOVED lines=42> */
[----:B------:R-:W-:Y:S05]  /*02a0*/  CALL.REL.NOINC `($__internal_46_$__cuda_sm20_div_u16) ;  /* 0x0000001400747944 */ /* 0x000fea0003c00000 */
        /* <DEDUP_REMOVED lines=41> */
[----:B------:R-:W-:Y:S02]  /*0540*/  UIADD3.X UR19, UPT, UPT, URZ, UR19, URZ, UP2, !UPT ;  /* 0x00000013ff137290 */ /* 0x000fe400097fe4ff */
[----:B------:R-:W-:-:S02]  /*0550*/  UIADD3.X UR45, UPT, UPT, UR5, UR21, URZ, UP4, !UPT ;  /* 0x00000015052d7290 */ /* 0x000fc4000a7fe4ff */
[----:B------:R-:W-:Y:S02]  /*0560*/  UIADD3 UR25, UP6, UPT, UR10, UR14, URZ ;  /* 0x0000000e0a197290 */ /* 0x000fe4000ffde0ff */
[----:B------:R-:W-:Y:S02]  /*0570*/  UIADD3 UR44, UP5, UPT, UR4, UR12, URZ ;  /* 0x0000000c042c7290 */ /* 0x000fe4000ffbe0ff */
[----:B------:R-:W-:Y:S02]  /*0580*/  UIADD3 UR23, UP3, UPT, UR10, UR12, URZ ;  /* 0x0000000c0a177290 */ /* 0x000fe4000ff7e0ff */
[----:B------:R-:W-:Y:S02]  /*0590*/  UIADD3 UR46, UP2, UPT, UR10, UR6, URZ ;  /* 0x000000060a2e7290 */ /* 0x000fe4000ff5e0ff */
[----:B------:R-:W-:Y:S02]  /*05a0*/  UIADD3.X UR21, UPT, UPT, UR11, UR21, URZ, UP1, !UPT ;  /* 0x000000150b157290 */ /* 0x000fe40008ffe4ff */
        /* <DEDUP_REMOVED lines=11> */
.L_x_416:
[C---:B-----5:R-:W-:Y:S01]  /*0660*/  IADD3 R0, P0, PT, R2.reuse, UR33, RZ ;  /* 0x0000002102007c10 */ /* 0x060fe2000ff1e0ff */
[----:B------:R-:W-:Y:S01]  /*0670*/  IMAD.U32 R5, RZ, RZ, UR33 ;  /* 0x00000021ff057e24 */ /* 0x000fe2000f8e00ff */
[----:B------:R-:W-:Y:S01]  /*0680*/  ISETP.GE.U32.AND P5, PT, R2, UR30, PT ;  /* 0x0000001e02007c0c */ /* 0x000fe2000bfa6070 */
[----:B------:R-:W-:Y:S01]  /*0690*/  IMAD.U32 R9, RZ, RZ, UR33 ;  /* 0x00000021ff097e24 */ /* 0x000fe2000f8e00ff */
[----:B------:R-:W-:Y:S01]  /*06a0*/  ISETP.GE.U32.AND P3, PT, R0, UR30, PT ;  /* 0x0000001e00007c0c */ /* 0x000fe2000bf66070 */
[----:B------:R-:W-:Y:S01]  /*06b0*/  IMAD.X R4, RZ, RZ, R3, P0 ;  /* 0x000000ffff047224 */ /* 0x000fe200000e0603 */
[----:B------:R-:W-:Y:S02]  /*06c0*/  ISETP.GE.AND.EX P5, PT, R3, UR31, PT, P5 ;  /* 0x0000001f03007c0c */ /* 0x000fe4000bfa6350 */
[----:B------:R-:W-:Y:S02]  /*06d0*/  IADD3 R16, P1, P2, R5, UR33, R2 ;  /* 0x0000002105107c10 */ /* 0x000fe4000fa3e002 */
[----:B------:R-:W-:-:S02]  /*06e0*/  ISETP.GE.AND.EX P3, PT, R4, UR31, PT, P3 ;  /* 0x0000001f04007c0c */ /* 0x000fc4000bf66330 */
[----:B------:R-:W-:Y:S02]  /*06f0*/  IADD3 R0, P0, PT, R16, UR33, RZ ;  /* 0x0000002110007c10 */ /* 0x000fe4000ff1e0ff */
[----:B------:R-:W-:Y:S02]  /*0700*/  IADD3.X R17, PT, PT, RZ, RZ, R3, P1, P2 ;  /* 0x000000ffff117210 */ /* 0x000fe40000fe4403 */
[----:B------:R-:W-:Y:S02]  /*0710*/  ISETP.GE.U32.AND P2, PT, R0, UR30, PT ;  /* 0x0000001e00007c0c */ /* 0x000fe4000bf46070 */
[----:B------:R-:W-:Y:S01]  /*0720*/  ISETP.GE.U32.AND P1, PT, R16, UR30, PT ;  /* 0x0000001e10007c0c */ /* 0x000fe2000bf26070 */
[----:B------:R-:W-:Y:S01]  /*0730*/  IMAD.X R0, RZ, RZ, R17, P0 ;  /* 0x000000ffff007224 */ /* 0x000fe200000e0611 */
[----:B------:R-:W-:Y:S02]  /*0740*/  @!P5 IADD3 R4, P6, PT, R2, UR28, RZ ;  /* 0x0000001c0204dc10 */ /* 0x000fe4000ffde0ff */
[----:B------:R-:W-:-:S02]  /*0750*/  ISETP.GE.AND.EX P1, PT, R17, UR31, PT, P1 ;  /* 0x0000001f11007c0c */ /* 0x000fc4000bf26310 */
[----:B------:R-:W-:Y:S02]  /*0760*/  ISETP.GE.AND.EX P2, PT, R0, UR31, PT, P2 ;  /* 0x0000001f00007c0c */ /* 0x000fe4000bf46320 */
[----:B------:R-:W-:Y:S02]  /*0770*/  IADD3 R16, P0, P4, R5, UR33, R16 ;  /* 0x0000002105107c10 */ /* 0x000fe4000fc1e010 */
[C---:B------:R-:W-:Y:S02]  /*0780*/  @!P5 IADD3.X R5, PT, PT, R3.reuse, UR7, RZ, P6, !PT ;  /* 0x000000070305dc10 */ /* 0x040fe4000b7fe4ff */
[----:B------:R-:W-:Y:S02]  /*0790*/  @!P3 IADD3 R6, P6, PT, R2, UR10, RZ ;  /* 0x0000000a0206bc10 */ /* 0x000fe4000ffde0ff */
[----:B------:R-:W-:Y:S02]  /*07a0*/  IADD3.X R17, PT, PT, RZ, RZ, R17, P0, P4 ;  /* 0x000000ffff117210 */ /* 0x000fe400007e8411 */
[----:B------:R-:W-:-:S02]  /*07b0*/  @!P3 IADD3.X R7, PT, PT, R3, UR13, RZ, P6, !PT ;  /* 0x0000000d0307bc10 */ /* 0x000fc4000b7fe4ff */
[----:B------:R-:W-:Y:S02]  /*07c0*/  IADD3 R14, P4, P6, R9, UR33, R16 ;  /* 0x00000021090e7c10 */ /* 0x000fe4000fe9e010 */
[----:B------:R-:W-:Y:S02]  /*07d0*/  PRMT R0, RZ, 0x7610, R0 ;  /* 0x00007610ff007816 */ /* 0x000fe40000000000 */
[----:B------:R-:W-:Y:S02]  /*07e0*/  IADD3.X R15, PT, PT, RZ, RZ, R17, P4, P6 ;  /* 0x000000ffff0f7210 */ /* 0x000fe400027ec411 */
[C---:B------:R-:W-:Y:S02]  /*07f0*/  @!P1 IADD3 R8, P4, PT, R2.reuse, UR39, RZ ;  /* 0x0000002702089c10 */ /* 0x040fe4000ff9e0ff */
[----:B------:R-:W-:Y:S01]  /*0800*/  @!P2 IADD3 R10, P6, PT, R2, UR37, RZ ;  /* 0x00000025020aac10 */ /* 0x000fe2000ffde0ff */
[----:B------:R0:W5:Y:S01]  /*0810*/  @!P3 LDG.E.U8 R0, desc[UR26][R6.64] ;  /* 0x0000001a0600b981 */ /* 0x000162000c1e1100 */
[----:B------:R-:W-:-:S02]  /*0820*/  PRMT R13, RZ, 0x7610, R13 ;  /* 0x00007610ff0d7816 */ /* 0x000fc4000000000d */
[C---:B------:R-:W-:Y:S02]  /*0830*/  @!P1 IADD3.X R9, PT, PT, R3.reuse, UR41, RZ, P4, !PT ;  /* 0x0000002903099c10 */ /* 0x040fe4000a7fe4ff */
[----:B------:R-:W-:Y:S02]  /*0840*/  @!P2 IADD3.X R11, PT, PT, R3, UR43, RZ, P6, !PT ;  /* 0x0000002b030bac10 */ /* 0x000fe4000b7fe4ff */
[----:B------:R-:W-:Y:S01]  /*0850*/  ISETP.GE.U32.AND P0, PT, R16, UR30, PT ;  /* 0x0000001e10007c0c */ /* 0x000fe2000bf06070 */
[----:B------:R-:W5:Y:S01]  /*0860*/  @!P1 LDG.E.U8 R13, desc[UR26][R8.64] ;  /* 0x0000001a080d9981 */ /* 0x000f62000c1e1100 */
[----:B------:R-:W-:Y:S02]  /*0870*/  PRMT R12, RZ, 0x7610, R12 ;  /* 0x00007610ff0c7816 */ /* 0x000fe4000000000c */
[----:B0-----:R-:W-:Y:S01]  /*0880*/  PRMT R6, RZ, 0x7610, R6 ;  /* 0x00007610ff067816 */ /* 0x001fe20000000006 */
[----:B------:R-:W-:Y:S01]  /*0890*/  UIADD3 UR16, UP0, UPT, UR16, -0x2, URZ ;  /* 0xfffffffe10107890 */ /* 0x000fe2000ff1e0ff */
[----:B------:R-:W-:Y:S01]  /*08a0*/  ISETP.GE.AND.EX P0, PT, R17, UR31, PT, P0 ;  /* 0x0000001f11007c0c */ /* 0x000fe2000bf06300 */
[----:B------:R-:W-:Y:S01]  /*08b0*/  BSSY.RECONVERGENT B0, `(.L_x_400) ;  /* 0x0000014000007945 */ /* 0x000fe20003800200 */
[----:B------:R0:W5:Y:S04]  /*08c0*/  @!P5 LDG.E.U8 R12, desc[UR26][R4.64] ;  /* 0x0000001a040cd981 */ /* 0x000168000c1e1100 */
[----:B------:R1:W5:Y:S01]  /*08d0*/  @!P2 LDG.E.U8 R6, desc[UR26][R10.64] ;  /* 0x0000001a0a06a981 */ /* 0x000362000c1e1100 */
[----:B------:R-:W-:-:S02]  /*08e0*/  UIADD3.X UR6, UPT, UPT, UR6, -0x1, URZ, UP0, !UPT ;  /* 0xffffffff06067890 */ /* 0x000fc400087fe4ff */
[----:B------:R-:W-:Y:S01]  /*08f0*/  UISETP.NE.U32.AND UP0, UPT, UR16, URZ, UPT ;  /* 0x000000ff1000728c */ /* 0x000fe2000bf05070 */
[----:B------:R-:W-:-:S03]  /*0900*/  IADD3 R16, P4, PT, R16, UR33, RZ ;  /* 0x0000002110107c10 */ /* 0x000fc6000ff9e0ff */
[----:B------:R-:W-:Y:S01]  /*0910*/  UISETP.NE.AND.EX UP0, UPT, UR6, URZ, UPT, UP0 ;  /* 0x000000ff0600728c */ /* 0x000fe2000bf05300 */
[----:B0-----:R-:W-:Y:S01]  /*0920*/  @!P0 IADD3 R4, P6, PT, R2, UR34, RZ ;  /* 0x0000002202048c10 */ /* 0x001fe2000ffde0ff */
[----:B------:R-:W-:-:S12]  /*0930*/  @P5 BRA `(.L_x_401) ;  /* 0x00000000002c5947 */ /* 0x000fd80003800000 */
[----:B------:R-:W0:Y:S01]  /*0940*/  LDCU.U8 UR15, c[0x0][UR32+0x9c0] ;  /* 0x00013800200f77ac */ /* 0x000e220008000000 */
[----:B------:R-:W-:-:S04]  /*0950*/  IADD3 R8, P5, PT, R2, UR29, RZ ;  /* 0x0000001d02087c10 */ /* 0x000fc8000ffbe0ff */
[----:B------:R-:W-:Y:S01]  /*0960*/  IADD3.X R9, PT, PT, R3, UR8, RZ, P5, !PT ;  /* 0x0000000803097c10 */ /* 0x000fe2000affe4ff */
[----:B0-----:R-:W-:Y:S02]  /*0970*/  ULOP3.LUT UR19, UR15, 0xff, URZ, 0xc0, !UPT ;  /* 0x000000ff0f137892 */ /* 0x001fe4000f8ec0ff */
[----:B------:R-:W-:-:S04]  /*0980*/  USHF.L.U32 UR15, UR15, 0x3, URZ ;  /* 0x000000030f0f7899 */ /* 0x000fc800080006ff */
[----:B------:R-:W-:-:S12]  /*0990*/  UIMAD UR15, UR19, -0x7, UR15 ;  /* 0xfffffff9130f78a4 */ /* 0x000fd8000f8e020f */
[----:B------:R-:W0:Y:S02]  /*09a0*/  LDCU.U8 UR15, c[0x0][UR15+0x980] ;  /* 0x000130000f0f77ac */ /* 0x000e240008000000 */
[----:B0-----:R-:W-:-:S04]  /*09b0*/  UIADD3 UR15, UPT, UPT, URZ, -UR15, URZ ;  /* 0x8000000fff0f7290 */ /* 0x001fc8000fffe0ff */
[----:B------:R-:W-:-:S06]  /*09c0*/  UPRMT UR15, UR15, 0x7710, URZ ;  /* 0x000077100f0f7896 */ /* 0x000fcc00080000ff */
[----:B-----5:R-:W-:-:S05]  /*09d0*/  VIADD R7, R12, UR15 ;  /* 0x0000000f0c077c36 */ /* 0x020fca0008000000 */
[----:B------:R0:W-:Y:S02]  /*09e0*/  STG.E.U8 desc[UR26][R8.64], R7 ;  /* 0x0000000708007986 */ /* 0x0001e4000c10111a */
.L_x_401:
[----:B------:R-:W-:Y:S05]  /*09f0*/  BSYNC.RECONVERGENT B0 ;  /* 0x0000000000007941 */ /* 0x000fea0003800200 */
.L_x_400:
[----:B0-----:R-:W-:Y:S01]  /*0a00*/  IADD3 R8, P5, PT, R14, UR33, RZ ;  /* 0x000000210e087c10 */ /* 0x001fe2000ffbe0ff */
[----:B------:R-:W-:Y:S01]  /*0a10*/  IMAD.X R7, RZ, RZ, R17, P4 ;  /* 0x000000ffff077224 */ /* 0x000fe200020e0611 */
        /* <DEDUP_REMOVED lines=9> */
[----:B-----5:R-:W-:Y:S01]  /*0ab0*/  PRMT R12, RZ, 0x7610, R12 ;  /* 0x00007610ff0c7816 */ /* 0x020fe2000000000c */
[----:B------:R-:W-:Y:S10]  /*0ac0*/  @P3 BRA `(.L_x_403) ;  /* 0x00000000002c3947 */ /* 0x000ff40003800000 */
        /* <DEDUP_REMOVED lines=9> */
[----:B------:R-:W-:-:S05]  /*0b60*/  VIADD R7, R0, UR15 ;  /* 0x0000000f00077c36 */ /* 0x000fca0008000000 */
[----:B------:R0:W-:Y:S02]  /*0b70*/  STG.E.U8 desc[UR26][R8.64], R7 ;  /* 0x0000000708007986 */ /* 0x0001e4000c10111a */
.L_x_403:
[----:B------:R-:W-:Y:S05]  /*0b80*/  BSYNC.RECONVERGENT B0 ;  /* 0x0000000000007941 */ /* 0x000fea0003800200 */
.L_x_402:
[----:B------:R-:W-:Y:S04]  /*0b90*/  BSSY.RECONVERGENT B0, `(.L_x_404) ;  /* 0x000000d000007945 */ /* 0x000fe80003800200 */
[----:B------:R-:W-:Y:S05]  /*0ba0*/  @P1 BRA `(.L_x_405) ;  /* 0x00000000002c1947 */ /* 0x000fea0003800000 */
[----:B------:R-:W2:Y:S01]  /*0bb0*/  LDCU.U8 UR15, c[0x0][UR32+0x9c0] ;  /* 0x00013800200f77ac */ /* 0x000ea20008000000 */
[----:B0-----:R-:W-:-:S04]  /*0bc0*/  IADD3 R8, P1, PT, R2, UR38, RZ ;  /* 0x0000002602087c10 */ /* 0x001fc8000ff3e0ff */
[----:B------:R-:W-:Y:S01]  /*0bd0*/  IADD3.X R9, PT, PT, R3, UR20, RZ, P1, !PT ;  /* 0x0000001403097c10 */ /* 0x000fe20008ffe4ff */
[----:B--2---:R-:W-:Y:S02]  /*0be0*/  ULOP3.LUT UR19, UR15, 0xff, URZ, 0xc0, !UPT ;  /* 0x000000ff0f137892 */ /* 0x004fe4000f8ec0ff */
[----:B------:R-:W-:-:S04]  /*0bf0*/  USHF.L.U32 UR15, UR15, 0x3, URZ ;  /* 0x000000030f0f7899 */ /* 0x000fc800080006ff */
[----:B------:R-:W-:-:S12]  /*0c00*/  UIMAD UR15, UR19, -0x7, UR15 ;  /* 0xfffffff9130f78a4 */ /* 0x000fd8000f8e020f */
[----:B------:R-:W0:Y:S02]  /*0c10*/  LDCU.U8 UR15, c[0x0][UR15+0x980] ;  /* 0x000130000f0f77ac */ /* 0x000e240008000000 */
[----:B0-----:R-:W-:-:S04]  /*0c20*/  UIADD3 UR15, UPT, UPT, URZ, -UR15, URZ ;  /* 0x8000000fff0f7290 */ /* 0x001fc8000fffe0ff */
[----:B------:R-:W-:-:S06]  /*0c30*/  UPRMT UR15, UR15, 0x7710, URZ ;  /* 0x000077100f0f7896 */ /* 0x000fcc00080000ff */
[----:B------:R-:W-:-:S05]  /*0c40*/  VIADD R13, R13, UR15 ;  /* 0x0000000f0d0d7c36 */ /* 0x000fca0008000000 */
[----:B------:R2:W-:Y:S02]  /*0c50*/  STG.E.U8 desc[UR26][R8.64], R13 ;  /* 0x0000000d08007986 */ /* 0x0005e4000c10111a */
.L_x_405:
[----:B------:R-:W-:Y:S05]  /*0c60*/  BSYNC.RECONVERGENT B0 ;  /* 0x0000000000007941 */ /* 0x000fea0003800200 */
.L_x_404:
[----:B------:R-:W-:Y:S04]  /*0c70*/  BSSY.RECONVERGENT B0, `(.L_x_406) ;  /* 0x000000d000007945 */ /* 0x000fe80003800200 */
[----:B------:R-:W-:Y:S05]  /*0c80*/  @P2 BRA `(.L_x_407) ;  /* 0x00000000002c2947 */ /* 0x000fea0003800000 */
[----:B------:R-:W3:Y:S01]  /*0c90*/  LDCU.U8 UR15, c[0x0][UR32+0x9c0] ;  /* 0x00013800200f77ac */ /* 0x000ee20008000000 */
[----:B0-2---:R-:W-:-:S04]  /*0ca0*/  IADD3 R8, P1, PT, R2, UR36, RZ ;  /* 0x0000002402087c10 */ /* 0x005fc8000ff3e0ff */
[----:B------:R-:W-:Y:S01]  /*0cb0*/  IADD3.X R9, PT, PT, R3, UR22, RZ, P1, !PT ;  /* 0x0000001603097c10 */ /* 0x000fe20008ffe4ff */
[----:B---3--:R-:W-:Y:S02]  /*0cc0*/  ULOP3.LUT UR19, UR15, 0xff, URZ, 0xc0, !UPT ;  /* 0x000000ff0f137892 */ /* 0x008fe4000f8ec0ff */
[----:B------:R-:W-:-:S04]  /*0cd0*/  USHF.L.U32 UR15, UR15, 0x3, URZ ;  /* 0x000000030f0f7899 */ /* 0x000fc800080006ff */
[----:B------:R-:W-:-:S12]  /*0ce0*/  UIMAD UR15, UR19, -0x7, UR15 ;  /* 0xfffffff9130f78a4 */ /* 0x000fd8000f8e020f */
[----:B------:R-:W0:Y:S02]  /*0cf0*/  LDCU.U8 UR15, c[0x0][UR15+0x980] ;  /* 0x000130000f0f77ac */ /* 0x000e240008000000 */
[----:B0-----:R-:W-:-:S04]  /*0d00*/  UIADD3 UR15, UPT, UPT, URZ, -UR15, URZ ;  /* 0x8000000fff0f7290 */ /* 0x001fc8000fffe0ff */
[----:B------:R-:W-:-:S06]  /*0d10*/  UPRMT UR15, UR15, 0x7710, URZ ;  /* 0x000077100f0f7896 */ /* 0x000fcc00080000ff */
[----:B------:R-:W-:-:S05]  /*0d20*/  VIADD R7, R6, UR15 ;  /* 0x0000000f06077c36 */ /* 0x000fca0008000000 */
[----:B------:R3:W-:Y:S02]  /*0d30*/  STG.E.U8 desc[UR26][R8.64], R7 ;  /* 0x0000000708007986 */ /* 0x0007e4000c10111a */
.L_x_407:
[----:B------:R-:W-:Y:S05]  /*0d40*/  BSYNC.RECONVERGENT B0 ;  /* 0x0000000000007941 */ /* 0x000fea0003800200 */
.L_x_406:
[C---:B------:R-:W-:Y:S01]  /*0d50*/  @!P6 IADD3 R6, P1, PT, R2.reuse, UR24, RZ ;  /* 0x000000180206ec10 */ /* 0x040fe2000ff3e0ff */
[----:B------:R4:W5:Y:S01]  /*0d60*/  @!P0 LDG.E.U8 R12, desc[UR26][R4.64] ;  /* 0x0000001a040c8981 */ /* 0x000962000c1e1100 */
[C---:B0-23--:R-:W-:Y:S02]  /*0d70*/  @!P4 IADD3 R8, P2, PT, R2.reuse, UR40, RZ ;  /* 0x000000280208cc10 */ /* 0x04dfe4000ff5e0ff */
[----:B------:R-:W-:Y:S02]  /*0d80*/  @!P6 IADD3.X R7, PT, PT, R3, UR45, RZ, P1, !PT ;  /* 0x0000002d0307ec10 */ /* 0x000fe40008ffe4ff */
[----:B-1----:R-:W-:Y:S02]  /*0d90*/  @!P5 IADD3 R10, P1, PT, R2, UR44, RZ ;  /* 0x0000002c020adc10 */ /* 0x002fe4000ff3e0ff */
        /* <DEDUP_REMOVED lines=11> */
[----:B----4-:R-:W-:-:S04]  /*0e50*/  IADD3 R4, P0, PT, R2, UR17, RZ ;  /* 0x0000001102047c10 */ /* 0x010fc8000ff1e0ff */
        /* <DEDUP_REMOVED lines=9> */
.L_x_409:
[----:B------:R-:W-:Y:S05]  /*0ef0*/  BSYNC.RECONVERGENT B0 ;  /* 0x0000000000007941 */ /* 0x000fea0003800200 */
.L_x_408:
[----:B------:R-:W-:Y:S04]  /*0f00*/  BSSY.RECONVERGENT B0, `(.L_x_410) ;  /* 0x000000d000007945 */ /* 0x000fe80003800200 */
[----:B------:R-:W-:Y:S05]  /*0f10*/  @P6 BRA `(.L_x_411) ;  /* 0x00000000002c6947 */ /* 0x000fea0003800000 */
[----:B------:R-:W1:Y:S01]  /*0f20*/  LDCU.U8 UR15, c[0x0][UR32+0x9c0] ;  /* 0x00013800200f77ac */ /* 0x000e620008000000 */
[----:B0---4-:R-:W-:-:S04]  /*0f30*/  IADD3 R4, P0, PT, R2, UR42, RZ ;  /* 0x0000002a02047c10 */ /* 0x011fc8000ff1e0ff */
[----:B------:R-:W-:Y:S01]  /*0f40*/  IADD3.X R5, PT, PT, R3, UR21, RZ, P0, !PT ;  /* 0x0000001503057c10 */ /* 0x000fe200087fe4ff */
[----:B-1----:R-:W-:Y:S02]  /*0f50*/  ULOP3.LUT UR19, UR15, 0xff, URZ, 0xc0, !UPT ;  /* 0x000000ff0f137892 */ /* 0x002fe4000f8ec0ff */
[----:B------:R-:W-:-:S04]  /*0f60*/  USHF.L.U32 UR15, UR15, 0x3, URZ ;  /* 0x000000030f0f7899 */ /* 0x000fc800080006ff */
[----:B------:R-:W-:-:S12]  /*0f70*/  UIMAD UR15, UR19, -0x7, UR15 ;  /* 0xfffffff9130f78a4 */ /* 0x000fd8000f8e020f */
[----:B------:R-:W0:Y:S02]  /*0f80*/  LDCU.U8 UR15, c[0x0][UR15+0x980] ;  /* 0x000130000f0f77ac */ /* 0x000e240008000000 */
[----:B0-----:R-:W-:-:S04]  /*0f90*/  UIADD3 UR15, UPT, UPT, URZ, -UR15, URZ ;  /* 0x8000000fff0f7290 */ /* 0x001fc8000fffe0ff */
[----:B------:R-:W-:-:S06]  /*0fa0*/  UPRMT UR15, UR15, 0x7710, URZ ;  /* 0x000077100f0f7896 */ /* 0x000fcc00080000ff */
[----:B-----5:R-:W-:-:S05]  /*0fb0*/  VIADD R7, R0, UR15 ;  /* 0x0000000f00077c36 */ /* 0x020fca0008000000 */
[----:B------:R1:W-:Y:S02]  /*0fc0*/  STG.E.U8 desc[UR26][R4.64], R7 ;  /* 0x0000000704007986 */ /* 0x0003e4000c10111a */
.L_x_411:
[----:B------:R-:W-:Y:S05]  /*0fd0*/  BSYNC.RECONVERGENT B0 ;  /* 0x0000000000007941 */ /* 0x000fea0003800200 */
.L_x_410:
[----:B------:R-:W-:Y:S04]  /*0fe0*/  BSSY.RECONVERGENT B0, `(.L_x_412) ;  /* 0x000000d000007945 */ /* 0x000fe80003800200 */
[----:B------:R-:W-:Y:S05]  /*0ff0*/  @P4 BRA `(.L_x_413) ;  /* 0x00000000002c4947 */ /* 0x000fea0003800000 */
[----:B------:R-:W2:Y:S01]  /*1000*/  LDCU.U8 UR15, c[0x0][UR32+0x9c0] ;  /* 0x00013800200f77ac */ /* 0x000ea20008000000 */
[----:B01--4-:R-:W-:-:S04]  /*1010*/  IADD3 R4, P0, PT, R2, UR25, RZ ;  /* 0x0000001902047c10 */ /* 0x013fc8000ff1e0ff */
[----:B------:R-:W-:Y:S01]  /*1020*/  IADD3.X R5, PT, PT, R3, UR14, RZ, P0, !PT ;  /* 0x0000000e03057c10 */ /* 0x000fe200087fe4ff */
[----:B--2---:R-:W-:Y:S02]  /*1030*/  ULOP3.LUT UR19, UR15, 0xff, URZ, 0xc0, !UPT ;  /* 0x000000ff0f137892 */ /* 0x004fe4000f8ec0ff */
[----:B------:R-:W-:-:S04]  /*1040*/  USHF.L.U32 UR15, UR15, 0x3, URZ ;  /* 0x000000030f0f7899 */ /* 0x000fc800080006ff */
[----:B------:R-:W-:-:S12]  /*1050*/  UIMAD UR15, UR19, -0x7, UR15 ;  /* 0xfffffff9130f78a4 */ /* 0x000fd8000f8e020f */
[----:B------:R-:W0:Y:S02]  /*1060*/  LDCU.U8 UR15, c[0x0][UR15+0x980] ;  /* 0x000130000f0f77ac */ /* 0x000e240008000000 */
[----:B0-----:R-:W-:-:S04]  /*1070*/  UIADD3 UR15, UPT, UPT, URZ, -UR15, URZ ;  /* 0x8000000fff0f7290 */ /* 0x001fc8000fffe0ff */
[----:B------:R-:W-:-:S06]  /*1080*/  UPRMT UR15, UR15, 0x7710, URZ ;  /* 0x000077100f0f7896 */ /* 0x000fcc00080000ff */
[----:B-----5:R-:W-:-:S05]  /*1090*/  VIADD R13, R13, UR15 ;  /* 0x0000000f0d0d7c36 */ /* 0x020fca0008000000 */
[----:B------:R2:W-:Y:S02]  /*10a0*/  STG.E.U8 desc[UR26][R4.64], R13 ;  /* 0x0000000d04007986 */ /* 0x0005e4000c10111a */
.L_x_413:
[----:B------:R-:W-:Y:S05]  /*10b0*/  BSYNC.RECONVERGENT B0 ;  /* 0x0000000000007941 */ /* 0x000fea0003800200 */
.L_x_412:
[----:B------:R-:W-:Y:S04]  /*10c0*/  BSSY.RECONVERGENT B0, `(.L_x_414) ;  /* 0x000000d000007945 */ /* 0x000fe80003800200 */
[----:B------:R-:W-:Y:S05]  /*10d0*/  @P5 BRA `(.L_x_415) ;  /* 0x00000000002c5947 */ /* 0x000fea0003800000 */
[----:B------:R-:W3:Y:S01]  /*10e0*/  LDCU.U8 UR15, c[0x0][UR32+0x9c0] ;  /* 0x00013800200f77ac */ /* 0x000ee20008000000 */
[----:B012-4-:R-:W-:-:S04]  /*10f0*/  IADD3 R4, P0, PT, R2, UR23, RZ ;  /* 0x0000001702047c10 */ /* 0x017fc8000ff1e0ff */
[----:B------:R-:W-:Y:S01]  /*1100*/  IADD3.X R5, PT, PT, R3, UR12, RZ, P0, !PT ;  /* 0x0000000c03057c10 */ /* 0x000fe200087fe4ff */
[----:B---3--:R-:W-:Y:S02]  /*1110*/  ULOP3.LUT UR19, UR15, 0xff, URZ, 0xc0, !UPT ;  /* 0x000000ff0f137892 */ /* 0x008fe4000f8ec0ff */
[----:B------:R-:W-:-:S04]  /*1120*/  USHF.L.U32 UR15, UR15, 0x3, URZ ;  /* 0x000000030f0f7899 */ /* 0x000fc800080006ff */
[----:B------:R-:W-:-:S12]  /*1130*/  UIMAD UR15, UR19, -0x7, UR15 ;  /* 0xfffffff9130f78a4 */ /* 0x000fd8000f8e020f */
[----:B------:R-:W0:Y:S02]  /*1140*/  LDCU.U8 UR15, c[0x0][UR15+0x980] ;  /* 0x000130000f0f77ac */ /* 0x000e240008000000 */
[----:B0-----:R-:W-:-:S04]  /*1150*/  UIADD3 UR15, UPT, UPT, URZ, -UR15, URZ ;  /* 0x8000000fff0f7290 */ /* 0x001fc8000fffe0ff */
[----:B------:R-:W-:-:S06]  /*1160*/  UPRMT UR15, UR15, 0x7710, URZ ;  /* 0x000077100f0f7896 */ /* 0x000fcc00080000ff */
[----:B-----5:R-:W-:-:S05]  /*1170*/  VIADD R7, R14, UR15 ;  /* 0x0000000f0e077c36 */ /* 0x020fca0008000000 */
[----:B------:R3:W-:Y:S02]  /*1180*/  STG.E.U8 desc[UR26][R4.64], R7 ;  /* 0x0000000704007986 */ /* 0x0007e4000c10111a */
.L_x_415:
[----:B------:R-:W-:Y:S05]  /*1190*/  BSYNC.RECONVERGENT B0 ;  /* 0x0000000000007941 */ /* 0x000fea0003800200 */
.L_x_414:
[----:B01234-:R-:W-:Y:S01]  /*11a0*/  IMAD.U32 R5, RZ, RZ, UR33 ;  /* 0x00000021ff057e24 */ /* 0x01ffe2000f8e00ff */
[----:B------:R-:W-:-:S03]  /*11b0*/  UIMAD.WIDE.U32 UR4, UR33, 0x8, UR4 ;  /* 0x00000008210478a5 */ /* 0x000fc6000f8e0004 */
[----:B------:R-:W-:Y:S01]  /*11c0*/  IMAD.WIDE.U32 R2, R5, 0x8, R2 ;  /* 0x0000000805027825 */ /* 0x000fe200078e0002 */
[----:B------:R-:W-:Y:S08]  /*11d0*/  BRA.U UP0, `(.L_x_416) ;  /* 0xfffffff500207547 */ /* 0x000ff0000b83ffff */
.L_x_399:
[----:B------:R-:W-:-:S04]  /*11e0*/  ULOP3.LUT UR15, UR9, 0x1, URZ, 0xc0, !UPT ;  /* 0x00000001090f7892 */ /* 0x000fc8000f8ec0ff */
[----:B------:R-:W-:-:S06]  /*11f0*/  UISETP.NE.U32.AND UP0, UPT, UR15, 0x1, UPT ;  /* 0x000000010f00788c */ /* 0x000fcc000bf05070 */
[----:B------:R-:W-:-:S13]  /*1200*/  PLOP3.LUT P0, PT, PT, PT, UP0, 0x80, 0x8 ;  /* 0x000000000008781c */ /* 0x000fda0003f0f008 */
[----:B------:R-:W-:Y:S05]  /*1210*/  @!P0 EXIT ;  /* 0x000000000000894d */ /* 0x000fea0003800000 */
[----:B-----5:R-:W0:Y:S01]  /*1220*/  S2R R14, SR_TID.X ;  /* 0x00000000000e7919 */ /* 0x020e220000002100 */
[----:B------:R-:W1:Y:S01]  /*1230*/  LDCU UR6, c[0x0][0x360] ;  /* 0x00006c00ff0677ac */ /* 0x000e620008000800 */
[----:B------:R-:W-:Y:S02]  /*1240*/  PRMT R10, RZ, 0x7610, R10 ;  /* 0x00007610ff0a7816 */ /* 0x000fe4000000000a */
[----:B------:R-:W-:Y:S02]  /*1250*/  PRMT R11, RZ, 0x7610, R11 ;  /* 0x00007610ff0b7816 */ /* 0x000fe4000000000b */
[----:B0-----:R-:W-:-:S04]  /*1260*/  IADD3 R14, P0, PT, R14, UR4, RZ ;  /* 0x000000040e0e7c10 */ /* 0x001fc8000ff1e0ff */
[C---:B-1----:R-:W-:Y:S01]  /*1270*/  IADD3 R15, P2, PT, R14.reuse, UR6, RZ ;  /* 0x000000060e0f7c10 */ /* 0x042fe2000ff5e0ff */
[----:B------:R-:W-:Y:S01]  /*1280*/  IMAD.X R18, RZ, RZ, UR5, P0 ;  /* 0x00000005ff127e24 */ /* 0x000fe200080e06ff */
[----:B------:R-:W-:Y:S02]  /*1290*/  ISETP.GE.U32.AND P0, PT, R14, UR30, PT ;  /* 0x0000001e0e007c0c */ /* 0x000fe4000bf06070 */
[C---:B------:R-:W-:Y:S01]  /*12a0*/  IADD3 R16, P3, PT, R15.reuse, UR6, RZ ;  /* 0x000000060f107c10 */ /* 0x040fe2000ff7e0ff */
[----:B------:R-:W-:Y:S01]  /*12b0*/  IMAD.X R19, RZ, RZ, R18, P2 ;  /* 0x000000ffff137224 */ /* 0x000fe200010e0612 */
[----:B------:R-:W-:Y:S02]  /*12c0*/  ISETP.GE.U32.AND P1, PT, R15, UR30, PT ;  /* 0x0000001e0f007c0c */ /* 0x000fe4000bf26070 */
[----:B------:R-:W-:Y:S01]  /*12d0*/  ISETP.GE.AND.EX P0, PT, R18, UR31, PT, P0 ;  /* 0x0000001f12007c0c */ /* 0x000fe2000bf06300 */
[----:B------:R-:W-:Y:S01]  /*12e0*/  IMAD.X R20, RZ, RZ, R19, P3 ;  /* 0x000000ffff147224 */ /* 0x000fe200018e0613 */
[----:B------:R-:W-:-:S02]  /*12f0*/  IADD3 R0, P5, PT, R16, UR6, RZ ;  /* 0x0000000610007c10 */ /* 0x000fc4000ffbe0ff */
[----:B------:R-:W-:Y:S02]  /*1300*/  ISETP.GE.U32.AND P2, PT, R16, UR30, PT ;  /* 0x0000001e10007c0c */ /* 0x000fe4000bf46070 */
[----:B------:R-:W-:Y:S01]  /*1310*/  ISETP.GE.AND.EX P1, PT, R19, UR31, PT, P1 ;  /* 0x0000001f13007c0c */ /* 0x000fe2000bf26310 */
[----:B------:R-:W-:Y:S01]  /*1320*/  IMAD.X R17, RZ, RZ, R20, P5 ;  /* 0x000000ffff117224 */ /* 0x000fe200028e0614 */
[----:B------:R-:W-:Y:S02]  /*1330*/  ISETP.GE.AND.EX P2, PT, R20, UR31, PT, P2 ;  /* 0x0000001f14007c0c */ /* 0x000fe4000bf46320 */
[----:B------:R-:W-:-:S03]  /*1340*/  ISETP.GE.U32.AND P3, PT, R0, UR30, PT ;  /* 0x0000001e00007c0c */ /* 0x000fc6000bf66070 */
[----:B------:R-:W-:Y:S02]  /*1350*/  @!P0 IADD3 R2, P4, PT, R14, UR28, RZ ;  /* 0x0000001c0e028c10 */ /* 0x000fe4000ff9e0ff */
[----:B------:R-:W-:Y:S02]  /*1360*/  ISETP.GE.AND.EX P3, PT, R17, UR31, PT, P3 ;  /* 0x0000001f11007c0c */ /* 0x000fe4000bf66330 */
[----:B------:R-:W-:Y:S02]  /*1370*/  @!P0 IADD3.X R3, PT, PT, R18, UR7, RZ, P4, !PT ;  /* 0x0000000712038c10 */ /* 0x000fe4000a7fe4ff */
[----:B------:R-:W-:Y:S02]  /*1380*/  @!P1 IADD3 R4, P5, PT, R15, UR28, RZ ;  /* 0x0000001c0f049c10 */ /* 0x000fe4000ffbe0ff */
[----:B------:R-:W-:Y:S01]  /*1390*/  @!P2 IADD3 R6, P4, PT, R16, UR28, RZ ;  /* 0x0000001c1006ac10 */ /* 0x000fe2000ff9e0ff */
[----:B------:R0:W2:Y:S01]  /*13a0*/  @!P0 LDG.E.U8 R10, desc[UR26][R2.64] ;  /* 0x0000001a020a8981 */ /* 0x0000a2000c1e1100 */
[----:B------:R-:W-:-:S02]  /*13b0*/  @!P1 IADD3.X R5, PT, PT, R19, UR7, RZ, P5, !PT ;  /* 0x0000000713059c10 */ /* 0x000fc4000affe4ff */
[----:B------:R-:W-:Y:S02]  /*13c0*/  PRMT R12, RZ, 0x7610, R12 ;  /* 0x00007610ff0c7816 */ /* 0x000fe4000000000c */
[----:B------:R-:W-:Y:S01]  /*13d0*/  @!P2 IADD3.X R7, PT, PT, R20, UR7, RZ, P4, !PT ;  /* 0x000000071407ac10 */ /* 0x000fe2000a7fe4ff */
[----:B------:R1:W3:Y:S01]  /*13e0*/  @!P1 LDG.E.U8 R11, desc[UR26][R4.64] ;  /* 0x0000001a040b9981 */ /* 0x0002e2000c1e1100 */
[----:B------:R-:W-:Y:S02]  /*13f0*/  @!P3 IADD3 R8, P4, PT, R0, UR28, RZ ;  /* 0x0000001c0008bc10 */ /* 0x000fe4000ff9e0ff */
[----:B------:R-:W-:Y:S01]  /*1400*/  PRMT R13, RZ, 0x7610, R13 ;  /* 0x00007610ff0d7816 */ /* 0x000fe2000000000d */
[----:B------:R4:W3:Y:S01]  /*1410*/  @!P2 LDG.E.U8 R12, desc[UR26][R6.64] ;  /* 0x0000001a060ca981 */ /* 0x0008e2000c1e1100 */
[----:B------:R-:W-:-:S05]  /*1420*/  @!P3 IADD3.X R9, PT, PT, R17, UR7, RZ, P4, !PT ;  /* 0x000000071109bc10 */ /* 0x000fca000a7fe4ff */
[----:B------:R2:W3:Y:S01]  /*1430*/  @!P3 LDG.E.U8 R13, desc[UR26][R8.64] ;  /* 0x0000001a080db981 */ /* 0x0004e2000c1e1100 */
        /* <DEDUP_REMOVED lines=9> */
[----:B------:R-:W-:Y:S01]  /*14d0*/  @!P1 IADD3.X R5, PT, PT, R19, UR8, RZ, P4, !PT ;  /* 0x0000000813059c10 */ /* 0x000fe2000a7fe4ff */
[----:B0-----:R-:W-:-:S04]  /*14e0*/  UIADD3 UR6, UPT, UPT, URZ, -UR6, URZ ;  /* 0x80000006ff067290 */ /* 0x001fc8000fffe0ff */
[----:B------:R-:W-:Y:S01]  /*14f0*/  UPRMT UR6, UR6, 0x7710, URZ ;  /* 0x0000771006067896 */ /* 0x000fe200080000ff */
[----:B----4-:R-:W-:-:S04]  /*1500*/  @!P2 IADD3 R6, P4, PT, R16, UR29, RZ ;  /* 0x0000001d1006ac10 */ /* 0x010fc8000ff9e0ff */
[----:B------:R-:W-:Y:S01]  /*1510*/  @!P2 IADD3.X R7, PT, PT, R20, UR8, RZ, P4, !PT ;  /* 0x000000081407ac10 */ /* 0x000fe2000a7fe4ff */
[----:B--2---:R-:W-:Y:S02]  /*1520*/  VIADD R9, R10, UR6 ;  /* 0x000000060a097c36 */ /* 0x004fe40008000000 */
[----:B---3--:R-:W-:-:S03]  /*1530*/  VIADD R11, R11, UR6 ;  /* 0x000000060b0b7c36 */ /* 0x008fc60008000000 */
[----:B------:R0:W-:Y:S01]  /*1540*/  @!P0 STG.E.U8 desc[UR26][R2.64], R9 ;  /* 0x0000000902008986 */ /* 0x0001e2000c10111a */
[----:B------:R-:W-:-:S03]  /*1550*/  VIADD R15, R12, UR6 ;  /* 0x000000060c0f7c36 */ /* 0x000fc60008000000 */
[----:B------:R0:W-:Y:S04]  /*1560*/  @!P1 STG.E.U8 desc[UR26][R4.64], R11 ;  /* 0x0000000b04009986 */ /* 0x0001e8000c10111a */
[----:B------:R0:W-:Y:S01]  /*1570*/  @!P2 STG.E.U8 desc[UR26][R6.64], R15 ;  /* 0x0000000f0600a986 */ /* 0x0001e2000c10111a */
[----:B------:R-:W-:Y:S01]  /*1580*/  VIADD R13, R13, UR6 ;  /* 0x000000060d0d7c36 */ /* 0x000fe20008000000 */
[----:B------:R-:W-:Y:S06]  /*1590*/  @P3 EXIT ;  /* 0x000000000000394d */ /* 0x000fec0003800000 */
[----:B0-----:R-:W-:-:S04]  /*15a0*/  IADD3 R2, P0, PT, R0, UR29, RZ ;  /* 0x0000001d00027c10 */ /* 0x001fc8000ff1e0ff */
[----:B------:R-:W-:-:S05]  /*15b0*/  IADD3.X R3, PT, PT, R17, UR8, RZ, P0, !PT ;  /* 0x0000000811037c10 */ /* 0x000fca00087fe4ff */
[----:B------:R-:W-:Y:S01]  /*15c0*/  STG.E.U8 desc[UR26][R2.64], R13 ;  /* 0x0000000d02007986 */ /* 0x000fe2000c10111a */
[----:B------:R-:W-:Y:S05]  /*15d0*/  EXIT ;  /* 0x000000000000794d */ /* 0x000fea0003800000 */
.L_x_398:
        /* <DEDUP_REMOVED lines=9> */
.L_x_417:
[C---:B------:R-:W-:Y:S01]  /*1670*/  IMAD.SHL.U32 R8, R9.reuse, 0x4, RZ ;  /* 0x0000000409087824 */ /* 0x040fe200078e00ff */
[----:B------:R-:W-:-:S04]  /*1680*/  SHF.L.U64.HI R11, R9, 0x2, R10 ;  /* 0x00000002090b7819 */ /* 0x000fc8000001020a */
[----:B------:R-:W-:-:S04]  /*1690*/  IADD3 R2, P0, PT, R8, UR28, RZ ;  /* 0x0000001c08027c10 */ /* 0x000fc8000ff1e0ff */
[----:B------:R-:W-:-:S05]  /*16a0*/  IADD3.X R3, PT, PT, R11, UR7, RZ, P0, !PT ;  /* 0x000000070b037c10 */ /* 0x000fca00087fe4ff */
[----:B------:R-:W2:Y:S02]  /*16b0*/  LDG.E R2, desc[UR26][R2.64] ;  /* 0x0000001a02027981 */ /* 0x000ea4000c1e1900 */
[C---:B--2---:R-:W-:Y:S02]  /*16c0*/  PRMT R0, R2.reuse, 0x7770, RZ ;  /* 0x0000777002007816 */ /* 0x044fe400000000ff */
[C---:B------:R-:W-:Y:S02]  /*16d0*/  PRMT R4, R2.reuse, 0x7771, RZ ;  /* 0x0000777102047816 */ /* 0x040fe400000000ff */
[----:B------:R-:W-:Y:S01]  /*16e0*/  PRMT R6, R2, 0x7773, RZ ;  /* 0x0000777302067816 */ /* 0x000fe200000000ff */
[----:B------:R-:W-:Y:S01]  /*16f0*/  VIADD R0, R0, UR4 ;  /* 0x0000000400007c36 */ /* 0x000fe20008000000 */
[----:B------:R-:W-:Y:S01]  /*1700*/  PRMT R5, R2, 0x7772, RZ ;  /* 0x0000777202057816 */ /* 0x000fe200000000ff */
[----:B------:R-:W-:Y:S01]  /*1710*/  VIADD R4, R4, UR4 ;  /* 0x0000000404047c36 */ /* 0x000fe20008000000 */
[----:B------:R-:W-:Y:S01]  /*1720*/  IADD3 R2, P0, PT, R8, UR29, RZ ;  /* 0x0000001d08027c10 */ /* 0x000fe2000ff1e0ff */
[----:B------:R-:W-:Y:S01]  /*1730*/  VIADD R6, R6, UR4 ;  /* 0x0000000406067c36 */ /* 0x000fe20008000000 */
[----:B------:R-:W-:Y:S01]  /*1740*/  LOP3.LUT R7, R0, 0xffff, RZ, 0xc0, !PT ;  /* 0x0000ffff00077812 */ /* 0x000fe200078ec0ff */
[----:B------:R-:W-:Y:S01]  /*1750*/  VIADD R5, R5, UR4 ;  /* 0x0000000405057c36 */ /* 0x000fe20008000000 */
[----:B------:R-:W-:-:S02]  /*1760*/  LOP3.LUT R4, R4, 0xffff, RZ, 0xc0, !PT ;  /* 0x0000ffff04047812 */ /* 0x000fc400078ec0ff */
[----:B------:R-:W-:Y:S02]  /*1770*/  LOP3.LUT R6, R6, 0xffff, RZ, 0xc0, !PT ;  /* 0x0000ffff06067812 */ /* 0x000fe400078ec0ff */
[----:B------:R-:W-:Y:S02]  /*1780*/  LOP3.LUT R5, R5, 0xffff, RZ, 0xc0, !PT ;  /* 0x0000ffff05057812 */ /* 0x000fe400078ec0ff */
[----:B------:R-:W-:Y:S02]  /*1790*/  IADD3.X R3, PT, PT, R11, UR8, RZ, P0, !PT ;  /* 0x000000080b037c10 */ /* 0x000fe400087fe4ff */
[----:B0-----:R-:W-:Y:S02]  /*17a0*/  IADD3 R9, P0, PT, R9, UR5, RZ ;  /* 0x0000000509097c10 */ /* 0x001fe4000ff1e0ff */
[----:B------:R-:W-:Y:S02]  /*17b0*/  PRMT R4, R7, 0x3340, R4 ;  /* 0x0000334007047816 */ /* 0x000fe40000000004 */
[----:B------:R-:W-:Y:S01]  /*17c0*/  PRMT R5, R5, 0x3340, R6 ;  /* 0x0000334005057816 */ /* 0x000fe20000000006 */
[----:B------:R-:W-:-:S02]  /*17d0*/  IMAD.SHL.U32 R0, R9, 0x4, RZ ;  /* 0x0000000409007824 */ /* 0x000fc400078e00ff */
[----:B------:R-:W-:Y:S01]  /*17e0*/  IMAD.X R10, RZ, RZ, R10, P0 ;  /* 0x000000ffff0a7224 */ /* 0x000fe200000e060a */
[----:B------:R-:W-:Y:S02]  /*17f0*/  PRMT R5, R4, 0x5410, R5 ;  /* 0x0000541004057816 */ /* 0x000fe40000000005 */
[----:B------:R-:W-:Y:S02]  /*1800*/  ISETP.LT.U32.AND P1, PT, R0, UR12, PT ;  /* 0x0000000c00007c0c */ /* 0x000fe4000bf21070 */
[C---:B------:R-:W-:Y:S01]  /*1810*/  LOP3.LUT P0, RZ, R9.reuse, 0xffffc000, RZ, 0xc0, !PT ;  /* 0xffffc00009ff7812 */ /* 0x040fe2000780c0ff */
[----:B------:R1:W-:Y:S01]  /*1820*/  STG.E desc[UR26][R2.64], R5 ;  /* 0x0000000502007986 */ /* 0x0003e2000c10191a */
[----:B------:R-:W-:Y:S02]  /*1830*/  SHF.L.U64.HI R0, R9, 0x2, R10 ;  /* 0x0000000209007819 */ /* 0x000fe4000001020a */
[----:B------:R-:W-:Y:S02]  /*1840*/  LOP3.LUT P0, RZ, R10, 0x3fffffff, RZ, 0xc0, P0 ;  /* 0x3fffffff0aff7812 */ /* 0x000fe4000000c0ff */
[----:B------:R-:W-:-:S13]  /*1850*/  ISETP.LT.AND.EX P1, PT, R0, UR9, PT, P1 ;  /* 0x0000000900007c0c */ /* 0x000fda000bf21310 */
[----:B-1----:R-:W-:Y:S05]  /*1860*/  @!P0 BRA P1, `(.L_x_417) ;  /* 0xfffffffc00808947 */ /* 0x002fea000083ffff */
[----:B------:R-:W-:Y:S05]  /*1870*/  EXIT ;  /* 0x000000000000794d */ /* 0x000fea0003800000 */
        .weak           $__internal_46_$__cuda_sm20_div_u16
        .type           $__internal_46_$__cuda_sm20_div_u16,@function
        .size           $__internal_46_$__cuda_sm20_div_u16,(.L_x_4190 - $__internal_46_$__cuda_sm20_div_u16)
$__internal_46_$__cuda_sm20_div_u16:
        /* <DEDUP_REMOVED lines=19> */
[----:B------:R-:W-:Y:S05]  /*19b0*/  RET.REL.NODEC R2 `(_ZN2at6native61_GLOBAL__N__44eb8e94_28_ForeachBinaryOpScalarList_cu_dda10a6925multi_tensor_apply_kernelINS1_28TensorListScalarListMetadataIaLi2EEENS1_25BinaryOpScalarListFunctorIaLi2ELi1ELi1EEEJSt5minusIaEEEEvT_T0_DpT1_) ;  /* 0xffffffe402907950 */ /* 0x000fea0003c3ffff */
.L_x_418:
        /* <DEDUP_REMOVED lines=12> */
.L_x_4190:


//--------------------- .text._ZN2at6native61_GLOBAL__N__44eb8e94_28_ForeachBinaryOpScalarList_cu_dda10a6925multi_tensor_apply_kernelINS1_28TensorListScalarListMetadataIhLi2EEENS1_25BinaryOpScalarListFunctorIhLi2ELi1ELi1EEEJSt5minusIhEEEEvT_T0_DpT1_ --------------------------
	.section	.text._ZN2at6native61_GLOBAL__N__44eb8e94_28_ForeachBinaryOpScalarList_cu_dda10a6925multi_tensor_apply_kernelINS1_28TensorListScalarListMetadataIhLi2EEENS1_25BinaryOpScalarListFunctorIhLi2ELi1ELi1EEEJSt5minusIhEEEEvT_T0_DpT1_,"ax",@progbits
	.align	128
.text._ZN2at6native61_GLOBAL__N__44eb8e94_28_ForeachBinaryOpScalarList_cu_dda10a6925multi_tensor_apply_kernelINS1_28TensorListScalarListMetadataIhLi2EEENS1_25BinaryOpScalarListFunctorIhLi2ELi1ELi1EEEJSt5minusIhEEEEvT_T0_DpT1_:
        .type           _ZN2at6native61_GLOBAL__N__44eb8e94_28_ForeachBinaryOpScalarList_cu_dda10a6925multi_tensor_apply_kernelINS1_28TensorListScalarListMetadataIhLi2EEENS1_25BinaryOpScalarListFunctorIhLi2ELi1ELi1EEEJSt5minusIhEEEEvT_T0_DpT1_,@function
        .size           _ZN2at6native61_GLOBAL__N__44eb8e94_28_ForeachBinaryOpScalarList_cu_dda10a6925multi_tensor_apply_kernelINS1_28TensorListScalarListMetadataIhLi2EEENS1_25BinaryOpScalarListFunctorIhLi2ELi1ELi1EEEJSt5minusIhEEEEvT_T0_DpT1_,(.L_x_4192 - _ZN2at6native61_GLOBAL__N__44eb8e94_28_ForeachBinaryOpScalarList_cu_dda10a6925multi_tensor_apply_kernelINS1_28TensorListScalarListMetadataIhLi2EEENS1_25BinaryOpScalarListFunctorIhLi2ELi1ELi1EEEJSt5minusIhEEEEvT_T0_DpT1_)
        .other          _ZN2at6native61_GLOBAL__N__44eb8e94_28_ForeachBinaryOpScalarList_cu_dda10a6925multi_tensor_apply_kernelINS1_28TensorListScalarListMetadataIhLi2EEENS1_25BinaryOpScalarListFunctorIhLi2ELi1ELi1EEEJSt5minusIhEEEEvT_T0_DpT1_,@"STO_CUDA_ENTRY STV_DEFAULT"
_ZN2at6native61_GLOBAL__N__44eb8e94_28_ForeachBinaryOpScalarList_cu_dda10a6925multi_tensor_apply_kernelINS1_28TensorListScalarListMetadataIhLi2EEENS1_25BinaryOpScalarListFunctorIhLi2ELi1ELi1EEEJSt5minusIhEEEEvT_T0_DpT1_:
        /* <DEDUP_REMOVED lines=42> */
[----:B------:R-:W-:Y:S05]  /*02a0*/  CALL.REL.NOINC `($__internal_47_$__cuda_sm20_div_u16) ;  /* 0x0000001400747944 */ /* 0x000fea0003c00000 */
        /* <DEDUP_REMOVED lines=59> */
.L_x_437:
        /* <DEDUP_REMOVED lines=57> */
.L_x_422:
[----:B------:R-:W-:Y:S05]  /*09f0*/  BSYNC.RECONVERGENT B0 ;  /* 0x0000000000007941 */ /* 0x000fea0003800200 */
.L_x_421:
        /* <DEDUP_REMOVED lines=24> */
.L_x_424:
[----:B------:R-:W-:Y:S05]  /*0b80*/  BSYNC.RECONVERGENT B0 ;  /* 0x0000000000007941 */ /* 0x000fea0003800200 */
.L_x_423:
        /* <DEDUP_REMOVED lines=13> */
.L_x_426:
[----:B------:R-:W-:Y:S05]  /*0c60*/  BSYNC.RECONVERGENT B0 ;  /* 0x0000000000007941 */ /* 0x000fea0003800200 */
.L_x_425:
        /* <DEDUP_REMOVED lines=13> */
.L_x_428:
[----:B------:R-:W-:Y:S05]  /*0d40*/  BSYNC.RECONVERGENT B0 ;  /* 0x0000000000007941 */ /* 0x000fea0003800200 */
.L_x_427:
        /* <DEDUP_REMOVED lines=26> */
.L_x_430:
[----:B------:R-:W-:Y:S05]  /*0ef0*/  BSYNC.RECONVERGENT B0 ;  /* 0x0000000000007941 */ /* 0x000fea0003800200 */
.L_x_429:
        /* <DEDUP_REMOVED lines=13> */
.L_x_432:
[----:B------:R-:W-:Y:S05]  /*0fd0*/  BSYNC.RECONVERGENT B0 ;  /* 0x0000000000007941 */ /* 0x000fea0003800200 */
.L_x_431:
        /* <DEDUP_REMOVED lines=13> */
.L_x_434:
[----:B------:R-:W-:Y:S05]  /*10b0*/  BSYNC.RECONVERGENT B0 ;  /* 0x0000000000007941 */ /* 0x000fea0003800200 */
.L_x_433:
        /* <DEDUP_REMOVED lines=13> */
.L_x_436:
[----:B------:R-:W-:Y:S05]  /*1190*/  BSYNC.RECONVERGENT B0 ;  /* 0x0000000000007941 */ /* 0x000fea0003800200 */
.L_x_435:
[----:B01234-:R-:W-:Y:S01]  /*11a0*/  IMAD.U32 R5, RZ, RZ, UR33 ;  /* 0x00000021ff057e24 */ /* 0x01ffe2000f8e00ff */
[----:B------:R-:W-:-:S03]  /*11b0*/  UIMAD.WIDE.U32 UR4, UR33, 0x8, UR4 ;  /* 0x00000008210478a5 */ /* 0x000fc6000f8e0004 */
[----:B------:R-:W-:Y:S01]  /*11c0*/  IMAD.WIDE.U32 R2, R5, 0x8, R2 ;  /* 0x0000000805027825 */ /* 0x000fe200078e0002 */
[----:B------:R-:W-:Y:S08]  /*11d0*/  BRA.U UP0, `(.L_x_437) ;  /* 0xfffffff500207547 */ /* 0x000ff0000b83ffff */
.L_x_420:
        /* <DEDUP_REMOVED lines=64> */
.L_x_419:
        /* <DEDUP_REMOVED lines=9> */
.L_x_438:
        /* <DEDUP_REMOVED lines=33> */
        .weak           $__internal_47_$__cuda_sm20_div_u16
        .type           $__internal_47_$__cuda_sm20_div_u16,@function
        .size           $__internal_47_$__cuda_sm20_div_u16,(.L_x_4192 - $__internal_47_$__cuda_sm20_div_u16)
$__internal_47_$__cuda_sm20_div_u16:
        /* <DEDUP_REMOVED lines=19> */
[----:B------:R-:W-:Y:S05]  /*19b0*/  RET.REL.NODEC R2 `(_ZN2at6native61_GLOBAL__N__44eb8e94_28_ForeachBinaryOpScalarList_cu_dda10a6925multi_tensor_apply_kernelINS1_28TensorListScalarListMetadataIhLi2EEENS1_25BinaryOpScalarListFunctorIhLi2ELi1ELi1EEEJSt5minusIhEEEEvT_T0_DpT1_) ;  /* 0xffffffe402907950 */ /* 0x000fea0003c3ffff */
.L_x_439:
        /* <DEDUP_REMOVED lines=12> */
.L_x_4192:


//--------------------- .text._ZN2at6native61_GLOBAL__N__44eb8e94_28_ForeachBinaryOpScalarList_cu_dda10a6925multi_tensor_apply_kernelINS1_28TensorListScalarListMetadataIfLi1EEENS1_25BinaryOpScalarListFunctorIN3c108BFloat16ELi1ELi1ELi0EEEJSt5minusIfEEEEvT_T0_DpT1_ --------------------------
	.section	.text._ZN2at6native61_GLOBAL__N__44eb8e94_28_ForeachBinaryOpScalarList_cu_dda10a6925multi_tensor_apply_kernelINS1_28TensorListScalarListMetadataIfLi1EEENS1_25BinaryOpScalarListFunctorIN3c108BFloat16ELi1ELi1ELi0EEEJSt5minusIfEEEEvT_T0_DpT1_,"ax",@progbits
	.align	128
.text._ZN2at6native61_GLOBAL__N__44eb8e94_28_ForeachBinaryOpScalarList_cu_dda10a6925multi_tensor_apply_kernelINS1_28TensorListScalarListMetadataIfLi1EEENS1_25BinaryOpScalarListFunctorIN3c108BFloat16ELi1ELi1ELi0EEEJSt5minusIfEEEEvT_T0_DpT1_:
        .type           _ZN2at6native61_GLOBAL__N__44eb8e94_28_ForeachBinaryOpScalarList_cu_dda10a6925multi_tensor_apply_kernelINS1_28TensorListScalarListMetadataIfLi1EEENS1_25BinaryOpScalarListFunctorIN3c108BFloat16ELi1ELi1ELi0EEEJSt5minusIfEEEEvT_T0_DpT1_,@function
        .size           _ZN2at6native61_GLOBAL__N__44eb8e94_28_ForeachBinaryOpScalarList_cu_dda10a6925multi_tensor_apply_kernelINS1_28TensorListScalarListMetadataIfLi1EEENS1_25BinaryOpScalarListFunctorIN3c108BFloat16ELi1ELi1ELi0EEEJSt5minusIfEEEEvT_T0_DpT1_,(.L_x_4194 - _ZN2at6native61_GLOBAL__N__44eb8e94_28_ForeachBinaryOpScalarList_cu_dda10a6925multi_tensor_apply_kernelINS1_28TensorListScalarListMetadataIfLi1EEENS1_25BinaryOpScalarListFunctorIN3c108BFloat16ELi1ELi1ELi0EEEJSt5minusIfEEEEvT_T0_DpT1_)
        .other          _ZN2at6native61_GLOBAL__N__44eb8e94_28_ForeachBinaryOpScalarList_cu_dda10a6925multi_tensor_apply_kernelINS1_28TensorListScalarListMetadataIfLi1EEENS1_25BinaryOpScalarListFunctorIN3c108BFloat16ELi1ELi1ELi0EEEJSt5minusIfEEEEvT_T0_DpT1_,@"STO_CUDA_ENTRY STV_DEFAULT"
_ZN2at6native61_GLOBAL__N__44eb8e94_28_ForeachBinaryOpScalarList_cu_dda10a6925multi_tensor_apply_kernelINS1_28TensorListScalarListMetadataIfLi1EEENS1_25BinaryOpScalarListFunctorIN3c108BFloat16ELi1ELi1ELi0EEEJSt5minusIfEEEEvT_T0_DpT1_:
        /* <DEDUP_REMOVED lines=39> */
[----:B------:R-:W-:Y:S05]  /*0270*/  CALL.REL.NOINC `($__internal_48_$__cuda_sm20_div_u16) ;  /* 0x0000000c00647944 */ /* 0x000fea0003c00000 */
[----:B------:R-:W-:Y:S01]  /*0280*/  LOP3.LUT R7, R6, 0xffff, RZ, 0xc0, !PT ;  /* 0x0000ffff06077812 */ /* 0x000fe200078ec0ff */
[----:B------:R-:W-:Y:S01]  /*0290*/  UISETP.GE.U32.AND UP0, UPT, UR4, UR11, UPT ;  /* 0x0000000b0400728c */ /* 0x000fe2000bf06070 */
[----:B------:R-:W0:Y:S01]  /*02a0*/  S2R R6, SR_TID.X ;  /* 0x0000000000067919 */ /* 0x000e220000002100 */
[----:B------:R-:W-:Y:S01]  /*02b0*/  UMOV UR6, URZ ;  /* 0x000000ff00067c82 */ /* 0x000fe20008000000 */
[----:B------:R-:W-:Y:S01]  /*02c0*/  LOP3.LUT R2, R7, 0x1, RZ, 0xc0, !PT ;  /* 0x0000000107027812 */ /* 0x000fe200078ec0ff */
[----:B------:R-:W-:Y:S01]  /*02d0*/  UISETP.GE.U32.AND.EX UP0, UPT, UR5, URZ, UPT, UP0 ;  /* 0x000000ff0500728c */ /* 0x000fe2000bf06100 */
[----:B------:R-:W-:Y:S02]  /*02e0*/  UMOV UR7, URZ ;  /* 0x000000ff00077c82 */ /* 0x000fe40008000000 */
[----:B------:R-:W-:-:S04]  /*02f0*/  ISETP.NE.U32.AND P0, PT, R2, 0x1, PT ;  /* 0x000000010200780c */ /* 0x000fc80003f05070 */
[----:B------:R-:W-:Y:S02]  /*0300*/  ISETP.NE.U32.AND.EX P0, PT, RZ, RZ, PT, P0 ;  /* 0x000000ffff00720c */ /* 0x000fe40003f05100 */
[----:B------:R-:W-:Y:S11]  /*0310*/  BRA.U !UP0, `(.L_x_441) ;  /* 0x0000000508e87547 */ /* 0x000ff6000b800000 */
[----:B------:R-:W-:Y:S01]  /*0320*/  VIADD R7, R7, 0x1 ;  /* 0x0000000107077836 */ /* 0x000fe20000000000 */
[----:B------:R-:W-:Y:S01]  /*0330*/  UMOV UR6, URZ ;  /* 0x000000ff00067c82 */ /* 0x000fe20008000000 */
[----:B------:R-:W-:Y:S01]  /*0340*/  UMOV UR7, URZ ;  /* 0x000000ff00077c82 */ /* 0x000fe20008000000 */
[----:B------:R-:W-:Y:S01]  /*0350*/  UMOV UR4, URZ ;  /* 0x000000ff00047c82 */ /* 0x000fe20008000000 */
[----:B------:R-:W-:Y:S01]  /*0360*/  UMOV UR5, URZ ;  /* 0x000000ff00057c82 */ /* 0x000fe20008000000 */
[----:B------:R-:W-:-:S07]  /*0370*/  LOP3.LUT R7, R7, 0x1fffe, RZ, 0xc0, !PT ;  /* 0x0001fffe07077812 */ /* 0x000fce00078ec0ff */
.L_x_442:
[----:B0-----:R-:W-:Y:S01]  /*0380*/  IADD3 R20, P1, PT, R6, UR6, RZ ;  /* 0x0000000606147c10 */ /* 0x001fe2000ff3e0ff */
[----:B------:R-:W-:Y:S01]  /*0390*/  USHF.L.U32 UR10, UR13, 0x1, URZ ;  /* 0x000000010d0a7899 */ /* 0x000fe200080006ff */
[----:B-1----:R-:W-:Y:S01]  /*03a0*/  PRMT R16, RZ, 0x7610, R16 ;  /* 0x00007610ff107816 */ /* 0x002fe20000000010 */
[----:B------:R-:W-:Y:S02]  /*03b0*/  USHF.R.U32.HI UR16, URZ, 0x1f, UR13 ;  /* 0x0000001fff107899 */ /* 0x000fe4000801160d */
[C---:B------:R-:W-:Y:S01]  /*03c0*/  IADD3 R14, P2, PT, R20.reuse, UR13, RZ ;  /* 0x0000000d140e7c10 */ /* 0x040fe2000ff5e0ff */
[----:B------:R-:W-:Y:S01]  /*03d0*/  IMAD.X R13, RZ, RZ, UR7, P1 ;  /* 0x00000007ff0d7e24 */ /* 0x000fe200088e06ff */
[----:B------:R-:W-:Y:S02]  /*03e0*/  ISETP.GE.U32.AND P3, PT, R20, UR17, PT ;  /* 0x0000001114007c0c */ /* 0x000fe4000bf66070 */
[----:B------:R-:W-:Y:S01]  /*03f0*/  ISETP.GE.U32.AND P4, PT, R14, UR17, PT ;  /* 0x000000110e007c0c */ /* 0x000fe2000bf86070 */
[----:B------:R-:W-:Y:S01]  /*0400*/  IMAD.X R12, RZ, RZ, R13, P2 ;  /* 0x000000ffff0c7224 */ /* 0x000fe200010e060d */
[----:B------:R-:W-:-:S02]  /*0410*/  ISETP.GE.AND.EX P3, PT, R13, UR18, PT, P3 ;  /* 0x000000120d007c0c */ /* 0x000fc4000bf66330 */
[----:B------:R-:W-:Y:S02]  /*0420*/  IADD3 R4, P2, PT, R14, UR13, RZ ;  /* 0x0000000d0e047c10 */ /* 0x000fe4000ff5e0ff */
[----:B------:R-:W-:Y:S02]  /*0430*/  LEA R2, P1, R20, UR8, 0x1 ;  /* 0x0000000814027c11 */ /* 0x000fe4000f8208ff */
[----:B------:R-:W-:Y:S01]  /*0440*/  ISETP.GE.U32.AND P5, PT, R4, UR17, PT ;  /* 0x0000001104007c0c */ /* 0x000fe2000bfa6070 */
[----:B------:R-:W-:Y:S01]  /*0450*/  IMAD.X R5, RZ, RZ, R12, P2 ;  /* 0x000000ffff057224 */ /* 0x000fe200010e060c */
[----:B------:R-:W-:Y:S02]  /*0460*/  ISETP.GE.AND.EX P4, PT, R12, UR18, PT, P4 ;  /* 0x000000120c007c0c */ /* 0x000fe4000bf86340 */
[----:B------:R-:W-:Y:S02]  /*0470*/  LEA.HI.X R3, R20, UR9, R13, 0x1, P1 ;  /* 0x0000000914037c11 */ /* 0x000fe400088f0c0d */
[----:B------:R-:W-:-:S02]  /*0480*/  IADD3 R10, P1, PT, R2, UR10, RZ ;  /* 0x0000000a020a7c10 */ /* 0x000fc4000ff3e0ff */
[----:B------:R-:W-:Y:S01]  /*0490*/  ISETP.GE.AND.EX P5, PT, R5, UR18, PT, P5 ;  /* 0x0000001205007c0c */ /* 0x000fe2000bfa6350 */
[----:B------:R-:W2:Y:S01]  /*04a0*/  @!P3 LDG.E.U16 R16, desc[UR14][R2.64] ;  /* 0x0000000e0210b981 */ /* 0x000ea2000c1e1500 */
[----:B------:R-:W-:Y:S02]  /*04b0*/  IADD3.X R11, PT, PT, R3, UR16, RZ, P1, !PT ;  /* 0x00000010030b7c10 */ /* 0x000fe40008ffe4ff */
[----:B------:R-:W-:Y:S02]  /*04c0*/  IADD3 R8, P6, PT, R10, UR10, RZ ;  /* 0x0000000a0a087c10 */ /* 0x000fe4000ffde0ff */
[----:B------:R-:W-:Y:S02]  /*04d0*/  PRMT R17, RZ, 0x7610, R17 ;  /* 0x00007610ff117816 */ /* 0x000fe40000000011 */
[----:B------:R-:W-:Y:S02]  /*04e0*/  IADD3 R4, P2, PT, R4, UR13, RZ ;  /* 0x0000000d04047c10 */ /* 0x000fe4000ff5e0ff */
[----:B------:R-:W-:-:S02]  /*04f0*/  PRMT R18, RZ, 0x7610, R18 ;  /* 0x00007610ff127816 */ /* 0x000fc40000000012 */
[----:B------:R-:W-:Y:S01]  /*0500*/  IADD3.X R9, PT, PT, R11, UR16, RZ, P6, !PT ;  /* 0x000000100b097c10 */ /* 0x000fe2000b7fe4ff */
[----:B------:R-:W-:Y:S01]  /*0510*/  IMAD.X R5, RZ, RZ, R5, P2 ;  /* 0x000000ffff057224 */ /* 0x000fe200010e0605 */
[----:B------:R-:W3:Y:S01]  /*0520*/  @!P4 LDG.E.U16 R17, desc[UR14][R10.64] ;  /* 0x0000000e0a11c981 */ /* 0x000ee2000c1e1500 */
[----:B------:R-:W-:-:S03]  /*0530*/  ISETP.GE.U32.AND P1, PT, R4, UR17, PT ;  /* 0x0000001104007c0c */ /* 0x000fc6000bf26070 */
[----:B------:R-:W4:Y:S01]  /*0540*/  @!P5 LDG.E.U16 R18, desc[UR14][R8.64] ;  /* 0x0000000e0812d981 */ /* 0x000f22000c1e1500 */
[----:B------:R-:W-:Y:S02]  /*0550*/  ISETP.GE.AND.EX P1, PT, R5, UR18, PT, P1 ;  /* 0x0000001205007c0c */ /* 0x000fe4000bf26310 */
[----:B------:R-:W-:Y:S02]  /*0560*/  IADD3 R4, P2, PT, R8, UR10, RZ ;  /* 0x0000000a08047c10 */ /* 0x000fe4000ff5e0ff */
[----:B------:R-:W-:Y:S02]  /*0570*/  PRMT R15, RZ, 0x7610, R15 ;  /* 0x00007610ff0f7816 */ /* 0x000fe4000000000f */
[----:B------:R-:W-:-:S07]  /*0580*/  IADD3.X R5, PT, PT, R9, UR16, RZ, P2, !PT ;  /* 0x0000001009057c10 */ /* 0x000fce00097fe4ff */
[----:B------:R-:W5:Y:S01]  /*0590*/  @!P1 LDG.E.U16 R15, desc[UR14][R4.64] ;  /* 0x0000000e040f9981 */ /* 0x000f62000c1e1500 */
[----:B------:R-:W-:-:S04]  /*05a0*/  IADD3 R20, P6, PT, R20, UR11, RZ ;  /* 0x0000000b14147c10 */ /* 0x000fc8000ffde0ff */
[----:B------:R-:W-:Y:S01]  /*05b0*/  ISETP.GE.U32.AND P2, PT, R20, UR17, PT ;  /* 0x0000001114007c0c */ /* 0x000fe2000bf46070 */
[----:B------:R-:W-:Y:S02]  /*05c0*/  IMAD.U32 R21, RZ, RZ, UR11 ;  /* 0x0000000bff157e24 */ /* 0x000fe4000f8e00ff */
[----:B------:R-:W-:-:S05]  /*05d0*/  IMAD.X R13, RZ, RZ, R13, P6 ;  /* 0x000000ffff0d7224 */ /* 0x000fca00030e060d */
[----:B------:R-:W-:Y:S01]  /*05e0*/  ISETP.GE.AND.EX P2, PT, R13, UR18, PT, P2 ;  /* 0x000000120d007c0c */ /* 0x000fe2000bf46320 */
[----:B--2---:R-:W-:-:S04]  /*05f0*/  IMAD.U32 R16, R16, 0x10000, RZ ;  /* 0x0001000010107824 */ /* 0x004fc800078e00ff */
[----:B------:R-:W-:-:S05]  /*0600*/  FADD.FTZ R16, R16, -UR12 ;  /* 0x8000000c10107e21 */ /* 0x000fca0008010000 */
[----:B------:R-:W-:Y:S01]  /*0610*/  F2FP.BF16.F32.PACK_AB R16, RZ, R16 ;  /* 0x00000010ff10723e */ /* 0x000fe200000010ff */
[----:B---3--:R-:W-:-:S03]  /*0620*/  IMAD.U32 R17, R17, 0x10000, RZ ;  /* 0x0001000011117824 */ /* 0x008fc600078e00ff */
[----:B------:R-:W-:Y:S01]  /*0630*/  PRMT R20, R16, 0x7610, R20 ;  /* 0x0000761010147816 */ /* 0x000fe20000000014 */
[----:B----4-:R-:W-:Y:S02]  /*0640*/  IMAD.U32 R19, R18, 0x10000, RZ ;  /* 0x0001000012137824 */ /* 0x010fe400078e00ff */
[----:B------:R-:W-:Y:S01]  /*0650*/  FADD.FTZ R18, R17, -UR12 ;  /* 0x8000000c11127e21 */ /* 0x000fe20008010000 */
[----:B------:R-:W-:Y:S02]  /*0660*/  @!P3 IMAD.MOV.U32 R16, RZ, RZ, R2 ;  /* 0x000000ffff10b224 */ /* 0x000fe400078e0002 */
[----:B------:R-:W-:Y:S02]  /*0670*/  @!P3 IMAD.MOV.U32 R17, RZ, RZ, R3 ;  /* 0x000000ffff11b224 */ /* 0x000fe400078e0003 */
[----:B------:R-:W-:Y:S01]  /*0680*/  F2FP.BF16.F32.PACK_AB R18, RZ, R18 ;  /* 0x00000012ff12723e */ /* 0x000fe200000010ff */
[----:B------:R-:W-:Y:S02]  /*0690*/  FADD.FTZ R19, R19, -UR12 ;  /* 0x8000000c13137e21 */ /* 0x000fe40008010000 */
[----:B------:R0:W-:Y:S01]  /*06a0*/  @!P3 STG.E.U16 desc[UR14][R16.64], R20 ;  /* 0x000000141000b986 */ /* 0x0001e2000c10150e */
[----:B------:R-:W-:-:S02]  /*06b0*/  PRMT R22, R18, 0x7610, R22 ;  /* 0x0000761012167816 */ /* 0x000fc40000000016 */
[----:B------:R-:W-:Y:S01]  /*06c0*/  LEA R2, P3, R21, R2, 0x1 ;  /* 0x0000000215027211 */ /* 0x000fe200078608ff */
[----:B-----5:R-:W-:Y:S01]  /*06d0*/  IMAD.U32 R15, R15, 0x10000, RZ ;  /* 0x000100000f0f7824 */ /* 0x020fe200078e00ff */
[----:B------:R-:W-:Y:S01]  /*06e0*/  F2FP.BF16.F32.PACK_AB R19, RZ, R19 ;  /* 0x00000013ff13723e */ /* 0x000fe200000010ff */
[----:B0-----:R-:W-:Y:S02]  /*06f0*/  @!P4 IMAD.MOV.U32 R16, RZ, RZ, R10 ;  /* 0x000000ffff10c224 */ /* 0x001fe400078e000a */
[----:B------:R-:W-:Y:S01]  /*0700*/  @!P4 IMAD.MOV.U32 R17, RZ, RZ, R11 ;  /* 0x000000ffff11c224 */ /* 0x000fe200078e000b */
[----:B------:R-:W-:-:S04]  /*0710*/  LEA.HI.X R3, R21, R3, RZ, 0x1, P3 ;  /* 0x0000000315037211 */ /* 0x000fc800018f0cff */
[----:B------:R-:W-:Y:S01]  /*0720*/  @!P4 STG.E.U16 desc[UR14][R16.64], R22 ;  /* 0x000000161000c986 */ /* 0x000fe2000c10150e */
[----:B------:R-:W-:Y:S01]  /*0730*/  IADD3 R14, P4, PT, R14, UR11, RZ ;  /* 0x0000000b0e0e7c10 */ /* 0x000fe2000ff9e0ff */
[----:B------:R-:W-:Y:S01]  /*0740*/  FADD.FTZ R15, R15, -UR12 ;  /* 0x8000000c0f0f7e21 */ /* 0x000fe20008010000 */
[----:B------:R-:W-:Y:S02]  /*0750*/  PRMT R11, R19, 0x7610, R11 ;  /* 0x00007610130b7816 */ /* 0x000fe4000000000b */
[----:B------:R-:W-:Y:S01]  /*0760*/  IADD3 R18, P3, PT, R14, UR13, RZ ;  /* 0x0000000d0e127c10 */ /* 0x000fe2000ff7e0ff */
[----:B------:R-:W-:Y:S01]  /*0770*/  IMAD.X R19, RZ, RZ, R12, P4 ;  /* 0x000000ffff137224 */ /* 0x000fe200020e060c */
[----:B------:R-:W-:Y:S02]  /*0780*/  F2FP.BF16.F32.PACK_AB R15, RZ, R15 ;  /* 0x0000000fff0f723e */ /* 0x000fe400000010ff */
[----:B------:R-:W-:Y:S01]  /*0790*/  IADD3 R20, P6, PT, R18, UR13, RZ ;  /* 0x0000000d12147c10 */ /* 0x000fe2000ffde0ff */
[----:B------:R-:W-:Y:S01]  /*07a0*/  IMAD.X R12, RZ, RZ, R19, P3 ;  /* 0x000000ffff0c7224 */ /* 0x000fe200018e0613 */
[----:B------:R-:W-:Y:S01]  /*07b0*/  LEA R10, P4, R14, UR8, 0x1 ;  /* 0x000000080e0a7c11 */ /* 0x000fe2000f8808ff */
[----:B------:R0:W-:Y:S01]  /*07c0*/  @!P5 STG.E.U16 desc[UR14][R8.64], R11 ;  /* 0x0000000b0800d986 */ /* 0x0001e2000c10150e */
[----:B------:R-:W-:-:S02]  /*07d0*/  ISETP.GE.U32.AND P3, PT, R18, UR17, PT ;  /* 0x0000001112007c0c */ /* 0x000fc4000bf66070 */
[C---:B------:R-:W-:Y:S02]  /*07e0*/  ISETP.GE.U32.AND P5, PT, R14.reuse, UR17, PT ;  /* 0x000000110e007c0c */ /* 0x040fe4000bfa6070 */
[----:B------:R-:W-:Y:S02]  /*07f0*/  PRMT R18, R15, 0x7610, R18 ;  /* 0x000076100f127816 */ /* 0x000fe40000000012 */
[----:B------:R-:W-:Y:S02]  /*0800*/  ISETP.GE.AND.EX P5, PT, R19, UR18, PT, P5 ;  /* 0x0000001213007c0c */ /* 0x000fe4000bfa6350 */
[----:B0-----:R-:W-:Y:S01]  /*0810*/  LEA.HI.X R11, R14, UR9, R19, 0x1, P4 ;  /* 0x000000090e0b7c11 */ /* 0x001fe2000a0f0c13 */
[----:B------:R-:W-:Y:S01]  /*0820*/  IMAD.X R8, RZ, RZ, R12, P6 ;  /* 0x000000ffff087224 */ /* 0x000fe200030e060c */
[----:B------:R-:W-:Y:S01]  /*0830*/  ISETP.GE.U32.AND P4, PT, R20, UR17, PT ;  /* 0x0000001114007c0c */ /* 0x000fe2000bf86070 */
[----:B------:R1:W-:Y:S01]  /*0840*/  @!P1 STG.E.U16 desc[UR14][R4.64], R18 ;  /* 0x0000001204009986 */ /* 0x0003e2000c10150e */
[----:B------:R-:W-:Y:S01]  /*0850*/  ISETP.GE.AND.EX P3, PT, R12, UR18, PT, P3 ;  /* 0x000000120c007c0c */ /* 0x000fe2000bf66330 */
[----:B------:R-:W-:Y:S01]  /*0860*/  IMAD.U32 R9, RZ, RZ, UR13 ;  /* 0x0000000dff097e24 */ /* 0x000fe2000f8e00ff */
[----:B------:R-:W-:-:S02]  /*0870*/  ISETP.GE.AND.EX P4, PT, R8, UR18, PT, P4 ;  /* 0x0000001208007c0c */ /* 0x000fc4000bf86340 */
[----:B------:R-:W-:Y:S01]  /*0880*/  IADD3 R12, P1, PT, R10, UR10, RZ ;  /* 0x0000000a0a0c7c10 */ /* 0x000fe2000ff3e0ff */
[----:B------:R-:W-:Y:S01]  /*0890*/  IMAD.U32 R19, RZ, RZ, UR13 ;  /* 0x0000000dff137e24 */ /* 0x000fe2000f8e00ff */
[----:B------:R-:W-:Y:S02]  /*08a0*/  PRMT R14, RZ, 0x7610, R14 ;  /* 0x00007610ff0e7816 */ /* 0x000fe4000000000e */
[----:B------:R-:W-:Y:S02]  /*08b0*/  LEA R8, P6, R9, R12, 0x1 ;  /* 0x0000000c09087211 */ /* 0x000fe400078c08ff */
[----:B------:R-:W-:Y:S02]  /*08c0*/  IADD3.X R13, PT, PT, R11, UR16, RZ, P1, !PT ;  /* 0x000000100b0d7c10 */ /* 0x000fe40008ffe4ff */
[----:B------:R-:W-:Y:S01]  /*08d0*/  PRMT R15, RZ, 0x7610, R15 ;  /* 0x00007610ff0f7816 */ /* 0x000fe2000000000f */
[----:B------:R-:W2:Y:S01]  /*08e0*/  @!P2 LDG.E.U16 R14, desc[UR14][R2.64] ;  /* 0x0000000e020ea981 */ /* 0x000ea2000c1e1500 */
[----:B------:R-:W-:-:S02]  /*08f0*/  PRMT R16, RZ, 0x7610, R16 ;  /* 0x00007610ff107816 */ /* 0x000fc40000000010 */
[----:B------:R-:W-:Y:S02]  /*0900*/  PRMT R17, RZ, 0x7610, R17 ;  /* 0x00007610ff117816 */ /* 0x000fe40000000011 */
[----:B------:R-:W-:Y:S01]  /*0910*/  LEA.HI.X R9, R19, R13, RZ, 0x1, P6 ;  /* 0x0000000d13097211 */ /* 0x000fe200030f0cff */
[----:B------:R-:W3:Y:S04]  /*0920*/  @!P5 LDG.E.U16 R15, desc[UR14][R10.64] ;  /* 0x0000000e0a0fd981 */ /* 0x000ee8000c1e1500 */
[----:B------:R-:W4:Y:S04]  /*0930*/  @!P3 LDG.E.U16 R16, desc[UR14][R12.64] ;  /* 0x0000000e0c10b981 */ /* 0x000f28000c1e1500 */
[----:B------:R-:W5:Y:S01]  /*0940*/  @!P4 LDG.E.U16 R17, desc[UR14][R8.64] ;  /* 0x0000000e0811c981 */ /* 0x000f62000c1e1500 */
[----:B------:R-:W-:-:S04]  /*0950*/  UIADD3 UR4, UP0, UPT, UR4, 0x2, URZ ;  /* 0x0000000204047890 */ /* 0x000fc8000ff1e0ff */
        /* <DEDUP_REMOVED lines=9> */
[----:B------:R-:W-:Y:S01]  /*09f0*/  FADD.FTZ R15, R15, -UR12 ;  /* 0x8000000c0f0f7e21 */ /* 0x000fe20008010000 */
[----:B-----5:R-:W-:Y:S02]  /*0a00*/  IMAD.U32 R17, R17, 0x10000, RZ ;  /* 0x0001000011117824 */ /* 0x020fe400078e00ff */
[----:B------:R-:W-:Y:S01]  /*0a10*/  FADD.FTZ R16, R16, -UR12 ;  /* 0x8000000c10107e21 */ /* 0x000fe20008010000 */
[----:B------:R-:W-:Y:S01]  /*0a20*/  F2FP.BF16.F32.PACK_AB R14, RZ, R14 ;  /* 0x0000000eff0e723e */ /* 0x000fe200000010ff */
[----:B------:R-:W-:Y:S01]  /*0a30*/  FADD.FTZ R17, R17, -UR12 ;  /* 0x8000000c11117e21 */ /* 0x000fe20008010000 */
[----:B------:R-:W-:-:S02]  /*0a40*/  F2FP.BF16.F32.PACK_AB R15, RZ, R15 ;  /* 0x0000000fff0f723e */ /* 0x000fc400000010ff */
[----:B------:R-:W-:Y:S02]  /*0a50*/  F2FP.BF16.F32.PACK_AB R16, RZ, R16 ;  /* 0x00000010ff10723e */ /* 0x000fe400000010ff */
[----:B------:R-:W-:Y:S01]  /*0a60*/  F2FP.BF16.F32.PACK_AB R17, RZ, R17 ;  /* 0x00000011ff11723e */ /* 0x000fe200000010ff */
[----:B------:R1:W-:Y:S04]  /*0a70*/  @!P2 STG.E.U16 desc[UR14][R2.64], R14 ;  /* 0x0000000e0200a986 */ /* 0x0003e8000c10150e */
[----:B------:R1:W-:Y:S04]  /*0a80*/  @!P5 STG.E.U16 desc[UR14][R10.64], R15 ;  /* 0x0000000f0a00d986 */ /* 0x0003e8000c10150e */
[----:B------:R1:W-:Y:S04]  /*0a90*/  @!P3 STG.E.U16 desc[UR14][R12.64], R16 ;  /* 0x000000100c00b986 */ /* 0x0003e8000c10150e */
[----:B------:R1:W-:Y:S01]  /*0aa0*/  @!P4 STG.E.U16 desc[UR14][R8.64], R17 ;  /* 0x000000110800c986 */ /* 0x0003e2000c10150e */
[----:B------:R-:W-:Y:S05]  /*0ab0*/  @P1 BRA `(.L_x_442) ;  /* 0xfffffff800301947 */ /* 0x000fea000383ffff */
.L_x_441:
[----:B------:R-:W-:Y:S05]  /*0ac0*/  @!P0 EXIT ;  /* 0x000000000000894d */ /* 0x000fea0003800000 */
[----:B0-----:R-:W-:Y:S01]  /*0ad0*/  IADD3 R6, P1, PT, R6, UR6, RZ ;  /* 0x0000000606067c10 */ /* 0x001fe2000ff3e0ff */
[----:B-1----:R-:W-:Y:S01]  /*0ae0*/  IMAD.U32 R9, RZ, RZ, UR13 ;  /* 0x0000000dff097e24 */ /* 0x002fe2000f8e00ff */
[----:B------:R-:W-:Y:S01]  /*0af0*/  USHF.L.U32 UR4, UR13, 0x1, URZ ;  /* 0x000000010d047899 */ /* 0x000fe200080006ff */
[----:B------:R-:W-:Y:S01]  /*0b00*/  PRMT R10, RZ, 0x7610, R10 ;  /* 0x00007610ff0a7816 */ /* 0x000fe2000000000a */
[----:B------:R-:W-:Y:S02]  /*0b10*/  USHF.R.U32.HI UR5, URZ, 0x1f, UR13 ;  /* 0x0000001fff057899 */ /* 0x000fe4000801160d */
[C---:B------:R-:W-:Y:S01]  /*0b20*/  IADD3 R2, P3, PT, R6.reuse, UR13, RZ ;  /* 0x0000000d06027c10 */ /* 0x040fe2000ff7e0ff */
[----:B------:R-:W-:Y:S01]  /*0b30*/  IMAD.X R3, RZ, RZ, UR7, P1 ;  /* 0x00000007ff037e24 */ /* 0x000fe200088e06ff */
[----:B------:R-:W-:Y:S02]  /*0b40*/  ISETP.GE.U32.AND P0, PT, R6, UR17, PT ;  /* 0x0000001106007c0c */ /* 0x000fe4000bf06070 */
[----:B------:R-:W-:Y:S01]  /*0b50*/  ISETP.GE.U32.AND P1, PT, R2, UR17, PT ;  /* 0x0000001102007c0c */ /* 0x000fe2000bf26070 */
[----:B------:R-:W-:Y:S01]  /*0b60*/  IMAD.X R7, RZ, RZ, R3, P3 ;  /* 0x000000ffff077224 */ /* 0x000fe200018e0603 */
[----:B------:R-:W-:-:S02]  /*0b70*/  LEA R4, P2, R6, UR8, 0x1 ;  /* 0x0000000806047c11 */ /* 0x000fc4000f8408ff */
[----:B------:R-:W-:Y:S02]  /*0b80*/  IADD3 R2, P3, PT, R2, UR13, RZ ;  /* 0x0000000d02027c10 */ /* 0x000fe4000ff7e0ff */
[----:B------:R-:W-:Y:S02]  /*0b90*/  ISETP.GE.AND.EX P0, PT, R3, UR18, PT, P0 ;  /* 0x0000001203007c0c */ /* 0x000fe4000bf06300 */
[----:B------:R-:W-:Y:S01]  /*0ba0*/  LEA.HI.X R5, R6, UR9, R3, 0x1, P2 ;  /* 0x0000000906057c11 */ /* 0x000fe200090f0c03 */
[----:B------:R-:W-:Y:S01]  /*0bb0*/  IMAD.X R3, RZ, RZ, R7, P3 ;  /* 0x000000ffff037224 */ /* 0x000fe200018e0607 */
[----:B------:R-:W-:Y:S02]  /*0bc0*/  ISETP.GE.U32.AND P2, PT, R2, UR17, PT ;  /* 0x0000001102007c0c */ /* 0x000fe4000bf46070 */
[----:B------:R-:W-:Y:S01]  /*0bd0*/  ISETP.GE.AND.EX P1, PT, R7, UR18, PT, P1 ;  /* 0x0000001207007c0c */ /* 0x000fe2000bf26310 */
[----:B------:R-:W-:Y:S01]  /*0be0*/  IMAD.WIDE.U32 R6, R9, 0x2, R4 ;  /* 0x0000000209067825 */ /* 0x000fe200078e0004 */
[----:B------:R-:W-:-:S02]  /*0bf0*/  ISETP.GE.AND.EX P2, PT, R3, UR18, PT, P2 ;  /* 0x0000001203007c0c */ /* 0x000fc4000bf46320 */
[----:B------:R-:W-:Y:S02]  /*0c00*/  IADD3 R2, P4, PT, R2, UR13, RZ ;  /* 0x0000000d02027c10 */ /* 0x000fe4000ff9e0ff */
[----:B------:R-:W-:Y:S01]  /*0c10*/  IADD3 R8, P3, PT, R6, UR4, RZ ;  /* 0x0000000406087c10 */ /* 0x000fe2000ff7e0ff */
[----:B------:R-:W2:Y:S01]  /*0c20*/  @!P0 LDG.E.U16 R10, desc[UR14][R4.64] ;  /* 0x0000000e040a8981 */ /* 0x000ea2000c1e1500 */
[----:B------:R-:W-:Y:S01]  /*0c30*/  PRMT R11, RZ, 0x7610, R11 ;  /* 0x00007610ff0b7816 */ /* 0x000fe2000000000b */
[----:B------:R-:W-:Y:S01]  /*0c40*/  IMAD.X R3, RZ, RZ, R3, P4 ;  /* 0x000000ffff037224 */ /* 0x000fe200020e0603 */
[----:B------:R-:W-:Y:S02]  /*0c50*/  PRMT R12, RZ, 0x7610, R12 ;  /* 0x00007610ff0c7816 */ /* 0x000fe4000000000c */
[----:B------:R-:W-:Y:S02]  /*0c60*/  IADD3.X R9, PT, PT, R7, UR5, RZ, P3, !PT ;  /* 0x0000000507097c10 */ /* 0x000fe40009ffe4ff */
[----:B------:R-:W-:Y:S01]  /*0c70*/  ISETP.GE.U32.AND P3, PT, R2, UR17, PT ;  /* 0x0000001102007c0c */ /* 0x000fe2000bf66070 */
[----:B------:R-:W3:Y:S03]  /*0c80*/  @!P1 LDG.E.U16 R11, desc[UR14][R6.64] ;  /* 0x0000000e060b9981 */ /* 0x000ee6000c1e1500 */
[----:B------:R-:W-:Y:S01]  /*0c90*/  ISETP.GE.AND.EX P3, PT, R3, UR18, PT, P3 ;  /* 0x0000001203007c0c */ /* 0x000fe2000bf66330 */
[----:B------:R-:W4:Y:S01]  /*0ca0*/  @!P2 LDG.E.U16 R12, desc[UR14][R8.64] ;  /* 0x0000000e080ca981 */ /* 0x000f22000c1e1500 */
[----:B------:R-:W-:-:S04]  /*0cb0*/  IADD3 R2, P4, PT, R8, UR4, RZ ;  /* 0x0000000408027c10 */ /* 0x000fc8000ff9e0ff */
[----:B------:R-:W-:-:S07]  /*0cc0*/  IADD3.X R3, PT, PT, R9, UR5, RZ, P4, !PT ;  /* 0x0000000509037c10 */ /* 0x000fce000a7fe4ff */
[----:B------:R-:W5:Y:S01]  /*0cd0*/  @!P3 LDG.E.U16 R0, desc[UR14][R2.64] ;  /* 0x0000000e0200b981 */ /* 0x000f62000c1e1500 */
[----:B--2---:R-:W-:-:S04]  /*0ce0*/  IMAD.U32 R10, R10, 0x10000, RZ ;  /* 0x000100000a0a7824 */ /* 0x004fc800078e00ff */
[----:B------:R-:W-:Y:S01]  /*0cf0*/  FADD.FTZ R10, R10, -UR12 ;  /* 0x8000000c0a0a7e21 */ /* 0x000fe20008010000 */
[----:B---3--:R-:W-:Y:S02]  /*0d00*/  IMAD.U32 R11, R11, 0x10000, RZ ;  /* 0x000100000b0b7824 */ /* 0x008fe400078e00ff */
[----:B----4-:R-:W-:Y:S02]  /*0d10*/  IMAD.U32 R12, R12, 0x10000, RZ ;  /* 0x000100000c0c7824 */ /* 0x010fe400078e00ff */
[----:B------:R-:W-:Y:S02]  /*0d20*/  FADD.FTZ R11, R11, -UR12 ;  /* 0x8000000c0b0b7e21 */ /* 0x000fe40008010000 */
[----:B------:R-:W-:Y:S01]  /*0d30*/  FADD.FTZ R12, R12, -UR12 ;  /* 0x8000000c0c0c7e21 */ /* 0x000fe20008010000 */
[----:B------:R-:W-:Y:S02]  /*0d40*/  F2FP.BF16.F32.PACK_AB R10, RZ, R10 ;  /* 0x0000000aff0a723e */ /* 0x000fe400000010ff */
        /* <DEDUP_REMOVED lines=8> */
[----:B------:R-:W-:-:S05]  /*0dd0*/  F2FP.BF16.F32.PACK_AB R0, RZ, R0 ;  /* 0x00000000ff00723e */ /* 0x000fca00000010ff */
[----:B------:R-:W-:Y:S01]  /*0de0*/  STG.E.U16 desc[UR14][R2.64], R0 ;  /* 0x0000000002007986 */ /* 0x000fe2000c10150e */
[----:B------:R-:W-:Y:S05]  /*0df0*/  EXIT ;  /* 0x000000000000794d */ /* 0x000fea0003800000 */
.L_x_440:
[----:B------:R-:W0:Y:S02]  /*0e00*/  S2R R8, SR_TID.X ;  /* 0x0000000000087919 */ /* 0x000e240000002100 */
[----:B0-----:R-:W-:-:S03]  /*0e10*/  IMAD.WIDE.U32 R2, R8, 0x4, RZ ;  /* 0x0000000408027825 */ /* 0x001fc600078e00ff */
[----:B------:R-:W-:-:S04]  /*0e20*/  ISETP.GE.U32.AND P0, PT, R2, UR16, PT ;  /* 0x0000001002007c0c */ /* 0x000fc8000bf06070 */
[----:B------:R-:W-:-:S13]  /*0e30*/  ISETP.GE.AND.EX P0, PT, R3, UR10, PT, P0 ;  /* 0x0000000a03007c0c */ /* 0x000fda000bf06300 */
[----:B------:R-:W-:Y:S05]  /*0e40*/  @P0 EXIT ;  /* 0x000000000000094d */ /* 0x000fea0003800000 */
[----:B------:R-:W-:Y:S01]  /*0e50*/  IMAD.MOV.U32 R9, RZ, RZ, RZ ;  /* 0x000000ffff097224 */ /* 0x000fe200078e00ff */
[----:B------:R-:W0:Y:S06]  /*0e60*/  LDCU UR4, c[0x0][0x360] ;  /* 0x00006c00ff0477ac */ /* 0x000e2c0008000800 */
.L_x_443:
[----:B------:R-:W-:-:S04]  /*0e70*/  LEA R2, P0, R8, UR8, 0x3 ;  /* 0x0000000808027c11 */ /* 0x000fc8000f8018ff */
[----:B------:R-:W-:-:S05]  /*0e80*/  LEA.HI.X R3, R8, UR9, R9, 0x3, P0 ;  /* 0x0000000908037c11 */ /* 0x000fca00080f1c09 */
[----:B------:R-:W2:Y:S01]  /*0e90*/  LDG.E.64 R6, desc[UR14][R2.64] ;  /* 0x0000000e02067981 */ /* 0x000ea2000c1e1b00 */
[----:B0-----:R-:W-:-:S05]  /*0ea0*/  IADD3 R8, P0, PT, R8, UR4, RZ ;  /* 0x0000000408087c10 */ /* 0x001fca000ff1e0ff */
[----:B------:R-:W-:Y:S01]  /*0eb0*/  IMAD.X R9, RZ, RZ, R9, P0 ;  /* 0x000000ffff097224 */ /* 0x000fe200000e0609 */
[----:B------:R-:W-:-:S04]  /*0ec0*/  LOP3.LUT P0, RZ, R8, 0xffffc000, RZ, 0xc0, !PT ;  /* 0xffffc00008ff7812 */ /* 0x000fc8000780c0ff */
[----:B------:R-:W-:Y:S02]  /*0ed0*/  LOP3.LUT P0, RZ, R9, 0x3fffffff, RZ, 0xc0, P0 ;  /* 0x3fffffff09ff7812 */ /* 0x000fe4000000c0ff */
[C---:B--2---:R-:W-:Y:S01]  /*0ee0*/  PRMT R0, R6.reuse, 0x7632, R0 ;  /* 0x0000763206007816 */ /* 0x044fe20000000000 */
[----:B------:R-:W-:Y:S01]  /*0ef0*/  IMAD.U32 R5, R6, 0x10000, RZ ;  /* 0x0001000006057824 */ /* 0x000fe200078e00ff */
[C---:B------:R-:W-:Y:S01]  /*0f00*/  PRMT R4, R7.reuse, 0x7632, R4 ;  /* 0x0000763207047816 */ /* 0x040fe20000000004 */
[----:B------:R-:W-:Y:S02]  /*0f10*/  IMAD.U32 R6, R7, 0x10000, RZ ;  /* 0x0001000007067824 */ /* 0x000fe400078e00ff */
[----:B------:R-:W-:Y:S02]  /*0f20*/  IMAD.U32 R0, R0, 0x10000, RZ ;  /* 0x0001000000007824 */ /* 0x000fe400078e00ff */
[----:B------:R-:W-:Y:S01]  /*0f30*/  FADD.FTZ R5, R5, -UR12 ;  /* 0x8000000c05057e21 */ /* 0x000fe20008010000 */
[----:B------:R-:W-:-:S02]  /*0f40*/  IMAD.U32 R4, R4, 0x10000, RZ ;  /* 0x0001000004047824 */ /* 0x000fc400078e00ff */
[----:B------:R-:W-:Y:S01]  /*0f50*/  FADD.FTZ R6, R6, -UR12 ;  /* 0x8000000c06067e21 */ /* 0x000fe20008010000 */
[----:B------:R-:W-:Y:S01]  /*0f60*/  FADD.FTZ R0, R0, -UR12 ;  /* 0x8000000c00007e21 */ /* 0x000fe20008010000 */
[----:B------:R-:W-:-:S04]  /*0f70*/  FADD.FTZ R7, R4, -UR12 ;  /* 0x8000000c04077e21 */ /* 0x000fc80008010000 */
[----:B------:R-:W-:Y:S01]  /*0f80*/  F2FP.BF16.F32.PACK_AB R4, R0, R5 ;  /* 0x000000050004723e */ /* 0x000fe200000010ff */
[----:B------:R-:W-:Y:S01]  /*0f90*/  IMAD.SHL.U32 R0, R8, 0x4, RZ ;  /* 0x0000000408007824 */ /* 0x000fe200078e00ff */
[----:B------:R-:W-:-:S04]  /*0fa0*/  F2FP.BF16.F32.PACK_AB R5, R7, R6 ;  /* 0x000000060705723e */ /* 0x000fc800000010ff */
[----:B------:R-:W-:Y:S01]  /*0fb0*/  ISETP.LT.U32.AND P1, PT, R0, UR16, PT ;  /* 0x0000001000007c0c */ /* 0x000fe2000bf21070 */
[----:B------:R1:W-:Y:S01]  /*0fc0*/  STG.E.64 desc[UR14][R2.64], R4 ;  /* 0x0000000402007986 */ /* 0x0003e2000c101b0e */
[----:B------:R-:W-:-:S04]  /*0fd0*/  SHF.L.U64.HI R0, R8, 0x2, R9 ;  /* 0x0000000208007819 */ /* 0x000fc80000010209 */
[----:B------:R-:W-:-:S13]  /*0fe0*/  ISETP.LT.AND.EX P1, PT, R0, UR10, PT, P1 ;  /* 0x0000000a00007c0c */ /* 0x000fda000bf21310 */
[----:B-1----:R-:W-:Y:S05]  /*0ff0*/  @!P0 BRA P1, `(.L_x_443) ;  /* 0xfffffffc009c8947 */ /* 0x002fea000083ffff */
[----:B------:R-:W-:Y:S05]  /*1000*/  EXIT ;  /* 0x000000000000794d */ /* 0x000fea0003800000 */
        .weak           $__internal_48_$__cuda_sm20_div_u16
        .type           $__internal_48_$__cuda_sm20_div_u16,@function
        .size           $__internal_48_$__cuda_sm20_div_u16,(.L_x_4194 - $__internal_48_$__cuda_sm20_div_u16)
$__internal_48_$__cuda_sm20_div_u16:
        /* <DEDUP_REMOVED lines=18> */
[----:B------:R-:W-:Y:S06]  /*1130*/  RET.REL.NODEC R2 `(_ZN2at6native61_GLOBAL__N__44eb8e94_28_ForeachBinaryOpScalarList_cu_dda10a6925multi_tensor_apply_kernelINS1_28TensorListScalarListMetadataIfLi1EEENS1_25BinaryOpScalarListFunctorIN3c108BFloat16ELi1ELi1ELi0EEEJSt5minusIfEEEEvT_T0_DpT1_) ;  /* 0xffffffec02b07950 */ /* 0x000fec0003c3ffff */
.L_x_444:
        /* <DEDUP_REMOVED lines=12> */
.L_x_4194:


//--------------------- .text._ZN2at6native61_GLOBAL__N__44eb8e94_28_ForeachBinaryOpScalarList_cu_dda10a6925multi_tensor_apply_kernelINS1_28TensorListScalarListMetadataIfLi1EEENS1_25BinaryOpScalarListFunctorIN3c104HalfELi1ELi1ELi0EEEJSt5minusIfEEEEvT_T0_DpT1_ --------------------------
	.section	.text._ZN2at6native61_GLOBAL__N__44eb8e94_28_ForeachBinaryOpScalarList_cu_dda10a6925multi_tensor_apply_kernelINS1_28TensorListScalarListMetadataIfLi1EEENS1_25BinaryOpScalarListFunctorIN3c104HalfELi1ELi1ELi0EEEJSt5minusIfEEEEvT_T0_DpT1_,"ax",@progbits
	.align	128
.text._ZN2at6native61_GLOBAL__N__44eb8e94_28_ForeachBinaryOpScalarList_cu_dda10a6925multi_tensor_apply_kernelINS1_28TensorListScalarListMetadataIfLi1EEENS1_25BinaryOpScalarListFunctorIN3c104HalfELi1ELi1ELi0EEEJSt5minusIfEEEEvT_T0_DpT1_:
        .type           _ZN2at6native61_GLOBAL__N__44eb8e94_28_ForeachBinaryOpScalarList_cu_dda10a6925multi_tensor_apply_kernelINS1_28TensorListScalarListMetadataIfLi1EEENS1_25BinaryOpScalarListFunctorIN3c104HalfELi1ELi1ELi0EEEJSt5minusIfEEEEvT_T0_DpT1_,@function
        .size           _ZN2at6native61_GLOBAL__N__44eb8e94_28_ForeachBinaryOpScalarList_cu_dda10a6925multi_tensor_apply_kernelINS1_28TensorListScalarListMetadataIfLi1EEENS1_25BinaryOpScalarListFunctorIN3c104HalfELi1ELi1ELi0EEEJSt5minusIfEEEEvT_T0_DpT1_,(.L_x_4196 - _ZN2at6native61_GLOBAL__N__44eb8e94_28_ForeachBinaryOpScalarList_cu_dda10a6925multi_tensor_apply_kernelINS1_28TensorListScalarListMetadataIfLi1EEENS1_25BinaryOpScalarListFunctorIN3c104HalfELi1ELi1ELi0EEEJSt5minusIfEEEEvT_T0_DpT1_)
        .other          _ZN2at6native61_GLOBAL__N__44eb8e94_28_ForeachBinaryOpScalarList_cu_dda10a6925multi_tensor_apply_kernelINS1_28TensorListScalarListMetadataIfLi1EEENS1_25BinaryOpScalarListFunctorIN3c104HalfELi1ELi1ELi0EEEJSt5minusIfEEEEvT_T0_DpT1_,@"STO_CUDA_ENTRY STV_DEFAULT"
_ZN2at6native61_GLOBAL__N__44eb8e94_28_ForeachBinaryOpScalarList_cu_dda10a6925multi_tensor_apply_kernelINS1_28TensorListScalarListMetadataIfLi1EEENS1_25BinaryOpScalarListFunctorIN3c104HalfELi1ELi1ELi0EEEJSt5minusIfEEEEvT_T0_DpT1_:
        /* <DEDUP_REMOVED lines=39> */
[----:B------:R-:W-:Y:S05]  /*0270*/  CALL.REL.NOINC `($__internal_49_$__cuda_sm20_div_u16) ;  /* 0x0000000c005c7944 */ /* 0x000fea0003c00000 */
        /* <DEDUP_REMOVED lines=16> */
.L_x_447:
        /* <DEDUP_REMOVED lines=12> */
[----:B------:R-:W-:Y:S01]  /*0440*/  ISETP.GE.AND.EX P4, PT, R12, UR18, PT, P4 ;  /* 0x000000120c007c0c */ /* 0x000fe2000bf86340 */
[----:B------:R-:W-:Y:S01]  /*0450*/  IMAD.X R5, RZ, RZ, R12, P2 ;  /* 0x000000ffff057224 */ /* 0x000fe200010e060c */
[----:B------:R-:W-:Y:S02]  /*0460*/  ISETP.GE.U32.AND P5, PT, R4, UR17, PT ;  /* 0x0000001104007c0c */ /* 0x000fe4000bfa6070 */
[----:B------:R-:W-:Y:S02]  /*0470*/  LEA.HI.X R3, R20, UR9, R13, 0x1, P1 ;  /* 0x0000000914037c11 */ /* 0x000fe400088f0c0d */
[----:B------:R-:W-:-:S02]  /*0480*/  IADD3 R10, P1, PT, R2, UR10, RZ ;  /* 0x0000000a020a7c10 */ /* 0x000fc4000ff3e0ff */
[----:B------:R-:W-:Y:S01]  /*0490*/  ISETP.GE.AND.EX P5, PT, R5, UR18, PT, P5 ;  /* 0x0000001205007c0c */ /* 0x000fe2000bfa6350 */
[----:B------:R-:W2:Y:S01]  /*04a0*/  @!P3 LDG.E.U16 R16, desc[UR14][R2.64] ;  /* 0x0000000e0210b981 */ /* 0x000ea2000c1e1500 */
[----:B------:R-:W-:Y:S02]  /*04b0*/  PRMT R17, RZ, 0x7610, R17 ;  /* 0x00007610ff117816 */ /* 0x000fe40000000011 */
[----:B------:R-:W-:Y:S02]  /*04c0*/  IADD3 R4, P2, PT, R4, UR13, RZ ;  /* 0x0000000d04047c10 */ /* 0x000fe4000ff5e0ff */
[----:B------:R-:W-:Y:S02]  /*04d0*/  IADD3.X R11, PT, PT, R3, UR16, RZ, P1, !PT ;  /* 0x00000010030b7c10 */ /* 0x000fe40008ffe4ff */
[----:B------:R-:W-:Y:S01]  /*04e0*/  IADD3 R8, P6, PT, R10, UR10, RZ ;  /* 0x0000000a0a087c10 */ /* 0x000fe2000ffde0ff */
[----:B------:R-:W-:Y:S01]  /*04f0*/  IMAD.X R5, RZ, RZ, R5, P2 ;  /* 0x000000ffff057224 */ /* 0x000fe200010e0605 */
[----:B------:R-:W-:Y:S01]  /*0500*/  PRMT R18, RZ, 0x7610, R18 ;  /* 0x00007610ff127816 */ /* 0x000fe20000000012 */
[----:B------:R-:W3:Y:S01]  /*0510*/  @!P4 LDG.E.U16 R17, desc[UR14][R10.64] ;  /* 0x0000000e0a11c981 */ /* 0x000ee2000c1e1500 */
[----:B------:R-:W-:-:S02]  /*0520*/  IADD3.X R9, PT, PT, R11, UR16, RZ, P6, !PT ;  /* 0x000000100b097c10 */ /* 0x000fc4000b7fe4ff */
        /* <DEDUP_REMOVED lines=12> */
[----:B--2---:R-:W-:-:S05]  /*05f0*/  HADD2.F32 R16, -RZ, R16.H0_H0 ;  /* 0x20000010ff107230 */ /* 0x004fca0000004100 */
[----:B------:R-:W-:Y:S01]  /*0600*/  FADD.FTZ R16, R16, -UR12 ;  /* 0x8000000c10107e21 */ /* 0x000fe20008010000 */
[----:B---3--:R-:W-:-:S04]  /*0610*/  HADD2.F32 R17, -RZ, R17.H0_H0 ;  /* 0x20000011ff117230 */ /* 0x008fc80000004100 */
[----:B------:R-:W-:Y:S01]  /*0620*/  F2FP.F16.F32.PACK_AB R16, RZ, R16 ;  /* 0x00000010ff10723e */ /* 0x000fe200000000ff */
[----:B----4-:R-:W-:Y:S02]  /*0630*/  HADD2.F32 R19, -RZ, R18.H0_H0 ;  /* 0x20000012ff137230 */ /* 0x010fe40000004100 */
[----:B------:R-:W-:Y:S01]  /*0640*/  FADD.FTZ R18, R17, -UR12 ;  /* 0x8000000c11127e21 */ /* 0x000fe20008010000 */
[----:B------:R-:W-:Y:S01]  /*0650*/  PRMT R20, R16, 0x7610, R20 ;  /* 0x0000761010147816 */ /* 0x000fe20000000014 */
[----:B------:R-:W-:Y:S02]  /*0660*/  @!P3 IMAD.MOV.U32 R16, RZ, RZ, R2 ;  /* 0x000000ffff10b224 */ /* 0x000fe400078e0002 */
[----:B------:R-:W-:Y:S01]  /*0670*/  @!P3 IMAD.MOV.U32 R17, RZ, RZ, R3 ;  /* 0x000000ffff11b224 */ /* 0x000fe200078e0003 */
[----:B------:R-:W-:Y:S01]  /*0680*/  F2FP.F16.F32.PACK_AB R18, RZ, R18 ;  /* 0x00000012ff12723e */ /* 0x000fe200000000ff */
[----:B------:R-:W-:-:S03]  /*0690*/  FADD.FTZ R19, R19, -UR12 ;  /* 0x8000000c13137e21 */ /* 0x000fc60008010000 */
[----:B------:R0:W-:Y:S01]  /*06a0*/  @!P3 STG.E.U16 desc[UR14][R16.64], R20 ;  /* 0x000000141000b986 */ /* 0x0001e2000c10150e */
[----:B------:R-:W-:Y:S02]  /*06b0*/  PRMT R22, R18, 0x7610, R22 ;  /* 0x0000761012167816 */ /* 0x000fe40000000016 */
[C---:B------:R-:W-:Y:S01]  /*06c0*/  LEA R2, P3, R21.reuse, R2, 0x1 ;  /* 0x0000000215027211 */ /* 0x040fe200078608ff */
[----:B-----5:R-:W-:Y:S01]  /*06d0*/  HADD2.F32 R15, -RZ, R15.H0_H0 ;  /* 0x2000000fff0f7230 */ /* 0x020fe20000004100 */
[----:B------:R-:W-:Y:S01]  /*06e0*/  F2FP.F16.F32.PACK_AB R19, RZ, R19 ;  /* 0x00000013ff13723e */ /* 0x000fe200000000ff */
        /* <DEDUP_REMOVED lines=9> */
[----:B------:R-:W-:Y:S02]  /*0780*/  F2FP.F16.F32.PACK_AB R15, RZ, R15 ;  /* 0x0000000fff0f723e */ /* 0x000fe400000000ff */
        /* <DEDUP_REMOVED lines=34> */
[----:B--2---:R-:W-:Y:S02]  /*09b0*/  HADD2.F32 R14, -RZ, R14.H0_H0 ;  /* 0x2000000eff0e7230 */ /* 0x004fe40000004100 */
[----:B---3--:R-:W-:-:S03]  /*09c0*/  HADD2.F32 R15, -RZ, R15.H0_H0 ;  /* 0x2000000fff0f7230 */ /* 0x008fc60000004100 */
[----:B------:R-:W-:Y:S01]  /*09d0*/  FADD.FTZ R14, R14, -UR12 ;  /* 0x8000000c0e0e7e21 */ /* 0x000fe20008010000 */
[----:B----4-:R-:W-:Y:S02]  /*09e0*/  HADD2.F32 R16, -RZ, R16.H0_H0 ;  /* 0x20000010ff107230 */ /* 0x010fe40000004100 */
[----:B------:R-:W-:Y:S01]  /*09f0*/  FADD.FTZ R15, R15, -UR12 ;  /* 0x8000000c0f0f7e21 */ /* 0x000fe20008010000 */
[----:B-----5:R-:W-:Y:S02]  /*0a00*/  HADD2.F32 R17, -RZ, R17.H0_H0 ;  /* 0x20000011ff117230 */ /* 0x020fe40000004100 */
[----:B------:R-:W-:Y:S01]  /*0a10*/  FADD.FTZ R16, R16, -UR12 ;  /* 0x8000000c10107e21 */ /* 0x000fe20008010000 */
[----:B------:R-:W-:Y:S02]  /*0a20*/  F2FP.F16.F32.PACK_AB R14, RZ, R14 ;  /* 0x0000000eff0e723e */ /* 0x000fe400000000ff */
[----:B------:R-:W-:Y:S01]  /*0a30*/  FADD.FTZ R17, R17, -UR12 ;  /* 0x8000000c11117e21 */ /* 0x000fe20008010000 */
[----:B------:R-:W-:-:S02]  /*0a40*/  F2FP.F16.F32.PACK_AB R15, RZ, R15 ;  /* 0x0000000fff0f723e */ /* 0x000fc400000000ff */
[----:B------:R-:W-:Y:S02]  /*0a50*/  F2FP.F16.F32.PACK_AB R16, RZ, R16 ;  /* 0x00000010ff10723e */ /* 0x000fe400000000ff */
[----:B------:R-:W-:Y:S01]  /*0a60*/  F2FP.F16.F32.PACK_AB R17, RZ, R17 ;  /* 0x00000011ff11723e */ /* 0x000fe200000000ff */
[----:B------:R1:W-:Y:S04]  /*0a70*/  @!P2 STG.E.U16 desc[UR14][R2.64], R14 ;  /* 0x0000000e0200a986 */ /* 0x0003e8000c10150e */
[----:B------:R1:W-:Y:S04]  /*0a80*/  @!P5 STG.E.U16 desc[UR14][R10.64], R15 ;  /* 0x0000000f0a00d986 */ /* 0x0003e8000c10150e */
[----:B------:R1:W-:Y:S04]  /*0a90*/  @!P3 STG.E.U16 desc[UR14][R12.64], R16 ;  /* 0x000000100c00b986 */ /* 0x0003e8000c10150e */
[----:B------:R1:W-:Y:S01]  /*0aa0*/  @!P4 STG.E.U16 desc[UR14][R8.64], R17 ;  /* 0x000000110800c986 */ /* 0x0003e2000c10150e */
[----:B------:R-:W-:Y:S05]  /*0ab0*/  @P1 BRA `(.L_x_447) ;  /* 0xfffffff800301947 */ /* 0x000fea000383ffff */
.L_x_446:
        /* <DEDUP_REMOVED lines=34> */
[----:B--2---:R-:W-:Y:S02]  /*0ce0*/  HADD2.F32 R10, -RZ, R10.H0_H0 ;  /* 0x2000000aff0a7230 */ /* 0x004fe40000004100 */
[----:B---3--:R-:W-:-:S03]  /*0cf0*/  HADD2.F32 R11, -RZ, R11.H0_H0 ;  /* 0x2000000bff0b7230 */ /* 0x008fc60000004100 */
[----:B------:R-:W-:Y:S01]  /*0d00*/  FADD.FTZ R10, R10, -UR12 ;  /* 0x8000000c0a0a7e21 */ /* 0x000fe20008010000 */
[----:B----4-:R-:W-:Y:S02]  /*0d10*/  HADD2.F32 R12, -RZ, R12.H0_H0 ;  /* 0x2000000cff0c7230 */ /* 0x010fe40000004100 */
[----:B------:R-:W-:Y:S02]  /*0d20*/  FADD.FTZ R11, R11, -UR12 ;  /* 0x8000000c0b0b7e21 */ /* 0x000fe40008010000 */
[----:B------:R-:W-:Y:S01]  /*0d30*/  F2FP.F16.F32.PACK_AB R10, RZ, R10 ;  /* 0x0000000aff0a723e */ /* 0x000fe200000000ff */
[----:B------:R-:W-:Y:S02]  /*0d40*/  FADD.FTZ R12, R12, -UR12 ;  /* 0x8000000c0c0c7e21 */ /* 0x000fe40008010000 */
[----:B------:R-:W-:Y:S02]  /*0d50*/  F2FP.F16.F32.PACK_AB R11, RZ, R11 ;  /* 0x0000000bff0b723e */ /* 0x000fe400000000ff */
[----:B------:R0:W-:Y:S01]  /*0d60*/  @!P0 STG.E.U16 desc[UR14][R4.64], R10 ;  /* 0x0000000a04008986 */ /* 0x0001e2000c10150e */
[----:B------:R-:W-:-:S03]  /*0d70*/  F2FP.F16.F32.PACK_AB R12, RZ, R12 ;  /* 0x0000000cff0c723e */ /* 0x000fc600000000ff */
[----:B------:R0:W-:Y:S01]  /*0d80*/  @!P1 STG.E.U16 desc[UR14][R6.64], R11 ;  /* 0x0000000b06009986 */ /* 0x0001e2000c10150e */
[----:B-----5:R-:W-:-:S03]  /*0d90*/  HADD2.F32 R0, -RZ, R0.H0_H0 ;  /* 0x20000000ff007230 */ /* 0x020fc60000004100 */
[----:B------:R0:W-:Y:S02]  /*0da0*/  @!P2 STG.E.U16 desc[UR14][R8.64], R12 ;  /* 0x0000000c0800a986 */ /* 0x0001e4000c10150e */
[----:B------:R-:W-:Y:S01]  /*0db0*/  FADD.FTZ R0, R0, -UR12 ;  /* 0x8000000c00007e21 */ /* 0x000fe20008010000 */
[----:B------:R-:W-:Y:S06]  /*0dc0*/  @P3 EXIT ;  /* 0x000000000000394d */ /* 0x000fec0003800000 */
[----:B------:R-:W-:-:S05]  /*0dd0*/  F2FP.F16.F32.PACK_AB R0, RZ, R0 ;  /* 0x00000000ff00723e */ /* 0x000fca00000000ff */
[----:B------:R-:W-:Y:S01]  /*0de0*/  STG.E.U16 desc[UR14][R2.64], R0 ;  /* 0x0000000002007986 */ /* 0x000fe2000c10150e */
[----:B------:R-:W-:Y:S05]  /*0df0*/  EXIT ;  /* 0x000000000000794d */ /* 0x000fea0003800000 */
.L_x_445:
[----:B------:R-:W0:Y:S02]  /*0e00*/  S2R R8, SR_TID.X ;  /* 0x0000000000087919 */ /* 0x000e240000002100 */
[----:B0-----:R-:W-:-:S03]  /*0e10*/  IMAD.WIDE.U32 R2, R8, 0x4, RZ ;  /* 0x0000000408027825 */ /* 0x001fc600078e00ff */
[----:B------:R-:W-:-:S04]  /*0e20*/  ISETP.GE.U32.AND P0, PT, R2, UR16, PT ;  /* 0x0000001002007c0c */ /* 0x000fc8000bf06070 */
[----:B------:R-:W-:-:S13]  /*0e30*/  ISETP.GE.AND.EX P0, PT, R3, UR10, PT, P0 ;  /* 0x0000000a03007c0c */ /* 0x000fda000bf06300 */
[----:B------:R-:W-:Y:S05]  /*0e40*/  @P0 EXIT ;  /* 0x000000000000094d */ /* 0x000fea0003800000 */
[----:B------:R-:W-:Y:S01]  /*0e50*/  IMAD.MOV.U32 R9, RZ, RZ, RZ ;  /* 0x000000ffff097224 */ /* 0x000fe200078e00ff */
[----:B------:R-:W0:Y:S06]  /*0e60*/  LDCU UR4, c[0x0][0x360] ;  /* 0x00006c00ff0477ac */ /* 0x000e2c0008000800 */
.L_x_448:
[----:B------:R-:W-:-:S04]  /*0e70*/  LEA R2, P0, R8, UR8, 0x3 ;  /* 0x0000000808027c11 */ /* 0x000fc8000f8018ff */
[----:B------:R-:W-:-:S05]  /*0e80*/  LEA.HI.X R3, R8, UR9, R9, 0x3, P0 ;  /* 0x0000000908037c11 */ /* 0x000fca00080f1c09 */
[----:B------:R-:W2:Y:S01]  /*0e90*/  LDG.E.64 R4, desc[UR14][R2.64] ;  /* 0x0000000e02047981 */ /* 0x000ea2000c1e1b00 */
[----:B0-----:R-:W-:-:S05]  /*0ea0*/  IADD3 R8, P0, PT, R8, UR4, RZ ;  /* 0x0000000408087c10 */ /* 0x001fca000ff1e0ff */
[----:B------:R-:W-:Y:S01]  /*0eb0*/  IMAD.X R9, RZ, RZ, R9, P0 ;  /* 0x000000ffff097224 */ /* 0x000fe200000e0609 */
[----:B------:R-:W-:-:S04]  /*0ec0*/  LOP3.LUT P0, RZ, R8, 0xffffc000, RZ, 0xc0, !PT ;  /* 0xffffc00008ff7812 */ /* 0x000fc8000780c0ff */
[----:B------:R-:W-:Y:S01]  /*0ed0*/  LOP3.LUT P0, RZ, R9, 0x3fffffff, RZ, 0xc0, P0 ;  /* 0x3fffffff09ff7812 */ /* 0x000fe2000000c0ff */
        /* <DEDUP_REMOVED lines=8> */
[----:B------:R-:W-:Y:S01]  /*0f60*/  F2FP.F16.F32.PACK_AB R4, R5, R0 ;  /* 0x000000000504723e */ /* 0x000fe200000000ff */
[----:B------:R-:W-:Y:S02]  /*0f70*/  IMAD.SHL.U32 R0, R8, 0x4, RZ ;  /* 0x0000000408007824 */ /* 0x000fe400078e00ff */
[----:B------:R-:W-:-:S03]  /*0f80*/  F2FP.F16.F32.PACK_AB R5, R7, R6 ;  /* 0x000000060705723e */ /* 0x000fc600000000ff */
[----:B------:R-:W-:Y:S02]  /*0f90*/  ISETP.LT.U32.AND P1, PT, R0, UR16, PT ;  /* 0x0000001000007c0c */ /* 0x000fe4000bf21070 */
[----:B------:R-:W-:Y:S01]  /*0fa0*/  SHF.L.U64.HI R0, R8, 0x2, R9 ;  /* 0x0000000208007819 */ /* 0x000fe20000010209 */
[----:B------:R1:W-:Y:S03]  /*0fb0*/  STG.E.64 desc[UR14][R2.64], R4 ;  /* 0x0000000402007986 */ /* 0x0003e6000c101b0e */
[----:B------:R-:W-:-:S13]  /*0fc0*/  ISETP.LT.AND.EX P1, PT, R0, UR10, PT, P1 ;  /* 0x0000000a00007c0c */ /* 0x000fda000bf21310 */
[----:B-1----:R-:W-:Y:S05]  /*0fd0*/  @!P0 BRA P1, `(.L_x_448) ;  /* 0xfffffffc00a48947 */ /* 0x002fea000083ffff */
[----:B------:R-:W-:Y:S05]  /*0fe0*/  EXIT ;  /* 0x000000000000794d */ /* 0x000fea0003800000 */
        .weak           $__internal_49_$__cuda_sm20_div_u16
        .type           $__internal_49_$__cuda_sm20_div_u16,@function
        .size           $__internal_49_$__cuda_sm20_div_u16,(.L_x_4196 - $__internal_49_$__cuda_sm20_div_u16)
$__internal_49_$__cuda_sm20_div_u16:
        /* <DEDUP_REMOVED lines=18> */
[----:B------:R-:W-:Y:S06]  /*1110*/  RET.REL.NODEC R2 `(_ZN2at6native61_GLOBAL__N__44eb8e94_28_ForeachBinaryOpScalarList_cu_dda10a6925multi_tensor_apply_kernelINS1_28TensorListScalarListMetadataIfLi1EEENS1_25BinaryOpScalarListFunctorIN3c104HalfELi1ELi1ELi0EEEJSt5minusIfEEEEvT_T0_DpT1_) ;  /* 0xffffffec02b87950 */ /* 0x000fec0003c3ffff */
.L_x_449:
        /* <DEDUP_REMOVED lines=14> */
.L_x_4196:


//--------------------- .text._ZN2at6native61_GLOBAL__N__44eb8e94_28_ForeachBinaryOpScalarList_cu_dda10a6925multi_tensor_apply_kernelINS1_28TensorListScalarListMetadataIbLi1EEENS1_25BinaryOpScalarListFunctorIbLi1ELi1ELi0EEEJSt5minusIbEEEEvT_T0_DpT1_ --------------------------
	.section	.text._ZN2at6native61_GLOBAL__N__44eb8e94_28_ForeachBinaryOpScalarList_cu_dda10a6925multi_tensor_apply_kernelINS1_28TensorListScalarListMetadataIbLi1EEENS1_25BinaryOpScalarListFunctorIbLi1ELi1ELi0EEEJSt5minusIbEEEEvT_T0_DpT1_,"ax",@progbits
	.align	128
.text._ZN2at6native61_GLOBAL__N__44eb8e94_28_ForeachBinaryOpScalarList_cu_dda10a6925multi_tensor_apply_kernelINS1_28TensorListScalarListMetadataIbLi1EEENS1_25BinaryOpScalarListFunctorIbLi1ELi1ELi0EEEJSt5minusIbEEEEvT_T0_DpT1_:
        .type           _ZN2at6native61_GLOBAL__N__44eb8e94_28_ForeachBinaryOpScalarList_cu_dda10a6925multi_tensor_apply_kernelINS1_28TensorListScalarListMetadataIbLi1EEENS1_25BinaryOpScalarListFunctorIbLi1ELi1ELi0EEEJSt5minusIbEEEEvT_T0_DpT1_,@function
        .size           _ZN2at6native61_GLOBAL__N__44eb8e94_28_ForeachBinaryOpScalarList_cu_dda10a6925multi_tensor_apply_kernelINS1_28TensorListScalarListMetadataIbLi1EEENS1_25BinaryOpScalarListFunctorIbLi1ELi1ELi0EEEJSt5minusIbEEEEvT_T0_DpT1_,(.L_x_4198 - _ZN2at6native61_GLOBAL__N__44eb8e94_28_ForeachBinaryOpScalarList_cu_dda10a6925multi_tensor_apply_kernelINS1_28TensorListScalarListMetadataIbLi1EEENS1_25BinaryOpScalarListFunctorIbLi1ELi1ELi0EEEJSt5minusIbEEEEvT_T0_DpT1_)
        .other          _ZN2at6native61_GLOBAL__N__44eb8e94_28_ForeachBinaryOpScalarList_cu_dda10a6925multi_tensor_apply_kernelINS1_28TensorListScalarListMetadataIbLi1EEENS1_25BinaryOpScalarListFunctorIbLi1ELi1ELi0EEEJSt5minusIbEEEEvT_T0_DpT1_,@"STO_CUDA_ENTRY STV_DEFAULT"
_ZN2at6native61_GLOBAL__N__44eb8e94_28_ForeachBinaryOpScalarList_cu_dda10a6925multi_tensor_apply_kernelINS1_28TensorListScalarListMetadataIbLi1EEENS1_25BinaryOpScalarListFunctorIbLi1ELi1ELi0EEEJSt5minusIbEEEEvT_T0_DpT1_:
        /* <DEDUP_REMOVED lines=40> */
[----:B------:R-:W-:Y:S05]  /*0280*/  CALL.REL.NOINC `($__internal_50_$__cuda_sm20_div_u16) ;  /* 0x0000000c008c7944 */ /* 0x000fea0003c00000 */
        /* <DEDUP_REMOVED lines=32> */
.L_x_452:
[C---:B0-----:R-:W-:Y:S02]  /*0490*/  IADD3 R3, P0, PT, R2.reuse, UR24, RZ ;  /* 0x0000001802037c10 */ /* 0x041fe4000ff1e0ff */
[----:B------:R-:W-:Y:S02]  /*04a0*/  ISETP.GE.U32.AND P2, PT, R2, UR36, PT ;  /* 0x0000002402007c0c */ /* 0x000fe4000bf46070 */
[C---:B------:R-:W-:Y:S01]  /*04b0*/  ISETP.GE.U32.AND P5, PT, R3.reuse, UR36, PT ;  /* 0x0000002403007c0c */ /* 0x040fe2000bfa6070 */
[----:B------:R-:W-:Y:S01]  /*04c0*/  IMAD.X R4, RZ, RZ, R0, P0 ;  /* 0x000000ffff047224 */ /* 0x000fe200000e0600 */
[----:B------:R-:W-:Y:S02]  /*04d0*/  IADD3 R3, P0, PT, R3, UR24, RZ ;  /* 0x0000001803037c10 */ /* 0x000fe4000ff1e0ff */
[----:B------:R-:W-:Y:S02]  /*04e0*/  ISETP.GE.AND.EX P2, PT, R0, UR37, PT, P2 ;  /* 0x0000002500007c0c */ /* 0x000fe4000bf46320 */
[----:B------:R-:W-:Y:S01]  /*04f0*/  ISETP.GE.AND.EX P5, PT, R4, UR37, PT, P5 ;  /* 0x0000002504007c0c */ /* 0x000fe2000bfa6350 */
[----:B------:R-:W-:Y:S01]  /*0500*/  IMAD.X R5, RZ, RZ, R4, P0 ;  /* 0x000000ffff057224 */ /* 0x000fe200000e0604 */
[----:B------:R-:W-:-:S02]  /*0510*/  IADD3 R14, P0, PT, R3, UR24, RZ ;  /* 0x00000018030e7c10 */ /* 0x000fc4000ff1e0ff */
[----:B------:R-:W-:Y:S02]  /*0520*/  ISETP.GE.U32.AND P1, PT, R3, UR36, PT ;  /* 0x0000002403007c0c */ /* 0x000fe4000bf26070 */
[----:B------:R-:W-:Y:S01]  /*0530*/  IADD3 R4, P3, PT, R2, UR38, RZ ;  /* 0x0000002602047c10 */ /* 0x000fe2000ff7e0ff */
[----:B------:R-:W-:Y:S01]  /*0540*/  IMAD.X R15, RZ, RZ, R5, P0 ;  /* 0x000000ffff0f7224 */ /* 0x000fe200000e0605 */
[----:B------:R-:W-:Y:S02]  /*0550*/  ISETP.GE.AND.EX P1, PT, R5, UR37, PT, P1 ;  /* 0x0000002505007c0c */ /* 0x000fe4000bf26310 */
[----:B------:R-:W-:Y:S02]  /*0560*/  IADD3.X R5, PT, PT, R0, UR39, RZ, P3, !PT ;  /* 0x0000002700057c10 */ /* 0x000fe40009ffe4ff */
[----:B------:R-:W-:Y:S02]  /*0570*/  ISETP.GE.U32.AND P0, PT, R14, UR36, PT ;  /* 0x000000240e007c0c */ /* 0x000fe4000bf06070 */
[----:B------:R-:W-:Y:S01]  /*0580*/  @!P5 IADD3 R6, P3, PT, R2, UR27, RZ ;  /* 0x0000001b0206dc10 */ /* 0x000fe2000ff7e0ff */
[----:B------:R-:W2:Y:S01]  /*0590*/  @!P2 LDG.E.U8 R3, desc[UR22][R4.64] ;  /* 0x000000160403a981 */ /* 0x000ea2000c1e1100 */
[----:B------:R-:W-:-:S02]  /*05a0*/  ISETP.GE.AND.EX P0, PT, R15, UR37, PT, P0 ;  /* 0x000000250f007c0c */ /* 0x000fc4000bf06300 */
[----:B------:R-:W-:-:S05]  /*05b0*/  @!P5 IADD3.X R7, PT, PT, R0, UR28, RZ, P3, !PT ;  /* 0x0000001c0007dc10 */ /* 0x000fca0009ffe4ff */
[----:B------:R-:W3:Y:S01]  /*05c0*/  @!P5 LDG.E.U8 R6, desc[UR22][R6.64] ;  /* 0x000000160606d981 */ /* 0x000ee2000c1e1100 */
[----:B------:R-:W-:-:S04]  /*05d0*/  @!P1 IADD3 R8, P4, PT, R2, UR29, RZ ;  /* 0x0000001d02089c10 */ /* 0x000fc8000ff9e0ff */
[----:B------:R-:W-:Y:S02]  /*05e0*/  @!P1 IADD3.X R9, PT, PT, R0, UR14, RZ, P4, !PT ;  /* 0x0000000e00099c10 */ /* 0x000fe4000a7fe4ff */
[----:B------:R-:W-:-:S03]  /*05f0*/  @!P0 IADD3 R10, P3, PT, R2, UR30, RZ ;  /* 0x0000001e020a8c10 */ /* 0x000fc6000ff7e0ff */
[----:B------:R-:W4:Y:S01]  /*0600*/  @!P1 LDG.E.U8 R8, desc[UR22][R8.64] ;  /* 0x0000001608089981 */ /* 0x000f22000c1e1100 */
[----:B------:R-:W-:-:S05]  /*0610*/  @!P0 IADD3.X R11, PT, PT, R0, UR12, RZ, P3, !PT ;  /* 0x0000000c000b8c10 */ /* 0x000fca0009ffe4ff */
[----:B------:R0:W5:Y:S01]  /*0620*/  @!P0 LDG.E.U8 R10, desc[UR22][R10.64] ;  /* 0x000000160a0a8981 */ /* 0x000162000c1e1100 */
[----:B------:R-:W-:-:S04]  /*0630*/  @!P5 IADD3 R12, P6, PT, R2, UR27, RZ ;  /* 0x0000001b020cdc10 */ /* 0x000fc8000ffde0ff */
[----:B------:R-:W-:Y:S02]  /*0640*/  @!P5 IADD3.X R13, PT, PT, R0, UR28, RZ, P6, !PT ;  /* 0x0000001c000ddc10 */ /* 0x000fe4000b7fe4ff */
[----:B------:R-:W-:-:S05]  /*0650*/  IADD3 R14, P6, PT, R14, UR24, RZ ;  /* 0x000000180e0e7c10 */ /* 0x000fca000ffde0ff */
[----:B------:R-:W-:Y:S01]  /*0660*/  IMAD.X R15, RZ, RZ, R15, P6 ;  /* 0x000000ffff0f7224 */ /* 0x000fe200030e060f */
[----:B--2---:R-:W-:-:S04]  /*0670*/  ISETP.NE.AND P3, PT, R3, RZ, !P2 ;  /* 0x000000ff0300720c */ /* 0x004fc80005765270 */
[----:B------:R-:W-:Y:S02]  /*0680*/  ISETP.NE.XOR P4, PT, RZ, UR16, P3 ;  /* 0x00000010ff007c0c */ /* 0x000fe40009f85a70 */
[----:B---3--:R-:W-:-:S04]  /*0690*/  ISETP.NE.AND P3, PT, R6, RZ, !P5 ;  /* 0x000000ff0600720c */ /* 0x008fc80006f65270 */
[----:B------:R-:W-:Y:S02]  /*06a0*/  ISETP.NE.XOR P3, PT, RZ, UR16, P3 ;  /* 0x00000010ff007c0c */ /* 0x000fe40009f65a70 */
[----:B------:R-:W-:Y:S02]  /*06b0*/  @!P2 SEL R3, RZ, 0x1, !P4 ;  /* 0x00000001ff03a807 */ /* 0x000fe40006000000 */
[----:B0-----:R-:W-:Y:S02]  /*06c0*/  SEL R11, RZ, 0x1, !P3 ;  /* 0x00000001ff0b7807 */ /* 0x001fe40005800000 */
[----:B----4-:R-:W-:Y:S01]  /*06d0*/  ISETP.NE.AND P4, PT, R8, RZ, !P1 ;  /* 0x000000ff0800720c */ /* 0x010fe20004f85270 */
[----:B------:R0:W-:Y:S01]  /*06e0*/  @!P2 STG.E.U8 desc[UR22][R4.64], R3 ;  /* 0x000000030400a986 */ /* 0x0001e2000c101116 */
[----:B------:R-:W-:-:S03]  /*06f0*/  @!P1 IADD3 R6, P3, PT, R2, UR29, RZ ;  /* 0x0000001d02069c10 */ /* 0x000fc6000ff7e0ff */
[----:B------:R1:W-:Y:S01]  /*0700*/  @!P5 STG.E.U8 desc[UR22][R12.64], R11 ;  /* 0x0000000b0c00d986 */ /* 0x0003e2000c101116 */
[----:B------:R-:W-:Y:S02]  /*0710*/  @!P0 IADD3 R8, P5, PT, R2, UR30, RZ ;  /* 0x0000001e02088c10 */ /* 0x000fe4000ffbe0ff */
[----:B------:R-:W-:Y:S02]  /*0720*/  @!P1 IADD3.X R7, PT, PT, R0, UR14, RZ, P3, !PT ;  /* 0x0000000e00079c10 */ /* 0x000fe40009ffe4ff */
[----:B-----5:R-:W-:Y:S02]  /*0730*/  ISETP.NE.AND P2, PT, R10, RZ, !P0 ;  /* 0x000000ff0a00720c */ /* 0x020fe40004745270 */
[----:B------:R-:W-:Y:S02]  /*0740*/  ISETP.GE.U32.AND P3, PT, R14, UR36, PT ;  /* 0x000000240e007c0c */ /* 0x000fe4000bf66070 */
[----:B------:R-:W-:Y:S02]  /*0750*/  @!P0 IADD3.X R9, PT, PT, R0, UR12, RZ, P5, !PT ;  /* 0x0000000c00098c10 */ /* 0x000fe4000affe4ff */
[----:B------:R-:W-:-:S02]  /*0760*/  IADD3 R14, P5, PT, R14, UR24, RZ ;  /* 0x000000180e0e7c10 */ /* 0x000fc4000ffbe0ff */
[----:B------:R-:W-:Y:S02]  /*0770*/  ISETP.NE.XOR P2, PT, RZ, UR16, P2 ;  /* 0x00000010ff007c0c */ /* 0x000fe40009745a70 */
[----:B0-----:R-:W-:Y:S01]  /*0780*/  IADD3 R3, P6, PT, R14, UR24, RZ ;  /* 0x000000180e037c10 */ /* 0x001fe2000ffde0ff */
[----:B------:R-:W-:Y:S01]  /*0790*/  IMAD.X R5, RZ, RZ, R15, P5 ;  /* 0x000000ffff057224 */ /* 0x000fe200028e060f */
[----:B------:R-:W-:Y:S02]  /*07a0*/  ISETP.NE.XOR P4, PT, RZ, UR16, P4 ;  /* 0x00000010ff007c0c */ /* 0x000fe4000a785a70 */
[----:B------:R-:W-:Y:S02]  /*07b0*/  SEL R19, RZ, 0x1, !P2 ;  /* 0x00000001ff137807 */ /* 0x000fe40005000000 */
[C---:B------:R-:W-:Y:S02]  /*07c0*/  ISETP.GE.U32.AND P2, PT, R3.reuse, UR36, PT ;  /* 0x0000002403007c0c */ /* 0x040fe4000bf46070 */
[----:B------:R-:W-:Y:S01]  /*07d0*/  IADD3 R4, P5, PT, R3, UR24, RZ ;  /* 0x0000001803047c10 */ /* 0x000fe2000ffbe0ff */
[----:B------:R-:W-:Y:S01]  /*07e0*/  IMAD.X R3, RZ, RZ, R5, P6 ;  /* 0x000000ffff037224 */ /* 0x000fe200030e0605 */
[----:B------:R-:W-:-:S02]  /*07f0*/  SEL R17, RZ, 0x1, !P4 ;  /* 0x00000001ff117807 */ /* 0x000fc40006000000 */
[----:B------:R-:W-:Y:S02]  /*0800*/  ISETP.GE.U32.AND P4, PT, R14, UR36, PT ;  /* 0x000000240e007c0c */ /* 0x000fe4000bf86070 */
[----:B------:R-:W-:Y:S01]  /*0810*/  ISETP.GE.AND.EX P2, PT, R3, UR37, PT, P2 ;  /* 0x0000002503007c0c */ /* 0x000fe2000bf46320 */
[----:B------:R-:W-:Y:S01]  /*0820*/  IMAD.X R3, RZ, RZ, R3, P5 ;  /* 0x000000ffff037224 */ /* 0x000fe200028e0603 */
[----:B------:R-:W-:Y:S02]  /*0830*/  ISETP.GE.AND.EX P6, PT, R5, UR37, PT, P4 ;  /* 0x0000002505007c0c */ /* 0x000fe4000bfc6340 */
[----:B------:R-:W-:Y:S02]  /*0840*/  ISETP.GE.U32.AND P4, PT, R4, UR36, PT ;  /* 0x0000002404007c0c */ /* 0x000fe4000bf86070 */
[----:B------:R-:W-:Y:S02]  /*0850*/  ISETP.GE.AND.EX P3, PT, R15, UR37, PT, P3 ;  /* 0x000000250f007c0c */ /* 0x000fe4000bf66330 */
[----:B------:R-:W-:-:S02]  /*0860*/  ISETP.GE.AND.EX P4, PT, R3, UR37, PT, P4 ;  /* 0x0000002503007c0c */ /* 0x000fc4000bf86340 */
[----:B------:R-:W-:Y:S01]  /*0870*/  IADD3 R4, P5, PT, R2, UR34, RZ ;  /* 0x0000002202047c10 */ /* 0x000fe2000ffbe0ff */
[----:B------:R0:W-:Y:S03]  /*0880*/  @!P1 STG.E.U8 desc[UR22][R6.64], R17 ;  /* 0x0000001106009986 */ /* 0x0001e6000c101116 */
[----:B------:R-:W-:Y:S01]  /*0890*/  IADD3.X R5, PT, PT, R0, UR35, RZ, P5, !PT ;  /* 0x0000002300057c10 */ /* 0x000fe2000affe4ff */
[----:B------:R2:W-:Y:S01]  /*08a0*/  @!P0 STG.E.U8 desc[UR22][R8.64], R19 ;  /* 0x0000001308008986 */ /* 0x0005e2000c101116 */
[C---:B------:R-:W-:Y:S02]  /*08b0*/  @!P6 IADD3 R10, P0, PT, R2.reuse, UR33, RZ ;  /* 0x00000021020aec10 */ /* 0x040fe4000ff1e0ff */
[----:B-1----:R-:W-:Y:S01]  /*08c0*/  @!P2 IADD3 R12, P1, PT, R2, UR31, RZ ;  /* 0x0000001f020cac10 */ /* 0x002fe2000ff3e0ff */
[----:B------:R-:W3:Y:S01]  /*08d0*/  @!P3 LDG.E.U8 R3, desc[UR22][R4.64] ;  /* 0x000000160403b981 */ /* 0x000ee2000c1e1100 */
[----:B------:R-:W-:-:S02]  /*08e0*/  @!P6 IADD3.X R11, PT, PT, R0, UR18, RZ, P0, !PT ;  /* 0x00000012000bec10 */ /* 0x000fc400087fe4ff */
[----:B------:R-:W-:Y:S02]  /*08f0*/  @!P4 IADD3 R14, P0, PT, R2, UR32, RZ ;  /* 0x00000020020ecc10 */ /* 0x000fe4000ff1e0ff */
[C---:B------:R-:W-:Y:S01]  /*0900*/  @!P2 IADD3.X R13, PT, PT, R0.reuse, UR11, RZ, P1, !PT ;  /* 0x0000000b000dac10 */ /* 0x040fe20008ffe4ff */
[----:B------:R-:W4:Y:S01]  /*0910*/  @!P6 LDG.E.U8 R10, desc[UR22][R10.64] ;  /* 0x000000160a0ae981 */ /* 0x000f22000c1e1100 */
[----:B------:R-:W-:-:S03]  /*0920*/  @!P4 IADD3.X R15, PT, PT, R0, UR7, RZ, P0, !PT ;  /* 0x00000007000fcc10 */ /* 0x000fc600087fe4ff */
[----:B------:R-:W5:Y:S04]  /*0930*/  @!P2 LDG.E.U8 R12, desc[UR22][R12.64] ;  /* 0x000000160c0ca981 */ /* 0x000f68000c1e1100 */
[----:B------:R-:W2:Y:S01]  /*0940*/  @!P4 LDG.E.U8 R14, desc[UR22][R14.64] ;  /* 0x000000160e0ec981 */ /* 0x000ea2000c1e1100 */
[----:B0-----:R-:W-:-:S04]  /*0950*/  @!P6 IADD3 R6, P5, PT, R2, UR33, RZ ;  /* 0x000000210206ec10 */ /* 0x001fc8000ffbe0ff */
[----:B------:R-:W-:Y:S01]  /*0960*/  @!P6 IADD3.X R7, PT, PT, R0, UR18, RZ, P5, !PT ;  /* 0x000000120007ec10 */ /* 0x000fe2000affe4ff */
[----:B------:R-:W-:-:S04]  /*0970*/  UIADD3 UR10, UP0, UPT, UR10, -0x2, URZ ;  /* 0xfffffffe0a0a7890 */ /* 0x000fc8000ff1e0ff */
[----:B------:R-:W-:Y:S02]  /*0980*/  UIADD3.X UR4, UPT, UPT, UR4, -0x1, URZ, UP0, !UPT ;  /* 0xffffffff04047890 */ /* 0x000fe400087fe4ff */
[----:B------:R-:W-:-:S04]  /*0990*/  UISETP.NE.U32.AND UP0, UPT, UR10, URZ, UPT ;  /* 0x000000ff0a00728c */ /* 0x000fc8000bf05070 */
[----:B------:R-:W-:Y:S02]  /*09a0*/  UISETP.NE.AND.EX UP0, UPT, UR4, URZ, UPT, UP0 ;  /* 0x000000ff0400728c */ /* 0x000fe4000bf05300 */
[----:B------:R-:W-:-:S04]  /*09b0*/  UIADD3 UR5, UP1, UPT, UR25, UR5, URZ ;  /* 0x0000000519057290 */ /* 0x000fc8000ff3e0ff */
[----:B------:R-:W-:Y:S01]  /*09c0*/  UIADD3.X UR6, UPT, UPT, UR26, UR6, URZ, UP1, !UPT ;  /* 0x000000061a067290 */ /* 0x000fe20008ffe4ff */
[----:B---3--:R-:W-:-:S04]  /*09d0*/  ISETP.NE.AND P0, PT, R3, RZ, !P3 ;  /* 0x000000ff0300720c */ /* 0x008fc80005f05270 */
[----:B------:R-:W-:Y:S02]  /*09e0*/  ISETP.NE.XOR P0, PT, RZ, UR16, P0 ;  /* 0x00000010ff007c0c */ /* 0x000fe40008705a70 */
[----:B----4-:R-:W-:Y:S02]  /*09f0*/  ISETP.NE.AND P1, PT, R10, RZ, !P6 ;  /* 0x000000ff0a00720c */ /* 0x010fe40007725270 */
[----:B------:R-:W-:Y:S02]  /*0a00*/  @!P3 SEL R3, RZ, 0x1, !P0 ;  /* 0x00000001ff03b807 */ /* 0x000fe40004000000 */
[----:B-----5:R-:W-:Y:S02]  /*0a10*/  ISETP.NE.AND P0, PT, R12, RZ, !P2 ;  /* 0x000000ff0c00720c */ /* 0x020fe40005705270 */
[----:B------:R-:W-:Y:S02]  /*0a20*/  ISETP.NE.XOR P5, PT, RZ, UR16, P1 ;  /* 0x00000010ff007c0c */ /* 0x000fe40008fa5a70 */
[----:B--2---:R-:W-:Y:S01]  /*0a30*/  ISETP.NE.AND P1, PT, R14, RZ, !P4 ;  /* 0x000000ff0e00720c */ /* 0x004fe20006725270 */
[----:B------:R0:W-:Y:S01]  /*0a40*/  @!P3 STG.E.U8 desc[UR22][R4.64], R3 ;  /* 0x000000030400b986 */ /* 0x0001e2000c101116 */
[----:B------:R-:W-:-:S02]  /*0a50*/  @!P2 IADD3 R8, P3, PT, R2, UR31, RZ ;  /* 0x0000001f0208ac10 */ /* 0x000fc4000ff7e0ff */
[----:B------:R-:W-:Y:S02]  /*0a60*/  SEL R13, RZ, 0x1, !P5 ;  /* 0x00000001ff0d7807 */ /* 0x000fe40006800000 */
[----:B------:R-:W-:Y:S02]  /*0a70*/  ISETP.NE.XOR P0, PT, RZ, UR16, P0 ;  /* 0x00000010ff007c0c */ /* 0x000fe40008705a70 */
[----:B------:R-:W-:Y:S02]  /*0a80*/  @!P4 IADD3 R10, P5, PT, R2, UR32, RZ ;  /* 0x00000020020acc10 */ /* 0x000fe4000ffbe0ff */
[----:B------:R-:W-:Y:S02]  /*0a90*/  ISETP.NE.XOR P1, PT, RZ, UR16, P1 ;  /* 0x00000010ff007c0c */ /* 0x000fe40008f25a70 */
[----:B------:R-:W-:Y:S02]  /*0aa0*/  @!P2 IADD3.X R9, PT, PT, R0, UR11, RZ, P3, !PT ;  /* 0x0000000b0009ac10 */ /* 0x000fe40009ffe4ff */
[----:B------:R-:W-:-:S02]  /*0ab0*/  SEL R15, RZ, 0x1, !P0 ;  /* 0x00000001ff0f7807 */ /* 0x000fc40004000000 */
[----:B------:R-:W-:Y:S02]  /*0ac0*/  @!P4 IADD3.X R11, PT, PT, R0, UR7, RZ, P5, !PT ;  /* 0x00000007000bcc10 */ /* 0x000fe4000affe4ff */
[----:B0-----:R-:W-:Y:S01]  /*0ad0*/  SEL R3, RZ, 0x1, !P1 ;  /* 0x00000001ff037807 */ /* 0x001fe20004800000 */
[----:B------:R0:W-:Y:S04]  /*0ae0*/  @!P6 STG.E.U8 desc[UR22][R6.64], R13 ;  /* 0x0000000d0600e986 */ /* 0x0001e8000c101116 */
[----:B------:R0:W-:Y:S04]  /*0af0*/  @!P2 STG.E.U8 desc[UR22][R8.64], R15 ;  /* 0x0000000f0800a986 */ /* 0x0001e8000c101116 */
[----:B------:R0:W-:Y:S01]  /*0b00*/  @!P4 STG.E.U8 desc[UR22][R10.64], R3 ;  /* 0x000000030a00c986 */ /* 0x0001e2000c101116 */
[----:B------:R-:W-:-:S04]  /*0b10*/  IADD3 R2, P0, PT, R2, UR25, RZ ;  /* 0x0000001902027c10 */ /* 0x000fc8000ff1e0ff */
[----:B------:R-:W-:Y:S01]  /*0b20*/  IADD3.X R0, PT, PT, R0, UR26, RZ, P0, !PT ;  /* 0x0000001a00007c10 */ /* 0x000fe200087fe4ff */
[----:B------:R-:W-:Y:S08]  /*0b30*/  BRA.U UP0, `(.L_x_452) ;  /* 0xfffffff900547547 */ /* 0x000ff0000b83ffff */
.L_x_451:
[----:B------:R-:W-:-:S04]  /*0b40*/  ULOP3.LUT UR4, UR17, 0x1, URZ, 0xc0, !UPT ;  /* 0x0000000111047892 */ /* 0x000fc8000f8ec0ff */
[----:B------:R-:W-:-:S06]  /*0b50*/  UISETP.NE.U32.AND UP0, UPT, UR4, 0x1, UPT ;  /* 0x000000010400788c */ /* 0x000fcc000bf05070 */
[----:B------:R-:W-:-:S13]  /*0b60*/  PLOP3.LUT P0, PT, PT, PT, UP0, 0x80, 0x8 ;  /* 0x000000000008781c */ /* 0x000fda0003f0f008 */
[----:B------:R-:W-:Y:S05]  /*0b70*/  @!P0 EXIT ;  /* 0x000000000000894d */ /* 0x000fea0003800000 */
[----:B0-----:R-:W0:Y:S02]  /*0b80*/  S2R R8, SR_TID.X ;  /* 0x0000000000087919 */ /* 0x001e240000002100 */
[----:B0-----:R-:W-:-:S04]  /*0b90*/  IADD3 R8, P0, PT, R8, UR5, RZ ;  /* 0x0000000508087c10 */ /* 0x001fc8000ff1e0ff */
[C---:B------:R-:W-:Y:S01]  /*0ba0*/  IADD3 R0, P1, PT, R8.reuse, UR24, RZ ;  /* 0x0000001808007c10 */ /* 0x040fe2000ff3e0ff */
[----:B------:R-:W-:Y:S01]  /*0bb0*/  IMAD.X R3, RZ, RZ, UR6, P0 ;  /* 0x00000006ff037e24 */ /* 0x000fe200080e06ff */
[----:B------:R-:W-:Y:S02]  /*0bc0*/  ISETP.GE.U32.AND P3, PT, R8, UR36, PT ;  /* 0x0000002408007c0c */ /* 0x000fe4000bf66070 */
[C---:B------:R-:W-:Y:S01]  /*0bd0*/  ISETP.GE.U32.AND P2, PT, R0.reuse, UR36, PT ;  /* 0x0000002400007c0c */ /* 0x040fe2000bf46070 */
[----:B------:R-:W-:Y:S01]  /*0be0*/  IMAD.X R2, RZ, RZ, R3, P1 ;  /* 0x000000ffff027224 */ /* 0x000fe200008e0603 */
[----:B------:R-:W-:Y:S02]  /*0bf0*/  IADD3 R0, P1, PT, R0, UR24, RZ ;  /* 0x0000001800007c10 */ /* 0x000fe4000ff3e0ff */
[----:B------:R-:W-:Y:S02]  /*0c00*/  IADD3 R8, P0, PT, R8, UR38, RZ ;  /* 0x0000002608087c10 */ /* 0x000fe4000ff1e0ff */
[----:B------:R-:W-:-:S02]  /*0c10*/  ISETP.GE.AND.EX P3, PT, R3, UR37, PT, P3 ;  /* 0x0000002503007c0c */ /* 0x000fc4000bf66330 */
[----:B------:R-:W-:Y:S01]  /*0c20*/  ISETP.GE.AND.EX P2, PT, R2, UR37, PT, P2 ;  /* 0x0000002502007c0c */ /* 0x000fe2000bf46320 */
[----:B------:R-:W-:Y:S01]  /*0c30*/  IMAD.X R2, RZ, RZ, R2, P1 ;  /* 0x000000ffff027224 */ /* 0x000fe200008e0602 */
[C---:B------:R-:W-:Y:S02]  /*0c40*/  ISETP.GE.U32.AND P1, PT, R0.reuse, UR36, PT ;  /* 0x0000002400007c0c */ /* 0x040fe4000bf26070 */
[----:B------:R-:W-:Y:S02]  /*0c50*/  IADD3.X R9, PT, PT, R3, UR39, RZ, P0, !PT ;  /* 0x0000002703097c10 */ /* 0x000fe400087fe4ff */
[----:B------:R-:W-:Y:S02]  /*0c60*/  IADD3 R0, P4, PT, R0, UR24, RZ ;  /* 0x0000001800007c10 */ /* 0x000fe4000ff9e0ff */
[----:B------:R-:W-:Y:S02]  /*0c70*/  IADD3 R6, P5, PT, R8, UR24, RZ ;  /* 0x0000001808067c10 */ /* 0x000fe4000ffbe0ff */
[----:B------:R-:W-:Y:S01]  /*0c80*/  ISETP.GE.AND.EX P1, PT, R2, UR37, PT, P1 ;  /* 0x0000002502007c0c */ /* 0x000fe2000bf26310 */
[----:B------:R-:W-:Y:S01]  /*0c90*/  IMAD.X R2, RZ, RZ, R2, P4 ;  /* 0x000000ffff027224 */ /* 0x000fe200020e0602 */
[----:B------:R-:W-:Y:S01]  /*0ca0*/  ISETP.GE.U32.AND P0, PT, R0, UR36, PT ;  /* 0x0000002400007c0c */ /* 0x000fe2000bf06070 */
[----:B------:R-:W-:Y:S01]  /*0cb0*/  IMAD.X R7, RZ, RZ, R9, P5 ;  /* 0x000000ffff077224 */ /* 0x000fe200028e0609 */
[----:B------:R-:W-:Y:S01]  /*0cc0*/  IADD3 R4, P5, PT, R6, UR24, RZ ;  /* 0x0000001806047c10 */ /* 0x000fe2000ffbe0ff */
[----:B------:R-:W2:Y:S01]  /*0cd0*/  @!P3 LDG.E.U8 R12, desc[UR22][R8.64] ;  /* 0x00000016080cb981 */ /* 0x000ea2000c1e1100 */
[----:B------:R-:W-:-:S03]  /*0ce0*/  ISETP.GE.AND.EX P0, PT, R2, UR37, PT, P0 ;  /* 0x0000002502007c0c */ /* 0x000fc6000bf06300 */
[----:B------:R-:W-:Y:S01]  /*0cf0*/  IMAD.X R5, RZ, RZ, R7, P5 ;  /* 0x000000ffff057224 */ /* 0x000fe200028e0607 */
[----:B------:R-:W-:Y:S01]  /*0d00*/  IADD3 R2, P4, PT, R4, UR24, RZ ;  /* 0x0000001804027c10 */ /* 0x000fe2000ff9e0ff */
[----:B------:R-:W3:Y:S04]  /*0d10*/  @!P2 LDG.E.U8 R0, desc[UR22][R6.64] ;  /* 0x000000160600a981 */ /* 0x000ee8000c1e1100 */
[----:B------:R-:W4:Y:S01]  /*0d20*/  @!P1 LDG.E.U8 R10, desc[UR22][R4.64] ;  /* 0x00000016040a9981 */ /* 0x000f22000c1e1100 */
[----:B------:R-:W-:-:S05]  /*0d30*/  IMAD.X R3, RZ, RZ, R5, P4 ;  /* 0x000000ffff037224 */ /* 0x000fca00020e0605 */
[----:B------:R-:W5:Y:S01]  /*0d40*/  @!P0 LDG.E.U8 R11, desc[UR22][R2.64] ;  /* 0x00000016020b8981 */ /* 0x000f62000c1e1100 */
[----:B--2---:R-:W-:-:S04]  /*0d50*/  ISETP.NE.AND P4, PT, R12, RZ, !P3 ;  /* 0x000000ff0c00720c */ /* 0x004fc80005f85270 */
[----:B------:R-:W-:Y:S02]  /*0d60*/  ISETP.NE.XOR P6, PT, RZ, UR16, P4 ;  /* 0x00000010ff007c0c */ /* 0x000fe4000a7c5a70 */
[----:B---3--:R-:W-:Y:S02]  /*0d70*/  ISETP.NE.AND P5, PT, R0, RZ, !P2 ;  /* 0x000000ff0000720c */ /* 0x008fe400057a5270 */
[----:B------:R-:W-:Y:S02]  /*0d80*/  @!P3 SEL R13, RZ, 0x1, !P6 ;  /* 0x00000001ff0db807 */ /* 0x000fe40007000000 */
[----:B----4-:R-:W-:Y:S02]  /*0d90*/  ISETP.NE.AND P4, PT, R10, RZ, !P1 ;  /* 0x000000ff0a00720c */ /* 0x010fe40004f85270 */
[----:B------:R-:W-:Y:S01]  /*0da0*/  ISETP.NE.XOR P5, PT, RZ, UR16, P5 ;  /* 0x00000010ff007c0c */ /* 0x000fe2000afa5a70 */
[----:B------:R-:W-:Y:S01]  /*0db0*/  @!P3 STG.E.U8 desc[UR22][R8.64], R13 ;  /* 0x0000000d0800b986 */ /* 0x000fe2000c101116 */
[----:B------:R-:W-:-:S02]  /*0dc0*/  ISETP.NE.XOR P4, PT, RZ, UR16, P4 ;  /* 0x00000010ff007c0c */ /* 0x000fc4000a785a70 */
[----:B------:R-:W-:Y:S02]  /*0dd0*/  SEL R15, RZ, 0x1, !P5 ;  /* 0x00000001ff0f7807 */ /* 0x000fe40006800000 */
[----:B-----5:R-:W-:Y:S02]  /*0de0*/  ISETP.NE.AND P3, PT, R11, RZ, !P0 ;  /* 0x000000ff0b00720c */ /* 0x020fe40004765270 */
[----:B------:R-:W-:Y:S01]  /*0df0*/  SEL R11, RZ, 0x1, !P4 ;  /* 0x00000001ff0b7807 */ /* 0x000fe20006000000 */
[----:B------:R0:W-:Y:S01]  /*0e00*/  @!P2 STG.E.U8 desc[UR22][R6.64], R15 ;  /* 0x0000000f0600a986 */ /* 0x0001e2000c101116 */
[----:B------:R-:W-:-:S03]  /*0e10*/  ISETP.NE.XOR P3, PT, RZ, UR16, P3 ;  /* 0x00000010ff007c0c */ /* 0x000fc60009f65a70 */
[----:B------:R1:W-:Y:S01]  /*0e20*/  @!P1 STG.E.U8 desc[UR22][R4.64], R11 ;  /* 0x0000000b04009986 */ /* 0x0003e2000c101116 */
[----:B0-----:R-:W-:Y:S01]  /*0e30*/  SEL R7, RZ, 0x1, !P3 ;  /* 0x00000001ff077807 */ /* 0x001fe20005800000 */
[----:B------:R-:W-:Y:S08]  /*0e40*/  @P0 EXIT ;  /* 0x000000000000094d */ /* 0x000ff00003800000 */
[----:B------:R-:W-:Y:S01]  /*0e50*/  STG.E.U8 desc[UR22][R2.64], R7 ;  /* 0x0000000702007986 */ /* 0x000fe2000c101116 */
[----:B------:R-:W-:Y:S05]  /*0e60*/  EXIT ;  /* 0x000000000000794d */ /* 0x000fea0003800000 */
.L_x_450:
[----:B------:R-:W0:Y:S02]  /*0e70*/  S2R R8, SR_TID.X ;  /* 0x0000000000087919 */ /* 0x000e240000002100 */
[----:B0-----:R-:W-:-:S03]  /*0e80*/  IMAD.WIDE.U32 R2, R8, 0x4, RZ ;  /* 0x0000000408027825 */ /* 0x001fc600078e00ff */
[----:B------:R-:W-:-:S04]  /*0e90*/  ISETP.GE.U32.AND P0, PT, R2, UR12, PT ;  /* 0x0000000c02007c0c */ /* 0x000fc8000bf06070 */
[----:B------:R-:W-:-:S13]  /*0ea0*/  ISETP.GE.AND.EX P0, PT, R3, UR11, PT, P0 ;  /* 0x0000000b03007c0c */ /* 0x000fda000bf06300 */
[----:B------:R-:W-:Y:S05]  /*0eb0*/  @P0 EXIT ;  /* 0x000000000000094d */ /* 0x000fea0003800000 */
[----:B------:R-:W-:Y:S01]  /*0ec0*/  ISETP.NE.AND P2, PT, RZ, UR16, PT ;  /* 0x00000010ff007c0c */ /* 0x000fe2000bf45270 */
[----:B------:R-:W-:Y:S01]  /*0ed0*/  IMAD.MOV.U32 R9, RZ, RZ, RZ ;  /* 0x000000ffff097224 */ /* 0x000fe200078e00ff */
[----:B------:R-:W0:Y:S11]  /*0ee0*/  LDCU UR4, c[0x0][0x360] ;  /* 0x00006c00ff0477ac */ /* 0x000e360008000800 */
.L_x_453:
[----:B------:R-:W-:-:S04]  /*0ef0*/  LEA R2, P0, R8, UR38, 0x2 ;  /* 0x0000002608027c11 */ /* 0x000fc8000f8010ff */
[----:B------:R-:W-:-:S05]  /*0f00*/  LEA.HI.X R3, R8, UR39, R9, 0x2, P0 ;  /* 0x0000002708037c11 */ /* 0x000fca00080f1409 */
        /* <DEDUP_REMOVED lines=12> */
[----:B------:R-:W-:Y:S02]  /*0fd0*/  SEL R5, RZ, 0x1, !P3 ;  /* 0x00000001ff057807 */ /* 0x000fe40005800000 */
[----:B------:R-:W-:Y:S02]  /*0fe0*/  PRMT R7, R7, 0x3340, R4 ;  /* 0x0000334007077816 */ /* 0x000fe40000000004 */
[----:B------:R-:W-:Y:S02]  /*0ff0*/  PRMT R0, R5, 0x3340, R0 ;  /* 0x0000334005007816 */ /* 0x000fe40000000000 */
[----:B0-----:R-:W-:Y:S02]  /*1000*/  IADD3 R8, P0, PT, R8, UR4, RZ ;  /* 0x0000000408087c10 */ /* 0x001fe4000ff1e0ff */
        /* <DEDUP_REMOVED lines=11> */
        .weak           $__internal_50_$__cuda_sm20_div_u16
        .type           $__internal_50_$__cuda_sm20_div_u16,@function
        .size           $__internal_50_$__cuda_sm20_div_u16,(.L_x_4198 - $__internal_50_$__cuda_sm20_div_u16)
$__internal_50_$__cuda_sm20_div_u16:
        /* <DEDUP_REMOVED lines=19> */
[----:B------:R-:W-:Y:S05]  /*11f0*/  RET.REL.NODEC R4 `(_ZN2at6native61_GLOBAL__N__44eb8e94_28_ForeachBinaryOpScalarList_cu_dda10a6925multi_tensor_apply_kernelINS1_28TensorListScalarListMetadataIbLi1EEENS1_25BinaryOpScalarListFunctorIbLi1ELi1ELi0EEEJSt5minusIbEEEEvT_T0_DpT1_) ;  /* 0xffffffec04807950 */ /* 0x000fea0003c3ffff */
.L_x_454:
        /* <DEDUP_REMOVED lines=16> */
.L_x_4198:


//--------------------- .text._ZN2at6native61_GLOBAL__N__44eb8e94_28_ForeachBinaryOpScalarList_cu_dda10a6925multi_tensor_apply_kernelINS1_28TensorListScalarListMetadataIN3c107complexIfEELi1EEENS1_25BinaryOpScalarListFunctorIS6_Li1ELi1ELi0EEEJSt5minusIS6_EEEEvT_T0_DpT1_ --------------------------
	.section	.text._ZN2at6native61_GLOBAL__N__44eb8e94_28_ForeachBinaryOpScalarList_cu_dda10a6925multi_tensor_apply_kernelINS1_28TensorListScalarListMetadataIN3c107complexIfEELi1EEENS1_25BinaryOpScalarListFunctorIS6_Li1ELi1ELi0EEEJSt5minusIS6_EEEEvT_T0_DpT1_,"ax",@progbits
	.align	128
.text._ZN2at6native61_GLOBAL__N__44eb8e94_28_ForeachBinaryOpScalarList_cu_dda10a6925multi_tensor_apply_kernelINS1_28TensorListScalarListMetadataIN3c107complexIfEELi1EEENS1_25BinaryOpScalarListFunctorIS6_Li1ELi1ELi0EEEJSt5minusIS6_EEEEvT_T0_DpT1_:
        .type           _ZN2at6native61_GLOBAL__N__44eb8e94_28_ForeachBinaryOpScalarList_cu_dda10a6925multi_tensor_apply_kernelINS1_28TensorListScalarListMetadataIN3c107complexIfEELi1EEENS1_25BinaryOpScalarListFunctorIS6_Li1ELi1ELi0EEEJSt5minusIS6_EEEEvT_T0_DpT1_,@function
        .size           _ZN2at6native61_GLOBAL__N__44eb8e94_28_ForeachBinaryOpScalarList_cu_dda10a6925multi_tensor_apply_kernelINS1_28TensorListScalarListMetadataIN3c107complexIfEELi1EEENS1_25BinaryOpScalarListFunctorIS6_Li1ELi1ELi0EEEJSt5minusIS6_EEEEvT_T0_DpT1_,(.L_x_4200 - _ZN2at6native61_GLOBAL__N__44eb8e94_28_ForeachBinaryOpScalarList_cu_dda10a6925multi_tensor_apply_kernelINS1_28TensorListScalarListMetadataIN3c107complexIfEELi1EEENS1_25BinaryOpScalarListFunctorIS6_Li1ELi1ELi0EEEJSt5minusIS6_EEEEvT_T0_DpT1_)
        .other          _ZN2at6native61_GLOBAL__N__44eb8e94_28_ForeachBinaryOpScalarList_cu_dda10a6925multi_tensor_apply_kernelINS1_28TensorListScalarListMetadataIN3c107complexIfEELi1EEENS1_25BinaryOpScalarListFunctorIS6_Li1ELi1ELi0EEEJSt5minusIS6_EEEEvT_T0_DpT1_,@"STO_CUDA_ENTRY STV_DEFAULT"
_ZN2at6native61_GLOBAL__N__44eb8e94_28_ForeachBinaryOpScalarList_cu_dda10a6925multi_tensor_apply_kernelINS1_28TensorListScalarListMetadataIN3c107complexIfEELi1EEENS1_25BinaryOpScalarListFunctorIS6_Li1ELi1ELi0EEEJSt5minusIS6_EEEEvT_T0_DpT1_:
        /* <DEDUP_REMOVED lines=36> */
[----:B------:R-:W-:Y:S05]  /*0240*/  CALL.REL.NOINC `($__internal_51_$__cuda_sm20_div_u16) ;  /* 0x0000000c00507944 */ /* 0x000fea0003c00000 */
        /* <DEDUP_REMOVED lines=13> */
.L_x_457:
[----:B0-----:R-:W-:Y:S02]  /*0320*/  IADD3 R29, P0, PT, R3, UR6, RZ ;  /* 0x00000006031d7c10 */ /* 0x001fe4000ff1e0ff */
[----:B-1----:R-:W-:Y:S02]  /*0330*/  CS2R R6, SRZ ;  /* 0x0000000000067805 */ /* 0x002fe4000001ff00 */
[C---:B------:R-:W-:Y:S01]  /*0340*/  ISETP.GE.U32.AND P3, PT, R29.reuse, R0, PT ;  /* 0x000000001d00720c */ /* 0x040fe20003f66070 */
[----:B------:R-:W-:Y:S01]  /*0350*/  IMAD.X R4, RZ, RZ, UR7, P0 ;  /* 0x00000007ff047e24 */ /* 0x000fe200080e06ff */
[C---:B------:R-:W-:Y:S02]  /*0360*/  LEA R12, P0, R29.reuse, R10, 0x3 ;  /* 0x0000000a1d0c7211 */ /* 0x040fe400078018ff */
[----:B------:R-:W-:Y:S02]  /*0370*/  IADD3 R27, P1, PT, R29, UR11, RZ ;  /* 0x0000000b1d1b7c10 */ /* 0x000fe4000ff3e0ff */
[----:B------:R-:W-:-:S02]  /*0380*/  ISETP.GE.AND.EX P3, PT, R4, R2, PT, P3 ;  /* 0x000000020400720c */ /* 0x000fc40003f66330 */
[--C-:B------:R-:W-:Y:S01]  /*0390*/  LEA.HI.X R13, R29, R11, R4.reuse, 0x3, P0 ;  /* 0x0000000b1d0d7211 */ /* 0x100fe200000f1c04 */
[----:B------:R-:W-:Y:S01]  /*03a0*/  IMAD.X R5, RZ, RZ, R4, P1 ;  /* 0x000000ffff057224 */ /* 0x000fe200008e0604 */
[C---:B------:R-:W-:Y:S02]  /*03b0*/  IADD3 R17, P0, PT, R27.reuse, UR11, RZ ;  /* 0x0000000b1b117c10 */ /* 0x040fe4000ff1e0ff */
[----:B------:R-:W-:Y:S02]  /*03c0*/  ISETP.GE.U32.AND P4, PT, R27, R0, PT ;  /* 0x000000001b00720c */ /* 0x000fe40003f86070 */
[----:B------:R-:W-:Y:S01]  /*03d0*/  IADD3 R15, P2, PT, R17, UR11, RZ ;  /* 0x0000000b110f7c10 */ /* 0x000fe2000ff5e0ff */
[----:B------:R-:W-:Y:S01]  /*03e0*/  IMAD.X R19, RZ, RZ, R5, P0 ;  /* 0x000000ffff137224 */ /* 0x000fe200000e0605 */
[----:B------:R-:W-:-:S03]  /*03f0*/  USHF.L.U32 UR14, UR11, 0x3, URZ ;  /* 0x000000030b0e7899 */ /* 0x000fc600080006ff */
[----:B------:R-:W2:Y:S01]  /*0400*/  @!P3 LDG.E.64 R6, desc[UR12][R12.64] ;  /* 0x0000000c0c06b981 */ /* 0x000ea2000c1e1b00 */
[----:B------:R-:W-:Y:S01]  /*0410*/  ISETP.GE.AND.EX P4, PT, R5, R2, PT, P4 ;  /* 0x000000020500720c */ /* 0x000fe20003f86340 */
[----:B------:R-:W-:Y:S01]  /*0420*/  IMAD.X R21, RZ, RZ, R19, P2 ;  /* 0x000000ffff157224 */ /* 0x000fe200010e0613 */
[----:B------:R-:W-:Y:S01]  /*0430*/  USHF.R.U32.HI UR10, URZ, 0x1d, UR11 ;  /* 0x0000001dff0a7899 */ /* 0x000fe2000801160b */
[----:B------:R-:W-:Y:S02]  /*0440*/  ISETP.GE.U32.AND P0, PT, R15, R0, PT ;  /* 0x000000000f00720c */ /* 0x000fe40003f06070 */
[----:B------:R-:W-:Y:S02]  /*0450*/  CS2R R22, SRZ ;  /* 0x0000000000167805 */ /* 0x000fe4000001ff00 */
[----:B------:R-:W-:Y:S02]  /*0460*/  IADD3 R14, P1, PT, R12, UR14, RZ ;  /* 0x0000000e0c0e7c10 */ /* 0x000fe4000ff3e0ff */
[----:B------:R-:W-:-:S02]  /*0470*/  ISETP.GE.AND.EX P0, PT, R21, R2, PT, P0 ;  /* 0x000000021500720c */ /* 0x000fc40003f06300 */
[----:B------:R-:W-:Y:S01]  /*0480*/  IADD3.X R15, PT, PT, R13, UR10, RZ, P1, !PT ;  /* 0x0000000a0d0f7c10 */ /* 0x000fe20008ffe4ff */
[----:B------:R-:W-:Y:S01]  /*0490*/  USHF.R.U32.HI UR15, URZ, 0x1d, UR11 ;  /* 0x0000001dff0f7899 */ /* 0x000fe2000801160b */
[----:B------:R-:W-:Y:S01]  /*04a0*/  ISETP.GE.U32.AND P1, PT, R17, R0, PT ;  /* 0x000000001100720c */ /* 0x000fe20003f26070 */
[----:B------:R-:W-:Y:S02]  /*04b0*/  IMAD.U32 R17, RZ, RZ, UR14 ;  /* 0x0000000eff117e24 */ /* 0x000fe4000f8e00ff */
[----:B------:R0:W3:Y:S01]  /*04c0*/  @!P4 LDG.E.64 R22, desc[UR12][R14.64] ;  /* 0x0000000c0e16c981 */ /* 0x0000e2000c1e1b00 */
[----:B------:R-:W-:Y:S01]  /*04d0*/  ISETP.GE.AND.EX P1, PT, R19, R2, PT, P1 ;  /* 0x000000021300720c */ /* 0x000fe20003f26310 */
[----:B------:R-:W-:Y:S01]  /*04e0*/  IMAD.U32 R19, RZ, RZ, UR15 ;  /* 0x0000000fff137e24 */ /* 0x000fe2000f8e00ff */
[----:B------:R-:W-:Y:S02]  /*04f0*/  IADD3 R24, P2, PT, R14, UR14, RZ ;  /* 0x0000000e0e187c10 */ /* 0x000fe4000ff5e0ff */
[----:B------:R-:W-:-:S02]  /*0500*/  CS2R R20, SRZ ;  /* 0x0000000000147805 */ /* 0x000fc4000001ff00 */
[----:B------:R-:W-:Y:S02]  /*0510*/  @!P0 IADD3 R16, P5, P6, R17, UR14, R12 ;  /* 0x0000000e11108c10 */ /* 0x000fe4000febe00c */
[----:B------:R-:W-:Y:S02]  /*0520*/  IADD3.X R25, PT, PT, R15, UR10, RZ, P2, !PT ;  /* 0x0000000a0f197c10 */ /* 0x000fe400097fe4ff */
[----:B------:R-:W-:Y:S02]  /*0530*/  @!P0 IADD3.X R17, PT, PT, R19, UR15, R13, P5, P6 ;  /* 0x0000000f13118c10 */ /* 0x000fe4000afec40d */
[----:B------:R-:W-:Y:S02]  /*0540*/  @!P0 IADD3 R16, P2, PT, R16, UR14, RZ ;  /* 0x0000000e10108c10 */ /* 0x000fe4000ff5e0ff */
[----:B------:R-:W-:Y:S01]  /*0550*/  CS2R R18, SRZ ;  /* 0x0000000000127805 */ /* 0x000fe2000001ff00 */
[----:B------:R1:W4:Y:S01]  /*0560*/  @!P1 LDG.E.64 R20, desc[UR12][R24.64] ;  /* 0x0000000c18149981 */ /* 0x000322000c1e1b00 */
[----:B------:R-:W-:-:S05]  /*0570*/  @!P0 IADD3.X R17, PT, PT, R17, UR15, RZ, P2, !PT ;  /* 0x0000000f11118c10 */ /* 0x000fca00097fe4ff */
[----:B------:R5:W4:Y:S01]  /*0580*/  @!P0 LDG.E.64 R18, desc[UR12][R16.64] ;  /* 0x0000000c10128981 */ /* 0x000b22000c1e1b00 */
[----:B------:R-:W-:Y:S01]  /*0590*/  USHF.L.U32 UR10, UR11, 0x2, URZ ;  /* 0x000000020b0a7899 */ /* 0x000fe200080006ff */
[----:B0-----:R-:W-:Y:S02]  /*05a0*/  VIADD R14, R12, UR14 ;  /* 0x0000000e0c0e7c36 */ /* 0x001fe40008000000 */
[----:B-1----:R-:W-:-:S03]  /*05b0*/  IMAD.U32 R25, RZ, RZ, UR15 ;  /* 0x0000000fff197e24 */ /* 0x002fc6000f8e00ff */
[----:B------:R-:W-:Y:S01]  /*05c0*/  IADD3 R29, P5, PT, R29, UR10, RZ ;  /* 0x0000000a1d1d7c10 */ /* 0x000fe2000ffbe0ff */
[----:B-----5:R-:W-:-:S03]  /*05d0*/  IMAD.U32 R17, RZ, RZ, UR15 ;  /* 0x0000000fff117e24 */ /* 0x020fc6000f8e00ff */
[----:B------:R-:W-:Y:S01]  /*05e0*/  ISETP.GE.U32.AND P2, PT, R29, R0, PT ;  /* 0x000000001d00720c */ /* 0x000fe20003f46070 */
[----:B------:R-:W-:-:S05]  /*05f0*/  IMAD.X R4, RZ, RZ, R4, P5 ;  /* 0x000000ffff047224 */ /* 0x000fca00028e0604 */
[----:B------:R-:W-:Y:S01]  /*0600*/  ISETP.GE.AND.EX P2, PT, R4, R2, PT, P2 ;  /* 0x000000020400720c */ /* 0x000fe20003f46320 */
[----:B------:R-:W-:Y:S02]  /*0610*/  IMAD.U32 R4, RZ, RZ, UR14 ;  /* 0x0000000eff047e24 */ /* 0x000fe4000f8e00ff */
[----:B--2---:R-:W-:Y:S01]  /*0620*/  @!P3 FADD.FTZ R28, -R8, R6 ;  /* 0x00000006081cb221 */ /* 0x004fe20000010100 */
[----:B------:R-:W-:Y:S01]  /*0630*/  @!P3 FADD.FTZ R29, -R9, R7 ;  /* 0x00000007091db221 */ /* 0x000fe20000010100 */
[----:B------:R-:W-:Y:S02]  /*0640*/  IMAD.U32 R7, RZ, RZ, UR14 ;  /* 0x0000000eff077e24 */ /* 0x000fe4000f8e00ff */
[----:B------:R-:W-:Y:S02]  /*0650*/  IMAD.U32 R6, RZ, RZ, UR10 ;  /* 0x0000000aff067e24 */ /* 0x000fe4000f8e00ff */
[----:B------:R0:W-:Y:S01]  /*0660*/  @!P3 STG.E.64 desc[UR12][R12.64], R28 ;  /* 0x0000001c0c00b986 */ /* 0x0001e2000c101b0c */
[----:B------:R-:W-:Y:S01]  /*0670*/  @!P1 IADD3 R16, P3, P5, R7, UR14, R12 ;  /* 0x0000000e07109c10 */ /* 0x000fe2000fd7e00c */
[----:B------:R-:W-:Y:S01]  /*0680*/  IMAD.U32 R7, RZ, RZ, UR10 ;  /* 0x0000000aff077e24 */ /* 0x000fe2000f8e00ff */
[----:B------:R-:W-:-:S02]  /*0690*/  LEA R6, P6, R6, R12, 0x3 ;  /* 0x0000000c06067211 */ /* 0x000fc400078c18ff */
[----:B------:R-:W-:Y:S02]  /*06a0*/  @!P1 IADD3.X R17, PT, PT, R17, UR15, R13, P3, P5 ;  /* 0x0000000f11119c10 */ /* 0x000fe40009fea40d */
[----:B------:R-:W-:Y:S02]  /*06b0*/  LEA.HI.X R7, R7, R13, RZ, 0x3, P6 ;  /* 0x0000000d07077211 */ /* 0x000fe400030f1cff */
[----:B------:R-:W-:Y:S01]  /*06c0*/  IADD3 R27, P6, PT, R27, UR10, RZ ;  /* 0x0000000a1b1b7c10 */ /* 0x000fe2000ffde0ff */
[----:B---3--:R-:W-:Y:S01]  /*06d0*/  @!P4 FADD.FTZ R22, -R8, R22 ;  /* 0x000000160816c221 */ /* 0x008fe20000010100 */
[----:B------:R-:W-:Y:S01]  /*06e0*/  @!P0 IADD3 R4, P3, P5, R4, UR14, R12 ;  /* 0x0000000e04048c10 */ /* 0x000fe2000fd7e00c */
[----:B------:R-:W-:Y:S02]  /*06f0*/  @!P4 FADD.FTZ R23, -R9, R23 ;  /* 0x000000170917c221 */ /* 0x000fe40000010100 */
[----:B------:R-:W-:Y:S01]  /*0700*/  IMAD.X R5, RZ, RZ, R5, P6 ;  /* 0x000000ffff057224 */ /* 0x000fe200030e0605 */
[----:B------:R-:W-:-:S02]  /*0710*/  @!P0 IADD3.X R25, PT, PT, R25, UR15, R13, P3, P5 ;  /* 0x0000000f19198c10 */ /* 0x000fc40009fea40d */
[C---:B0-----:R-:W-:Y:S01]  /*0720*/  LEA R12, P5, R27.reuse, R10, 0x3 ;  /* 0x0000000a1b0c7211 */ /* 0x041fe200078a18ff */
[----:B------:R0:W-:Y:S01]  /*0730*/  @!P4 STG.E.64 desc[UR12][R14.64], R22 ;  /* 0x000000160e00c986 */ /* 0x0001e2000c101b0c */
[C---:B------:R-:W-:Y:S02]  /*0740*/  IADD3 R29, P6, PT, R27.reuse, UR11, RZ ;  /* 0x0000000b1b1d7c10 */ /* 0x040fe4000ffde0ff */
[C---:B------:R-:W-:Y:S02]  /*0750*/  ISETP.GE.U32.AND P4, PT, R27.reuse, R0, PT ;  /* 0x000000001b00720c */ /* 0x040fe40003f86070 */
[--C-:B------:R-:W-:Y:S01]  /*0760*/  LEA.HI.X R13, R27, R11, R5.reuse, 0x3, P5 ;  /* 0x0000000b1b0d7211 */ /* 0x100fe200028f1c05 */
[----:B------:R-:W-:Y:S01]  /*0770*/  IMAD.X R27, RZ, RZ, R5, P6 ;  /* 0x000000ffff1b7224 */ /* 0x000fe200030e0605 */
[----:B------:R-:W-:Y:S02]  /*0780*/  @!P0 IADD3 R24, P3, PT, R4, UR14, RZ ;  /* 0x0000000e04188c10 */ /* 0x000fe4000ff7e0ff */
[----:B------:R-:W-:-:S02]  /*0790*/  IADD3 R4, P6, PT, R29, UR11, RZ ;  /* 0x0000000b1d047c10 */ /* 0x000fc4000ffde0ff */
[----:B------:R-:W-:Y:S01]  /*07a0*/  ISETP.GE.AND.EX P4, PT, R5, R2, PT, P4 ;  /* 0x000000020500720c */ /* 0x000fe20003f86340 */
[----:B----4-:R-:W-:Y:S01]  /*07b0*/  @!P1 FADD.FTZ R5, -R9, R21 ;  /* 0x0000001509059221 */ /* 0x010fe20000010100 */
[-C--:B------:R-:W-:Y:S01]  /*07c0*/  ISETP.GE.U32.AND P5, PT, R4, R0.reuse, PT ;  /* 0x000000000400720c */ /* 0x080fe20003fa6070 */
[----:B0-----:R-:W-:Y:S02]  /*07d0*/  IMAD.X R15, RZ, RZ, R27, P6 ;  /* 0x000000ffff0f7224 */ /* 0x001fe400030e061b */
[C---:B------:R-:W-:Y:S01]  /*07e0*/  @!P1 FADD.FTZ R4, -R8.reuse, R20 ;  /* 0x0000001408049221 */ /* 0x040fe20000010100 */
[----:B------:R-:W-:Y:S01]  /*07f0*/  @!P0 IADD3.X R25, PT, PT, R25, UR15, RZ, P3, !PT ;  /* 0x0000000f19198c10 */ /* 0x000fe20009ffe4ff */
[----:B------:R-:W-:Y:S01]  /*0800*/  @!P0 FADD.FTZ R14, -R8, R18 ;  /* 0x00000012080e8221 */ /* 0x000fe20000010100 */
[----:B------:R-:W-:Y:S02]  /*0810*/  ISETP.GE.U32.AND P3, PT, R29, R0, PT ;  /* 0x000000001d00720c */ /* 0x000fe40003f66070 */
[----:B------:R-:W-:-:S02]  /*0820*/  CS2R R20, SRZ ;  /* 0x0000000000147805 */ /* 0x000fc4000001ff00 */
[-C--:B------:R-:W-:Y:S01]  /*0830*/  ISETP.GE.AND.EX P5, PT, R15, R2.reuse, PT, P5 ;  /* 0x000000020f00720c */ /* 0x080fe20003fa6350 */
[----:B------:R-:W-:Y:S01]  /*0840*/  @!P0 FADD.FTZ R15, -R9, R19 ;  /* 0x00000013090f8221 */ /* 0x000fe20000010100 */
[----:B------:R0:W-:Y:S01]  /*0850*/  @!P1 STG.E.64 desc[UR12][R16.64], R4 ;  /* 0x0000000410009986 */ /* 0x0001e2000c101b0c */
[----:B------:R-:W-:Y:S01]  /*0860*/  IMAD.U32 R19, RZ, RZ, UR11 ;  /* 0x0000000bff137e24 */ /* 0x000fe2000f8e00ff */
[----:B------:R-:W-:Y:S02]  /*0870*/  ISETP.GE.AND.EX P3, PT, R27, R2, PT, P3 ;  /* 0x000000021b00720c */ /* 0x000fe40003f66330 */
[----:B------:R-:W-:Y:S01]  /*0880*/  CS2R R22, SRZ ;  /* 0x0000000000167805 */ /* 0x000fe2000001ff00 */
[----:B------:R1:W-:Y:S01]  /*0890*/  @!P0 STG.E.64 desc[UR12][R24.64], R14 ;  /* 0x0000000e18008986 */ /* 0x0003e2000c101b0c */
[----:B------:R-:W-:Y:S01]  /*08a0*/  IADD3 R18, P0, PT, R12, UR14, RZ ;  /* 0x0000000e0c127c10 */ /* 0x000fe2000ff1e0ff */
[----:B------:R-:W-:Y:S02]  /*08b0*/  IMAD.U32 R27, RZ, RZ, UR11 ;  /* 0x0000000bff1b7e24 */ /* 0x000fe4000f8e00ff */
[----:B------:R-:W2:Y:S04]  /*08c0*/  @!P2 LDG.E.64 R20, desc[UR12][R6.64] ;  /* 0x0000000c0614a981 */ /* 0x000ea8000c1e1b00 */
[----:B------:R-:W3:Y:S01]  /*08d0*/  @!P4 LDG.E.64 R22, desc[UR12][R12.64] ;  /* 0x0000000c0c16c981 */ /* 0x000ee2000c1e1b00 */
[----:B0-----:R-:W-:-:S02]  /*08e0*/  LEA R4, P1, R19, R18, 0x3 ;  /* 0x0000001213047211 */ /* 0x001fc400078218ff */
[----:B------:R-:W-:Y:S02]  /*08f0*/  CS2R R16, SRZ ;  /* 0x0000000000107805 */ /* 0x000fe4000001ff00 */
[----:B------:R-:W-:Y:S02]  /*0900*/  IADD3.X R19, PT, PT, R13, UR15, RZ, P0, !PT ;  /* 0x0000000f0d137c10 */ /* 0x000fe400087fe4ff */
[----:B-1----:R-:W-:Y:S02]  /*0910*/  CS2R R14, SRZ ;  /* 0x00000000000e7805 */ /* 0x002fe4000001ff00 */
[----:B------:R-:W-:Y:S01]  /*0920*/  LEA.HI.X R5, R27, R19, RZ, 0x3, P1 ;  /* 0x000000131b057211 */ /* 0x000fe200008f1cff */
[----:B------:R-:W4:Y:S04]  /*0930*/  @!P3 LDG.E.64 R16, desc[UR12][R18.64] ;  /* 0x0000000c1210b981 */ /* 0x000f28000c1e1b00 */
[----:B------:R-:W5:Y:S01]  /*0940*/  @!P5 LDG.E.64 R14, desc[UR12][R4.64] ;  /* 0x0000000c040ed981 */ /* 0x000f62000c1e1b00 */
[----:B------:R-:W-:-:S02]  /*0950*/  UIADD3 UR4, UP0, UPT, UR4, 0x2, URZ ;  /* 0x0000000204047890 */ /* 0x000fc4000ff1e0ff */
[----:B------:R-:W-:Y:S02]  /*0960*/  ULEA UR6, UP1, UR10, UR6, 0x1 ;  /* 0x000000060a067291 */ /* 0x000fe4000f8208ff */
[----:B------:R-:W-:Y:S02]  /*0970*/  UIADD3.X UR5, UPT, UPT, URZ, UR5, URZ, UP0, !UPT ;  /* 0x00000005ff057290 */ /* 0x000fe400087fe4ff */
[----:B------:R-:W-:Y:S02]  /*0980*/  UISETP.NE.U32.AND UP0, UPT, UR4, UR9, UPT ;  /* 0x000000090400728c */ /* 0x000fe4000bf05070 */
[----:B------:R-:W-:Y:S02]  /*0990*/  ULEA.HI.X UR7, UR10, UR7, URZ, 0x1, UP1 ;  /* 0x000000070a077291 */ /* 0x000fe400088f0cff */
[----:B------:R-:W-:Y:S01]  /*09a0*/  UISETP.NE.AND.EX UP0, UPT, UR5, URZ, UPT, UP0 ;  /* 0x000000ff0500728c */ /* 0x000fe2000bf05300 */
[C---:B--2---:R-:W-:Y:S01]  /*09b0*/  @!P2 FADD.FTZ R20, -R8.reuse, R20 ;  /* 0x000000140814a221 */ /* 0x044fe20000010100 */
[C---:B------:R-:W-:Y:S01]  /*09c0*/  @!P2 FADD.FTZ R21, -R9.reuse, R21 ;  /* 0x000000150915a221 */ /* 0x040fe20000010100 */
[----:B---3--:R-:W-:Y:S01]  /*09d0*/  @!P4 FADD.FTZ R22, -R8, R22 ;  /* 0x000000160816c221 */ /* 0x008fe20000010100 */
[----:B------:R-:W-:-:S03]  /*09e0*/  @!P4 FADD.FTZ R23, -R9, R23 ;  /* 0x000000170917c221 */ /* 0x000fc60000010100 */
[----:B------:R1:W-:Y:S04]  /*09f0*/  @!P2 STG.E.64 desc[UR12][R6.64], R20 ;  /* 0x000000140600a986 */ /* 0x0003e8000c101b0c */
[----:B------:R1:W-:Y:S01]  /*0a00*/  @!P4 STG.E.64 desc[UR12][R12.64], R22 ;  /* 0x000000160c00c986 */ /* 0x0003e2000c101b0c */
[C---:B----4-:R-:W-:Y:S01]  /*0a10*/  @!P3 FADD.FTZ R16, -R8.reuse, R16 ;  /* 0x000000100810b221 */ /* 0x050fe20000010100 */
[C---:B------:R-:W-:Y:S01]  /*0a20*/  @!P3 FADD.FTZ R17, -R9.reuse, R17 ;  /* 0x000000110911b221 */ /* 0x040fe20000010100 */
[----:B-----5:R-:W-:Y:S01]  /*0a30*/  @!P5 FADD.FTZ R14, -R8, R14 ;  /* 0x0000000e080ed221 */ /* 0x020fe20000010100 */
[----:B------:R-:W-:-:S03]  /*0a40*/  @!P5 FADD.FTZ R15, -R9, R15 ;  /* 0x0000000f090fd221 */ /* 0x000fc60000010100 */
[----:B------:R1:W-:Y:S04]  /*0a50*/  @!P3 STG.E.64 desc[UR12][R18.64], R16 ;  /* 0x000000101200b986 */ /* 0x0003e8000c101b0c */
[----:B------:R1:W-:Y:S01]  /*0a60*/  @!P5 STG.E.64 desc[UR12][R4.64], R14 ;  /* 0x0000000e0400d986 */ /* 0x0003e2000c101b0c */
[----:B------:R-:W-:Y:S05]  /*0a70*/  BRA.U UP0, `(.L_x_457) ;  /* 0xfffffff900287547 */ /* 0x000fea000b83ffff */
.L_x_456:
[----:B------:R-:W-:-:S04]  /*0a80*/  ULOP3.LUT UR4, UR8, 0x1, URZ, 0xc0, !UPT ;  /* 0x0000000108047892 */ /* 0x000fc8000f8ec0ff */
[----:B------:R-:W-:-:S06]  /*0a90*/  UISETP.NE.U32.AND UP0, UPT, UR4, 0x1, UPT ;  /* 0x000000010400788c */ /* 0x000fcc000bf05070 */
[----:B------:R-:W-:-:S13]  /*0aa0*/  PLOP3.LUT P0, PT, PT, PT, UP0, 0x80, 0x8 ;  /* 0x000000000008781c */ /* 0x000fda0003f0f008 */
[----:B------:R-:W-:Y:S05]  /*0ab0*/  @!P0 EXIT ;  /* 0x000000000000894d */ /* 0x000fea0003800000 */
[----:B0-----:R-:W-:Y:S01]  /*0ac0*/  IADD3 R3, P0, PT, R3, UR6, RZ ;  /* 0x0000000603037c10 */ /* 0x001fe2000ff1e0ff */
[----:B------:R-:W-:Y:S01]  /*0ad0*/  USHF.L.U32 UR4, UR11, 0x3, URZ ;  /* 0x000000030b047899 */ /* 0x000fe200080006ff */
[----:B-1----:R-:W-:Y:S01]  /*0ae0*/  CS2R R14, SRZ ;  /* 0x00000000000e7805 */ /* 0x002fe2000001ff00 */
[----:B------:R-:W-:Y:S01]  /*0af0*/  USHF.R.U32.HI UR5, URZ, 0x1d, UR11 ;  /* 0x0000001dff057899 */ /* 0x000fe2000801160b */
[C---:B------:R-:W-:Y:S01]  /*0b00*/  LEA R4, P1, R3.reuse, R10, 0x3 ;  /* 0x0000000a03047211 */ /* 0x040fe200078218ff */
[----:B------:R-:W-:Y:S01]  /*0b10*/  IMAD.X R7, RZ, RZ, UR7, P0 ;  /* 0x00000007ff077e24 */ /* 0x000fe200080e06ff */
[C---:B------:R-:W-:Y:S02]  /*0b20*/  IADD3 R13, P2, PT, R3.reuse, UR11, RZ ;  /* 0x0000000b030d7c10 */ /* 0x040fe4000ff5e0ff */
[----:B------:R-:W-:Y:S02]  /*0b30*/  CS2R R16, SRZ ;  /* 0x0000000000107805 */ /* 0x000fe4000001ff00 */
[----:B------:R-:W-:-:S02]  /*0b40*/  ISETP.GE.U32.AND P0, PT, R3, R0, PT ;  /* 0x000000000300720c */ /* 0x000fc40003f06070 */
[----:B------:R-:W-:Y:S02]  /*0b50*/  CS2R R18, SRZ ;  /* 0x0000000000127805 */ /* 0x000fe4000001ff00 */
[--C-:B------:R-:W-:Y:S01]  /*0b60*/  LEA.HI.X R5, R3, R11, R7.reuse, 0x3, P1 ;  /* 0x0000000b03057211 */ /* 0x100fe200008f1c07 */
[----:B------:R-:W-:Y:S01]  /*0b70*/  IMAD.X R3, RZ, RZ, R7, P2 ;  /* 0x000000ffff037224 */ /* 0x000fe200010e0607 */
[C---:B------:R-:W-:Y:S02]  /*0b80*/  IADD3 R11, P3, PT, R13.reuse, UR11, RZ ;  /* 0x0000000b0d0b7c10 */ /* 0x040fe4000ff7e0ff */
[-C--:B------:R-:W-:Y:S02]  /*0b90*/  ISETP.GE.U32.AND P1, PT, R13, R0.reuse, PT ;  /* 0x000000000d00720c */ /* 0x080fe40003f26070 */
[----:B------:R-:W-:Y:S02]  /*0ba0*/  CS2R R12, SRZ ;  /* 0x00000000000c7805 */ /* 0x000fe4000001ff00 */
[----:B------:R-:W-:-:S02]  /*0bb0*/  ISETP.GE.U32.AND P2, PT, R11, R0, PT ;  /* 0x000000000b00720c */ /* 0x000fc40003f46070 */
[----:B------:R-:W-:Y:S02]  /*0bc0*/  IADD3 R11, P4, PT, R11, UR11, RZ ;  /* 0x0000000b0b0b7c10 */ /* 0x000fe4000ff9e0ff */
[-C--:B------:R-:W-:Y:S01]  /*0bd0*/  ISETP.GE.AND.EX P1, PT, R3, R2.reuse, PT, P1 ;  /* 0x000000020300720c */ /* 0x080fe20003f26310 */
[----:B------:R-:W-:Y:S01]  /*0be0*/  IMAD.X R3, RZ, RZ, R3, P3 ;  /* 0x000000ffff037224 */ /* 0x000fe200018e0603 */
[----:B------:R-:W-:Y:S01]  /*0bf0*/  ISETP.GE.AND.EX P0, PT, R7, R2, PT, P0 ;  /* 0x000000020700720c */ /* 0x000fe20003f06300 */
[----:B------:R-:W-:Y:S01]  /*0c00*/  IMAD.U32 R7, RZ, RZ, UR11 ;  /* 0x0000000bff077e24 */ /* 0x000fe2000f8e00ff */
[----:B------:R-:W-:Y:S01]  /*0c10*/  ISETP.GE.U32.AND P3, PT, R11, R0, PT ;  /* 0x000000000b00720c */ /* 0x000fe20003f66070 */
[----:B------:R-:W-:Y:S01]  /*0c20*/  IMAD.X R11, RZ, RZ, R3, P4 ;  /* 0x000000ffff0b7224 */ /* 0x000fe200020e0603 */
[----:B------:R-:W-:Y:S01]  /*0c30*/  ISETP.GE.AND.EX P2, PT, R3, R2, PT, P2 ;  /* 0x000000020300720c */ /* 0x000fe20003f46320 */
[----:B------:R-:W-:-:S03]  /*0c40*/  IMAD.WIDE.U32 R6, R7, 0x8, R4 ;  /* 0x0000000807067825 */ /* 0x000fc600078e0004 */
[----:B------:R-:W-:Y:S02]  /*0c50*/  ISETP.GE.AND.EX P3, PT, R11, R2, PT, P3 ;  /* 0x000000020b00720c */ /* 0x000fe40003f66330 */
[----:B------:R-:W-:Y:S01]  /*0c60*/  IADD3 R2, P4, PT, R6, UR4, RZ ;  /* 0x0000000406027c10 */ /* 0x000fe2000ff9e0ff */
[----:B------:R-:W2:Y:S03]  /*0c70*/  @!P1 LDG.E.64 R14, desc[UR12][R6.64] ;  /* 0x0000000c060e9981 */ /* 0x000ea6000c1e1b00 */
[----:B------:R-:W-:Y:S01]  /*0c80*/  IADD3.X R3, PT, PT, R7, UR5, RZ, P4, !PT ;  /* 0x0000000507037c10 */ /* 0x000fe2000a7fe4ff */
[----:B------:R-:W3:Y:S01]  /*0c90*/  @!P0 LDG.E.64 R12, desc[UR12][R4.64] ;  /* 0x0000000c040c8981 */ /* 0x000ee2000c1e1b00 */
[----:B------:R-:W-:-:S03]  /*0ca0*/  IADD3 R10, P4, PT, R2, UR4, RZ ;  /* 0x00000004020a7c10 */ /* 0x000fc6000ff9e0ff */
[----:B------:R-:W4:Y:S01]  /*0cb0*/  @!P2 LDG.E.64 R16, desc[UR12][R2.64] ;  /* 0x0000000c0210a981 */ /* 0x000f22000c1e1b00 */
[----:B------:R-:W-:-:S05]  /*0cc0*/  IADD3.X R11, PT, PT, R3, UR5, RZ, P4, !PT ;  /* 0x00000005030b7c10 */ /* 0x000fca000a7fe4ff */
[----:B------:R-:W5:Y:S01]  /*0cd0*/  @!P3 LDG.E.64 R18, desc[UR12][R10.64] ;  /* 0x0000000c0a12b981 */ /* 0x000f62000c1e1b00 */
[C---:B--2---:R-:W-:Y:S01]  /*0ce0*/  FADD.FTZ R14, -R8.reuse, R14 ;  /* 0x0000000e080e7221 */ /* 0x044fe20000010100 */
[C---:B------:R-:W-:Y:S01]  /*0cf0*/  FADD.FTZ R15, -R9.reuse, R15 ;  /* 0x0000000f090f7221 */ /* 0x040fe20000010100 */
[C---:B---3--:R-:W-:Y:S01]  /*0d00*/  FADD.FTZ R12, -R8.reuse, R12 ;  /* 0x0000000c080c7221 */ /* 0x048fe20000010100 */
[C---:B------:R-:W-:Y:S01]  /*0d10*/  FADD.FTZ R13, -R9.reuse, R13 ;  /* 0x0000000d090d7221 */ /* 0x040fe20000010100 */
[----:B----4-:R-:W-:Y:S01]  /*0d20*/  FADD.FTZ R16, -R8, R16 ;  /* 0x0000001008107221 */ /* 0x010fe20000010100 */
[----:B------:R-:W-:-:S03]  /*0d30*/  FADD.FTZ R17, -R9, R17 ;  /* 0x0000001109117221 */ /* 0x000fc60000010100 */
[----:B------:R0:W-:Y:S04]  /*0d40*/  @!P0 STG.E.64 desc[UR12][R4.64], R12 ;  /* 0x0000000c04008986 */ /* 0x0001e8000c101b0c */
[----:B------:R0:W-:Y:S01]  /*0d50*/  @!P1 STG.E.64 desc[UR12][R6.64], R14 ;  /* 0x0000000e06009986 */ /* 0x0001e2000c101b0c */
[----:B-----5:R-:W-:-:S03]  /*0d60*/  FADD.FTZ R18, -R8, R18 ;  /* 0x0000001208127221 */ /* 0x020fc60000010100 */
[----:B------:R0:W-:Y:S01]  /*0d70*/  @!P2 STG.E.64 desc[UR12][R2.64], R16 ;  /* 0x000000100200a986 */ /* 0x0001e2000c101b0c */
[----:B------:R-:W-:Y:S01]  /*0d80*/  FADD.FTZ R19, -R9, R19 ;  /* 0x0000001309137221 */ /* 0x000fe20000010100 */
[----:B------:R-:W-:Y:S06]  /*0d90*/  @P3 EXIT ;  /* 0x000000000000394d */ /* 0x000fec0003800000 */
[----:B------:R-:W-:Y:S01]  /*0da0*/  STG.E.64 desc[UR12][R10.64], R18 ;  /* 0x000000120a007986 */ /* 0x000fe2000c101b0c */
[----:B------:R-:W-:Y:S05]  /*0db0*/  EXIT ;  /* 0x000000000000794d */ /* 0x000fea0003800000 */
.L_x_455:
[----:B------:R-:W0:Y:S02]  /*0dc0*/  S2R R19, SR_TID.X ;  /* 0x0000000000137919 */ /* 0x000e240000002100 */
[----:B0-----:R-:W-:-:S03]  /*0dd0*/  IMAD.WIDE.U32 R4, R19, 0x4, RZ ;  /* 0x0000000413047825 */ /* 0x001fc600078e00ff */
[----:B------:R-:W-:-:S04]  /*0de0*/  ISETP.GE.U32.AND P0, PT, R4, R0, PT ;  /* 0x000000000400720c */ /* 0x000fc80003f06070 */
[----:B------:R-:W-:-:S13]  /*0df0*/  ISETP.GE.AND.EX P0, PT, R5, R2, PT, P0 ;  /* 0x000000020500720c */ /* 0x000fda0003f06300 */
[----:B------:R-:W-:Y:S05]  /*0e00*/  @P0 EXIT ;  /* 0x000000000000094d */ /* 0x000fea0003800000 */
[----:B------:R-:W-:Y:S01]  /*0e10*/  IMAD.MOV.U32 R18, RZ, RZ, RZ ;  /* 0x000000ffff127224 */ /* 0x000fe200078e00ff */
[----:B------:R-:W0:Y:S06]  /*0e20*/  LDCU UR4, c[0x0][0x360] ;  /* 0x00006c00ff0477ac */ /* 0x000e2c0008000800 */
.L_x_458:
[----:B-1----:R-:W-:-:S04]  /*0e30*/  LEA R16, P0, R19, R10, 0x5 ;  /* 0x0000000a13107211 */ /* 0x002fc800078028ff */
[----:B------:R-:W-:-:S05]  /*0e40*/  LEA.HI.X R17, R19, R11, R18, 0x5, P0 ;  /* 0x0000000b13117211 */ /* 0x000fca00000f2c12 */
[----:B------:R-:W2:Y:S01]  /*0e50*/  LDG.E.ENL2.256 R4, R12, desc[UR12][R16.64] ;  /* 0xfe00000c100c797e */ /* 0x000ea20008121904 */
[----:B0-----:R-:W-:-:S05]  /*0e60*/  IADD3 R19, P0, PT, R19, UR4, RZ ;  /* 0x0000000413137c10 */ /* 0x001fca000ff1e0ff */
[C---:B------:R-:W-:Y:S02]  /*0e70*/  IMAD.SHL.U32 R3, R19.reuse, 0x4, RZ ;  /* 0x0000000413037824 */ /* 0x040fe400078e00ff */
[----:B------:R-:W-:Y:S01]  /*0e80*/  IMAD.X R18, RZ, RZ, R18, P0 ;  /* 0x000000ffff127224 */ /* 0x000fe200000e0612 */
[----:B------:R-:W-:Y:S02]  /*0e90*/  LOP3.LUT P0, RZ, R19, 0xffffc000, RZ, 0xc0, !PT ;  /* 0xffffc00013ff7812 */ /* 0x000fe4000780c0ff */
[----:B------:R-:W-:Y:S02]  /*0ea0*/  ISETP.LT.U32.AND P1, PT, R3, R0, PT ;  /* 0x000000000300720c */ /* 0x000fe40003f21070 */
[----:B------:R-:W-:Y:S02]  /*0eb0*/  SHF.L.U64.HI R3, R19, 0x2, R18 ;  /* 0x0000000213037819 */ /* 0x000fe40000010212 */
[----:B------:R-:W-:Y:S02]  /*0ec0*/  LOP3.LUT P0, RZ, R18, 0x3fffffff, RZ, 0xc0, P0 ;  /* 0x3fffffff12ff7812 */ /* 0x000fe4000000c0ff */
[----:B------:R-:W-:Y:S01]  /*0ed0*/  ISETP.LT.AND.EX P1, PT, R3, R2, PT, P1 ;  /* 0x000000020300720c */ /* 0x000fe20003f21310 */
[C---:B--2---:R-:W-:Y:S01]  /*0ee0*/  FADD.FTZ R12, -R8.reuse, R12 ;  /* 0x0000000c080c7221 */ /* 0x044fe20000010100 */
[C---:B------:R-:W-:Y:S01]  /*0ef0*/  FADD.FTZ R13, -R9.reuse, R13 ;  /* 0x0000000d090d7221 */ /* 0x040fe20000010100 */
[C---:B------:R-:W-:Y:S01]  /*0f00*/  FADD.FTZ R14, -R8.reuse, R14 ;  /* 0x0000000e080e7221 */ /* 0x040fe20000010100 */
[C---:B------:R-:W-:Y:S01]  /*0f10*/  FADD.FTZ R15, -R9.reuse, R15 ;  /* 0x0000000f090f7221 */ /* 0x040fe20000010100 */
[C---:B------:R-:W-:Y:S01]  /*0f20*/  FADD.FTZ R4, -R8.reuse, R4 ;  /* 0x0000000408047221 */ /* 0x040fe20000010100 */
[C---:B------:R-:W-:Y:S01]  /*0f30*/  FADD.FTZ R5, -R9.reuse, R5 ;  /* 0x0000000509057221 */ /* 0x040fe20000010100 */
[----:B------:R-:W-:Y:S01]  /*0f40*/  FADD.FTZ R6, -R8, R6 ;  /* 0x0000000608067221 */ /* 0x000fe20000010100 */
[----:B------:R-:W-:-:S05]  /*0f50*/  FADD.FTZ R7, -R9, R7 ;  /* 0x0000000709077221 */ /* 0x000fca0000010100 */
[----:B------:R1:W-:Y:S01]  /*0f60*/  STG.E.ENL2.256 desc[UR12][R16.64], R12, R4 ;  /* 0xf800000c1004797f */ /* 0x0003e2000f12180c */
[----:B------:R-:W-:Y:S05]  /*0f70*/  @!P0 BRA P1, `(.L_x_458) ;  /* 0xfffffffc00ac8947 */ /* 0x000fea000083ffff */
[----:B------:R-:W-:Y:S05]  /*0f80*/  EXIT ;  /* 0x000000000000794d */ /* 0x000fea0003800000 */
        .weak           $__internal_51_$__cuda_sm20_div_u16
        .type           $__internal_51_$__cuda_sm20_div_u16,@function
        .size           $__internal_51_$__cuda_sm20_div_u16,(.L_x_4200 - $__internal_51_$__cuda_sm20_div_u16)
$__internal_51_$__cuda_sm20_div_u16:
        /* <DEDUP_REMOVED lines=19> */
[----:B------:R-:W-:Y:S05]  /*10c0*/  RET.REL.NODEC R4 `(_ZN2at6native61_GLOBAL__N__44eb8e94_28_ForeachBinaryOpScalarList_cu_dda10a6925multi_tensor_apply_kernelINS1_28TensorListScalarListMetadataIN3c107complexIfEELi1EEENS1_25BinaryOpScalarListFunctorIS6_Li1ELi1ELi0EEEJSt5minusIS6_EEEEvT_T0_DpT1_) ;  /* 0xffffffec04cc7950 */ /* 0x000fea0003c3ffff */
.L_x_459:
        /* <DEDUP_REMOVED lines=11> */
.L_x_4200:


//--------------------- .text._ZN2at6native61_GLOBAL__N__44eb8e94_28_ForeachBinaryOpScalarList_cu_dda10a6925multi_tensor_apply_kernelINS1_28TensorListScalarListMetadataIN3c107complexIdEELi1EEENS1_25BinaryOpScalarListFunctorIS6_Li1ELi1ELi0EEEJSt5minusIS6_EEEEvT_T0_DpT1_ --------------------------
	.section	.text._ZN2at6native61_GLOBAL__N__44eb8e94_28_ForeachBinaryOpScalarList_cu_dda10a6925multi_tensor_apply_kernelINS1_28TensorListScalarListMetadataIN3c107complexIdEELi1EEENS1_25BinaryOpScalarListFunctorIS6_Li1ELi1ELi0EEEJSt5minusIS6_EEEEvT_T0_DpT1_,"ax",@progbits
	.align	128
.text._ZN2at6native61_GLOBAL__N__44eb8e94_28_ForeachBinaryOpScalarList_cu_dda10a6925multi_tensor_apply_kernelINS1_28TensorListScalarListMetadataIN3c107complexIdEELi1EEENS1_25BinaryOpScalarListFunctorIS6_Li1ELi1ELi0EEEJSt5minusIS6_EEEEvT_T0_DpT1_:
        .type           _ZN2at6native61_GLOBAL__N__44eb8e94_28_ForeachBinaryOpScalarList_cu_dda10a6925multi_tensor_apply_kernelINS1_28TensorListScalarListMetadataIN3c107complexIdEELi1EEENS1_25BinaryOpScalarListFunctorIS6_Li1ELi1ELi0EEEJSt5minusIS6_EEEEvT_T0_DpT1_,@function
        .size           _ZN2at6native61_GLOBAL__N__44eb8e94_28_ForeachBinaryOpScalarList_cu_dda10a6925multi_tensor_apply_kernelINS1_28TensorListScalarListMetadataIN3c107complexIdEELi1EEENS1_25BinaryOpScalarListFunctorIS6_Li1ELi1ELi0EEEJSt5minusIS6_EEEEvT_T0_DpT1_,(.L_x_4202 - _ZN2at6native61_GLOBAL__N__44eb8e94_28_ForeachBinaryOpScalarList_cu_dda10a6925multi_tensor_apply_kernelINS1_28TensorListScalarListMetadataIN3c107complexIdEELi1EEENS1_25BinaryOpScalarListFunctorIS6_Li1ELi1ELi0EEEJSt5minusIS6_EEEEvT_T0_DpT1_)
        .other          _ZN2at6native61_GLOBAL__N__44eb8e94_28_ForeachBinaryOpScalarList_cu_dda10a6925multi_tensor_apply_kernelINS1_28TensorListScalarListMetadataIN3c107complexIdEELi1EEENS1_25BinaryOpScalarListFunctorIS6_Li1ELi1ELi0EEEJSt5minusIS6_EEEEvT_T0_DpT1_,@"STO_CUDA_ENTRY STV_DEFAULT"
_ZN2at6native61_GLOBAL__N__44eb8e94_28_ForeachBinaryOpScalarList_cu_dda10a6925multi_tensor_apply_kernelINS1_28TensorListScalarListMetadataIN3c107complexIdEELi1EEENS1_25BinaryOpScalarListFunctorIS6_Li1ELi1ELi0EEEJSt5minusIS6_EEEEvT_T0_DpT1_:
        /* <DEDUP_REMOVED lines=10> */
[----:B--2---:R-:W-:Y:S02]  /*00a0*/  UIMAD.WIDE UR12, UR8, 0x10000, URZ ;  /* 0x00010000080c78a5 */ /* 0x004fe4000f8e02ff */
[----:B------:R-:W2:Y:S01]  /*00b0*/  LDCU.64 UR14, c[0x0][UR10+0x800] ;  /* 0x000100000a0e77ac */ /* 0x000ea20008000a00 */
[----:B------:R-:W4:Y:S01]  /*00c0*/  LDCU.64 UR10, c[0x0][UR10+0x808] ;  /* 0x000101000a0a77ac */ /* 0x000f220008000a00 */
[----:B0-----:R-:W-:Y:S02]  /*00d0*/  UIMAD.WIDE UR8, UR8, 0x100000, UR6 ;  /* 0x00100000080878a5 */ /* 0x001fe4000f8e0206 */
[----:B---3--:R-:W-:Y:S02]  /*00e0*/  ULOP3.LUT UR6, UR4, 0x3, URZ, 0xc0, !UPT ;  /* 0x0000000304067892 */ /* 0x008fe4000f8ec0ff */
[----:B------:R-:W-:-:S02]  /*00f0*/  UIADD3 UR17, UP1, UPT, UR4, -UR12, URZ ;  /* 0x8000000c04117290 */ /* 0x000fc4000ff3e0ff */
[----:B------:R-:W-:Y:S02]  /*0100*/  ULOP3.LUT UP0, URZ, UR6, 0x3f, UR8, 0xf8, !UPT ;  /* 0x0000003f06ff7892 */ /* 0x000fe4000f80f808 */
[----:B------:R-:W-:Y:S02]  /*0110*/  UIADD3.X UR4, UPT, UPT, UR5, ~UR13, URZ, UP1, !UPT ;  /* 0x8000000d05047290 */ /* 0x000fe40008ffe4ff */
[----:B------:R-:W-:-:S09]  /*0120*/  ULOP3.LUT UP0, URZ, URZ, URZ, URZ, 0xfc, UP0 ;  /* 0x000000ffffff7292 */ /* 0x000fd2000800fcff */
[----:B-12-4-:R-:W-:Y:S05]  /*0130*/  BRA.U !UP0, `(.L_x_460) ;  /* 0x0000001108d07547 */ /* 0x016fea000b800000 */
        /* <DEDUP_REMOVED lines=19> */
[----:B------:R-:W-:Y:S05]  /*0270*/  CALL.REL.NOINC `($__internal_52_$__cuda_sm20_div_u16) ;  /* 0x00000014006c7944 */ /* 0x000fea0003c00000 */
[----:B------:R-:W-:Y:S01]  /*0280*/  UISETP.GE.U32.AND UP0, UPT, UR5, UR16, UPT ;  /* 0x000000100500728c */ /* 0x000fe2000bf06070 */
[----:B------:R-:W-:-:S03]  /*0290*/  UMOV UR7, URZ ;  /* 0x000000ff00077c82 */ /* 0x000fc60008000000 */
[----:B------:R-:W-:-:S03]  /*02a0*/  UISETP.GE.U32.AND.EX UP0, UPT, UR6, URZ, UPT, UP0 ;  /* 0x000000ff0600728c */ /* 0x000fc6000bf06100 */
[----:B------:R-:W-:-:S06]  /*02b0*/  UMOV UR6, URZ ;  /* 0x000000ff00067c82 */ /* 0x000fcc0008000000 */
        /* <DEDUP_REMOVED lines=9> */
.L_x_468:
[----:B0-----:R-:W-:Y:S01]  /*0350*/  IADD3 R0, P0, PT, R3, UR6, RZ ;  /* 0x0000000603007c10 */ /* 0x001fe2000ff1e0ff */
[----:B------:R-:W-:Y:S01]  /*0360*/  IMAD.U32 R21, RZ, RZ, UR20 ;  /* 0x00000014ff157e24 */ /* 0x000fe2000f8e00ff */
[----:B--2--5:R-:W-:Y:S01]  /*0370*/  CS2R R10, SRZ ;  /* 0x00000000000a7805 */ /* 0x024fe2000001ff00 */
[----:B------:R-:W-:Y:S01]  /*0380*/  IMAD.U32 R27, RZ, RZ, UR20 ;  /* 0x00000014ff1b7e24 */ /* 0x000fe2000f8e00ff */
[C---:B------:R-:W-:Y:S01]  /*0390*/  IADD3 R2, P1, PT, R0.reuse, UR20, RZ ;  /* 0x0000001400027c10 */ /* 0x040fe2000ff3e0ff */
[----:B------:R-:W-:Y:S01]  /*03a0*/  IMAD.X R23, RZ, RZ, UR7, P0 ;  /* 0x00000007ff177e24 */ /* 0x000fe200080e06ff */
[----:B------:R-:W-:Y:S02]  /*03b0*/  ISETP.GE.U32.AND P0, PT, R0, UR21, PT ;  /* 0x0000001500007c0c */ /* 0x000fe4000bf06070 */
[----:B---3--:R-:W-:Y:S02]  /*03c0*/  CS2R R8, SRZ ;  /* 0x0000000000087805 */ /* 0x008fe4000001ff00 */
[C---:B------:R-:W-:Y:S01]  /*03d0*/  IADD3 R5, P2, PT, R2.reuse, UR20, RZ ;  /* 0x0000001402057c10 */ /* 0x040fe2000ff5e0ff */
[----:B------:R-:W-:Y:S01]  /*03e0*/  IMAD.X R22, RZ, RZ, R23, P1 ;  /* 0x000000ffff167224 */ /* 0x000fe200008e0617 */
[----:B------:R-:W-:-:S02]  /*03f0*/  ISETP.GE.U32.AND P5, PT, R2, UR21, PT ;  /* 0x0000001502007c0c */ /* 0x000fc4000bfa6070 */
[----:B------:R-:W-:Y:S02]  /*0400*/  CS2R R18, SRZ ;  /* 0x0000000000127805 */ /* 0x000fe4000001ff00 */
[C---:B------:R-:W-:Y:S02]  /*0410*/  IADD3 R4, P4, PT, R5.reuse, UR20, RZ ;  /* 0x0000001405047c10 */ /* 0x040fe4000ff9e0ff */
[----:B-1----:R-:W-:Y:S02]  /*0420*/  CS2R R16, SRZ ;  /* 0x0000000000107805 */ /* 0x002fe4000001ff00 */
[----:B------:R-:W-:Y:S02]  /*0430*/  ISETP.GE.U32.AND P1, PT, R5, UR21, PT ;  /* 0x0000001505007c0c */ /* 0x000fe4000bf26070 */
[----:B------:R-:W-:Y:S02]  /*0440*/  CS2R R14, SRZ ;  /* 0x00000000000e7805 */ /* 0x000fe4000001ff00 */
[----:B------:R-:W-:Y:S01]  /*0450*/  ISETP.GE.U32.AND P3, PT, R4, UR21, PT ;  /* 0x0000001504007c0c */ /* 0x000fe2000bf66070 */
[----:B------:R-:W-:Y:S01]  /*0460*/  IMAD.X R4, RZ, RZ, R22, P2 ;  /* 0x000000ffff047224 */ /* 0x000fe200010e0616 */
[----:B------:R-:W-:-:S02]  /*0470*/  LEA R24, P2, R0, UR8, 0x4 ;  /* 0x0000000800187c11 */ /* 0x000fc4000f8420ff */
[----:B------:R-:W-:Y:S02]  /*0480*/  CS2R R12, SRZ ;  /* 0x00000000000c7805 */ /* 0x000fe4000001ff00 */
[----:B------:R-:W-:Y:S02]  /*0490*/  ISETP.GE.AND.EX P0, PT, R23, UR22, PT, P0 ;  /* 0x0000001617007c0c */ /* 0x000fe4000bf06300 */
[----:B------:R-:W-:Y:S01]  /*04a0*/  ISETP.GE.AND.EX P1, PT, R4, UR22, PT, P1 ;  /* 0x0000001604007c0c */ /* 0x000fe2000bf26310 */
[----:B------:R-:W-:Y:S01]  /*04b0*/  IMAD.X R4, RZ, RZ, R4, P4 ;  /* 0x000000ffff047224 */ /* 0x000fe200020e0604 */
[----:B------:R-:W-:Y:S01]  /*04c0*/  LEA.HI.X R25, R0, UR9, R23, 0x4, P2 ;  /* 0x0000000900197c11 */ /* 0x000fe200090f2417 */
[----:B------:R-:W-:Y:S01]  /*04d0*/  IMAD.U32 R5, RZ, RZ, UR20 ;  /* 0x00000014ff057e24 */ /* 0x000fe2000f8e00ff */
[----:B------:R-:W-:Y:S02]  /*04e0*/  ISETP.GE.AND.EX P2, PT, R22, UR22, PT, P5 ;  /* 0x0000001616007c0c */ /* 0x000fe4000bf46350 */
[----:B------:R-:W-:Y:S01]  /*04f0*/  ISETP.GE.AND.EX P3, PT, R4, UR22, PT, P3 ;  /* 0x0000001604007c0c */ /* 0x000fe2000bf66330 */
[----:B------:R-:W-:-:S04]  /*0500*/  IMAD.WIDE.U32 R20, R21, 0x10, R24 ;  /* 0x0000001015147825 */ /* 0x000fc800078e0018 */
[----:B------:R-:W-:Y:S01]  /*0510*/  IMAD.U32 R29, RZ, RZ, UR20 ;  /* 0x00000014ff1d7e24 */ /* 0x000fe2000f8e00ff */
[----:B------:R-:W-:Y:S01]  /*0520*/  CS2R R6, SRZ ;  /* 0x0000000000067805 */ /* 0x000fe2000001ff00 */
[--C-:B------:R-:W-:Y:S01]  /*0530*/  @!P1 IMAD.WIDE.U32 R26, R27, 0x10, R20.reuse ;  /* 0x000000101b1a9825 */ /* 0x100fe200078e0014 */
[----:B------:R-:W2:Y:S04]  /*0540*/  @!P0 LDG.E.128 R8, desc[UR18][R24.64] ;  /* 0x0000001218088981 */ /* 0x000ea8000c1e1d00 */
[----:B------:R-:W3:Y:S01]  /*0550*/  @!P2 LDG.E.128 R16, desc[UR18][R20.64] ;  /* 0x000000121410a981 */ /* 0x000ee2000c1e1d00 */
[----:B------:R-:W-:-:S03]  /*0560*/  @!P3 IMAD.WIDE.U32 R4, R5, 0x10, R20 ;  /* 0x000000100504b825 */ /* 0x000fc600078e0014 */
[----:B------:R0:W4:Y:S01]  /*0570*/  @!P1 LDG.E.128 R12, desc[UR18][R26.64] ;  /* 0x000000121a0c9981 */ /* 0x000122000c1e1d00 */
[----:B------:R-:W-:Y:S01]  /*0580*/  @!P3 IMAD.WIDE.U32 R28, R29, 0x10, R4 ;  /* 0x000000101d1cb825 */ /* 0x000fe200078e0004 */
[----:B------:R-:W-:-:S06]  /*0590*/  CS2R R4, SRZ ;  /* 0x0000000000047805 */ /* 0x000fcc000001ff00 */
[----:B------:R1:W4:Y:S01]  /*05a0*/  @!P3 LDG.E.128 R4, desc[UR18][R28.64] ;  /* 0x000000121c04b981 */ /* 0x000322000c1e1d00 */
[----:B0-----:R-:W-:Y:S01]  /*05b0*/  IMAD.U32 R27, RZ, RZ, UR20 ;  /* 0x00000014ff1b7e24 */ /* 0x001fe2000f8e00ff */
[----:B------:R-:W-:Y:S01]  /*05c0*/  IADD3 R0, P6, PT, R0, UR16, RZ ;  /* 0x0000001000007c10 */ /* 0x000fe2000ffde0ff */
[----:B------:R-:W-:Y:S01]  /*05d0*/  IMAD.U32 R33, RZ, RZ, UR20 ;  /* 0x00000014ff217e24 */ /* 0x000fe2000f8e00ff */
[----:B------:R-:W-:Y:S01]  /*05e0*/  CS2R R30, SRZ ;  /* 0x00000000001e7805 */ /* 0x000fe2000001ff00 */
[----:B------:R-:W-:Y:S01]  /*05f0*/  IMAD.U32 R35, RZ, RZ, UR20 ;  /* 0x00000014ff237e24 */ /* 0x000fe2000f8e00ff */
[----:B------:R-:W-:Y:S01]  /*0600*/  IADD3 R26, P3, P5, R27, UR20, R2 ;  /* 0x000000141b1a7c10 */ /* 0x000fe2000fd7e002 */
[----:B------:R-:W-:Y:S02]  /*0610*/  IMAD.X R23, RZ, RZ, R23, P6 ;  /* 0x000000ffff177224 */ /* 0x000fe400030e0617 */
[----:B------:R-:W-:Y:S01]  /*0620*/  IMAD.U32 R27, RZ, RZ, UR16 ;  /* 0x00000010ff1b7e24 */ /* 0x000fe2000f8e00ff */
[----:B------:R-:W-:Y:S01]  /*0630*/  ISETP.GE.U32.AND P4, PT, R26, UR21, PT ;  /* 0x000000151a007c0c */ /* 0x000fe2000bf86070 */
[----:B-1----:R-:W-:Y:S01]  /*0640*/  IMAD.U32 R29, RZ, RZ, UR20 ;  /* 0x00000014ff1d7e24 */ /* 0x002fe2000f8e00ff */
[----:B------:R-:W-:Y:S01]  /*0650*/  IADD3.X R26, PT, PT, RZ, R22, RZ, P3, P5 ;  /* 0x00000016ff1a7210 */ /* 0x000fe20001fea4ff */
[----:B------:R-:W-:Y:S01]  /*0660*/  @!P1 IMAD.WIDE.U32 R34, R35, 0x10, R20 ;  /* 0x0000001023229825 */ /* 0x000fe200078e0014 */
[----:B------:R-:W-:-:S02]  /*0670*/  ISETP.GE.U32.AND P3, PT, R0, UR21, PT ;  /* 0x0000001500007c0c */ /* 0x000fc4000bf66070 */
[----:B------:R-:W-:Y:S02]  /*0680*/  ISETP.GE.AND.EX P4, PT, R26, UR22, PT, P4 ;  /* 0x000000161a007c0c */ /* 0x000fe4000bf86340 */
[----:B------:R-:W-:Y:S02]  /*0690*/  ISETP.GE.AND.EX P3, PT, R23, UR22, PT, P3 ;  /* 0x0000001617007c0c */ /* 0x000fe4000bf66330 */
[----:B------:R-:W-:-:S04]  /*06a0*/  LEA R26, P5, R27, R24, 0x4 ;  /* 0x000000181b1a7211 */ /* 0x000fc800078a20ff */
[----:B------:R-:W-:-:S05]  /*06b0*/  LEA.HI.X R27, R27, R25, RZ, 0x4, P5 ;  /* 0x000000191b1b7211 */ /* 0x000fca00028f24ff */
[----:B------:R-:W-:-:S04]  /*06c0*/  @!P4 IMAD.WIDE.U32 R32, R33, 0x10, R20 ;  /* 0x000000102120c825 */ /* 0x000fc800078e0014 */
[----:B------:R-:W-:Y:S01]  /*06d0*/  @!P4 IMAD.WIDE.U32 R32, R29, 0x10, R32 ;  /* 0x000000101d20c825 */ /* 0x000fe200078e0020 */
[----:B------:R-:W-:Y:S01]  /*06e0*/  CS2R R28, SRZ ;  /* 0x00000000001c7805 */ /* 0x000fe2000001ff00 */
[----:B--2---:R-:W-:-:S15]  /*06f0*/  @!P0 DADD R8, R8, -UR14 ;  /* 0x8000000e08088e29 */ /* 0x004fde0008000000 */
[----:B------:R-:W-:-:S15]  /*0700*/  NOP ;  /* 0x0000000000007918 */ /* 0x000fde0000000000 */
[----:B------:R-:W-:-:S15]  /*0710*/  NOP ;  /* 0x0000000000007918 */ /* 0x000fde0000000000 */
[----:B------:R-:W-:-:S15]  /*0720*/  NOP ;  /* 0x0000000000007918 */ /* 0x000fde0000000000 */
[----:B------:R-:W-:-:S04]  /*0730*/  NOP ;  /* 0x0000000000007918 */ /* 0x000fc80000000000 */
[----:B------:R-:W0:Y:S02]  /*0740*/  @!P0 DADD R10, R10, -UR10 ;  /* 0x8000000a0a0a8e29 */ /* 0x000e240008000000 */
[----:B0-----:R0:W-:Y:S01]  /*0750*/  @!P0 STG.E.128 desc[UR18][R24.64], R8 ;  /* 0x0000000818008986 */ /* 0x0011e2000c101d12 */
[----:B------:R-:W-:-:S05]  /*0760*/  IADD3 R2, P0, PT, R2, UR16, RZ ;  /* 0x0000001002027c10 */ /* 0x000fca000ff1e0ff */
[----:B------:R-:W-:Y:S01]  /*0770*/  IMAD.X R23, RZ, RZ, R22, P0 ;  /* 0x000000ffff177224 */ /* 0x000fe200000e0616 */
[----:B------:R-:W-:-:S05]  /*0780*/  IADD3 R0, P0, PT, R2, UR20, RZ ;  /* 0x0000001402007c10 */ /* 0x000fca000ff1e0ff */
[----:B------:R-:W-:-:S15]  /*0790*/  IMAD.X R22, RZ, RZ, R23, P0 ;  /* 0x000000ffff167224 */ /* 0x000fde00000e0617 */
[----:B------:R-:W-:-:S15]  /*07a0*/  NOP ;  /* 0x0000000000007918 */ /* 0x000fde0000000000 */
[----:B------:R-:W-:-:S15]  /*07b0*/  NOP ;  /* 0x0000000000007918 */ /* 0x000fde0000000000 */
[----:B------:R-:W-:-:S05]  /*07c0*/  NOP ;  /* 0x0000000000007918 */ /* 0x000fca0000000000 */
[----:B---3--:R-:W-:-:S15]  /*07d0*/  @!P2 DADD R16, R16, -UR14 ;  /* 0x8000000e1010ae29 */ /* 0x008fde0008000000 */
[----:B------:R-:W-:-:S15]  /*07e0*/  NOP ;  /* 0x0000000000007918 */ /* 0x000fde0000000000 */
[----:B------:R-:W-:-:S15]  /*07f0*/  NOP ;  /* 0x0000000000007918 */ /* 0x000fde0000000000 */
[----:B------:R-:W-:-:S15]  /*0800*/  NOP ;  /* 0x0000000000007918 */ /* 0x000fde0000000000 */
[----:B------:R-:W-:-:S04]  /*0810*/  NOP ;  /* 0x0000000000007918 */ /* 0x000fc80000000000 */
[----:B------:R-:W1:Y:S02]  /*0820*/  @!P2 DADD R18, R18, -UR10 ;  /* 0x8000000a1212ae29 */ /* 0x000e640008000000 */
[----:B-1----:R1:W-:-:S15]  /*0830*/  @!P2 STG.E.128 desc[UR18][R20.64], R16 ;  /* 0x000000101400a986 */ /* 0x0023de000c101d12 */
        /* <DEDUP_REMOVED lines=9> */
[----:B------:R-:W2:Y:S02]  /*08d0*/  @!P1 DADD R14, R14, -UR10 ;  /* 0x8000000a0e0e9e29 */ /* 0x000ea40008000000 */
[----:B--2---:R2:W-:Y:S01]  /*08e0*/  @!P1 STG.E.128 desc[UR18][R34.64], R12 ;  /* 0x0000000c22009986 */ /* 0x0045e2000c101d12 */
[----:B0-----:R-:W-:-:S15]  /*08f0*/  IADD3 R8, P1, PT, R0, UR20, RZ ;  /* 0x0000001400087c10 */ /* 0x001fde000ff3e0ff */
[----:B------:R-:W-:-:S15]  /*0900*/  NOP ;  /* 0x0000000000007918 */ /* 0x000fde0000000000 */
[----:B------:R-:W-:-:S15]  /*0910*/  NOP ;  /* 0x0000000000007918 */ /* 0x000fde0000000000 */
[----:B------:R-:W-:-:S15]  /*0920*/  NOP ;  /* 0x0000000000007918 */ /* 0x000fde0000000000 */
[----:B------:R-:W-:-:S01]  /*0930*/  NOP ;  /* 0x0000000000007918 */ /* 0x000fc20000000000 */
[----:B------:R-:W-:-:S15]  /*0940*/  @!P4 DADD R4, R4, -UR14 ;  /* 0x8000000e0404ce29 */ /* 0x000fde0008000000 */
[----:B------:R-:W-:-:S15]  /*0950*/  NOP ;  /* 0x0000000000007918 */ /* 0x000fde0000000000 */
[----:B------:R-:W-:-:S15]  /*0960*/  NOP ;  /* 0x0000000000007918 */ /* 0x000fde0000000000 */
[----:B------:R-:W-:-:S15]  /*0970*/  NOP ;  /* 0x0000000000007918 */ /* 0x000fde0000000000 */
[----:B------:R-:W-:-:S04]  /*0980*/  NOP ;  /* 0x0000000000007918 */ /* 0x000fc80000000000 */
[----:B------:R-:W0:Y:S02]  /*0990*/  @!P4 DADD R6, R6, -UR10 ;  /* 0x8000000a0606ce29 */ /* 0x000e240008000000 */
[----:B0-----:R0:W-:Y:S04]  /*09a0*/  @!P4 STG.E.128 desc[UR18][R32.64], R4 ;  /* 0x000000042000c986 */ /* 0x0011e8000c101d12 */
[----:B------:R-:W3:Y:S01]  /*09b0*/  @!P3 LDG.E.128 R28, desc[UR18][R26.64] ;  /* 0x000000121a1cb981 */ /* 0x000ee2000c1e1d00 */
[----:B------:R-:W-:Y:S01]  /*09c0*/  ISETP.GE.U32.AND P0, PT, R8, UR21, PT ;  /* 0x0000001508007c0c */ /* 0x000fe2000bf06070 */
[----:B------:R-:W-:Y:S01]  /*09d0*/  IMAD.X R8, RZ, RZ, R22, P1 ;  /* 0x000000ffff087224 */ /* 0x000fe200008e0616 */
[C---:B-1----:R-:W-:Y:S01]  /*09e0*/  LEA R16, P5, R2.reuse, UR8, 0x4 ;  /* 0x0000000802107c11 */ /* 0x042fe2000f8a20ff */
[----:B------:R-:W-:Y:S01]  /*09f0*/  IMAD.U32 R21, RZ, RZ, UR20 ;  /* 0x00000014ff157e24 */ /* 0x000fe2000f8e00ff */
[----:B------:R-:W-:Y:S01]  /*0a00*/  ISETP.GE.U32.AND P1, PT, R2, UR21, PT ;  /* 0x0000001502007c0c */ /* 0x000fe2000bf26070 */
[----:B------:R-:W-:Y:S01]  /*0a10*/  IMAD.U32 R19, RZ, RZ, UR20 ;  /* 0x00000014ff137e24 */ /* 0x000fe2000f8e00ff */
[----:B------:R-:W-:-:S02]  /*0a20*/  ISETP.GE.AND.EX P0, PT, R8, UR22, PT, P0 ;  /* 0x0000001608007c0c */ /* 0x000fc4000bf06300 */
[----:B--2---:R-:W-:Y:S02]  /*0a30*/  CS2R R14, SRZ ;  /* 0x00000000000e7805 */ /* 0x004fe4000001ff00 */
[----:B------:R-:W-:Y:S02]  /*0a40*/  ISETP.GE.U32.AND P2, PT, R0, UR21, PT ;  /* 0x0000001500007c0c */ /* 0x000fe4000bf46070 */
[----:B------:R-:W-:Y:S02]  /*0a50*/  CS2R R12, SRZ ;  /* 0x00000000000c7805 */ /* 0x000fe4000001ff00 */
[----:B------:R-:W-:Y:S02]  /*0a60*/  LEA.HI.X R17, R2, UR9, R23, 0x4, P5 ;  /* 0x0000000902117c11 */ /* 0x000fe4000a8f2417 */
[----:B------:R-:W-:Y:S02]  /*0a70*/  CS2R R10, SRZ ;  /* 0x00000000000a7805 */ /* 0x000fe4000001ff00 */
[----:B------:R-:W-:-:S02]  /*0a80*/  ISETP.GE.AND.EX P4, PT, R23, UR22, PT, P1 ;  /* 0x0000001617007c0c */ /* 0x000fc4000bf86310 */
[----:B------:R-:W-:Y:S02]  /*0a90*/  CS2R R8, SRZ ;  /* 0x0000000000087805 */ /* 0x000fe4000001ff00 */
[----:B------:R-:W-:Y:S01]  /*0aa0*/  ISETP.GE.AND.EX P1, PT, R22, UR22, PT, P2 ;  /* 0x0000001616007c0c */ /* 0x000fe2000bf26320 */
[----:B------:R-:W-:Y:S01]  /*0ab0*/  IMAD.WIDE.U32 R20, R21, 0x10, R16 ;  /* 0x0000001015147825 */ /* 0x000fe200078e0010 */
[----:B0-----:R-:W-:Y:S02]  /*0ac0*/  CS2R R6, SRZ ;  /* 0x0000000000067805 */ /* 0x001fe4000001ff00 */
[----:B------:R-:W-:Y:S01]  /*0ad0*/  CS2R R4, SRZ ;  /* 0x0000000000047805 */ /* 0x000fe2000001ff00 */
[----:B------:R-:W-:-:S04]  /*0ae0*/  @!P0 IMAD.WIDE.U32 R18, R19, 0x10, R20 ;  /* 0x0000001013128825 */ /* 0x000fc800078e0014 */
[----:B------:R0:W5:Y:S04]  /*0af0*/  @!P4 LDG.E.128 R12, desc[UR18][R16.64] ;  /* 0x00000012100cc981 */ /* 0x000168000c1e1d00 */
[----:B------:R0:W5:Y:S04]  /*0b00*/  @!P1 LDG.E.128 R8, desc[UR18][R20.64] ;  /* 0x0000001214089981 */ /* 0x000168000c1e1d00 */
[----:B------:R0:W5:Y:S01]  /*0b10*/  @!P0 LDG.E.128 R4, desc[UR18][R18.64] ;  /* 0x0000001212048981 */ /* 0x000162000c1e1d00 */
[----:B------:R-:W-:-:S15]  /*0b20*/  BSSY.RECONVERGENT B0, `(.L_x_462) ;  /* 0x0000016000007945 */ /* 0x000fde0003800200 */
[----:B------:R-:W-:-:S02]  /*0b30*/  NOP ;  /* 0x0000000000007918 */ /* 0x000fc40000000000 */
[----:B---3--:R-:W-:-:S15]  /*0b40*/  @!P3 DADD R28, R28, -UR14 ;  /* 0x8000000e1c1cbe29 */ /* 0x008fde0008000000 */
[----:B------:R-:W-:-:S15]  /*0b50*/  NOP ;  /* 0x0000000000007918 */ /* 0x000fde0000000000 */
[----:B------:R-:W-:-:S15]  /*0b60*/  NOP ;  /* 0x0000000000007918 */ /* 0x000fde0000000000 */
[----:B------:R-:W-:-:S15]  /*0b70*/  NOP ;  /* 0x0000000000007918 */ /* 0x000fde0000000000 */
[----:B------:R-:W-:-:S04]  /*0b80*/  NOP ;  /* 0x0000000000007918 */ /* 0x000fc80000000000 */
[----:B------:R-:W1:Y:S02]  /*0b90*/  @!P3 DADD R30, R30, -UR10 ;  /* 0x8000000a1e1ebe29 */ /* 0x000e640008000000 */
[----:B-1----:R0:W-:Y:S01]  /*0ba0*/  @!P3 STG.E.128 desc[UR18][R26.64], R28 ;  /* 0x0000001c1a00b986 */ /* 0x0021e2000c101d12 */
[----:B------:R-:W-:Y:S05]  /*0bb0*/  @P4 BRA `(.L_x_463) ;  /* 0x0000000000304947 */ /* 0x000fea0003800000 */
[----:B------:R-:W-:Y:S01]  /*0bc0*/  IMAD.U32 R0, RZ, RZ, UR20 ;  /* 0x00000014ff007e24 */ /* 0x000fe2000f8e00ff */
[----:B-----5:R-:W-:Y:S04]  /*0bd0*/  DADD R12, R12, -UR14 ;  /* 0x8000000e0c0c7e29 */ /* 0x020fe80008000000 */
[----:B------:R-:W-:-:S04]  /*0be0*/  IADD3 R0, P2, P3, R0, UR6, R3 ;  /* 0x0000000600007c10 */ /* 0x000fc8000fb5e003 */
[----:B------:R-:W-:Y:S02]  /*0bf0*/  IADD3 R0, P4, PT, R0, UR16, RZ ;  /* 0x0000001000007c10 */ /* 0x000fe4000ff9e0ff */
[----:B0-----:R-:W-:Y:S02]  /*0c00*/  IADD3.X R17, PT, PT, RZ, UR7, RZ, P2, P3 ;  /* 0x00000007ff117c10 */ /* 0x001fe400097e64ff */
[----:B------:R-:W-:-:S03]  /*0c10*/  LEA R16, P2, R0, UR8, 0x4 ;  /* 0x0000000800107c11 */ /* 0x000fc6000f8420ff */
[----:B------:R-:W-:-:S05]  /*0c20*/  IMAD.X R17, RZ, RZ, R17, P4 ;  /* 0x000000ffff117224 */ /* 0x000fca00020e0611 */
[----:B------:R-:W-:-:S15]  /*0c30*/  LEA.HI.X R17, R0, UR9, R17, 0x4, P2 ;  /* 0x0000000900117c11 */ /* 0x000fde00090f2411 */
[----:B------:R-:W-:-:S15]  /*0c40*/  NOP ;  /* 0x0000000000007918 */ /* 0x000fde0000000000 */
[----:B------:R-:W-:-:S14]  /*0c50*/  NOP ;  /* 0x0000000000007918 */ /* 0x000fdc0000000000 */
[----:B------:R-:W0:Y:S02]  /*0c60*/  DADD R14, R14, -UR10 ;  /* 0x8000000a0e0e7e29 */ /* 0x000e240008000000 */
[----:B0-----:R1:W-:Y:S02]  /*0c70*/  STG.E.128 desc[UR18][R16.64], R12 ;  /* 0x0000000c10007986 */ /* 0x0013e4000c101d12 */
.L_x_463:
[----:B------:R-:W-:Y:S05]  /*0c80*/  BSYNC.RECONVERGENT B0 ;  /* 0x0000000000007941 */ /* 0x000fea0003800200 */
.L_x_462:
[----:B------:R-:W-:Y:S04]  /*0c90*/  BSSY.RECONVERGENT B0, `(.L_x_464) ;  /* 0x0000010000007945 */ /* 0x000fe80003800200 */
[----:B------:R-:W-:Y:S05]  /*0ca0*/  @P1 BRA `(.L_x_465) ;  /* 0x0000000000381947 */ /* 0x000fea0003800000 */
[----:B------:R-:W-:Y:S01]  /*0cb0*/  IMAD.U32 R0, RZ, RZ, UR20 ;  /* 0x00000014ff007e24 */ /* 0x000fe2000f8e00ff */
[----:B-----5:R-:W-:Y:S01]  /*0cc0*/  DADD R8, R8, -UR14 ;  /* 0x8000000e08087e29 */ /* 0x020fe20008000000 */
[----:B-1----:R-:W-:-:S03]  /*0cd0*/  IMAD.U32 R15, RZ, RZ, UR20 ;  /* 0x00000014ff0f7e24 */ /* 0x002fc6000f8e00ff */
[----:B------:R-:W-:-:S04]  /*0ce0*/  IADD3 R0, P1, P2, R0, UR6, R3 ;  /* 0x0000000600007c10 */ /* 0x000fc8000fa3e003 */
[----:B------:R-:W-:Y:S02]  /*0cf0*/  IADD3 R2, P3, PT, R0, UR16, RZ ;  /* 0x0000001000027c10 */ /* 0x000fe4000ff7e0ff */
[----:B------:R-:W-:Y:S02]  /*0d00*/  IADD3.X R0, PT, PT, RZ, UR7, RZ, P1, P2 ;  /* 0x00000007ff007c10 */ /* 0x000fe40008fe44ff */
[----:B------:R-:W-:-:S03]  /*0d10*/  LEA R12, P1, R2, UR8, 0x4 ;  /* 0x00000008020c7c11 */ /* 0x000fc6000f8220ff */
[----:B------:R-:W-:-:S05]  /*0d20*/  IMAD.X R13, RZ, RZ, R0, P3 ;  /* 0x000000ffff0d7224 */ /* 0x000fca00018e0600 */
[----:B------:R-:W-:-:S03]  /*0d30*/  LEA.HI.X R13, R2, UR9, R13, 0x4, P1 ;  /* 0x00000009020d7c11 */ /* 0x000fc600088f240d */
[----:B------:R-:W-:-:S15]  /*0d40*/  IMAD.WIDE.U32 R12, R15, 0x10, R12 ;  /* 0x000000100f0c7825 */ /* 0x000fde00078e000c */
[----:B------:R-:W-:-:S15]  /*0d50*/  NOP ;  /* 0x0000000000007918 */ /* 0x000fde0000000000 */
[----:B------:R-:W-:-:S11]  /*0d60*/  NOP ;  /* 0x0000000000007918 */ /* 0x000fd60000000000 */
[----:B------:R-:W1:Y:S02]  /*0d70*/  DADD R10, R10, -UR10 ;  /* 0x8000000a0a0a7e29 */ /* 0x000e640008000000 */
[----:B-1----:R2:W-:Y:S02]  /*0d80*/  STG.E.128 desc[UR18][R12.64], R8 ;  /* 0x000000080c007986 */ /* 0x0025e4000c101d12 */
.L_x_465:
[----:B------:R-:W-:Y:S05]  /*0d90*/  BSYNC.RECONVERGENT B0 ;  /* 0x0000000000007941 */ /* 0x000fea0003800200 */
.L_x_464:
[----:B------:R-:W-:Y:S04]  /*0da0*/  BSSY.RECONVERGENT B0, `(.L_x_466) ;  /* 0x0000011000007945 */ /* 0x000fe80003800200 */
[----:B------:R-:W-:Y:S05]  /*0db0*/  @P0 BRA `(.L_x_467) ;  /* 0x00000000003c0947 */ /* 0x000fea0003800000 */
[----:B------:R-:W-:Y:S01]  /*0dc0*/  IMAD.U32 R0, RZ, RZ, UR20 ;  /* 0x00000014ff007e24 */ /* 0x000fe2000f8e00ff */
[----:B-----5:R-:W-:Y:S01]  /*0dd0*/  DADD R4, R4, -UR14 ;  /* 0x8000000e04047e29 */ /* 0x020fe20008000000 */
[----:B--2---:R-:W-:-:S03]  /*0de0*/  IMAD.U32 R11, RZ, RZ, UR20 ;  /* 0x00000014ff0b7e24 */ /* 0x004fc6000f8e00ff */
[----:B------:R-:W-:-:S04]  /*0df0*/  IADD3 R0, P0, P1, R0, UR6, R3 ;  /* 0x0000000600007c10 */ /* 0x000fc8000f91e003 */
[----:B------:R-:W-:Y:S02]  /*0e00*/  IADD3 R2, P2, PT, R0, UR16, RZ ;  /* 0x0000001000027c10 */ /* 0x000fe4000ff5e0ff */
[----:B------:R-:W-:Y:S02]  /*0e10*/  IADD3.X R0, PT, PT, RZ, UR7, RZ, P0, P1 ;  /* 0x00000007ff007c10 */ /* 0x000fe400087e24ff */
[----:B------:R-:W-:-:S03]  /*0e20*/  LEA R8, P0, R2, UR8, 0x4 ;  /* 0x0000000802087c11 */ /* 0x000fc6000f8020ff */
[----:B------:R-:W-:-:S05]  /*0e30*/  IMAD.X R9, RZ, RZ, R0, P2 ;  /* 0x000000ffff097224 */ /* 0x000fca00010e0600 */
[----:B------:R-:W-:-:S03]  /*0e40*/  LEA.HI.X R9, R2, UR9, R9, 0x4, P0 ;  /* 0x0000000902097c11 */ /* 0x000fc600080f2409 */
[----:B------:R-:W-:-:S04]  /*0e50*/  IMAD.WIDE.U32 R8, R11, 0x10, R8 ;  /* 0x000000100b087825 */ /* 0x000fc800078e0008 */
[----:B------:R-:W-:-:S15]  /*0e60*/  IMAD.WIDE.U32 R8, R11, 0x10, R8 ;  /* 0x000000100b087825 */ /* 0x000fde00078e0008 */
[----:B------:R-:W-:-:S15]  /*0e70*/  NOP ;  /* 0x0000000000007918 */ /* 0x000fde0000000000 */
[----:B------:R-:W-:-:S07]  /*0e80*/  NOP ;  /* 0x0000000000007918 */ /* 0x000fce0000000000 */
[----:B------:R-:W2:Y:S02]  /*0e90*/  DADD R6, R6, -UR10 ;  /* 0x8000000a06067e29 */ /* 0x000ea40008000000 */
[----:B--2---:R3:W-:Y:S02]  /*0ea0*/  STG.E.128 desc[UR18][R8.64], R4 ;  /* 0x0000000408007986 */ /* 0x0047e4000c101d12 */
.L_x_467:
[----:B------:R-:W-:Y:S05]  /*0eb0*/  BSYNC.RECONVERGENT B0 ;  /* 0x0000000000007941 */ /* 0x000fea0003800200 */
.L_x_466:
[----:B------:R-:W-:Y:S02]  /*0ec0*/  UIADD3 UR4, UP0, UPT, UR4, 0x2, URZ ;  /* 0x0000000204047890 */ /* 0x000fe4000ff1e0ff */
[----:B------:R-:W-:Y:S02]  /*0ed0*/  ULEA UR6, UP1, UR16, UR6, 0x1 ;  /* 0x0000000610067291 */ /* 0x000fe4000f8208ff */
[----:B------:R-:W-:Y:S02]  /*0ee0*/  UIADD3.X UR5, UPT, UPT, URZ, UR5, URZ, UP0, !UPT ;  /* 0x00000005ff057290 */ /* 0x000fe400087fe4ff */
[----:B------:R-:W-:Y:S02]  /*0ef0*/  UISETP.NE.U32.AND UP0, UPT, UR4, UR13, UPT ;  /* 0x0000000d0400728c */ /* 0x000fe4000bf05070 */
[----:B------:R-:W-:Y:S02]  /*0f00*/  ULEA.HI.X UR7, UR16, UR7, URZ, 0x1, UP1 ;  /* 0x0000000710077291 */ /* 0x000fe400088f0cff */
[----:B------:R-:W-:-:S09]  /*0f10*/  UISETP.NE.AND.EX UP0, UPT, UR5, URZ, UPT, UP0 ;  /* 0x000000ff0500728c */ /* 0x000fd2000bf05300 */
[----:B------:R-:W-:Y:S05]  /*0f20*/  BRA.U UP0, `(.L_x_468) ;  /* 0xfffffff500087547 */ /* 0x000fea000b83ffff */
.L_x_461:
[----:B------:R-:W-:-:S04]  /*0f30*/  ULOP3.LUT UR17, UR12, 0x1, URZ, 0xc0, !UPT ;  /* 0x000000010c117892 */ /* 0x000fc8000f8ec0ff */
[----:B------:R-:W-:-:S06]  /*0f40*/  UISETP.NE.U32.AND UP0, UPT, UR17, 0x1, UPT ;  /* 0x000000011100788c */ /* 0x000fcc000bf05070 */
[----:B------:R-:W-:-:S13]  /*0f50*/  PLOP3.LUT P0, PT, PT, PT, UP0, 0x80, 0x8 ;  /* 0x000000000008781c */ /* 0x000fda0003f0f008 */
[----:B------:R-:W-:Y:S05]  /*0f60*/  @!P0 EXIT ;  /* 0x000000000000894d */ /* 0x000fea0003800000 */
[----:B------:R-:W4:Y:S01]  /*0f70*/  S2R R0, SR_TID.X ;  /* 0x0000000000007919 */ /* 0x000f220000002100 */
[----:B------:R-:W-:Y:S01]  /*0f80*/  IMAD.U32 R25, RZ, RZ, UR20 ;  /* 0x00000014ff197e24 */ /* 0x000fe2000f8e00ff */
[----:B------:R-:W-:Y:S01]  /*0f90*/  USHF.L.U32 UR4, UR20, 0x4, URZ ;  /* 0x0000000414047899 */ /* 0x000fe200080006ff */
[----:B--2--5:R-:W-:Y:S01]  /*0fa0*/  CS2R R10, SRZ ;  /* 0x00000000000a7805 */ /* 0x024fe2000001ff00 */
[----:B------:R-:W-:Y:S01]  /*0fb0*/  USHF.R.U32.HI UR5, URZ, 0x1c, UR20 ;  /* 0x0000001cff057899 */ /* 0x000fe20008011614 */
[----:B---3--:R-:W-:Y:S02]  /*0fc0*/  CS2R R8, SRZ ;  /* 0x0000000000087805 */ /* 0x008fe4000001ff00 */
[----:B-1----:R-:W-:Y:S02]  /*0fd0*/  CS2R R14, SRZ ;  /* 0x00000000000e7805 */ /* 0x002fe4000001ff00 */
[----:B------:R-:W-:Y:S02]  /*0fe0*/  CS2R R12, SRZ ;  /* 0x00000000000c7805 */ /* 0x000fe4000001ff00 */
[----:B0-----:R-:W-:-:S02]  /*0ff0*/  CS2R R18, SRZ ;  /* 0x0000000000127805 */ /* 0x001fc4000001ff00 */
[----:B------:R-:W-:Y:S02]  /*1000*/  CS2R R16, SRZ ;  /* 0x0000000000107805 */ /* 0x000fe4000001ff00 */
[----:B------:R-:W-:Y:S02]  /*1010*/  CS2R R6, SRZ ;  /* 0x0000000000067805 */ /* 0x000fe4000001ff00 */
[----:B----4-:R-:W-:-:S04]  /*1020*/  IADD3 R0, P1, PT, R0, UR6, RZ ;  /* 0x0000000600007c10 */ /* 0x010fc8000ff3e0ff */
[C---:B------:R-:W-:Y:S01]  /*1030*/  ISETP.GE.U32.AND P0, PT, R0.reuse, UR21, PT ;  /* 0x0000001500007c0c */ /* 0x040fe2000bf06070 */
[----:B------:R-:W-:Y:S01]  /*1040*/  IMAD.X R3, RZ, RZ, UR7, P1 ;  /* 0x00000007ff037e24 */ /* 0x000fe200088e06ff */
[C---:B------:R-:W-:Y:S02]  /*1050*/  IADD3 R2, P2, PT, R0.reuse, UR20, RZ ;  /* 0x0000001400027c10 */ /* 0x040fe4000ff5e0ff */
[----:B------:R-:W-:Y:S02]  /*1060*/  LEA R20, P1, R0, UR8, 0x4 ;  /* 0x0000000800147c11 */ /* 0x000fe4000f8220ff */
[----:B------:R-:W-:Y:S02]  /*1070*/  ISETP.GE.AND.EX P0, PT, R3, UR22, PT, P0 ;  /* 0x0000001603007c0c */ /* 0x000fe4000bf06300 */
[----:B------:R-:W-:Y:S02]  /*1080*/  IADD3 R4, P3, PT, R2, UR20, RZ ;  /* 0x0000001402047c10 */ /* 0x000fe4000ff7e0ff */
[--C-:B------:R-:W-:Y:S01]  /*1090*/  LEA.HI.X R21, R0, UR9, R3.reuse, 0x4, P1 ;  /* 0x0000000900157c11 */ /* 0x100fe200088f2403 */
[----:B------:R-:W-:Y:S01]  /*10a0*/  IMAD.X R3, RZ, RZ, R3, P2 ;  /* 0x000000ffff037224 */ /* 0x000fe200010e0603 */
[----:B------:R-:W-:-:S02]  /*10b0*/  ISETP.GE.U32.AND P1, PT, R2, UR21, PT ;  /* 0x0000001502007c0c */ /* 0x000fc4000bf26070 */
[C---:B------:R-:W-:Y:S01]  /*10c0*/  IADD3 R2, P4, PT, R4.reuse, UR20, RZ ;  /* 0x0000001404027c10 */ /* 0x040fe2000ff9e0ff */
[----:B------:R-:W-:Y:S01]  /*10d0*/  IMAD.X R0, RZ, RZ, R3, P3 ;  /* 0x000000ffff007224 */ /* 0x000fe200018e0603 */
[----:B------:R-:W-:Y:S01]  /*10e0*/  ISETP.GE.U32.AND P2, PT, R4, UR21, PT ;  /* 0x0000001504007c0c */ /* 0x000fe2000bf46070 */
[----:B------:R-:W-:Y:S01]  /*10f0*/  IMAD.WIDE.U32 R24, R25, 0x10, R20 ;  /* 0x0000001019187825 */ /* 0x000fe200078e0014 */
[----:B------:R-:W-:Y:S01]  /*1100*/  ISETP.GE.AND.EX P1, PT, R3, UR22, PT, P1 ;  /* 0x0000001603007c0c */ /* 0x000fe2000bf26310 */
[----:B------:R-:W2:Y:S01]  /*1110*/  @!P0 LDG.E.128 R8, desc[UR18][R20.64] ;  /* 0x0000001214088981 */ /* 0x000ea2000c1e1d00 */
[----:B------:R-:W-:Y:S01]  /*1120*/  ISETP.GE.AND.EX P2, PT, R0, UR22, PT, P2 ;  /* 0x0000001600007c0c */ /* 0x000fe2000bf46320 */
[----:B------:R-:W-:Y:S01]  /*1130*/  IMAD.X R0, RZ, RZ, R0, P4 ;  /* 0x000000ffff007224 */ /* 0x000fe200020e0600 */
[----:B------:R-:W-:Y:S02]  /*1140*/  ISETP.GE.U32.AND P3, PT, R2, UR21, PT ;  /* 0x0000001502007c0c */ /* 0x000fe4000bf66070 */
[----:B------:R-:W-:-:S02]  /*1150*/  IADD3 R22, P4, PT, R24, UR4, RZ ;  /* 0x0000000418167c10 */ /* 0x000fc4000ff9e0ff */
[----:B------:R-:W-:Y:S02]  /*1160*/  ISETP.GE.AND.EX P3, PT, R0, UR22, PT, P3 ;  /* 0x0000001600007c0c */ /* 0x000fe4000bf66330 */
[----:B------:R-:W-:Y:S02]  /*1170*/  IADD3.X R23, PT, PT, R25, UR5, RZ, P4, !PT ;  /* 0x0000000519177c10 */ /* 0x000fe4000a7fe4ff */
[----:B------:R-:W-:Y:S02]  /*1180*/  IADD3 R2, P4, PT, R22, UR4, RZ ;  /* 0x0000000416027c10 */ /* 0x000fe4000ff9e0ff */
[----:B------:R-:W-:Y:S01]  /*1190*/  CS2R R4, SRZ ;  /* 0x0000000000047805 */ /* 0x000fe2000001ff00 */
[----:B------:R-:W3:Y:S01]  /*11a0*/  @!P1 LDG.E.128 R12, desc[UR18][R24.64] ;  /* 0x00000012180c9981 */ /* 0x000ee2000c1e1d00 */
[----:B------:R-:W-:-:S03]  /*11b0*/  IADD3.X R3, PT, PT, R23, UR5, RZ, P4, !PT ;  /* 0x0000000517037c10 */ /* 0x000fc6000a7fe4ff */
[----:B------:R-:W4:Y:S04]  /*11c0*/  @!P2 LDG.E.128 R16, desc[UR18][R22.64] ;  /* 0x000000121610a981 */ /* 0x000f28000c1e1d00 */
[----:B------:R-:W4:Y:S01]  /*11d0*/  @!P3 LDG.E.128 R4, desc[UR18][R2.64] ;  /* 0x000000120204b981 */ /* 0x000f22000c1e1d00 */
        /* <DEDUP_REMOVED lines=33> */
[----:B------:R-:W1:-:S15]  /*13f0*/  DADD R4, R4, -UR14 ;  /* 0x8000000e04047e29 */ /* 0x000e5e0008000000 */
[----:B------:R-:W-:-:S15]  /*1400*/  NOP ;  /* 0x0000000000007918 */ /* 0x000fde0000000000 */
[----:B------:R-:W-:-:S15]  /*1410*/  NOP ;  /* 0x0000000000007918 */ /* 0x000fde0000000000 */
[----:B------:R-:W-:-:S15]  /*1420*/  NOP ;  /* 0x0000000000007918 */ /* 0x000fde0000000000 */
[----:B------:R-:W-:-:S04]  /*1430*/  NOP ;  /* 0x0000000000007918 */ /* 0x000fc80000000000 */
[----:B------:R-:W2:Y:S02]  /*1440*/  DADD R6, R6, -UR10 ;  /* 0x8000000a06067e29 */ /* 0x000ea40008000000 */
[----:B012---:R-:W-:Y:S05]  /*1450*/  @P3 EXIT ;  /* 0x000000000000394d */ /* 0x007fea0003800000 */
[----:B------:R-:W-:Y:S01]  /*1460*/  STG.E.128 desc[UR18][R2.64], R4 ;  /* 0x0000000402007986 */ /* 0x000fe2000c101d12 */
[----:B------:R-:W-:Y:S05]  /*1470*/  EXIT ;  /* 0x000000000000794d */ /* 0x000fea0003800000 */
.L_x_460:
[----:B------:R-:W0:Y:S02]  /*1480*/  S2R R0, SR_TID.X ;  /* 0x0000000000007919 */ /* 0x000e240000002100 */
[----:B0-----:R-:W-:-:S03]  /*1490*/  IMAD.WIDE.U32 R2, R0, 0x4, RZ ;  /* 0x0000000400027825 */ /* 0x001fc600078e00ff */
[----:B------:R-:W-:-:S04]  /*14a0*/  ISETP.GE.U32.AND P0, PT, R2, UR17, PT ;  /* 0x0000001102007c0c */ /* 0x000fc8000bf06070 */
[----:B------:R-:W-:-:S13]  /*14b0*/  ISETP.GE.AND.EX P0, PT, R3, UR4, PT, P0 ;  /* 0x0000000403007c0c */ /* 0x000fda000bf06300 */
[----:B------:R-:W-:Y:S05]  /*14c0*/  @P0 EXIT ;  /* 0x000000000000094d */ /* 0x000fea0003800000 */
[----:B------:R-:W-:Y:S01]  /*14d0*/  IMAD.MOV.U32 R21, RZ, RZ, RZ ;  /* 0x000000ffff157224 */ /* 0x000fe200078e00ff */
[----:B------:R-:W0:Y:S06]  /*14e0*/  LDCU UR5, c[0x0][0x360] ;  /* 0x00006c00ff0577ac */ /* 0x000e2c0008000800 */
.L_x_469:
[----:B-1----:R-:W-:-:S04]  /*14f0*/  LEA R2, P0, R0, UR8, 0x6 ;  /* 0x0000000800027c11 */ /* 0x002fc8000f8030ff */
[----:B------:R-:W-:-:S05]  /*1500*/  LEA.HI.X R3, R0, UR9, R21, 0x6, P0 ;  /* 0x0000000900037c11 */ /* 0x000fca00080f3415 */
[----:B------:R-:W2:Y:S04]  /*1510*/  LDG.E.ENL2.256 R16, R12, desc[UR18][R2.64] ;  /* 0xfe000012020c797e */ /* 0x000ea80008121910 */
[----:B------:R-:W3:Y:S01]  /*1520*/  LDG.E.ENL2.256 R8, R4, desc[UR18][R2.64+0x20] ;  /* 0xfe0001120204797e */ /* 0x000ee20008121908 */
        /* <DEDUP_REMOVED lines=48> */
        .weak           $__internal_52_$__cuda_sm20_div_u16
        .type           $__internal_52_$__cuda_sm20_div_u16,@function
        .size           $__internal_52_$__cuda_sm20_div_u16,(.L_x_4202 - $__internal_52_$__cuda_sm20_div_u16)
$__internal_52_$__cuda_sm20_div_u16:
        /* <DEDUP_REMOVED lines=19> */
[----:B------:R-:W-:Y:S05]  /*1960*/  RET.REL.NODEC R2 `(_ZN2at6native61_GLOBAL__N__44eb8e94_28_ForeachBinaryOpScalarList_cu_dda10a6925multi_tensor_apply_kernelINS1_28TensorListScalarListMetadataIN3c107complexIdEELi1EEENS1_25BinaryOpScalarListFunctorIS6_Li1ELi1ELi0EEEJSt5minusIS6_EEEEvT_T0_DpT1_) ;  /* 0xffffffe402a47950 */ /* 0x000fea0003c3ffff */
.L_x_470:
        /* <DEDUP_REMOVED lines=9> */
.L_x_4202:


//--------------------- .text._ZN2at6native61_GLOBAL__N__44eb8e94_28_ForeachBinaryOpScalarList_cu_dda10a6925multi_tensor_apply_kernelINS1_28TensorListScalarListMetadataIfLi1EEENS1_25BinaryOpScalarListFunctorIfLi1ELi1ELi0EEEJSt5minusIfEEEEvT_T0_DpT1_ --------------------------
	.section	.text._ZN2at6native61_GLOBAL__N__44eb8e94_28_ForeachBinaryOpScalarList_cu_dda10a6925multi_tensor_apply_kernelINS1_28TensorListScalarListMetadataIfLi1EEENS1_25BinaryOpScalarListFunctorIfLi1ELi1ELi0EEEJSt5minusIfEEEEvT_T0_DpT1_,"ax",@progbits
	.align	128
.text._ZN2at6native61_GLOBAL__N__44eb8e94_28_ForeachBinaryOpScalarList_cu_dda10a6925multi_tensor_apply_kernelINS1_28TensorListScalarListMetadataIfLi1EEENS1_25BinaryOpScalarListFunctorIfLi1ELi1ELi0EEEJSt5minusIfEEEEvT_T0_DpT1_:
        .type           _ZN2at6native61_GLOBAL__N__44eb8e94_28_ForeachBinaryOpScalarList_cu_dda10a6925multi_tensor_apply_kernelINS1_28TensorListScalarListMetadataIfLi1EEENS1_25BinaryOpScalarListFunctorIfLi1ELi1ELi0EEEJSt5minusIfEEEEvT_T0_DpT1_,@function
        .size           _ZN2at6native61_GLOBAL__N__44eb8e94_28_ForeachBinaryOpScalarList_cu_dda10a6925multi_tensor_apply_kernelINS1_28TensorListScalarListMetadataIfLi1EEENS1_25BinaryOpScalarListFunctorIfLi1ELi1ELi0EEEJSt5minusIfEEEEvT_T0_DpT1_,(.L_x_4204 - _ZN2at6native61_GLOBAL__N__44eb8e94_28_ForeachBinaryOpScalarList_cu_dda10a6925multi_tensor_apply_kernelINS1_28TensorListScalarListMetadataIfLi1EEENS1_25BinaryOpScalarListFunctorIfLi1ELi1ELi0EEEJSt5minusIfEEEEvT_T0_DpT1_)
        .other          _ZN2at6native61_GLOBAL__N__44eb8e94_28_ForeachBinaryOpScalarList_cu_dda10a6925multi_tensor_apply_kernelINS1_28TensorListScalarListMetadataIfLi1EEENS1_25BinaryOpScalarListFunctorIfLi1ELi1ELi0EEEJSt5minusIfEEEEvT_T0_DpT1_,@"STO_CUDA_ENTRY STV_DEFAULT"
_ZN2at6native61_GLOBAL__N__44eb8e94_28_ForeachBinaryOpScalarList_cu_dda10a6925multi_tensor_apply_kernelINS1_28TensorListScalarListMetadataIfLi1EEENS1_25BinaryOpScalarListFunctorIfLi1ELi1ELi0EEEJSt5minusIfEEEEvT_T0_DpT1_:
        /* <DEDUP_REMOVED lines=38> */
[----:B------:R-:W-:Y:S05]  /*0260*/  CALL.REL.NOINC `($__internal_53_$__cuda_sm20_div_u16) ;  /* 0x0000000800c87944 */ /* 0x000fea0003c00000 */
        /* <DEDUP_REMOVED lines=16> */
.L_x_473:
        /* <DEDUP_REMOVED lines=37> */
[----:B------:R-:W-:Y:S02]  /*05c0*/  IMAD.X R14, RZ, RZ, R14, P5 ;  /* 0x000000ffff0e7224 */ /* 0x000fe400028e060e */
[----:B--2---:R-:W-:Y:S01]  /*05d0*/  @!P2 FADD.FTZ R19, R2, -UR12 ;  /* 0x8000000c0213ae21 */ /* 0x004fe20008010000 */
[----:B------:R-:W-:Y:S01]  /*05e0*/  LEA R2, P6, R23, R12, 0x2 ;  /* 0x0000000c17027211 */ /* 0x000fe200078c10ff */
[----:B---3--:R-:W-:-:S03]  /*05f0*/  @!P3 FADD.FTZ R21, R3, -UR12 ;  /* 0x8000000c0315be21 */ /* 0x008fc60008010000 */
[----:B------:R-:W-:Y:S01]  /*0600*/  LEA.HI.X R3, R25, R13, RZ, 0x2, P6 ;  /* 0x0000000d19037211 */ /* 0x000fe200030f14ff */
[----:B------:R0:W-:Y:S01]  /*0610*/  @!P2 STG.E desc[UR14][R12.64], R19 ;  /* 0x000000130c00a986 */ /* 0x0001e2000c10190e */
[----:B------:R-:W-:-:S03]  /*0620*/  IADD3 R16, P6, PT, R16, UR11, RZ ;  /* 0x0000000b10107c10 */ /* 0x000fc6000ffde0ff */
[----:B------:R1:W-:Y:S01]  /*0630*/  @!P3 STG.E desc[UR14][R10.64], R21 ;  /* 0x000000150a00b986 */ /* 0x0003e2000c10190e */
[----:B----4-:R-:W-:Y:S01]  /*0640*/  @!P4 FADD.FTZ R17, R17, -UR12 ;  /* 0x8000000c1111ce21 */ /* 0x010fe20008010000 */
[----:B------:R-:W-:Y:S01]  /*0650*/  IMAD.X R15, RZ, RZ, R15, P6 ;  /* 0x000000ffff0f7224 */ /* 0x000fe200030e060f */
[----:B------:R-:W-:Y:S02]  /*0660*/  ISETP.GE.U32.AND P2, PT, R18, UR17, PT ;  /* 0x0000001112007c0c */ /* 0x000fe4000bf46070 */
[----:B0-----:R-:W-:Y:S01]  /*0670*/  IADD3 R12, P3, PT, R16, UR13, RZ ;  /* 0x0000000d100c7c10 */ /* 0x001fe2000ff7e0ff */
[----:B-1----:R-:W-:Y:S02]  /*0680*/  @!P4 IMAD.MOV.U32 R10, RZ, RZ, R8 ;  /* 0x000000ffff0ac224 */ /* 0x002fe400078e0008 */
[----:B------:R-:W-:Y:S01]  /*0690*/  @!P4 IMAD.MOV.U32 R11, RZ, RZ, R9 ;  /* 0x000000ffff0bc224 */ /* 0x000fe200078e0009 */
[----:B------:R-:W-:Y:S01]  /*06a0*/  IADD3 R18, P6, PT, R12, UR13, RZ ;  /* 0x0000000d0c127c10 */ /* 0x000fe2000ffde0ff */
[----:B------:R-:W-:-:S03]  /*06b0*/  IMAD.X R13, RZ, RZ, R15, P3 ;  /* 0x000000ffff0d7224 */ /* 0x000fc600018e060f */
[----:B------:R0:W-:Y:S01]  /*06c0*/  @!P4 STG.E desc[UR14][R10.64], R17 ;  /* 0x000000110a00c986 */ /* 0x0001e2000c10190e */
[C---:B------:R-:W-:Y:S01]  /*06d0*/  LEA R8, P4, R16.reuse, UR8, 0x2 ;  /* 0x0000000810087c11 */ /* 0x040fe2000f8810ff */
[----:B-----5:R-:W-:Y:S01]  /*06e0*/  @!P1 FADD.FTZ R7, R7, -UR12 ;  /* 0x8000000c07079e21 */ /* 0x020fe20008010000 */
[C---:B------:R-:W-:Y:S02]  /*06f0*/  ISETP.GE.U32.AND P5, PT, R16.reuse, UR17, PT ;  /* 0x0000001110007c0c */ /* 0x040fe4000bfa6070 */
        /* <DEDUP_REMOVED lines=27> */
[----:B0-----:R-:W-:Y:S01]  /*08b0*/  @!P2 FADD.FTZ R5, R14, -UR12 ;  /* 0x8000000c0e05ae21 */ /* 0x001fe20008010000 */
[----:B--2---:R-:W-:-:S04]  /*08c0*/  @!P5 FADD.FTZ R15, R15, -UR12 ;  /* 0x8000000c0f0fde21 */ /* 0x004fc80008010000 */
[----:B------:R1:W-:Y:S01]  /*08d0*/  @!P2 STG.E desc[UR14][R2.64], R5 ;  /* 0x000000050200a986 */ /* 0x0003e2000c10190e */
[----:B---3--:R-:W-:-:S03]  /*08e0*/  @!P3 FADD.FTZ R7, R16, -UR12 ;  /* 0x8000000c1007be21 */ /* 0x008fc60008010000 */
[----:B------:R1:W-:Y:S01]  /*08f0*/  @!P5 STG.E desc[UR14][R8.64], R15 ;  /* 0x0000000f0800d986 */ /* 0x0003e2000c10190e */
[----:B----4-:R-:W-:-:S03]  /*0900*/  @!P4 FADD.FTZ R17, R17, -UR12 ;  /* 0x8000000c1111ce21 */ /* 0x010fc60008010000 */
[----:B------:R1:W-:Y:S04]  /*0910*/  @!P3 STG.E desc[UR14][R12.64], R7 ;  /* 0x000000070c00b986 */ /* 0x0003e8000c10190e */
[----:B------:R1:W-:Y:S01]  /*0920*/  @!P4 STG.E desc[UR14][R10.64], R17 ;  /* 0x000000110a00c986 */ /* 0x0003e2000c10190e */
[----:B------:R-:W-:Y:S05]  /*0930*/  @P1 BRA `(.L_x_473) ;  /* 0xfffffff8008c1947 */ /* 0x000fea000383ffff */
.L_x_472:
        /* <DEDUP_REMOVED lines=34> */
[----:B--2---:R-:W-:Y:S01]  /*0b60*/  FADD.FTZ R13, R0, -UR12 ;  /* 0x8000000c000d7e21 */ /* 0x004fe20008010000 */
[----:B---3--:R-:W-:-:S04]  /*0b70*/  FADD.FTZ R15, R10, -UR12 ;  /* 0x8000000c0a0f7e21 */ /* 0x008fc80008010000 */
[----:B------:R0:W-:Y:S01]  /*0b80*/  @!P0 STG.E desc[UR14][R2.64], R13 ;  /* 0x0000000d02008986 */ /* 0x0001e2000c10190e */
[----:B----4-:R-:W-:-:S03]  /*0b90*/  FADD.FTZ R11, R11, -UR12 ;  /* 0x8000000c0b0b7e21 */ /* 0x010fc60008010000 */
[----:B------:R0:W-:Y:S04]  /*0ba0*/  @!P1 STG.E desc[UR14][R6.64], R15 ;  /* 0x0000000f06009986 */ /* 0x0001e8000c10190e */
[----:B------:R0:W-:Y:S01]  /*0bb0*/  @!P2 STG.E desc[UR14][R4.64], R11 ;  /* 0x0000000b0400a986 */ /* 0x0001e2000c10190e */
[----:B-----5:R-:W-:Y:S01]  /*0bc0*/  FADD.FTZ R17, R12, -UR12 ;  /* 0x8000000c0c117e21 */ /* 0x020fe20008010000 */
[----:B------:R-:W-:Y:S06]  /*0bd0*/  @P3 EXIT ;  /* 0x000000000000394d */ /* 0x000fec0003800000 */
[----:B------:R-:W-:Y:S01]  /*0be0*/  STG.E desc[UR14][R8.64], R17 ;  /* 0x0000001108007986 */ /* 0x000fe2000c10190e */
[----:B------:R-:W-:Y:S05]  /*0bf0*/  EXIT ;  /* 0x000000000000794d */ /* 0x000fea0003800000 */
.L_x_471:
[----:B------:R-:W0:Y:S02]  /*0c00*/  S2R R8, SR_TID.X ;  /* 0x0000000000087919 */ /* 0x000e240000002100 */
[----:B0-----:R-:W-:-:S03]  /*0c10*/  IMAD.WIDE.U32 R2, R8, 0x4, RZ ;  /* 0x0000000408027825 */ /* 0x001fc600078e00ff */
[----:B------:R-:W-:-:S04]  /*0c20*/  ISETP.GE.U32.AND P0, PT, R2, UR16, PT ;  /* 0x0000001002007c0c */ /* 0x000fc8000bf06070 */
[----:B------:R-:W-:-:S13]  /*0c30*/  ISETP.GE.AND.EX P0, PT, R3, UR10, PT, P0 ;  /* 0x0000000a03007c0c */ /* 0x000fda000bf06300 */
[----:B------:R-:W-:Y:S05]  /*0c40*/  @P0 EXIT ;  /* 0x000000000000094d */ /* 0x000fea0003800000 */
[----:B------:R-:W-:Y:S01]  /*0c50*/  IMAD.MOV.U32 R9, RZ, RZ, RZ ;  /* 0x000000ffff097224 */ /* 0x000fe200078e00ff */
[----:B------:R-:W0:Y:S06]  /*0c60*/  LDCU UR4, c[0x0][0x360] ;  /* 0x00006c00ff0477ac */ /* 0x000e2c0008000800 */
.L_x_474:
        /* <DEDUP_REMOVED lines=18> */
        .weak           $__internal_53_$__cuda_sm20_div_u16
        .type           $__internal_53_$__cuda_sm20_div_u16,@function
        .size           $__internal_53_$__cuda_sm20_div_u16,(.L_x_4204 - $__internal_53_$__cuda_sm20_div_u16)
$__internal_53_$__cuda_sm20_div_u16:
        /* <DEDUP_REMOVED lines=18> */
[----:B------:R-:W-:Y:S06]  /*0eb0*/  RET.REL.NODEC R2 `(_ZN2at6native61_GLOBAL__N__44eb8e94_28_ForeachBinaryOpScalarList_cu_dda10a6925multi_tensor_apply_kernelINS1_28TensorListScalarListMetadataIfLi1EEENS1_25BinaryOpScalarListFunctorIfLi1ELi1ELi0EEEJSt5minusIfEEEEvT_T0_DpT1_) ;  /* 0xfffffff002507950 */ /* 0x000fec0003c3ffff */
.L_x_475:
        /* <DEDUP_REMOVED lines=12> */
.L_x_4204:


//--------------------- .text._ZN2at6native61_GLOBAL__N__44eb8e94_28_ForeachBinaryOpScalarList_cu_dda10a6925multi_tensor_apply_kernelINS1_28TensorListScalarListMetadataIdLi1EEENS1_25BinaryOpScalarListFunctorIdLi1ELi1ELi0EEEJSt5minusIdEEEEvT_T0_DpT1_ --------------------------
	.section	.text._ZN2at6native61_GLOBAL__N__44eb8e94_28_ForeachBinaryOpScalarList_cu_dda10a6925multi_tensor_apply_kernelINS1_28TensorListScalarListMetadataIdLi1EEENS1_25BinaryOpScalarListFunctorIdLi1ELi1ELi0EEEJSt5minusIdEEEEvT_T0_DpT1_,"ax",@progbits
	.align	128
.text._ZN2at6native61_GLOBAL__N__44eb8e94_28_ForeachBinaryOpScalarList_cu_dda10a6925multi_tensor_apply_kernelINS1_28TensorListScalarListMetadataIdLi1EEENS1_25BinaryOpScalarListFunctorIdLi1ELi1ELi0EEEJSt5minusIdEEEEvT_T0_DpT1_:
        .type           _ZN2at6native61_GLOBAL__N__44eb8e94_28_ForeachBinaryOpScalarList_cu_dda10a6925multi_tensor_apply_kernelINS1_28TensorListScalarListMetadataIdLi1EEENS1_25BinaryOpScalarListFunctorIdLi1ELi1ELi0EEEJSt5minusIdEEEEvT_T0_DpT1_,@function
        .size           _ZN2at6native61_GLOBAL__N__44eb8e94_28_ForeachBinaryOpScalarList_cu_dda10a6925multi_tensor_apply_kernelINS1_28TensorListScalarListMetadataIdLi1EEENS1_25BinaryOpScalarListFunctorIdLi1ELi1ELi0EEEJSt5minusIdEEEEvT_T0_DpT1_,(.L_x_4206 - _ZN2at6native61_GLOBAL__N__44eb8e94_28_ForeachBinaryOpScalarList_cu_dda10a6925multi_tensor_apply_kernelINS1_28TensorListScalarListMetadataIdLi1EEENS1_25BinaryOpScalarListFunctorIdLi1ELi1ELi0EEEJSt5minusIdEEEEvT_T0_DpT1_)
        .other          _ZN2at6native61_GLOBAL__N__44eb8e94_28_ForeachBinaryOpScalarList_cu_dda10a6925multi_tensor_apply_kernelINS1_28TensorListScalarListMetadataIdLi1EEENS1_25BinaryOpScalarListFunctorIdLi1ELi1ELi0EEEJSt5minusIdEEEEvT_T0_DpT1_,@"STO_CUDA_ENTRY STV_DEFAULT"
_ZN2at6native61_GLOBAL__N__44eb8e94_28_ForeachBinaryOpScalarList_cu_dda10a6925multi_tensor_apply_kernelINS1_28TensorListScalarListMetadataIdLi1EEENS1_25BinaryOpScalarListFunctorIdLi1ELi1ELi0EEEJSt5minusIdEEEEvT_T0_DpT1_:
        /* <DEDUP_REMOVED lines=36> */
[----:B------:R-:W-:Y:S05]  /*0240*/  CALL.REL.NOINC `($__internal_54_$__cuda_sm20_div_u16) ;  /* 0x0000000c00b47944 */ /* 0x000fea0003c00000 */
        /* <DEDUP_REMOVED lines=13> */
.L_x_478:
[----:B01----:R-:W-:Y:S01]  /*0320*/  IADD3 R7, P0, PT, R3, UR6, RZ ;  /* 0x0000000603077c10 */ /* 0x003fe2000ff1e0ff */
[----:B------:R-:W-:Y:S01]  /*0330*/  USHF.L.U32 UR14, UR11, 0x3, URZ ;  /* 0x000000030b0e7899 */ /* 0x000fe200080006ff */
[----:B------:R-:W-:Y:S01]  /*0340*/  CS2R R16, SRZ ;  /* 0x0000000000107805 */ /* 0x000fe2000001ff00 */
[----:B------:R-:W-:Y:S02]  /*0350*/  USHF.R.U32.HI UR15, URZ, 0x1d, UR11 ;  /* 0x0000001dff0f7899 */ /* 0x000fe4000801160b */
[C---:B------:R-:W-:Y:S01]  /*0360*/  IADD3 R5, P1, PT, R7.reuse, UR11, RZ ;  /* 0x0000000b07057c10 */ /* 0x040fe2000ff3e0ff */
[----:B------:R-:W-:Y:S01]  /*0370*/  IMAD.X R29, RZ, RZ, UR7, P0 ;  /* 0x00000007ff1d7e24 */ /* 0x000fe200080e06ff */
[C---:B------:R-:W-:Y:S02]  /*0380*/  LEA R8, P0, R7.reuse, R12, 0x3 ;  /* 0x0000000c07087211 */ /* 0x040fe400078018ff */
[----:B------:R-:W-:Y:S02]  /*0390*/  CS2R R18, SRZ ;  /* 0x0000000000127805 */ /* 0x000fe4000001ff00 */
[----:B------:R-:W-:Y:S01]  /*03a0*/  ISETP.GE.U32.AND P3, PT, R7, R0, PT ;  /* 0x000000000700720c */ /* 0x000fe20003f66070 */
[----:B------:R-:W-:Y:S01]  /*03b0*/  IMAD.X R27, RZ, RZ, R29, P1 ;  /* 0x000000ffff1b7224 */ /* 0x000fe200008e061d */
[----:B------:R-:W-:-:S02]  /*03c0*/  IADD3 R23, P1, PT, R5, UR11, RZ ;  /* 0x0000000b05177c10 */ /* 0x000fc4000ff3e0ff */
[----:B------:R-:W-:Y:S02]  /*03d0*/  LEA.HI.X R9, R7, R13, R29, 0x3, P0 ;  /* 0x0000000d07097211 */ /* 0x000fe400000f1c1d */
[----:B------:R-:W-:Y:S01]  /*03e0*/  ISETP.GE.AND.EX P3, PT, R29, R2, PT, P3 ;  /* 0x000000021d00720c */ /* 0x000fe20003f66330 */
[----:B------:R-:W-:Y:S01]  /*03f0*/  IMAD.X R4, RZ, RZ, R27, P1 ;  /* 0x000000ffff047224 */ /* 0x000fe200008e061b */
[----:B------:R-:W-:Y:S02]  /*0400*/  IADD3 R14, P1, PT, R8, UR14, RZ ;  /* 0x0000000e080e7c10 */ /* 0x000fe4000ff3e0ff */
[----:B------:R-:W-:Y:S02]  /*0410*/  ISETP.GE.U32.AND P0, PT, R23, R0, PT ;  /* 0x000000001700720c */ /* 0x000fe40003f06070 */
[----:B------:R-:W-:Y:S02]  /*0420*/  IADD3.X R15, PT, PT, R9, UR15, RZ, P1, !PT ;  /* 0x0000000f090f7c10 */ /* 0x000fe40008ffe4ff */
[----:B------:R-:W-:-:S02]  /*0430*/  IADD3 R24, P1, PT, R14, UR14, RZ ;  /* 0x0000000e0e187c10 */ /* 0x000fc4000ff3e0ff */
[----:B------:R-:W-:Y:S02]  /*0440*/  ISETP.GE.U32.AND P4, PT, R5, R0, PT ;  /* 0x000000000500720c */ /* 0x000fe40003f86070 */
[----:B------:R-:W-:Y:S01]  /*0450*/  IADD3.X R25, PT, PT, R15, UR15, RZ, P1, !PT ;  /* 0x0000000f0f197c10 */ /* 0x000fe20008ffe4ff */
[----:B------:R-:W2:Y:S01]  /*0460*/  @!P3 LDG.E.64 R16, desc[UR12][R8.64] ;  /* 0x0000000c0810b981 */ /* 0x000ea2000c1e1b00 */
[----:B------:R-:W-:Y:S02]  /*0470*/  IADD3 R23, P1, PT, R23, UR11, RZ ;  /* 0x0000000b17177c10 */ /* 0x000fe4000ff3e0ff */
[----:B------:R-:W-:Y:S02]  /*0480*/  ISETP.GE.AND.EX P4, PT, R27, R2, PT, P4 ;  /* 0x000000021b00720c */ /* 0x000fe40003f86340 */
[----:B------:R-:W-:Y:S01]  /*0490*/  ISETP.GE.U32.AND P2, PT, R23, R0, PT ;  /* 0x000000001700720c */ /* 0x000fe20003f46070 */
[----:B------:R-:W-:Y:S01]  /*04a0*/  IMAD.X R23, RZ, RZ, R4, P1 ;  /* 0x000000ffff177224 */ /* 0x000fe200008e0604 */
[----:B------:R-:W-:-:S04]  /*04b0*/  ISETP.GE.AND.EX P0, PT, R4, R2, PT, P0 ;  /* 0x000000020400720c */ /* 0x000fc80003f06300 */
[----:B------:R-:W-:Y:S01]  /*04c0*/  ISETP.GE.AND.EX P2, PT, R23, R2, PT, P2 ;  /* 0x000000021700720c */ /* 0x000fe20003f46320 */
[----:B------:R-:W-:Y:S02]  /*04d0*/  IMAD.U32 R23, RZ, RZ, UR14 ;  /* 0x0000000eff177e24 */ /* 0x000fe4000f8e00ff */
[----:B------:R-:W-:Y:S01]  /*04e0*/  IMAD.U32 R4, RZ, RZ, UR15 ;  /* 0x0000000fff047e24 */ /* 0x000fe2000f8e00ff */
[----:B------:R-:W-:Y:S01]  /*04f0*/  CS2R R20, SRZ ;  /* 0x0000000000147805 */ /* 0x000fe2000001ff00 */
[----:B------:R-:W3:Y:S05]  /*0500*/  @!P4 LDG.E.64 R18, desc[UR12][R14.64] ;  /* 0x0000000c0e12c981 */ /* 0x000eea000c1e1b00 */
[----:B------:R0:W4:Y:S03]  /*0510*/  @!P0 LDG.E.64 R20, desc[UR12][R24.64] ;  /* 0x0000000c18148981 */ /* 0x000126000c1e1b00 */
[----:B------:R-:W-:-:S04]  /*0520*/  @!P2 IADD3 R22, P1, P5, R23, UR14, R8 ;  /* 0x0000000e1716ac10 */ /* 0x000fc8000fd3e008 */
[----:B------:R-:W-:Y:S02]  /*0530*/  @!P2 IADD3.X R4, PT, PT, R4, UR15, R9, P1, P5 ;  /* 0x0000000f0404ac10 */ /* 0x000fe40008fea409 */
[----:B------:R-:W-:Y:S02]  /*0540*/  @!P2 IADD3 R22, P1, PT, R22, UR14, RZ ;  /* 0x0000000e1616ac10 */ /* 0x000fe4000ff3e0ff */
[----:B0-----:R-:W-:Y:S02]  /*0550*/  CS2R R24, SRZ ;  /* 0x0000000000187805 */ /* 0x001fe4000001ff00 */
[----:B------:R-:W-:-:S05]  /*0560*/  @!P2 IADD3.X R23, PT, PT, R4, UR15, RZ, P1, !PT ;  /* 0x0000000f0417ac10 */ /* 0x000fca0008ffe4ff */
[----:B------:R0:W5:Y:S01]  /*0570*/  @!P2 LDG.E.64 R24, desc[UR12][R22.64] ;  /* 0x0000000c1618a981 */ /* 0x000162000c1e1b00 */
[----:B------:R-:W-:-:S04]  /*0580*/  IADD3 R7, P5, PT, R7, UR10, RZ ;  /* 0x0000000a07077c10 */ /* 0x000fc8000ffbe0ff */
[----:B------:R-:W-:Y:S01]  /*0590*/  ISETP.GE.U32.AND P1, PT, R7, R0, PT ;  /* 0x000000000700720c */ /* 0x000fe20003f26070 */
[----:B------:R-:W-:Y:S02]  /*05a0*/  IMAD.X R29, RZ, RZ, R29, P5 ;  /* 0x000000ffff1d7224 */ /* 0x000fe400028e061d */
[----:B------:R-:W-:-:S03]  /*05b0*/  @!P3 IMAD.MOV.U32 R28, RZ, RZ, R8 ;  /* 0x000000ffff1cb224 */ /* 0x000fc600078e0008 */
[----:B------:R-:W-:Y:S01]  /*05c0*/  ISETP.GE.AND.EX P1, PT, R29, R2, PT, P1 ;  /* 0x000000021d00720c */ /* 0x000fe20003f26310 */
[----:B------:R-:W-:Y:S02]  /*05d0*/  @!P3 IMAD.MOV.U32 R29, RZ, RZ, R9 ;  /* 0x000000ffff1db224 */ /* 0x000fe400078e0009 */
[----:B------:R-:W-:Y:S02]  /*05e0*/  IMAD.U32 R7, RZ, RZ, UR14 ;  /* 0x0000000eff077e24 */ /* 0x000fe4000f8e00ff */
[----:B------:R-:W-:Y:S02]  /*05f0*/  IMAD.U32 R6, RZ, RZ, UR10 ;  /* 0x0000000aff067e24 */ /* 0x000fe4000f8e00ff */
[----:B0-----:R-:W-:Y:S02]  /*0600*/  IMAD.U32 R23, RZ, RZ, UR15 ;  /* 0x0000000fff177e24 */ /* 0x001fe4000f8e00ff */
[----:B------:R-:W-:Y:S01]  /*0610*/  IMAD.U32 R26, RZ, RZ, UR10 ;  /* 0x0000000aff1a7e24 */ /* 0x000fe2000f8e00ff */
[----:B------:R-:W-:Y:S01]  /*0620*/  LEA R6, P6, R6, R8, 0x3 ;  /* 0x0000000806067211 */ /* 0x000fe200078c18ff */
[----:B------:R-:W-:Y:S01]  /*0630*/  IMAD.U32 R4, RZ, RZ, UR15 ;  /* 0x0000000fff047e24 */ /* 0x000fe2000f8e00ff */
[----:B--2---:R-:W0:Y:S02]  /*0640*/  @!P3 DADD R16, -R10, R16 ;  /* 0x000000000a10b229 */ /* 0x004e240000000110 */
[----:B0-----:R0:W-:Y:S01]  /*0650*/  @!P3 STG.E.64 desc[UR12][R28.64], R16 ;  /* 0x000000101c00b986 */ /* 0x0011e2000c101b0c */
[----:B------:R-:W-:-:S04]  /*0660*/  @!P0 IADD3 R22, P3, P5, R7, UR14, R8 ;  /* 0x0000000e07168c10 */ /* 0x000fc8000fd7e008 */
[--C-:B------:R-:W-:Y:S02]  /*0670*/  @!P0 IADD3.X R23, PT, PT, R23, UR15, R9.reuse, P3, P5 ;  /* 0x0000000f17178c10 */ /* 0x100fe40009fea409 */
[----:B------:R-:W-:Y:S02]  /*0680*/  @!P2 IADD3 R8, P3, P5, R7, UR14, R8 ;  /* 0x0000000e0708ac10 */ /* 0x000fe4000fd7e008 */
[----:B------:R-:W-:Y:S02]  /*0690*/  LEA.HI.X R7, R26, R9, RZ, 0x3, P6 ;  /* 0x000000091a077211 */ /* 0x000fe400030f1cff */
[----:B------:R-:W-:Y:S02]  /*06a0*/  IADD3 R5, P6, PT, R5, UR10, RZ ;  /* 0x0000000a05057c10 */ /* 0x000fe4000ffde0ff */
[----:B------:R-:W-:-:S03]  /*06b0*/  @!P2 IADD3.X R9, PT, PT, R4, UR15, R9, P3, P5 ;  /* 0x0000000f0409ac10 */ /* 0x000fc60009fea409 */
[----:B------:R-:W-:Y:S01]  /*06c0*/  IMAD.X R27, RZ, RZ, R27, P6 ;  /* 0x000000ffff1b7224 */ /* 0x000fe200030e061b */
[C---:B------:R-:W-:Y:S02]  /*06d0*/  LEA R4, P6, R5.reuse, R12, 0x3 ;  /* 0x0000000c05047211 */ /* 0x040fe400078c18ff */
[----:B0-----:R-:W-:Y:S02]  /*06e0*/  IADD3 R29, P3, PT, R5, UR11, RZ ;  /* 0x0000000b051d7c10 */ /* 0x001fe4000ff7e0ff */
[----:B------:R-:W-:-:S03]  /*06f0*/  @!P2 IADD3 R16, P5, PT, R8, UR14, RZ ;  /* 0x0000000e0810ac10 */ /* 0x000fc6000ffbe0ff */
[----:B------:R-:W-:Y:S01]  /*0700*/  IMAD.X R8, RZ, RZ, R27, P3 ;  /* 0x000000ffff087224 */ /* 0x000fe200018e061b */
[----:B------:R-:W-:Y:S02]  /*0710*/  @!P2 IADD3.X R17, PT, PT, R9, UR15, RZ, P5, !PT ;  /* 0x0000000f0911ac10 */ /* 0x000fe4000affe4ff */
[----:B------:R-:W-:-:S04]  /*0720*/  ISETP.GE.U32.AND P5, PT, R29, R0, PT ;  /* 0x000000001d00720c */ /* 0x000fc80003fa6070 */
[----:B------:R-:W-:-:S15]  /*0730*/  ISETP.GE.AND.EX P5, PT, R8, R2, PT, P5 ;  /* 0x000000020800720c */ /* 0x000fde0003fa6350 */
[----:B------:R-:W-:-:S15]  /*0740*/  NOP ;  /* 0x0000000000007918 */ /* 0x000fde0000000000 */
[----:B------:R-:W-:-:S01]  /*0750*/  NOP ;  /* 0x0000000000007918 */ /* 0x000fc20000000000 */
[----:B---3--:R-:W0:Y:S02]  /*0760*/  @!P4 DADD R18, -R10, R18 ;  /* 0x000000000a12c229 */ /* 0x008e240000000112 */
[----:B0-----:R0:W-:Y:S01]  /*0770*/  @!P4 STG.E.64 desc[UR12][R14.64], R18 ;  /* 0x000000120e00c986 */ /* 0x0011e2000c101b0c */
[C---:B------:R-:W-:Y:S02]  /*0780*/  ISETP.GE.U32.AND P4, PT, R5.reuse, R0, PT ;  /* 0x000000000500720c */ /* 0x040fe40003f86070 */
[----:B------:R-:W-:Y:S02]  /*0790*/  LEA.HI.X R5, R5, R13, R27, 0x3, P6 ;  /* 0x0000000d05057211 */ /* 0x000fe400030f1c1b */
[----:B------:R-:W-:Y:S02]  /*07a0*/  IADD3 R26, P6, PT, R29, UR11, RZ ;  /* 0x0000000b1d1a7c10 */ /* 0x000fe4000ffde0ff */
[----:B------:R-:W-:Y:S02]  /*07b0*/  ISETP.GE.AND.EX P4, PT, R27, R2, PT, P4 ;  /* 0x000000021b00720c */ /* 0x000fe40003f86340 */
[----:B------:R-:W-:Y:S01]  /*07c0*/  ISETP.GE.U32.AND P3, PT, R26, R0, PT ;  /* 0x000000001a00720c */ /* 0x000fe20003f66070 */
[----:B------:R-:W-:-:S02]  /*07d0*/  IMAD.X R9, RZ, RZ, R8, P6 ;  /* 0x000000ffff097224 */ /* 0x000fc400030e0608 */
[----:B0-----:R-:W-:-:S03]  /*07e0*/  IMAD.U32 R15, RZ, RZ, UR11 ;  /* 0x0000000bff0f7e24 */ /* 0x001fc6000f8e00ff */
[----:B------:R-:W-:Y:S02]  /*07f0*/  ISETP.GE.AND.EX P3, PT, R9, R2, PT, P3 ;  /* 0x000000020900720c */ /* 0x000fe40003f66330 */
[----:B------:R-:W-:Y:S02]  /*0800*/  CS2R R18, SRZ ;  /* 0x0000000000127805 */ /* 0x000fe4000001ff00 */
[----:B------:R-:W-:-:S15]  /*0810*/  CS2R R26, SRZ ;  /* 0x00000000001a7805 */ /* 0x000fde000001ff00 */
[----:B------:R-:W-:-:S15]  /*0820*/  NOP ;  /* 0x0000000000007918 */ /* 0x000fde0000000000 */
[----:B------:R-:W-:-:S13]  /*0830*/  NOP ;  /* 0x0000000000007918 */ /* 0x000fda0000000000 */
[----:B----4-:R-:W0:Y:S02]  /*0840*/  @!P0 DADD R20, -R10, R20 ;  /* 0x000000000a148229 */ /* 0x010e240000000114 */
[----:B0-----:R-:W-:Y:S01]  /*0850*/  @!P0 STG.E.64 desc[UR12][R22.64], R20 ;  /* 0x0000001416008986 */ /* 0x001fe2000c101b0c */
[----:B------:R-:W-:-:S04]  /*0860*/  IADD3 R8, P0, PT, R4, UR14, RZ ;  /* 0x0000000e04087c10 */ /* 0x000fc8000ff1e0ff */
[----:B------:R-:W-:Y:S02]  /*0870*/  IADD3.X R9, PT, PT, R5, UR15, RZ, P0, !PT ;  /* 0x0000000f05097c10 */ /* 0x000fe400087fe4ff */
[----:B------:R-:W-:-:S15]  /*0880*/  LEA R14, P0, R15, R8, 0x3 ;  /* 0x000000080f0e7211 */ /* 0x000fde00078018ff */
[----:B------:R-:W-:-:S15]  /*0890*/  NOP ;  /* 0x0000000000007918 */ /* 0x000fde0000000000 */
[----:B------:R-:W-:-:S15]  /*08a0*/  NOP ;  /* 0x0000000000007918 */ /* 0x000fde0000000000 */
[----:B------:R-:W-:-:S10]  /*08b0*/  NOP ;  /* 0x0000000000007918 */ /* 0x000fd40000000000 */
[----:B-----5:R-:W0:Y:S02]  /*08c0*/  @!P2 DADD R28, -R10, R24 ;  /* 0x000000000a1ca229 */ /* 0x020e240000000118 */
[----:B0-----:R0:W-:Y:S01]  /*08d0*/  @!P2 STG.E.64 desc[UR12][R16.64], R28 ;  /* 0x0000001c1000a986 */ /* 0x0011e2000c101b0c */
[----:B------:R-:W-:-:S03]  /*08e0*/  CS2R R24, SRZ ;  /* 0x0000000000187805 */ /* 0x000fc6000001ff00 */
[----:B------:R-:W2:Y:S04]  /*08f0*/  @!P1 LDG.E.64 R18, desc[UR12][R6.64] ;  /* 0x0000000c06129981 */ /* 0x000ea8000c1e1b00 */
[----:B------:R-:W3:Y:S04]  /*0900*/  @!P4 LDG.E.64 R26, desc[UR12][R4.64] ;  /* 0x0000000c041ac981 */ /* 0x000ee8000c1e1b00 */
[----:B------:R-:W4:Y:S01]  /*0910*/  @!P5 LDG.E.64 R24, desc[UR12][R8.64] ;  /* 0x0000000c0818d981 */ /* 0x000f22000c1e1b00 */
[----:B0-----:R-:W-:-:S05]  /*0920*/  IMAD.U32 R17, RZ, RZ, UR11 ;  /* 0x0000000bff117e24 */ /* 0x001fca000f8e00ff */
[----:B------:R-:W-:Y:S02]  /*0930*/  LEA.HI.X R15, R17, R9, RZ, 0x3, P0 ;  /* 0x00000009110f7211 */ /* 0x000fe400000f1cff */
[----:B------:R-:W-:-:S06]  /*0940*/  CS2R R16, SRZ ;  /* 0x0000000000107805 */ /* 0x000fcc000001ff00 */
[----:B------:R-:W5:Y:S01]  /*0950*/  @!P3 LDG.E.64 R16, desc[UR12][R14.64] ;  /* 0x0000000c0e10b981 */ /* 0x000f62000c1e1b00 */
[----:B------:R-:W-:-:S04]  /*0960*/  UIADD3 UR4, UP0, UPT, UR4, 0x2, URZ ;  /* 0x0000000204047890 */ /* 0x000fc8000ff1e0ff */
[----:B------:R-:W-:Y:S02]  /*0970*/  UIADD3.X UR5, UPT, UPT, URZ, UR5, URZ, UP0, !UPT ;  /* 0x00000005ff057290 */ /* 0x000fe400087fe4ff */
[----:B------:R-:W-:-:S04]  /*0980*/  UISETP.NE.U32.AND UP0, UPT, UR4, UR9, UPT ;  /* 0x000000090400728c */ /* 0x000fc8000bf05070 */
[----:B------:R-:W-:Y:S02]  /*0990*/  UISETP.NE.AND.EX UP0, UPT, UR5, URZ, UPT, UP0 ;  /* 0x000000ff0500728c */ /* 0x000fe4000bf05300 */
[----:B------:R-:W-:-:S04]  /*09a0*/  ULEA UR6, UP1, UR10, UR6, 0x1 ;  /* 0x000000060a067291 */ /* 0x000fc8000f8208ff */
[----:B------:R-:W-:-:S15]  /*09b0*/  ULEA.HI.X UR7, UR10, UR7, URZ, 0x1, UP1 ;  /* 0x000000070a077291 */ /* 0x000fde00088f0cff */
[----:B------:R-:W-:-:S04]  /*09c0*/  NOP ;  /* 0x0000000000007918 */ /* 0x000fc80000000000 */
[----:B--2---:R-:W0:Y:S02]  /*09d0*/  @!P1 DADD R18, -R10, R18 ;  /* 0x000000000a129229 */ /* 0x004e240000000112 */
[----:B0-----:R1:W-:-:S15]  /*09e0*/  @!P1 STG.E.64 desc[UR12][R6.64], R18 ;  /* 0x0000001206009986 */ /* 0x0013de000c101b0c */
[----:B------:R-:W-:-:S15]  /*09f0*/  NOP ;  /* 0x0000000000007918 */ /* 0x000fde0000000000 */
[----:B------:R-:W-:-:S15]  /*0a00*/  NOP ;  /* 0x0000000000007918 */ /* 0x000fde0000000000 */
[----:B------:R-:W-:-:S15]  /*0a10*/  NOP ;  /* 0x0000000000007918 */ /* 0x000fde0000000000 */
[----:B------:R-:W-:-:S02]  /*0a20*/  NOP ;  /* 0x0000000000007918 */ /* 0x000fc40000000000 */
[----:B---3--:R-:W0:Y:S02]  /*0a30*/  @!P4 DADD R20, -R10, R26 ;  /* 0x000000000a14c229 */ /* 0x008e24000000011a */
[----:B0-----:R1:W-:-:S15]  /*0a40*/  @!P4 STG.E.64 desc[UR12][R4.64], R20 ;  /* 0x000000140400c986 */ /* 0x0013de000c101b0c */
[----:B------:R-:W-:-:S15]  /*0a50*/  NOP ;  /* 0x0000000000007918 */ /* 0x000fde0000000000 */
[----:B------:R-:W-:-:S15]  /*0a60*/  NOP ;  /* 0x0000000000007918 */ /* 0x000fde0000000000 */
[----:B------:R-:W-:-:S15]  /*0a70*/  NOP ;  /* 0x0000000000007918 */ /* 0x000fde0000000000 */
[----:B------:R-:W-:-:S02]  /*0a80*/  NOP ;  /* 0x0000000000007918 */ /* 0x000fc40000000000 */
[----:B----4-:R-:W0:Y:S02]  /*0a90*/  @!P5 DADD R24, -R10, R24 ;  /* 0x000000000a18d229 */ /* 0x010e240000000118 */
[----:B0-----:R1:W-:-:S15]  /*0aa0*/  @!P5 STG.E.64 desc[UR12][R8.64], R24 ;  /* 0x000000180800d986 */ /* 0x0013de000c101b0c */
[----:B------:R-:W-:-:S15]  /*0ab0*/  NOP ;  /* 0x0000000000007918 */ /* 0x000fde0000000000 */
[----:B------:R-:W-:-:S15]  /*0ac0*/  NOP ;  /* 0x0000000000007918 */ /* 0x000fde0000000000 */
[----:B------:R-:W-:-:S15]  /*0ad0*/  NOP ;  /* 0x0000000000007918 */ /* 0x000fde0000000000 */
[----:B------:R-:W-:-:S02]  /*0ae0*/  NOP ;  /* 0x0000000000007918 */ /* 0x000fc40000000000 */
[----:B-----5:R-:W0:Y:S02]  /*0af0*/  @!P3 DADD R16, -R10, R16 ;  /* 0x000000000a10b229 */ /* 0x020e240000000110 */
[----:B0-----:R1:W-:Y:S01]  /*0b00*/  @!P3 STG.E.64 desc[UR12][R14.64], R16 ;  /* 0x000000100e00b986 */ /* 0x0013e2000c101b0c */
[----:B------:R-:W-:Y:S05]  /*0b10*/  BRA.U UP0, `(.L_x_478) ;  /* 0xfffffff900007547 */ /* 0x000fea000b83ffff */
.L_x_477:
        /* <DEDUP_REMOVED lines=13> */
[--C-:B------:R-:W-:Y:S01]  /*0bf0*/  LEA.HI.X R5, R3, R13, R7.reuse, 0x3, P1 ;  /* 0x0000000d03057211 */ /* 0x100fe200008f1c07 */
[----:B------:R-:W-:Y:S01]  /*0c00*/  IMAD.U32 R13, RZ, RZ, UR11 ;  /* 0x0000000bff0d7e24 */ /* 0x000fe2000f8e00ff */
[C---:B------:R-:W-:Y:S02]  /*0c10*/  ISETP.GE.U32.AND P1, PT, R9.reuse, R0, PT ;  /* 0x000000000900720c */ /* 0x040fe40003f26070 */
[----:B------:R-:W-:Y:S02]  /*0c20*/  IADD3 R9, P3, PT, R9, UR11, RZ ;  /* 0x0000000b09097c10 */ /* 0x000fe4000ff7e0ff */
[----:B------:R-:W-:Y:S01]  /*0c30*/  ISETP.GE.AND.EX P0, PT, R7, R2, PT, P0 ;  /* 0x000000020700720c */ /* 0x000fe20003f06300 */
[----:B------:R-:W-:Y:S01]  /*0c40*/  IMAD.X R7, RZ, RZ, R7, P2 ;  /* 0x000000ffff077224 */ /* 0x000fe200010e0607 */
[C---:B------:R-:W-:Y:S02]  /*0c50*/  ISETP.GE.U32.AND P2, PT, R9.reuse, R0, PT ;  /* 0x000000000900720c */ /* 0x040fe40003f46070 */
[----:B------:R-:W-:Y:S01]  /*0c60*/  IADD3 R9, P4, PT, R9, UR11, RZ ;  /* 0x0000000b09097c10 */ /* 0x000fe2000ff9e0ff */
[----:B------:R-:W-:Y:S01]  /*0c70*/  IMAD.X R3, RZ, RZ, R7, P3 ;  /* 0x000000ffff037224 */ /* 0x000fe200018e0607 */
[----:B------:R-:W-:Y:S01]  /*0c80*/  ISETP.GE.AND.EX P1, PT, R7, R2, PT, P1 ;  /* 0x000000020700720c */ /* 0x000fe20003f26310 */
[----:B------:R-:W-:Y:S01]  /*0c90*/  IMAD.WIDE.U32 R6, R13, 0x8, R4 ;  /* 0x000000080d067825 */ /* 0x000fe200078e0004 */
[----:B------:R-:W-:-:S02]  /*0ca0*/  ISETP.GE.U32.AND P3, PT, R9, R0, PT ;  /* 0x000000000900720c */ /* 0x000fc40003f66070 */
[----:B------:R-:W-:Y:S02]  /*0cb0*/  CS2R R12, SRZ ;  /* 0x00000000000c7805 */ /* 0x000fe4000001ff00 */
[----:B------:R-:W-:Y:S01]  /*0cc0*/  ISETP.GE.AND.EX P2, PT, R3, R2, PT, P2 ;  /* 0x000000020300720c */ /* 0x000fe20003f46320 */
[----:B------:R-:W-:Y:S01]  /*0cd0*/  IMAD.X R9, RZ, RZ, R3, P4 ;  /* 0x000000ffff097224 */ /* 0x000fe200020e0603 */
[----:B------:R-:W-:-:S04]  /*0ce0*/  IADD3 R8, P4, PT, R6, UR4, RZ ;  /* 0x0000000406087c10 */ /* 0x000fc8000ff9e0ff */
[----:B------:R-:W-:Y:S02]  /*0cf0*/  ISETP.GE.AND.EX P3, PT, R9, R2, PT, P3 ;  /* 0x000000020900720c */ /* 0x000fe40003f66330 */
[----:B------:R-:W-:Y:S02]  /*0d00*/  CS2R R2, SRZ ;  /* 0x0000000000027805 */ /* 0x000fe4000001ff00 */
[----:B------:R-:W-:Y:S01]  /*0d10*/  IADD3.X R9, PT, PT, R7, UR5, RZ, P4, !PT ;  /* 0x0000000507097c10 */ /* 0x000fe2000a7fe4ff */
[----:B------:R-:W2:Y:S01]  /*0d20*/  @!P1 LDG.E.64 R12, desc[UR12][R6.64] ;  /* 0x0000000c060c9981 */ /* 0x000ea2000c1e1b00 */
[----:B------:R-:W-:-:S03]  /*0d30*/  IADD3 R18, P4, PT, R8, UR4, RZ ;  /* 0x0000000408127c10 */ /* 0x000fc6000ff9e0ff */
[----:B------:R-:W3:Y:S01]  /*0d40*/  @!P0 LDG.E.64 R2, desc[UR12][R4.64] ;  /* 0x0000000c04028981 */ /* 0x000ee2000c1e1b00 */
[----:B------:R-:W-:-:S03]  /*0d50*/  IADD3.X R19, PT, PT, R9, UR5, RZ, P4, !PT ;  /* 0x0000000509137c10 */ /* 0x000fc6000a7fe4ff */
[----:B------:R-:W4:Y:S04]  /*0d60*/  @!P2 LDG.E.64 R14, desc[UR12][R8.64] ;  /* 0x0000000c080ea981 */ /* 0x000f28000c1e1b00 */
[----:B------:R-:W5:Y:S01]  /*0d70*/  @!P3 LDG.E.64 R16, desc[UR12][R18.64] ;  /* 0x0000000c1210b981 */ /* 0x000f62000c1e1b00 */
[----:B--2---:R-:W-:-:S15]  /*0d80*/  DADD R12, -R10, R12 ;  /* 0x000000000a0c7229 */ /* 0x004fde000000010c */
[----:B------:R-:W-:-:S15]  /*0d90*/  NOP ;  /* 0x0000000000007918 */ /* 0x000fde0000000000 */
[----:B------:R-:W-:-:S15]  /*0da0*/  NOP ;  /* 0x0000000000007918 */ /* 0x000fde0000000000 */
[----:B------:R-:W-:-:S15]  /*0db0*/  NOP ;  /* 0x0000000000007918 */ /* 0x000fde0000000000 */
[----:B------:R-:W-:-:S04]  /*0dc0*/  NOP ;  /* 0x0000000000007918 */ /* 0x000fc80000000000 */
[----:B---3--:R-:W0:Y:S02]  /*0dd0*/  DADD R2, -R10, R2 ;  /* 0x000000000a027229 */ /* 0x008e240000000102 */
[----:B0-----:R0:W-:Y:S04]  /*0de0*/  @!P0 STG.E.64 desc[UR12][R4.64], R2 ;  /* 0x0000000204008986 */ /* 0x0011e8000c101b0c */
[----:B------:R0:W-:-:S15]  /*0df0*/  @!P1 STG.E.64 desc[UR12][R6.64], R12 ;  /* 0x0000000c06009986 */ /* 0x0001de000c101b0c */
[----:B------:R-:W-:-:S15]  /*0e00*/  NOP ;  /* 0x0000000000007918 */ /* 0x000fde0000000000 */
[----:B------:R-:W-:-:S15]  /*0e10*/  NOP ;  /* 0x0000000000007918 */ /* 0x000fde0000000000 */
[----:B------:R-:W-:-:S13]  /*0e20*/  NOP ;  /* 0x0000000000007918 */ /* 0x000fda0000000000 */
[----:B----4-:R-:W1:Y:S02]  /*0e30*/  DADD R14, -R10, R14 ;  /* 0x000000000a0e7229 */ /* 0x010e64000000010e */
[----:B-1----:R0:W-:-:S15]  /*0e40*/  @!P2 STG.E.64 desc[UR12][R8.64], R14 ;  /* 0x0000000e0800a986 */ /* 0x0021de000c101b0c */
[----:B------:R-:W-:-:S15]  /*0e50*/  NOP ;  /* 0x0000000000007918 */ /* 0x000fde0000000000 */
[----:B------:R-:W-:-:S15]  /*0e60*/  NOP ;  /* 0x0000000000007918 */ /* 0x000fde0000000000 */
[----:B------:R-:W-:-:S15]  /*0e70*/  NOP ;  /* 0x0000000000007918 */ /* 0x000fde0000000000 */
[----:B------:R-:W-:-:S02]  /*0e80*/  NOP ;  /* 0x0000000000007918 */ /* 0x000fc40000000000 */
[----:B-----5:R0:W1:Y:S02]  /*0e90*/  DADD R16, -R10, R16 ;  /* 0x000000000a107229 */ /* 0x0200640000000110 */
[----:B01----:R-:W-:Y:S05]  /*0ea0*/  @P3 EXIT ;  /* 0x000000000000394d */ /* 0x003fea0003800000 */
[----:B------:R-:W-:Y:S01]  /*0eb0*/  STG.E.64 desc[UR12][R18.64], R16 ;  /* 0x0000001012007986 */ /* 0x000fe2000c101b0c */
[----:B------:R-:W-:Y:S05]  /*0ec0*/  EXIT ;  /* 0x000000000000794d */ /* 0x000fea0003800000 */
.L_x_476:
[----:B------:R-:W0:Y:S02]  /*0ed0*/  S2R R15, SR_TID.X ;  /* 0x00000000000f7919 */ /* 0x000e240000002100 */
[----:B0-----:R-:W-:-:S03]  /*0ee0*/  IMAD.WIDE.U32 R4, R15, 0x4, RZ ;  /* 0x000000040f047825 */ /* 0x001fc600078e00ff */
[----:B------:R-:W-:-:S04]  /*0ef0*/  ISETP.GE.U32.AND P0, PT, R4, R0, PT ;  /* 0x000000000400720c */ /* 0x000fc80003f06070 */
[----:B------:R-:W-:-:S13]  /*0f00*/  ISETP.GE.AND.EX P0, PT, R5, R2, PT, P0 ;  /* 0x000000020500720c */ /* 0x000fda0003f06300 */
[----:B------:R-:W-:Y:S05]  /*0f10*/  @P0 EXIT ;  /* 0x000000000000094d */ /* 0x000fea0003800000 */
[----:B------:R-:W-:Y:S01]  /*0f20*/  IMAD.MOV.U32 R14, RZ, RZ, RZ ;  /* 0x000000ffff0e7224 */ /* 0x000fe200078e00ff */
[----:B------:R-:W0:Y:S06]  /*0f30*/  LDCU UR4, c[0x0][0x360] ;  /* 0x00006c00ff0477ac */ /* 0x000e2c0008000800 */
.L_x_479:
        /* <DEDUP_REMOVED lines=11> */
[----:B--2---:R-:W-:-:S15]  /*0ff0*/  DADD R16, -R10, R16 ;  /* 0x000000000a107229 */ /* 0x004fde0000000110 */
[----:B------:R-:W-:-:S15]  /*1000*/  NOP ;  /* 0x0000000000007918 */ /* 0x000fde0000000000 */
[----:B------:R-:W-:-:S15]  /*1010*/  NOP ;  /* 0x0000000000007918 */ /* 0x000fde0000000000 */
[----:B------:R-:W-:-:S15]  /*1020*/  NOP ;  /* 0x0000000000007918 */ /* 0x000fde0000000000 */
[----:B------:R-:W-:-:S04]  /*1030*/  NOP ;  /* 0x0000000000007918 */ /* 0x000fc80000000000 */
[----:B------:R-:W-:-:S15]  /*1040*/  DADD R18, -R10, R18 ;  /* 0x000000000a127229 */ /* 0x000fde0000000112 */
        /* <DEDUP_REMOVED lines=9> */
[----:B------:R-:W0:Y:S02]  /*10e0*/  DADD R6, -R10, R6 ;  /* 0x000000000a067229 */ /* 0x000e240000000106 */
[----:B0-----:R1:W-:Y:S01]  /*10f0*/  STG.E.ENL2.256 desc[UR12][R8.64], R16, R4 ;  /* 0xf80000100804797f */ /* 0x0013e2000f12180c */
[----:B------:R-:W-:Y:S05]  /*1100*/  @!P0 BRA P1, `(.L_x_479) ;  /* 0xfffffffc008c8947 */ /* 0x000fea000083ffff */
[----:B------:R-:W-:Y:S05]  /*1110*/  EXIT ;  /* 0x000000000000794d */ /* 0x000fea0003800000 */
        .weak           $__internal_54_$__cuda_sm20_div_u16
        .type           $__internal_54_$__cuda_sm20_div_u16,@function
        .size           $__internal_54_$__cuda_sm20_div_u16,(.L_x_4206 - $__internal_54_$__cuda_sm20_div_u16)
$__internal_54_$__cuda_sm20_div_u16:
        /* <DEDUP_REMOVED lines=19> */
[----:B------:R-:W-:Y:S05]  /*1250*/  RET.REL.NODEC R4 `(_ZN2at6native61_GLOBAL__N__44eb8e94_28_ForeachBinaryOpScalarList_cu_dda10a6925multi_tensor_apply_kernelINS1_28TensorListScalarListMetadataIdLi1EEENS1_25BinaryOpScalarListFunctorIdLi1ELi1ELi0EEEJSt5minusIdEEEEvT_T0_DpT1_) ;  /* 0xffffffec04687950 */ /* 0x000fea0003c3ffff */
.L_x_480:
        /* <DEDUP_REMOVED lines=10> */
.L_x_4206:


//--------------------- .text._ZN2at6native61_GLOBAL__N__44eb8e94_28_ForeachBinaryOpScalarList_cu_dda10a6925multi_tensor_apply_kernelINS1_28TensorListScalarListMetadataIsLi1EEENS1_25BinaryOpScalarListFunctorIsLi1ELi1ELi0EEEJSt5minusIsEEEEvT_T0_DpT1_ --------------------------
	.section	.text._ZN2at6native61_GLOBAL__N__44eb8e94_28_ForeachBinaryOpScalarList_cu_dda10a6925multi_tensor_apply_kernelINS1_28TensorListScalarListMetadataIsLi1EEENS1_25BinaryOpScalarListFunctorIsLi1ELi1ELi0EEEJSt5minusIsEEEEvT_T0_DpT1_,"ax",@progbits
	.align	128
.text._ZN2at6native61_GLOBAL__N__44eb8e94_28_ForeachBinaryOpScalarList_cu_dda10a6925multi_tensor_apply_kernelINS1_28TensorListScalarListMetadataIsLi1EEENS1_25BinaryOpScalarListFunctorIsLi1ELi1ELi0EEEJSt5minusIsEEEEvT_T0_DpT1_:
        .type           _ZN2at6native61_GLOBAL__N__44eb8e94_28_ForeachBinaryOpScalarList_cu_dda10a6925multi_tensor_apply_kernelINS1_28TensorListScalarListMetadataIsLi1EEENS1_25BinaryOpScalarListFunctorIsLi1ELi1ELi0EEEJSt5minusIsEEEEvT_T0_DpT1_,@function
        .size           _ZN2at6native61_GLOBAL__N__44eb8e94_28_ForeachBinaryOpScalarList_cu_dda10a6925multi_tensor_apply_kernelINS1_28TensorListScalarListMetadataIsLi1EEENS1_25BinaryOpScalarListFunctorIsLi1ELi1ELi0EEEJSt5minusIsEEEEvT_T0_DpT1_,(.L_x_4208 - _ZN2at6native61_GLOBAL__N__44eb8e94_28_ForeachBinaryOpScalarList_cu_dda10a6925multi_tensor_apply_kernelINS1_28TensorListScalarListMetadataIsLi1EEENS1_25BinaryOpScalarListFunctorIsLi1ELi1ELi0EEEJSt5minusIsEEEEvT_T0_DpT1_)
        .other          _ZN2at6native61_GLOBAL__N__44eb8e94_28_ForeachBinaryOpScalarList_cu_dda10a6925multi_tensor_apply_kernelINS1_28TensorListScalarListMetadataIsLi1EEENS1_25BinaryOpScalarListFunctorIsLi1ELi1ELi0EEEJSt5minusIsEEEEvT_T0_DpT1_,@"STO_CUDA_ENTRY STV_DEFAULT"
_ZN2at6native61_GLOBAL__N__44eb8e94_28_ForeachBinaryOpScalarList_cu_dda10a6925multi_tensor_apply_kernelINS1_28TensorListScalarListMetadataIsLi1EEENS1_25BinaryOpScalarListFunctorIsLi1ELi1ELi0EEEJSt5minusIsEEEEvT_T0_DpT1_:
        /* <DEDUP_REMOVED lines=11> */
[----:B--2---:R-:W-:Y:S02]  /*00b0*/  UIMAD.WIDE UR6, UR10, 0x10000, URZ ;  /* 0x000100000a0678a5 */ /* 0x004fe4000f8e02ff */
[----:B0-----:R-:W-:Y:S02]  /*00c0*/  UIMAD.WIDE UR8, UR10, 0x20000, UR8 ;  /* 0x000200000a0878a5 */ /* 0x001fe4000f8e0208 */
[----:B------:R-:W0:Y:S01]  /*00d0*/  LDCU.U16 UR10, c[0x0][UR11+0x980] ;  /* 0x000130000b0a77ac */ /* 0x000e220008000400 */
[----:B---3--:R-:W-:Y:S02]  /*00e0*/  ULOP3.LUT UR12, UR4, 0x3, URZ, 0xc0, !UPT ;  /* 0x00000003040c7892 */ /* 0x008fe4000f8ec0ff */
[----:B------:R-:W-:Y:S02]  /*00f0*/  UIADD3 UR13, UP1, UPT, UR4, -UR6, URZ ;  /* 0x80000006040d7290 */ /* 0x000fe4000ff3e0ff */
[----:B------:R-:W-:-:S02]  /*0100*/  ULOP3.LUT UP0, URZ, UR12, 0x7, UR8, 0xf8, !UPT ;  /* 0x000000070cff7892 */ /* 0x000fc4000f80f808 */
[----:B------:R-:W-:Y:S02]  /*0110*/  UIADD3.X UR6, UPT, UPT, UR5, ~UR7, URZ, UP1, !UPT ;  /* 0x8000000705067290 */ /* 0x000fe40008ffe4ff */
[----:B------:R-:W-:-:S09]  /*0120*/  ULOP3.LUT UP0, URZ, URZ, URZ, URZ, 0xfc, UP0 ;  /* 0x000000ffffff7292 */ /* 0x000fd2000800fcff */
[----:B01----:R-:W-:Y:S05]  /*0130*/  BRA.U !UP0, `(.L_x_481) ;  /* 0x0000000d08287547 */ /* 0x003fea000b800000 */
        /* <DEDUP_REMOVED lines=19> */
[----:B------:R-:W-:Y:S05]  /*0270*/  CALL.REL.NOINC `($__internal_55_$__cuda_sm20_div_u16) ;  /* 0x0000000c00547944 */ /* 0x000fea0003c00000 */
        /* <DEDUP_REMOVED lines=16> */
.L_x_483:
[----:B0-----:R-:W-:Y:S01]  /*0380*/  IADD3 R18, P1, PT, R0, UR6, RZ ;  /* 0x0000000600127c10 */ /* 0x001fe2000ff3e0ff */
[----:B------:R-:W-:Y:S01]  /*0390*/  USHF.L.U32 UR14, UR18, 0x1, URZ ;  /* 0x00000001120e7899 */ /* 0x000fe200080006ff */
[----:B-1----:R-:W-:Y:S01]  /*03a0*/  PRMT R2, RZ, 0x7610, R2 ;  /* 0x00007610ff027816 */ /* 0x002fe20000000002 */
[----:B------:R-:W-:Y:S02]  /*03b0*/  USHF.R.U32.HI UR19, URZ, 0x1f, UR18 ;  /* 0x0000001fff137899 */ /* 0x000fe40008011612 */
[C---:B------:R-:W-:Y:S01]  /*03c0*/  IADD3 R16, P4, PT, R18.reuse, UR18, RZ ;  /* 0x0000001212107c10 */ /* 0x040fe2000ff9e0ff */
[----:B------:R-:W-:Y:S01]  /*03d0*/  IMAD.X R15, RZ, RZ, UR7, P1 ;  /* 0x00000007ff0f7e24 */ /* 0x000fe200088e06ff */
[----:B------:R-:W-:Y:S02]  /*03e0*/  ISETP.GE.U32.AND P2, PT, R18, UR20, PT ;  /* 0x0000001412007c0c */ /* 0x000fe4000bf46070 */
[C---:B------:R-:W-:Y:S01]  /*03f0*/  ISETP.GE.U32.AND P3, PT, R16.reuse, UR20, PT ;  /* 0x0000001410007c0c */ /* 0x040fe2000bf66070 */
[----:B------:R-:W-:Y:S01]  /*0400*/  IMAD.X R14, RZ, RZ, R15, P4 ;  /* 0x000000ffff0e7224 */ /* 0x000fe200020e060f */
[----:B------:R-:W-:-:S02]  /*0410*/  IADD3 R4, P5, PT, R16, UR18, RZ ;  /* 0x0000001210047c10 */ /* 0x000fc4000ffbe0ff */
[----:B------:R-:W-:Y:S02]  /*0420*/  ISETP.GE.AND.EX P2, PT, R15, UR21, PT, P2 ;  /* 0x000000150f007c0c */ /* 0x000fe4000bf46320 */
[----:B------:R-:W-:Y:S01]  /*0430*/  LEA R12, P1, R18, UR8, 0x1 ;  /* 0x00000008120c7c11 */ /* 0x000fe2000f8208ff */
[----:B------:R-:W-:Y:S01]  /*0440*/  IMAD.X R5, RZ, RZ, R14, P5 ;  /* 0x000000ffff057224 */ /* 0x000fe200028e060e */
[----:B------:R-:W-:Y:S02]  /*0450*/  ISETP.GE.AND.EX P3, PT, R14, UR21, PT, P3 ;  /* 0x000000150e007c0c */ /* 0x000fe4000bf66330 */
[----:B------:R-:W-:Y:S02]  /*0460*/  ISETP.GE.U32.AND P4, PT, R4, UR20, PT ;  /* 0x0000001404007c0c */ /* 0x000fe4000bf86070 */
[----:B------:R-:W-:Y:S02]  /*0470*/  LEA.HI.X R13, R18, UR9, R15, 0x1, P1 ;  /* 0x00000009120d7c11 */ /* 0x000fe400088f0c0f */
[----:B------:R-:W-:-:S02]  /*0480*/  IADD3 R10, P1, PT, R12, UR14, RZ ;  /* 0x0000000e0c0a7c10 */ /* 0x000fc4000ff3e0ff */
[----:B------:R-:W-:Y:S01]  /*0490*/  ISETP.GE.AND.EX P4, PT, R5, UR21, PT, P4 ;  /* 0x0000001505007c0c */ /* 0x000fe2000bf86340 */
[----:B------:R-:W2:Y:S01]  /*04a0*/  @!P2 LDG.E.U16 R2, desc[UR16][R12.64] ;  /* 0x000000100c02a981 */ /* 0x000ea2000c1e1500 */
[----:B------:R-:W-:Y:S02]  /*04b0*/  PRMT R3, RZ, 0x7610, R3 ;  /* 0x00007610ff037816 */ /* 0x000fe40000000003 */
[----:B------:R-:W-:Y:S02]  /*04c0*/  IADD3.X R11, PT, PT, R13, UR19, RZ, P1, !PT ;  /* 0x000000130d0b7c10 */ /* 0x000fe40008ffe4ff */
[----:B------:R-:W-:Y:S02]  /*04d0*/  IADD3 R6, P1, PT, R10, UR14, RZ ;  /* 0x0000000e0a067c10 */ /* 0x000fe4000ff3e0ff */
[----:B------:R-:W-:Y:S01]  /*04e0*/  IADD3 R4, P5, PT, R4, UR18, RZ ;  /* 0x0000001204047c10 */ /* 0x000fe2000ffbe0ff */
[----:B------:R-:W3:Y:S01]  /*04f0*/  @!P3 LDG.E.U16 R3, desc[UR16][R10.64] ;  /* 0x000000100a03b981 */ /* 0x000ee2000c1e1500 */
[----:B------:R-:W-:-:S02]  /*0500*/  PRMT R17, RZ, 0x7610, R17 ;  /* 0x00007610ff117816 */ /* 0x000fc40000000011 */
[----:B------:R-:W-:Y:S01]  /*0510*/  IADD3.X R7, PT, PT, R11, UR19, RZ, P1, !PT ;  /* 0x000000130b077c10 */ /* 0x000fe20008ffe4ff */
[----:B------:R-:W-:Y:S01]  /*0520*/  IMAD.X R5, RZ, RZ, R5, P5 ;  /* 0x000000ffff057224 */ /* 0x000fe200028e0605 */
[----:B------:R-:W-:-:S03]  /*0530*/  ISETP.GE.U32.AND P1, PT, R4, UR20, PT ;  /* 0x0000001404007c0c */ /* 0x000fc6000bf26070 */
[----:B------:R-:W4:Y:S01]  /*0540*/  @!P4 LDG.E.U16 R17, desc[UR16][R6.64] ;  /* 0x000000100611c981 */ /* 0x000f22000c1e1500 */
[----:B------:R-:W-:Y:S02]  /*0550*/  ISETP.GE.AND.EX P1, PT, R5, UR21, PT, P1 ;  /* 0x0000001505007c0c */ /* 0x000fe4000bf26310 */
[----:B------:R-:W-:Y:S02]  /*0560*/  IADD3 R4, P5, PT, R6, UR14, RZ ;  /* 0x0000000e06047c10 */ /* 0x000fe4000ffbe0ff */
[----:B------:R-:W-:Y:S02]  /*0570*/  PRMT R9, RZ, 0x7610, R9 ;  /* 0x00007610ff097816 */ /* 0x000fe40000000009 */
[----:B------:R-:W-:-:S07]  /*0580*/  IADD3.X R5, PT, PT, R7, UR19, RZ, P5, !PT ;  /* 0x0000001307057c10 */ /* 0x000fce000affe4ff */
[----:B------:R-:W5:Y:S01]  /*0590*/  @!P1 LDG.E.U16 R9, desc[UR16][R4.64] ;  /* 0x0000001004099981 */ /* 0x000f62000c1e1500 */
[----:B------:R-:W-:Y:S01]  /*05a0*/  VOTEU.ALL UP0, P2 ;  /* 0x0000000000ff7886 */ /* 0x000fe20001000000 */
[----:B------:R-:W-:-:S04]  /*05b0*/  VOTEU.ALL UP1, P3 ;  /* 0x0000000000ff7886 */ /* 0x000fc80001820000 */
[----:B------:R-:W-:Y:S02]  /*05c0*/  @!UP0 UIADD3 UR11, UPT, UPT, URZ, -UR10, URZ ;  /* 0x8000000aff0b8290 */ /* 0x000fe4000fffe0ff */
[----:B------:R-:W-:Y:S02]  /*05d0*/  @!UP1 UIADD3 UR12, UPT, UPT, URZ, -UR10, URZ ;  /* 0x8000000aff0c9290 */ /* 0x000fe4000fffe0ff */
[----:B------:R-:W-:Y:S01]  /*05e0*/  @!UP0 UPRMT UR11, UR11, 0x7710, URZ ;  /* 0x000077100b0b8896 */ /* 0x000fe200080000ff */
[----:B------:R-:W-:Y:S01]  /*05f0*/  VOTEU.ALL UP0, P4 ;  /* 0x0000000000ff7886 */ /* 0x000fe20002000000 */
[----:B------:R-:W-:Y:S01]  /*0600*/  IMAD.U32 R21, RZ, RZ, UR15 ;  /* 0x0000000fff157e24 */ /* 0x000fe2000f8e00ff */
[----:B------:R-:W-:-:S03]  /*0610*/  @!UP1 UPRMT UR12, UR12, 0x7710, URZ ;  /* 0x000077100c0c9896 */ /* 0x000fc600080000ff */
[----:B------:R-:W-:Y:S01]  /*0620*/  @!UP0 UIADD3 UR13, UPT, UPT, URZ, -UR10, URZ ;  /* 0x8000000aff0d8290 */ /* 0x000fe2000fffe0ff */
[----:B------:R-:W-:Y:S01]  /*0630*/  IMAD.U32 R23, RZ, RZ, UR15 ;  /* 0x0000000fff177e24 */ /* 0x000fe2000f8e00ff */
[----:B------:R-:W-:-:S05]  /*0640*/  IADD3 R18, P5, PT, R18, UR15, RZ ;  /* 0x0000000f12127c10 */ /* 0x000fca000ffbe0ff */
[----:B------:R-:W-:Y:S02]  /*0650*/  IMAD.X R15, RZ, RZ, R15, P5 ;  /* 0x000000ffff0f7224 */ /* 0x000fe400028e060f */
[----:B--2---:R-:W-:Y:S01]  /*0660*/  @!P2 VIADD R19, R2, UR11 ;  /* 0x0000000b0213ac36 */ /* 0x004fe20008000000 */
[----:B------:R-:W-:Y:S01]  /*0670*/  LEA R2, P6, R21, R12, 0x1 ;  /* 0x0000000c15027211 */ /* 0x000fe200078c08ff */
[----:B------:R-:W-:Y:S01]  /*0680*/  @!UP0 UPRMT UR11, UR13, 0x7710, URZ ;  /* 0x000077100d0b8896 */ /* 0x000fe200080000ff */
[----:B---3--:R-:W-:Y:S02]  /*0690*/  @!P3 VIADD R21, R3, UR12 ;  /* 0x0000000c0315bc36 */ /* 0x008fe40008000000 */
[----:B------:R-:W-:Y:S01]  /*06a0*/  @!P2 STG.E.U16 desc[UR16][R12.64], R19 ;  /* 0x000000130c00a986 */ /* 0x000fe2000c101510 */
[----:B------:R-:W-:-:S03]  /*06b0*/  VOTEU.ALL UP0, P1 ;  /* 0x0000000000ff7886 */ /* 0x000fc60000800000 */
[----:B------:R0:W-:Y:S01]  /*06c0*/  @!P3 STG.E.U16 desc[UR16][R10.64], R21 ;  /* 0x000000150a00b986 */ /* 0x0001e2000c101510 */
[----:B------:R-:W-:Y:S01]  /*06d0*/  IADD3 R16, P3, PT, R16, UR15, RZ ;  /* 0x0000000f10107c10 */ /* 0x000fe2000ff7e0ff */
[----:B----4-:R-:W-:Y:S01]  /*06e0*/  @!P4 VIADD R17, R17, UR11 ;  /* 0x0000000b1111cc36 */ /* 0x010fe20008000000 */
[----:B------:R-:W-:Y:S01]  /*06f0*/  @!UP0 UIADD3 UR11, UPT, UPT, URZ, -UR10, URZ ;  /* 0x8000000aff0b8290 */ /* 0x000fe2000fffe0ff */
[----:B------:R-:W-:Y:S01]  /*0700*/  LEA.HI.X R3, R23, R13, RZ, 0x1, P6 ;  /* 0x0000000d17037211 */ /* 0x000fe200030f0cff */
[----:B0-----:R-:W-:Y:S02]  /*0710*/  @!P4 IMAD.MOV.U32 R10, RZ, RZ, R6 ;  /* 0x000000ffff0ac224 */ /* 0x001fe400078e0006 */
[----:B------:R-:W-:Y:S01]  /*0720*/  @!P4 IMAD.MOV.U32 R11, RZ, RZ, R7 ;  /* 0x000000ffff0bc224 */ /* 0x000fe200078e0007 */
[----:B------:R-:W-:Y:S01]  /*0730*/  @!UP0 UPRMT UR11, UR11, 0x7710, URZ ;  /* 0x000077100b0b8896 */ /* 0x000fe200080000ff */
[----:B------:R-:W-:-:S03]  /*0740*/  IMAD.X R13, RZ, RZ, R14, P3 ;  /* 0x000000ffff0d7224 */ /* 0x000fc600018e060e */
[----:B------:R0:W-:Y:S01]  /*0750*/  @!P4 STG.E.U16 desc[UR16][R10.64], R17 ;  /* 0x000000110a00c986 */ /* 0x0001e2000c101510 */
[----:B------:R-:W-:Y:S02]  /*0760*/  IADD3 R12, P4, PT, R16, UR18, RZ ;  /* 0x00000012100c7c10 */ /* 0x000fe4000ff9e0ff */
[----:B------:R-:W-:Y:S02]  /*0770*/  ISETP.GE.U32.AND P2, PT, R18, UR20, PT ;  /* 0x0000001412007c0c */ /* 0x000fe4000bf46070 */
[----:B------:R-:W-:Y:S01]  /*0780*/  LEA R6, P3, R16, UR8, 0x1 ;  /* 0x0000000810067c11 */ /* 0x000fe2000f8608ff */
[--C-:B------:R-:W-:Y:S01]  /*0790*/  IMAD.X R14, RZ, RZ, R13.reuse, P4 ;  /* 0x000000ffff0e7224 */ /* 0x100fe200020e060d */
[----:B------:R-:W-:Y:S01]  /*07a0*/  IADD3 R18, P6, PT, R12, UR18, RZ ;  /* 0x000000120c127c10 */ /* 0x000fe2000ffde0ff */
[----:B-----5:R-:W-:Y:S01]  /*07b0*/  @!P1 VIADD R9, R9, UR11 ;  /* 0x0000000b09099c36 */ /* 0x020fe20008000000 */
[----:B------:R-:W-:Y:S02]  /*07c0*/  ISETP.GE.AND.EX P2, PT, R15, UR21, PT, P2 ;  /* 0x000000150f007c0c */ /* 0x000fe4000bf46320 */
[C---:B------:R-:W-:Y:S01]  /*07d0*/  ISETP.GE.U32.AND P5, PT, R16.reuse, UR20, PT ;  /* 0x0000001410007c0c */ /* 0x040fe2000bfa6070 */
[----:B0-----:R-:W-:Y:S01]  /*07e0*/  IMAD.X R10, RZ, RZ, R14, P6 ;  /* 0x000000ffff0a7224 */ /* 0x001fe200030e060e */
[----:B------:R-:W-:-:S02]  /*07f0*/  LEA.HI.X R7, R16, UR9, R13, 0x1, P3 ;  /* 0x0000000910077c11 */ /* 0x000fc400098f0c0d */
[----:B------:R-:W-:Y:S02]  /*0800*/  ISETP.GE.U32.AND P3, PT, R12, UR20, PT ;  /* 0x000000140c007c0c */ /* 0x000fe4000bf66070 */
[----:B------:R-:W-:Y:S01]  /*0810*/  ISETP.GE.U32.AND P4, PT, R18, UR20, PT ;  /* 0x0000001412007c0c */ /* 0x000fe2000bf86070 */
[----:B------:R0:W-:Y:S01]  /*0820*/  @!P1 STG.E.U16 desc[UR16][R4.64], R9 ;  /* 0x0000000904009986 */ /* 0x0001e2000c101510 */
[----:B------:R-:W-:Y:S01]  /*0830*/  ISETP.GE.AND.EX P5, PT, R13, UR21, PT, P5 ;  /* 0x000000150d007c0c */ /* 0x000fe2000bfa6350 */
[----:B------:R-:W-:Y:S01]  /*0840*/  IMAD.U32 R11, RZ, RZ, UR18 ;  /* 0x00000012ff0b7e24 */ /* 0x000fe2000f8e00ff */
[----:B------:R-:W-:Y:S02]  /*0850*/  ISETP.GE.AND.EX P3, PT, R14, UR21, PT, P3 ;  /* 0x000000150e007c0c */ /* 0x000fe4000bf66330 */
[----:B------:R-:W-:Y:S02]  /*0860*/  ISETP.GE.AND.EX P4, PT, R10, UR21, PT, P4 ;  /* 0x000000150a007c0c */ /* 0x000fe4000bf86340 */
[----:B------:R-:W-:-:S02]  /*0870*/  IADD3 R12, P1, PT, R6, UR14, RZ ;  /* 0x0000000e060c7c10 */ /* 0x000fc4000ff3e0ff */
[----:B------:R-:W-:Y:S01]  /*0880*/  PRMT R14, RZ, 0x7610, R14 ;  /* 0x00007610ff0e7816 */ /* 0x000fe2000000000e */
[----:B------:R-:W-:Y:S01]  /*0890*/  IMAD.U32 R19, RZ, RZ, UR18 ;  /* 0x00000012ff137e24 */ /* 0x000fe2000f8e00ff */
[----:B------:R-:W-:Y:S02]  /*08a0*/  LEA R10, P6, R11, R12, 0x1 ;  /* 0x0000000c0b0a7211 */ /* 0x000fe400078c08ff */
[----:B------:R-:W-:Y:S02]  /*08b0*/  IADD3.X R13, PT, PT, R7, UR19, RZ, P1, !PT ;  /* 0x00000013070d7c10 */ /* 0x000fe40008ffe4ff */
[----:B------:R-:W-:Y:S01]  /*08c0*/  PRMT R15, RZ, 0x7610, R15 ;  /* 0x00007610ff0f7816 */ /* 0x000fe2000000000f */
[----:B------:R-:W0:Y:S01]  /*08d0*/  @!P2 LDG.E.U16 R14, desc[UR16][R2.64] ;  /* 0x00000010020ea981 */ /* 0x000e22000c1e1500 */
[----:B------:R-:W-:Y:S02]  /*08e0*/  PRMT R16, RZ, 0x7610, R16 ;  /* 0x00007610ff107816 */ /* 0x000fe40000000010 */
[----:B------:R-:W-:-:S02]  /*08f0*/  PRMT R17, RZ, 0x7610, R17 ;  /* 0x00007610ff117816 */ /* 0x000fc40000000011 */
[----:B------:R-:W-:Y:S01]  /*0900*/  LEA.HI.X R11, R19, R13, RZ, 0x1, P6 ;  /* 0x0000000d130b7211 */ /* 0x000fe200030f0cff */
[----:B------:R-:W2:Y:S04]  /*0910*/  @!P5 LDG.E.U16 R15, desc[UR16][R6.64] ;  /* 0x00000010060fd981 */ /* 0x000ea8000c1e1500 */
[----:B------:R-:W3:Y:S04]  /*0920*/  @!P3 LDG.E.U16 R16, desc[UR16][R12.64] ;  /* 0x000000100c10b981 */ /* 0x000ee8000c1e1500 */
[----:B------:R-:W4:Y:S01]  /*0930*/  @!P4 LDG.E.U16 R17, desc[UR16][R10.64] ;  /* 0x000000100a11c981 */ /* 0x000f22000c1e1500 */
[----:B------:R-:W-:Y:S01]  /*0940*/  VOTEU.ALL UP2, P2 ;  /* 0x0000000000ff7886 */ /* 0x000fe20001040000 */
[----:B------:R-:W-:-:S04]  /*0950*/  VOTEU.ALL UP1, P5 ;  /* 0x0000000000ff7886 */ /* 0x000fc80002820000 */
[----:B------:R-:W-:Y:S01]  /*0960*/  @!UP2 UIADD3 UR11, UPT, UPT, URZ, -UR10, URZ ;  /* 0x8000000aff0ba290 */ /* 0x000fe2000fffe0ff */
[----:B------:R-:W-:-:S03]  /*0970*/  VOTEU.ALL UP0, P3 ;  /* 0x0000000000ff7886 */ /* 0x000fc60001800000 */
[----:B------:R-:W-:Y:S01]  /*0980*/  @!UP2 UPRMT UR11, UR11, 0x7710, URZ ;  /* 0x000077100b0ba896 */ /* 0x000fe200080000ff */
[----:B------:R-:W-:Y:S01]  /*0990*/  VOTEU.ALL UP2, P4 ;  /* 0x0000000000ff7886 */ /* 0x000fe20002040000 */
[----:B------:R-:W-:Y:S02]  /*09a0*/  @!UP1 UIADD3 UR12, UPT, UPT, URZ, -UR10, URZ ;  /* 0x8000000aff0c9290 */ /* 0x000fe4000fffe0ff */
[----:B------:R-:W-:Y:S02]  /*09b0*/  @!UP0 UIADD3 UR13, UPT, UPT, URZ, -UR10, URZ ;  /* 0x8000000aff0d8290 */ /* 0x000fe4000fffe0ff */
[----:B------:R-:W-:Y:S02]  /*09c0*/  @!UP2 UIADD3 UR14, UPT, UPT, URZ, -UR10, URZ ;  /* 0x8000000aff0ea290 */ /* 0x000fe4000fffe0ff */
[----:B------:R-:W-:Y:S02]  /*09d0*/  @!UP1 UPRMT UR12, UR12, 0x7710, URZ ;  /* 0x000077100c0c9896 */ /* 0x000fe400080000ff */
[----:B------:R-:W-:-:S02]  /*09e0*/  @!UP0 UPRMT UR13, UR13, 0x7710, URZ ;  /* 0x000077100d0d8896 */ /* 0x000fc400080000ff */
[----:B------:R-:W-:-:S04]  /*09f0*/  UIADD3 UR4, UP0, UPT, UR4, 0x2, URZ ;  /* 0x0000000204047890 */ /* 0x000fc8000ff1e0ff */
[----:B------:R-:W-:Y:S02]  /*0a00*/  UIADD3.X UR5, UPT, UPT, URZ, UR5, URZ, UP0, !UPT ;  /* 0x00000005ff057290 */ /* 0x000fe400087fe4ff */
[----:B------:R-:W-:-:S04]  /*0a10*/  ISETP.NE.U32.AND P1, PT, R8, UR4, PT ;  /* 0x0000000408007c0c */ /* 0x000fc8000bf25070 */
[----:B------:R-:W-:Y:S01]  /*0a20*/  ISETP.NE.AND.EX P1, PT, RZ, UR5, PT, P1 ;  /* 0x00000005ff007c0c */ /* 0x000fe2000bf25310 */
[----:B------:R-:W-:-:S04]  /*0a30*/  ULEA UR6, UP0, UR15, UR6, 0x1 ;  /* 0x000000060f067291 */ /* 0x000fc8000f8008ff */
[----:B------:R-:W-:Y:S01]  /*0a40*/  ULEA.HI.X UR7, UR15, UR7, URZ, 0x1, UP0 ;  /* 0x000000070f077291 */ /* 0x000fe200080f0cff */
[----:B0-----:R-:W-:Y:S01]  /*0a50*/  @!P2 VIADD R5, R14, UR11 ;  /* 0x0000000b0e05ac36 */ /* 0x001fe20008000000 */
[----:B------:R-:W-:Y:S01]  /*0a60*/  @!UP2 UPRMT UR11, UR14, 0x7710, URZ ;  /* 0x000077100e0ba896 */ /* 0x000fe200080000ff */
[----:B--2---:R-:W-:-:S03]  /*0a70*/  @!P5 VIADD R15, R15, UR12 ;  /* 0x0000000c0f0fdc36 */ /* 0x004fc60008000000 */
[----:B------:R1:W-:Y:S01]  /*0a80*/  @!P2 STG.E.U16 desc[UR16][R2.64], R5 ;  /* 0x000000050200a986 */ /* 0x0003e2000c101510 */
[----:B---3--:R-:W-:-:S03]  /*0a90*/  @!P3 VIADD R9, R16, UR13 ;  /* 0x0000000d1009bc36 */ /* 0x008fc60008000000 */
[----:B------:R1:W-:Y:S01]  /*0aa0*/  @!P5 STG.E.U16 desc[UR16][R6.64], R15 ;  /* 0x0000000f0600d986 */ /* 0x0003e2000c101510 */
[----:B----4-:R-:W-:-:S03]  /*0ab0*/  @!P4 VIADD R17, R17, UR11 ;  /* 0x0000000b1111cc36 */ /* 0x010fc60008000000 */
[----:B------:R1:W-:Y:S04]  /*0ac0*/  @!P3 STG.E.U16 desc[UR16][R12.64], R9 ;  /* 0x000000090c00b986 */ /* 0x0003e8000c101510 */
[----:B------:R1:W-:Y:S01]  /*0ad0*/  @!P4 STG.E.U16 desc[UR16][R10.64], R17 ;  /* 0x000000110a00c986 */ /* 0x0003e2000c101510 */
[----:B------:R-:W-:Y:S05]  /*0ae0*/  @P1 BRA `(.L_x_483) ;  /* 0xfffffff800241947 */ /* 0x000fea000383ffff */
.L_x_482:
[----:B------:R-:W-:Y:S05]  /*0af0*/  @!P0 EXIT ;  /* 0x000000000000894d */ /* 0x000fea0003800000 */
[----:B0-----:R-:W-:Y:S01]  /*0b00*/  IADD3 R0, P1, PT, R0, UR6, RZ ;  /* 0x0000000600007c10 */ /* 0x001fe2000ff3e0ff */
[----:B-1----:R-:W-:Y:S01]  /*0b10*/  IMAD.U32 R7, RZ, RZ, UR18 ;  /* 0x00000012ff077e24 */ /* 0x002fe2000f8e00ff */
[----:B------:R-:W-:Y:S01]  /*0b20*/  USHF.L.U32 UR4, UR18, 0x1, URZ ;  /* 0x0000000112047899 */ /* 0x000fe200080006ff */
[----:B------:R-:W-:Y:S01]  /*0b30*/  PRMT R10, RZ, 0x7610, R10 ;  /* 0x00007610ff0a7816 */ /* 0x000fe2000000000a */
[----:B------:R-:W-:Y:S01]  /*0b40*/  USHF.R.U32.HI UR5, URZ, 0x1f, UR18 ;  /* 0x0000001fff057899 */ /* 0x000fe20008011612 */
[----:B------:R-:W-:Y:S01]  /*0b50*/  IMAD.X R5, RZ, RZ, UR7, P1 ;  /* 0x00000007ff057e24 */ /* 0x000fe200088e06ff */
[C---:B------:R-:W-:Y:S02]  /*0b60*/  ISETP.GE.U32.AND P0, PT, R0.reuse, UR20, PT ;  /* 0x0000001400007c0c */ /* 0x040fe4000bf06070 */
[C---:B------:R-:W-:Y:S02]  /*0b70*/  LEA R2, P1, R0.reuse, UR8, 0x1 ;  /* 0x0000000800027c11 */ /* 0x040fe4000f8208ff */
[----:B------:R-:W-:-:S02]  /*0b80*/  IADD3 R4, P2, PT, R0, UR18, RZ ;  /* 0x0000001200047c10 */ /* 0x000fc4000ff5e0ff */
[----:B------:R-:W-:Y:S02]  /*0b90*/  ISETP.GE.AND.EX P0, PT, R5, UR21, PT, P0 ;  /* 0x0000001505007c0c */ /* 0x000fe4000bf06300 */
[--C-:B------:R-:W-:Y:S01]  /*0ba0*/  LEA.HI.X R3, R0, UR9, R5.reuse, 0x1, P1 ;  /* 0x0000000900037c11 */ /* 0x100fe200088f0c05 */
[----:B------:R-:W-:Y:S01]  /*0bb0*/  IMAD.X R5, RZ, RZ, R5, P2 ;  /* 0x000000ffff057224 */ /* 0x000fe200010e0605 */
[C---:B------:R-:W-:Y:S02]  /*0bc0*/  ISETP.GE.U32.AND P1, PT, R4.reuse, UR20, PT ;  /* 0x0000001404007c0c */ /* 0x040fe4000bf26070 */
[----:B------:R-:W-:Y:S01]  /*0bd0*/  IADD3 R4, P2, PT, R4, UR18, RZ ;  /* 0x0000001204047c10 */ /* 0x000fe2000ff5e0ff */
[----:B------:R-:W-:Y:S01]  /*0be0*/  IMAD.WIDE.U32 R6, R7, 0x2, R2 ;  /* 0x0000000207067825 */ /* 0x000fe200078e0002 */
[----:B------:R-:W-:Y:S02]  /*0bf0*/  ISETP.GE.AND.EX P1, PT, R5, UR21, PT, P1 ;  /* 0x0000001505007c0c */ /* 0x000fe4000bf26310 */
[----:B------:R-:W-:Y:S01]  /*0c00*/  PRMT R0, RZ, 0x7610, R0 ;  /* 0x00007610ff007816 */ /* 0x000fe20000000000 */
[----:B------:R-:W-:Y:S01]  /*0c10*/  IMAD.X R5, RZ, RZ, R5, P2 ;  /* 0x000000ffff057224 */ /* 0x000fe200010e0605 */
[----:B------:R-:W-:-:S02]  /*0c20*/  ISETP.GE.U32.AND P2, PT, R4, UR20, PT ;  /* 0x0000001404007c0c */ /* 0x000fc4000bf46070 */
[----:B------:R-:W-:Y:S02]  /*0c30*/  IADD3 R4, P5, PT, R4, UR18, RZ ;  /* 0x0000001204047c10 */ /* 0x000fe4000ffbe0ff */
[----:B------:R-:W-:Y:S01]  /*0c40*/  ISETP.GE.AND.EX P2, PT, R5, UR21, PT, P2 ;  /* 0x0000001505007c0c */ /* 0x000fe2000bf46320 */
[----:B------:R-:W2:Y:S01]  /*0c50*/  @!P0 LDG.E.U16 R0, desc[UR16][R2.64] ;  /* 0x0000001002008981 */ /* 0x000ea2000c1e1500 */
[----:B------:R-:W-:Y:S01]  /*0c60*/  ISETP.GE.U32.AND P3, PT, R4, UR20, PT ;  /* 0x0000001404007c0c */ /* 0x000fe2000bf66070 */
[----:B------:R-:W-:Y:S01]  /*0c70*/  IMAD.X R8, RZ, RZ, R5, P5 ;  /* 0x000000ffff087224 */ /* 0x000fe200028e0605 */
[----:B------:R-:W-:Y:S01]  /*0c80*/  IADD3 R4, P4, PT, R6, UR4, RZ ;  /* 0x0000000406047c10 */ /* 0x000fe2000ff9e0ff */
[----:B------:R-:W3:Y:S01]  /*0c90*/  @!P1 LDG.E.U16 R10, desc[UR16][R6.64] ;  /* 0x00000010060a9981 */ /* 0x000ee2000c1e1500 */
[----:B------:R-:W-:Y:S02]  /*0ca0*/  PRMT R11, RZ, 0x7610, R11 ;  /* 0x00007610ff0b7816 */ /* 0x000fe4000000000b */
[----:B------:R-:W-:-:S02]  /*0cb0*/  ISETP.GE.AND.EX P3, PT, R8, UR21, PT, P3 ;  /* 0x0000001508007c0c */ /* 0x000fc4000bf66330 */
[----:B------:R-:W-:Y:S02]  /*0cc0*/  IADD3.X R5, PT, PT, R7, UR5, RZ, P4, !PT ;  /* 0x0000000507057c10 */ /* 0x000fe4000a7fe4ff */
[----:B------:R-:W-:Y:S02]  /*0cd0*/  IADD3 R8, P4, PT, R4, UR4, RZ ;  /* 0x0000000404087c10 */ /* 0x000fe4000ff9e0ff */
[----:B------:R-:W-:Y:S01]  /*0ce0*/  PRMT R12, RZ, 0x7610, R12 ;  /* 0x00007610ff0c7816 */ /* 0x000fe2000000000c */
[----:B------:R-:W4:Y:S01]  /*0cf0*/  @!P2 LDG.E.U16 R11, desc[UR16][R4.64] ;  /* 0x00000010040ba981 */ /* 0x000f22000c1e1500 */
[----:B------:R-:W-:-:S05]  /*0d00*/  IADD3.X R9, PT, PT, R5, UR5, RZ, P4, !PT ;  /* 0x0000000505097c10 */ /* 0x000fca000a7fe4ff */
[----:B------:R-:W5:Y:S01]  /*0d10*/  @!P3 LDG.E.U16 R12, desc[UR16][R8.64] ;  /* 0x00000010080cb981 */ /* 0x000f62000c1e1500 */
[----:B------:R-:W-:-:S04]  /*0d20*/  UIADD3 UR4, UPT, UPT, URZ, -UR10, URZ ;  /* 0x8000000aff047290 */ /* 0x000fc8000fffe0ff */
[----:B------:R-:W-:-:S06]  /*0d30*/  UPRMT UR4, UR4, 0x7710, URZ ;  /* 0x0000771004047896 */ /* 0x000fcc00080000ff */
[----:B--2---:R-:W-:Y:S02]  /*0d40*/  VIADD R13, R0, UR4 ;  /* 0x00000004000d7c36 */ /* 0x004fe40008000000 */
[----:B---3--:R-:W-:-:S03]  /*0d50*/  VIADD R15, R10, UR4 ;  /* 0x000000040a0f7c36 */ /* 0x008fc60008000000 */
[----:B------:R0:W-:Y:S04]  /*0d60*/  @!P0 STG.E.U16 desc[UR16][R2.64], R13 ;  /* 0x0000000d02008986 */ /* 0x0001e8000c101510 */
[----:B------:R0:W-:Y:S01]  /*0d70*/  @!P1 STG.E.U16 desc[UR16][R6.64], R15 ;  /* 0x0000000f06009986 */ /* 0x0001e2000c101510 */
[----:B----4-:R-:W-:-:S05]  /*0d80*/  VIADD R11, R11, UR4 ;  /* 0x000000040b0b7c36 */ /* 0x010fca0008000000 */
[----:B------:R0:W-:Y:S01]  /*0d90*/  @!P2 STG.E.U16 desc[UR16][R4.64], R11 ;  /* 0x0000000b0400a986 */ /* 0x0001e2000c101510 */
[----:B-----5:R-:W-:Y:S01]  /*0da0*/  VIADD R17, R12, UR4 ;  /* 0x000000040c117c36 */ /* 0x020fe20008000000 */
[----:B------:R-:W-:Y:S06]  /*0db0*/  @P3 EXIT ;  /* 0x000000000000394d */ /* 0x000fec0003800000 */
[----:B------:R-:W-:Y:S01]  /*0dc0*/  STG.E.U16 desc[UR16][R8.64], R17 ;  /* 0x0000001108007986 */ /* 0x000fe2000c101510 */
[----:B------:R-:W-:Y:S05]  /*0dd0*/  EXIT ;  /* 0x000000000000794d */ /* 0x000fea0003800000 */
.L_x_481:
[----:B------:R-:W0:Y:S02]  /*0de0*/  S2R R8, SR_TID.X ;  /* 0x0000000000087919 */ /* 0x000e240000002100 */
[----:B0-----:R-:W-:-:S03]  /*0df0*/  IMAD.WIDE.U32 R2, R8, 0x4, RZ ;  /* 0x0000000408027825 */ /* 0x001fc600078e00ff */
[----:B------:R-:W-:-:S04]  /*0e00*/  ISETP.GE.U32.AND P0, PT, R2, UR13, PT ;  /* 0x0000000d02007c0c */ /* 0x000fc8000bf06070 */
[----:B------:R-:W-:-:S13]  /*0e10*/  ISETP.GE.AND.EX P0, PT, R3, UR6, PT, P0 ;  /* 0x0000000603007c0c */ /* 0x000fda000bf06300 */
[----:B------:R-:W-:Y:S05]  /*0e20*/  @P0 EXIT ;  /* 0x000000000000094d */ /* 0x000fea0003800000 */
[----:B------:R-:W-:Y:S01]  /*0e30*/  UIADD3 UR4, UPT, UPT, URZ, -UR10, URZ ;  /* 0x8000000aff047290 */ /* 0x000fe2000fffe0ff */
[----:B------:R-:W-:Y:S01]  /*0e40*/  IMAD.MOV.U32 R9, RZ, RZ, RZ ;  /* 0x000000ffff097224 */ /* 0x000fe200078e00ff */
[----:B------:R-:W0:Y:S02]  /*0e50*/  LDCU UR5, c[0x0][0x360] ;  /* 0x00006c00ff0577ac */ /* 0x000e240008000800 */
[----:B------:R-:W-:-:S12]  /*0e60*/  UPRMT UR4, UR4, 0x7710, URZ ;  /* 0x0000771004047896 */ /* 0x000fd800080000ff */
.L_x_484:
        /* <DEDUP_REMOVED lines=8> */
[----:B------:R-:W-:Y:S01]  /*0ef0*/  VIADD R5, R6, UR4 ;  /* 0x0000000406057c36 */ /* 0x000fe20008000000 */
[C---:B------:R-:W-:Y:S01]  /*0f00*/  PRMT R4, R7.reuse, 0x7632, R4 ;  /* 0x0000763207047816 */ /* 0x040fe20000000004 */
[----:B------:R-:W-:Y:S02]  /*0f10*/  VIADD R6, R7, UR4 ;  /* 0x0000000407067c36 */ /* 0x000fe40008000000 */
[----:B------:R-:W-:Y:S02]  /*0f20*/  VIADD R0, R0, UR4 ;  /* 0x0000000400007c36 */ /* 0x000fe40008000000 */
[----:B------:R-:W-:-:S03]  /*0f30*/  VIADD R7, R4, UR4 ;  /* 0x0000000404077c36 */ /* 0x000fc60008000000 */
        /* <DEDUP_REMOVED lines=9> */
        .weak           $__internal_55_$__cuda_sm20_div_u16
        .type           $__internal_55_$__cuda_sm20_div_u16,@function
        .size           $__internal_55_$__cuda_sm20_div_u16,(.L_x_4208 - $__internal_55_$__cuda_sm20_div_u16)
$__internal_55_$__cuda_sm20_div_u16:
        /* <DEDUP_REMOVED lines=18> */
[----:B------:R-:W-:Y:S06]  /*10f0*/  RET.REL.NODEC R2 `(_ZN2at6native61_GLOBAL__N__44eb8e94_28_ForeachBinaryOpScalarList_cu_dda10a6925multi_tensor_apply_kernelINS1_28TensorListScalarListMetadataIsLi1EEENS1_25BinaryOpScalarListFunctorIsLi1ELi1ELi0EEEJSt5minusIsEEEEvT_T0_DpT1_) ;  /* 0xffffffec02c07950 */ /* 0x000fec0003c3ffff */
.L_x_485:
        /* <DEDUP_REMOVED lines=16> */
.L_x_4208:


//--------------------- .text._ZN2at6native61_GLOBAL__N__44eb8e94_28_ForeachBinaryOpScalarList_cu_dda10a6925multi_tensor_apply_kernelINS1_28TensorListScalarListMetadataIlLi1EEENS1_25BinaryOpScalarListFunctorIlLi1ELi1ELi0EEEJSt5minusIlEEEEvT_T0_DpT1_ --------------------------
	.section	.text._ZN2at6native61_GLOBAL__N__44eb8e94_28_ForeachBinaryOpScalarList_cu_dda10a6925multi_tensor_apply_kernelINS1_28TensorListScalarListMetadataIlLi1EEENS1_25BinaryOpScalarListFunctorIlLi1ELi1ELi0EEEJSt5minusIlEEEEvT_T0_DpT1_,"ax",@progbits
	.align	128
.text._ZN2at6native61_GLOBAL__N__44eb8e94_28_ForeachBinaryOpScalarList_cu_dda10a6925multi_tensor_apply_kernelINS1_28TensorListScalarListMetadataIlLi1EEENS1_25BinaryOpScalarListFunctorIlLi1ELi1ELi0EEEJSt5minusIlEEEEvT_T0_DpT1_:
        .type           _ZN2at6native61_GLOBAL__N__44eb8e94_28_ForeachBinaryOpScalarList_cu_dda10a6925multi_tensor_apply_kernelINS1_28TensorListScalarListMetadataIlLi1EEENS1_25BinaryOpScalarListFunctorIlLi1ELi1ELi0EEEJSt5minusIlEEEEvT_T0_DpT1_,@function
        .size           _ZN2at6native61_GLOBAL__N__44eb8e94_28_ForeachBinaryOpScalarList_cu_dda10a6925multi_tensor_apply_kernelINS1_28TensorListScalarListMetadataIlLi1EEENS1_25BinaryOpScalarListFunctorIlLi1ELi1ELi0EEEJSt5minusIlEEEEvT_T0_DpT1_,(.L_x_4210 - _ZN2at6native61_GLOBAL__N__44eb8e94_28_ForeachBinaryOpScalarList_cu_dda10a6925multi_tensor_apply_kernelINS1_28TensorListScalarListMetadataIlLi1EEENS1_25BinaryOpScalarListFunctorIlLi1ELi1ELi0EEEJSt5minusIlEEEEvT_T0_DpT1_)
        .other          _ZN2at6native61_GLOBAL__N__44eb8e94_28_ForeachBinaryOpScalarList_cu_dda10a6925multi_tensor_apply_kernelINS1_28TensorListScalarListMetadataIlLi1EEENS1_25BinaryOpScalarListFunctorIlLi1ELi1ELi0EEEJSt5minusIlEEEEvT_T0_DpT1_,@"STO_CUDA_ENTRY STV_DEFAULT"
_ZN2at6native61_GLOBAL__N__44eb8e94_28_ForeachBinaryOpScalarList_cu_dda10a6925multi_tensor_apply_kernelINS1_28TensorListScalarListMetadataIlLi1EEENS1_25BinaryOpScalarListFunctorIlLi1ELi1ELi0EEEJSt5minusIlEEEEvT_T0_DpT1_:
        /* <DEDUP_REMOVED lines=36> */
[----:B------:R-:W-:Y:S05]  /*0240*/  CALL.REL.NOINC `($__internal_56_$__cuda_sm20_div_u16) ;  /* 0x0000000c00807944 */ /* 0x000fea0003c00000 */
        /* <DEDUP_REMOVED lines=13> */
.L_x_492:
[----:B01----:R-:W-:Y:S01]  /*0320*/  IADD3 R5, P0, PT, R3, UR6, RZ ;  /* 0x0000000603057c10 */ /* 0x003fe2000ff1e0ff */
[----:B------:R-:W-:Y:S01]  /*0330*/  USHF.L.U32 UR14, UR11, 0x3, URZ ;  /* 0x000000030b0e7899 */ /* 0x000fe200080006ff */
[----:B------:R-:W-:Y:S01]  /*0340*/  CS2R R16, SRZ ;  /* 0x0000000000107805 */ /* 0x000fe2000001ff00 */
[----:B------:R-:W-:Y:S02]  /*0350*/  USHF.R.U32.HI UR10, URZ, 0x1d, UR11 ;  /* 0x0000001dff0a7899 */ /* 0x000fe4000801160b */
[C---:B------:R-:W-:Y:S01]  /*0360*/  IADD3 R27, P1, PT, R5.reuse, UR11, RZ ;  /* 0x0000000b051b7c10 */ /* 0x040fe2000ff3e0ff */
[----:B------:R-:W-:Y:S01]  /*0370*/  IMAD.X R4, RZ, RZ, UR7, P0 ;  /* 0x00000007ff047e24 */ /* 0x000fe200080e06ff */
[----:B------:R-:W-:Y:S02]  /*0380*/  ISETP.GE.U32.AND P0, PT, R5, R0, PT ;  /* 0x000000000500720c */ /* 0x000fe40003f06070 */
[----:B------:R-:W-:Y:S02]  /*0390*/  CS2R R18, SRZ ;  /* 0x0000000000127805 */ /* 0x000fe4000001ff00 */
[----:B------:R-:W-:Y:S01]  /*03a0*/  IADD3 R23, P3, PT, R27, UR11, RZ ;  /* 0x0000000b1b177c10 */ /* 0x000fe2000ff7e0ff */
[----:B------:R-:W-:Y:S01]  /*03b0*/  IMAD.X R25, RZ, RZ, R4, P1 ;  /* 0x000000ffff197224 */ /* 0x000fe200008e0604 */
[----:B------:R-:W-:-:S02]  /*03c0*/  ISETP.GE.AND.EX P0, PT, R4, R2, PT, P0 ;  /* 0x000000020400720c */ /* 0x000fc40003f06300 */
[----:B------:R-:W-:Y:S01]  /*03d0*/  LEA R8, P1, R5, R12, 0x3 ;  /* 0x0000000c05087211 */ /* 0x000fe200078218ff */
[----:B------:R-:W-:Y:S01]  /*03e0*/  IMAD.X R29, RZ, RZ, R25, P3 ;  /* 0x000000ffff1d7224 */ /* 0x000fe200018e0619 */
[----:B------:R-:W-:Y:S02]  /*03f0*/  ISETP.GE.U32.AND P4, PT, R27, R0, PT ;  /* 0x000000001b00720c */ /* 0x000fe40003f86070 */
[----:B------:R-:W-:Y:S02]  /*0400*/  LEA.HI.X R9, R5, R13, R4, 0x3, P1 ;  /* 0x0000000d05097211 */ /* 0x000fe400008f1c04 */
[----:B------:R-:W-:Y:S02]  /*0410*/  ISETP.GE.AND.EX P4, PT, R25, R2, PT, P4 ;  /* 0x000000021900720c */ /* 0x000fe40003f86340 */
[----:B------:R-:W-:Y:S02]  /*0420*/  ISETP.GE.U32.AND P2, PT, R23, R0, PT ;  /* 0x000000001700720c */ /* 0x000fe40003f46070 */
[----:B------:R-:W-:Y:S01]  /*0430*/  IADD3 R14, P1, PT, R8, UR14, RZ ;  /* 0x0000000e080e7c10 */ /* 0x000fe2000ff3e0ff */
[----:B------:R-:W2:Y:S01]  /*0440*/  @!P0 LDG.E.64 R16, desc[UR12][R8.64] ;  /* 0x0000000c08108981 */ /* 0x000ea2000c1e1b00 */
[----:B------:R-:W-:-:S02]  /*0450*/  ISETP.GE.AND.EX P2, PT, R29, R2, PT, P2 ;  /* 0x000000021d00720c */ /* 0x000fc40003f46320 */
[----:B------:R-:W-:Y:S02]  /*0460*/  IADD3.X R15, PT, PT, R9, UR10, RZ, P1, !PT ;  /* 0x0000000a090f7c10 */ /* 0x000fe40008ffe4ff */
[----:B------:R-:W-:Y:S02]  /*0470*/  IADD3 R6, P1, PT, R14, UR14, RZ ;  /* 0x0000000e0e067c10 */ /* 0x000fe4000ff3e0ff */
[----:B------:R-:W-:Y:S01]  /*0480*/  CS2R R20, SRZ ;  /* 0x0000000000147805 */ /* 0x000fe2000001ff00 */
[----:B------:R0:W3:Y:S01]  /*0490*/  @!P4 LDG.E.64 R18, desc[UR12][R14.64] ;  /* 0x0000000c0e12c981 */ /* 0x0000e2000c1e1b00 */
[----:B------:R-:W-:-:S05]  /*04a0*/  IADD3.X R7, PT, PT, R15, UR10, RZ, P1, !PT ;  /* 0x0000000a0f077c10 */ /* 0x000fca0008ffe4ff */
[----:B------:R1:W4:Y:S01]  /*04b0*/  @!P2 LDG.E.64 R20, desc[UR12][R6.64] ;  /* 0x0000000c0614a981 */ /* 0x000322000c1e1b00 */
[----:B------:R-:W-:-:S04]  /*04c0*/  IADD3 R23, P1, PT, R23, UR11, RZ ;  /* 0x0000000b17177c10 */ /* 0x000fc8000ff3e0ff */
[----:B------:R-:W-:Y:S01]  /*04d0*/  ISETP.GE.U32.AND P3, PT, R23, R0, PT ;  /* 0x000000001700720c */ /* 0x000fe20003f66070 */
[----:B------:R-:W-:-:S05]  /*04e0*/  IMAD.X R29, RZ, RZ, R29, P1 ;  /* 0x000000ffff1d7224 */ /* 0x000fca00008e061d */
[----:B------:R-:W-:Y:S01]  /*04f0*/  ISETP.GE.AND.EX P3, PT, R29, R2, PT, P3 ;  /* 0x000000021d00720c */ /* 0x000fe20003f66330 */
[----:B------:R-:W-:Y:S01]  /*0500*/  USHF.R.U32.HI UR15, URZ, 0x1d, UR11 ;  /* 0x0000001dff0f7899 */ /* 0x000fe2000801160b */
[----:B------:R-:W-:-:S05]  /*0510*/  IMAD.U32 R23, RZ, RZ, UR14 ;  /* 0x0000000eff177e24 */ /* 0x000fca000f8e00ff */
[----:B------:R-:W-:-:S06]  /*0520*/  IMAD.U32 R29, RZ, RZ, UR15 ;  /* 0x0000000fff1d7e24 */ /* 0x000fcc000f8e00ff */
[----:B------:R-:W-:-:S04]  /*0530*/  @!P3 IADD3 R22, P1, P5, R23, UR14, R8 ;  /* 0x0000000e1716bc10 */ /* 0x000fc8000fd3e008 */
[----:B0-----:R-:W-:Y:S02]  /*0540*/  @!P3 IADD3.X R14, PT, PT, R29, UR15, R9, P1, P5 ;  /* 0x0000000f1d0ebc10 */ /* 0x001fe40008fea409 */
[----:B------:R-:W-:Y:S01]  /*0550*/  @!P3 IADD3 R22, P1, PT, R22, UR14, RZ ;  /* 0x0000000e1616bc10 */ /* 0x000fe2000ff3e0ff */
[----:B------:R-:W-:-:S03]  /*0560*/  USHF.L.U32 UR10, UR11, 0x2, URZ ;  /* 0x000000020b0a7899 */ /* 0x000fc600080006ff */
[----:B------:R-:W-:Y:S02]  /*0570*/  @!P3 IADD3.X R23, PT, PT, R14, UR15, RZ, P1, !PT ;  /* 0x0000000f0e17bc10 */ /* 0x000fe40008ffe4ff */
[----:B-1----:R-:W-:Y:S02]  /*0580*/  CS2R R6, SRZ ;  /* 0x0000000000067805 */ /* 0x002fe4000001ff00 */
[----:B------:R-:W-:-:S04]  /*0590*/  IADD3 R29, P5, PT, R5, UR10, RZ ;  /* 0x0000000a051d7c10 */ /* 0x000fc8000ffbe0ff */
[----:B------:R0:W5:Y:S01]  /*05a0*/  @!P3 LDG.E.64 R6, desc[UR12][R22.64] ;  /* 0x0000000c1606b981 */ /* 0x000162000c1e1b00 */
[----:B------:R-:W-:Y:S02]  /*05b0*/  VIADD R14, R8, UR14 ;  /* 0x0000000e080e7c36 */ /* 0x000fe40008000000 */
[----:B------:R-:W-:Y:S01]  /*05c0*/  IMAD.U32 R24, RZ, RZ, UR10 ;  /* 0x0000000aff187e24 */ /* 0x000fe2000f8e00ff */
[----:B------:R-:W-:Y:S01]  /*05d0*/  BSSY.RECONVERGENT B0, `(.L_x_488) ;  /* 0x000002d000007945 */ /* 0x000fe20003800200 */
[----:B--2---:R-:W-:-:S05]  /*05e0*/  @!P0 IADD3 R16, P1, PT, -R10, R16, RZ ;  /* 0x000000100a108210 */ /* 0x004fca0007f3e1ff */
[--C-:B------:R-:W-:Y:S01]  /*05f0*/  @!P0 IMAD.X R17, R17, 0x1, ~R11.reuse, P1 ;  /* 0x0000000111118824 */ /* 0x100fe200008e0e0b */
[----:B------:R-:W-:Y:S02]  /*0600*/  ISETP.GE.U32.AND P1, PT, R29, R0, PT ;  /* 0x000000001d00720c */ /* 0x000fe40003f26070 */
[C---:B---3--:R-:W-:Y:S02]  /*0610*/  @!P4 IADD3 R18, P6, PT, -R10.reuse, R18, RZ ;  /* 0x000000120a12c210 */ /* 0x048fe40007fde1ff */
[----:B------:R1:W-:Y:S01]  /*0620*/  @!P0 STG.E.64 desc[UR12][R8.64], R16 ;  /* 0x0000001008008986 */ /* 0x0003e2000c101b0c */
[----:B------:R-:W-:Y:S01]  /*0630*/  IADD3 R27, P0, PT, R27, UR10, RZ ;  /* 0x0000000a1b1b7c10 */ /* 0x000fe2000ff1e0ff */
[----:B------:R-:W-:Y:S02]  /*0640*/  IMAD.X R29, RZ, RZ, R4, P5 ;  /* 0x000000ffff1d7224 */ /* 0x000fe400028e0604 */
[----:B------:R-:W-:Y:S01]  /*0650*/  @!P4 IMAD.X R19, R19, 0x1, ~R11, P6 ;  /* 0x000000011313c824 */ /* 0x000fe200030e0e0b */
[----:B----4-:R-:W-:-:S02]  /*0660*/  @!P2 IADD3 R20, P5, PT, -R10, R20, RZ ;  /* 0x000000140a14a210 */ /* 0x010fc40007fbe1ff */
[----:B0-----:R-:W-:Y:S01]  /*0670*/  IADD3 R23, P6, PT, R27, UR11, RZ ;  /* 0x0000000b1b177c10 */ /* 0x001fe2000ffde0ff */
[----:B------:R-:W-:Y:S01]  /*0680*/  IMAD.X R25, RZ, RZ, R25, P0 ;  /* 0x000000ffff197224 */ /* 0x000fe200000e0619 */
[----:B------:R-:W-:Y:S01]  /*0690*/  ISETP.GE.AND.EX P1, PT, R29, R2, PT, P1 ;  /* 0x000000021d00720c */ /* 0x000fe20003f26310 */
[----:B------:R-:W-:Y:S01]  /*06a0*/  IMAD.U32 R29, RZ, RZ, UR14 ;  /* 0x0000000eff1d7e24 */ /* 0x000fe2000f8e00ff */
[-C--:B------:R-:W-:Y:S01]  /*06b0*/  ISETP.GE.U32.AND P0, PT, R23, R0.reuse, PT ;  /* 0x000000001700720c */ /* 0x080fe20003f06070 */
[----:B------:R-:W-:Y:S01]  /*06c0*/  @!P2 IMAD.X R21, R21, 0x1, ~R11, P5 ;  /* 0x000000011515a824 */ /* 0x000fe200028e0e0b */
[----:B------:R-:W-:Y:S01]  /*06d0*/  IADD3 R23, P5, PT, R23, UR11, RZ ;  /* 0x0000000b17177c10 */ /* 0x000fe2000ffbe0ff */
[----:B-1----:R-:W-:Y:S01]  /*06e0*/  IMAD.X R17, RZ, RZ, R25, P6 ;  /* 0x000000ffff117224 */ /* 0x002fe200030e0619 */
[----:B------:R0:W-:Y:S01]  /*06f0*/  @!P4 STG.E.64 desc[UR12][R14.64], R18 ;  /* 0x000000120e00c986 */ /* 0x0001e2000c101b0c */
[----:B------:R-:W-:Y:S01]  /*0700*/  IMAD.U32 R16, RZ, RZ, UR15 ;  /* 0x0000000fff107e24 */ /* 0x000fe2000f8e00ff */
[----:B------:R-:W-:Y:S01]  /*0710*/  @!P2 IADD3 R22, P4, P6, R29, UR14, R8 ;  /* 0x0000000e1d16ac10 */ /* 0x000fe2000fe9e008 */
[----:B------:R-:W-:Y:S01]  /*0720*/  IMAD.X R29, RZ, RZ, R17, P5 ;  /* 0x000000ffff1d7224 */ /* 0x000fe200028e0611 */
[----:B------:R-:W-:-:S02]  /*0730*/  ISETP.GE.U32.AND P5, PT, R23, R0, PT ;  /* 0x000000001700720c */ /* 0x000fc40003fa6070 */
[----:B------:R-:W-:-:S05]  /*0740*/  @!P2 IADD3.X R23, PT, PT, R16, UR15, R9, P4, P6 ;  /* 0x0000000f1017ac10 */ /* 0x000fca000a7ec409 */
[----:B------:R1:W-:Y:S01]  /*0750*/  @!P2 STG.E.64 desc[UR12][R22.64], R20 ;  /* 0x000000141600a986 */ /* 0x0003e2000c101b0c */
[----:B0-----:R-:W-:Y:S01]  /*0760*/  IMAD.U32 R15, RZ, RZ, UR10 ;  /* 0x0000000aff0f7e24 */ /* 0x001fe2000f8e00ff */
[----:B------:R-:W-:Y:S02]  /*0770*/  LEA R18, P6, R24, R8, 0x3 ;  /* 0x0000000818127211 */ /* 0x000fe400078c18ff */
[----:B------:R-:W-:Y:S02]  /*0780*/  ISETP.GE.U32.AND P4, PT, R27, R0, PT ;  /* 0x000000001b00720c */ /* 0x000fe40003f86070 */
[----:B------:R-:W-:Y:S02]  /*0790*/  LEA.HI.X R19, R15, R9, RZ, 0x3, P6 ;  /* 0x000000090f137211 */ /* 0x000fe400030f1cff */
[----:B------:R-:W-:Y:S02]  /*07a0*/  LEA R16, P6, R27, R12, 0x3 ;  /* 0x0000000c1b107211 */ /* 0x000fe400078c18ff */
[----:B------:R-:W-:-:S02]  /*07b0*/  CS2R R14, SRZ ;  /* 0x00000000000e7805 */ /* 0x000fc4000001ff00 */
[-C--:B------:R-:W-:Y:S02]  /*07c0*/  ISETP.GE.AND.EX P0, PT, R17, R2.reuse, PT, P0 ;  /* 0x000000021100720c */ /* 0x080fe40003f06300 */
[-C--:B------:R-:W-:Y:S02]  /*07d0*/  ISETP.GE.AND.EX P5, PT, R29, R2.reuse, PT, P5 ;  /* 0x000000021d00720c */ /* 0x080fe40003fa6350 */
[----:B------:R-:W-:Y:S02]  /*07e0*/  ISETP.GE.AND.EX P4, PT, R25, R2, PT, P4 ;  /* 0x000000021900720c */ /* 0x000fe40003f86340 */
[----:B------:R-:W-:Y:S01]  /*07f0*/  LEA.HI.X R17, R27, R13, R25, 0x3, P6 ;  /* 0x0000000d1b117211 */ /* 0x000fe200030f1c19 */
[----:B-1----:R-:W-:Y:S10]  /*0800*/  @P3 BRA `(.L_x_489) ;  /* 0x0000000000243947 */ /* 0x002ff40003800000 */
[----:B------:R-:W-:Y:S01]  /*0810*/  IMAD.U32 R21, RZ, RZ, UR14 ;  /* 0x0000000eff157e24 */ /* 0x000fe2000f8e00ff */
[----:B-----5:R-:W-:Y:S01]  /*0820*/  IADD3 R6, P2, PT, -R10, R6, RZ ;  /* 0x000000060a067210 */ /* 0x020fe20007f5e1ff */
[----:B------:R-:W-:-:S03]  /*0830*/  IMAD.U32 R23, RZ, RZ, UR15 ;  /* 0x0000000fff177e24 */ /* 0x000fc6000f8e00ff */
[----:B------:R-:W-:Y:S01]  /*0840*/  IADD3 R8, P3, P6, R21, UR14, R8 ;  /* 0x0000000e15087c10 */ /* 0x000fe2000fe7e008 */
[----:B------:R-:W-:-:S03]  /*0850*/  IMAD.X R7, R7, 0x1, ~R11, P2 ;  /* 0x0000000107077824 */ /* 0x000fc600010e0e0b */
[----:B------:R-:W-:Y:S02]  /*0860*/  IADD3.X R9, PT, PT, R23, UR15, R9, P3, P6 ;  /* 0x0000000f17097c10 */ /* 0x000fe40009fec409 */
[----:B------:R-:W-:-:S04]  /*0870*/  IADD3 R8, P3, PT, R8, UR14, RZ ;  /* 0x0000000e08087c10 */ /* 0x000fc8000ff7e0ff */
[----:B------:R-:W-:-:S05]  /*0880*/  IADD3.X R9, PT, PT, R9, UR15, RZ, P3, !PT ;  /* 0x0000000f09097c10 */ /* 0x000fca0009ffe4ff */
[----:B------:R0:W-:Y:S04]  /*0890*/  STG.E.64 desc[UR12][R8.64], R6 ;  /* 0x0000000608007986 */ /* 0x0001e8000c101b0c */
.L_x_489:
[----:B------:R-:W-:Y:S05]  /*08a0*/  BSYNC.RECONVERGENT B0 ;  /* 0x0000000000007941 */ /* 0x000fea0003800200 */
.L_x_488:
[----:B0-----:R-:W-:Y:S01]  /*08b0*/  IMAD.U32 R9, RZ, RZ, UR11 ;  /* 0x0000000bff097e24 */ /* 0x001fe2000f8e00ff */
[----:B-----5:R-:W-:Y:S01]  /*08c0*/  IADD3 R6, P2, PT, R16, UR14, RZ ;  /* 0x0000000e10067c10 */ /* 0x020fe2000ff5e0ff */
        /* <DEDUP_REMOVED lines=13> */
[----:B0-----:R-:W-:Y:S01]  /*09a0*/  LEA R18, P1, R5, R12, 0x3 ;  /* 0x0000000c05127211 */ /* 0x001fe200078218ff */
[----:B------:R-:W-:-:S03]  /*09b0*/  IMAD.U32 R19, RZ, RZ, UR10 ;  /* 0x0000000aff137e24 */ /* 0x000fc6000f8e00ff */
[----:B------:R-:W-:Y:S02]  /*09c0*/  LEA.HI.X R5, R5, R13, R4, 0x3, P1 ;  /* 0x0000000d05057211 */ /* 0x000fe400008f1c04 */
[----:B------:R-:W-:Y:S01]  /*09d0*/  LEA R4, P2, R19, R18, 0x3 ;  /* 0x0000001213047211 */ /* 0x000fe200078418ff */
[----:B------:R-:W-:Y:S01]  /*09e0*/  IMAD.U32 R18, RZ, RZ, UR10 ;  /* 0x0000000aff127e24 */ /* 0x000fe2000f8e00ff */
[----:B-----5:R-:W-:-:S04]  /*09f0*/  IADD3 R14, P1, PT, -R10, R14, RZ ;  /* 0x0000000e0a0e7210 */ /* 0x020fc80007f3e1ff */
[----:B------:R-:W-:Y:S01]  /*0a00*/  LEA.HI.X R5, R18, R5, RZ, 0x3, P2 ;  /* 0x0000000512057211 */ /* 0x000fe200010f1cff */
[----:B------:R-:W-:-:S05]  /*0a10*/  IMAD.X R15, R15, 0x1, ~R11, P1 ;  /* 0x000000010f0f7824 */ /* 0x000fca00008e0e0b */
[----:B------:R1:W-:Y:S03]  /*0a20*/  STG.E.64 desc[UR12][R4.64], R14 ;  /* 0x0000000e04007986 */ /* 0x0003e6000c101b0c */
.L_x_491:
[----:B------:R-:W-:Y:S05]  /*0a30*/  BSYNC.RECONVERGENT B0 ;  /* 0x0000000000007941 */ /* 0x000fea0003800200 */
.L_x_490:
[C---:B-1---5:R-:W-:Y:S01]  /*0a40*/  @!P4 IADD3 R4, P1, PT, -R10.reuse, R20, RZ ;  /* 0x000000140a04c210 */ /* 0x062fe20007f3e1ff */
[----:B------:R-:W-:Y:S01]  /*0a50*/  UIADD3 UR4, UP0, UPT, UR4, 0x2, URZ ;  /* 0x0000000204047890 */ /* 0x000fe2000ff1e0ff */
[C---:B------:R-:W-:Y:S01]  /*0a60*/  @!P0 IADD3 R14, P2, PT, -R10.reuse, R22, RZ ;  /* 0x000000160a0e8210 */ /* 0x040fe20007f5e1ff */
[----:B------:R-:W-:Y:S01]  /*0a70*/  ULEA UR6, UP1, UR10, UR6, 0x1 ;  /* 0x000000060a067291 */ /* 0x000fe2000f8208ff */
[----:B0-----:R-:W-:Y:S01]  /*0a80*/  @!P5 IADD3 R18, P3, PT, -R10, R24, RZ ;  /* 0x000000180a12d210 */ /* 0x001fe20007f7e1ff */
[--C-:B------:R-:W-:Y:S01]  /*0a90*/  @!P4 IMAD.X R5, R21, 0x1, ~R11.reuse, P1 ;  /* 0x000000011505c824 */ /* 0x100fe200008e0e0b */
[----:B------:R-:W-:Y:S01]  /*0aa0*/  UIADD3.X UR5, UPT, UPT, URZ, UR5, URZ, UP0, !UPT ;  /* 0x00000005ff057290 */ /* 0x000fe200087fe4ff */
[--C-:B------:R-:W-:Y:S01]  /*0ab0*/  @!P0 IMAD.X R15, R23, 0x1, ~R11.reuse, P2 ;  /* 0x00000001170f8824 */ /* 0x100fe200010e0e0b */
[----:B------:R-:W-:Y:S01]  /*0ac0*/  UISETP.NE.U32.AND UP0, UPT, UR4, UR9, UPT ;  /* 0x000000090400728c */ /* 0x000fe2000bf05070 */
[----:B------:R-:W-:Y:S01]  /*0ad0*/  @!P5 IMAD.X R19, R25, 0x1, ~R11, P3 ;  /* 0x000000011913d824 */ /* 0x000fe200018e0e0b */
[----:B------:R1:W-:Y:S01]  /*0ae0*/  @!P4 STG.E.64 desc[UR12][R16.64], R4 ;  /* 0x000000041000c986 */ /* 0x0003e2000c101b0c */
[----:B------:R-:W-:-:S02]  /*0af0*/  ULEA.HI.X UR7, UR10, UR7, URZ, 0x1, UP1 ;  /* 0x000000070a077291 */ /* 0x000fc400088f0cff */
[----:B------:R-:W-:Y:S01]  /*0b00*/  UISETP.NE.AND.EX UP0, UPT, UR5, URZ, UPT, UP0 ;  /* 0x000000ff0500728c */ /* 0x000fe2000bf05300 */
[----:B------:R1:W-:Y:S04]  /*0b10*/  @!P0 STG.E.64 desc[UR12][R6.64], R14 ;  /* 0x0000000e06008986 */ /* 0x0003e8000c101b0c */
[----:B------:R1:W-:Y:S04]  /*0b20*/  @!P5 STG.E.64 desc[UR12][R8.64], R18 ;  /* 0x000000120800d986 */ /* 0x0003e8000c101b0c */
[----:B------:R-:W-:Y:S05]  /*0b30*/  BRA.U UP0, `(.L_x_492) ;  /* 0xfffffff500f87547 */ /* 0x000fea000b83ffff */
.L_x_487:
[----:B------:R-:W-:-:S04]  /*0b40*/  ULOP3.LUT UR10, UR8, 0x1, URZ, 0xc0, !UPT ;  /* 0x00000001080a7892 */ /* 0x000fc8000f8ec0ff */
[----:B------:R-:W-:-:S06]  /*0b50*/  UISETP.NE.U32.AND UP0, UPT, UR10, 0x1, UPT ;  /* 0x000000010a00788c */ /* 0x000fcc000bf05070 */
[----:B------:R-:W-:-:S13]  /*0b60*/  PLOP3.LUT P0, PT, PT, PT, UP0, 0x80, 0x8 ;  /* 0x000000000008781c */ /* 0x000fda0003f0f008 */
[----:B------:R-:W-:Y:S05]  /*0b70*/  @!P0 EXIT ;  /* 0x000000000000894d */ /* 0x000fea0003800000 */
[----:B0-----:R-:W-:Y:S01]  /*0b80*/  IADD3 R3, P0, PT, R3, UR6, RZ ;  /* 0x0000000603037c10 */ /* 0x001fe2000ff1e0ff */
[----:B------:R-:W-:Y:S02]  /*0b90*/  USHF.L.U32 UR4, UR11, 0x3, URZ ;  /* 0x000000030b047899 */ /* 0x000fe400080006ff */
[----:B------:R-:W-:Y:S02]  /*0ba0*/  USHF.R.U32.HI UR5, URZ, 0x1d, UR11 ;  /* 0x0000001dff057899 */ /* 0x000fe4000801160b */
[C---:B-1----:R-:W-:Y:S01]  /*0bb0*/  IADD3 R9, P1, PT, R3.reuse, UR11, RZ ;  /* 0x0000000b03097c10 */ /* 0x042fe2000ff3e0ff */
[----:B------:R-:W-:Y:S01]  /*0bc0*/  IMAD.X R7, RZ, RZ, UR7, P0 ;  /* 0x00000007ff077e24 */ /* 0x000fe200080e06ff */
[----:B------:R-:W-:Y:S02]  /*0bd0*/  LEA R4, P2, R3, R12, 0x3 ;  /* 0x0000000c03047211 */ /* 0x000fe400078418ff */
[----:B------:R-:W-:Y:S02]  /*0be0*/  IADD3 R15, P3, PT, R9, UR11, RZ ;  /* 0x0000000b090f7c10 */ /* 0x000fe4000ff7e0ff */
[----:B------:R-:W-:-:S02]  /*0bf0*/  ISETP.GE.U32.AND P0, PT, R3, R0, PT ;  /* 0x000000000300720c */ /* 0x000fc40003f06070 */
[--C-:B------:R-:W-:Y:S02]  /*0c00*/  LEA.HI.X R5, R3, R13, R7.reuse, 0x3, P2 ;  /* 0x0000000d03057211 */ /* 0x100fe400010f1c07 */
[----:B------:R-:W-:Y:S02]  /*0c10*/  CS2R R12, SRZ ;  /* 0x00000000000c7805 */ /* 0x000fe4000001ff00 */
[----:B------:R-:W-:Y:S02]  /*0c20*/  IADD3 R3, P4, PT, R15, UR11, RZ ;  /* 0x0000000b0f037c10 */ /* 0x000fe4000ff9e0ff */
[----:B------:R-:W-:Y:S01]  /*0c30*/  ISETP.GE.AND.EX P0, PT, R7, R2, PT, P0 ;  /* 0x000000020700720c */ /* 0x000fe20003f06300 */
[----:B------:R-:W-:Y:S01]  /*0c40*/  IMAD.X R7, RZ, RZ, R7, P1 ;  /* 0x000000ffff077224 */ /* 0x000fe200008e0607 */
[-C--:B------:R-:W-:Y:S02]  /*0c50*/  ISETP.GE.U32.AND P1, PT, R3, R0.reuse, PT ;  /* 0x000000000300720c */ /* 0x080fe40003f26070 */
[-C--:B------:R-:W-:Y:S01]  /*0c60*/  ISETP.GE.U32.AND P2, PT, R9, R0.reuse, PT ;  /* 0x000000000900720c */ /* 0x080fe20003f46070 */
[----:B------:R-:W-:Y:S01]  /*0c70*/  IMAD.X R3, RZ, RZ, R7, P3 ;  /* 0x000000ffff037224 */ /* 0x000fe200018e0607 */
[----:B------:R-:W-:Y:S01]  /*0c80*/  ISETP.GE.U32.AND P5, PT, R15, R0, PT ;  /* 0x000000000f00720c */ /* 0x000fe20003fa6070 */
[----:B------:R-:W-:Y:S01]  /*0c90*/  IMAD.U32 R9, RZ, RZ, UR11 ;  /* 0x0000000bff097e24 */ /* 0x000fe2000f8e00ff */
[----:B------:R-:W-:-:S02]  /*0ca0*/  ISETP.GE.AND.EX P2, PT, R7, R2, PT, P2 ;  /* 0x000000020700720c */ /* 0x000fc40003f46320 */
[----:B------:R-:W-:Y:S02]  /*0cb0*/  CS2R R14, SRZ ;  /* 0x00000000000e7805 */ /* 0x000fe4000001ff00 */
[----:B------:R-:W-:Y:S01]  /*0cc0*/  ISETP.GE.AND.EX P3, PT, R3, R2, PT, P5 ;  /* 0x000000020300720c */ /* 0x000fe20003f66350 */
[----:B------:R-:W-:Y:S01]  /*0cd0*/  IMAD.WIDE.U32 R6, R9, 0x8, R4 ;  /* 0x0000000809067825 */ /* 0x000fe200078e0004 */
[----:B------:R-:W2:Y:S03]  /*0ce0*/  @!P0 LDG.E.64 R12, desc[UR12][R4.64] ;  /* 0x0000000c040c8981 */ /* 0x000ea6000c1e1b00 */
[----:B------:R-:W-:Y:S01]  /*0cf0*/  IMAD.X R3, RZ, RZ, R3, P4 ;  /* 0x000000ffff037224 */ /* 0x000fe200020e0603 */
[----:B------:R-:W-:-:S04]  /*0d00*/  IADD3 R8, P4, PT, R6, UR4, RZ ;  /* 0x0000000406087c10 */ /* 0x000fc8000ff9e0ff */
[----:B------:R-:W-:Y:S02]  /*0d10*/  ISETP.GE.AND.EX P1, PT, R3, R2, PT, P1 ;  /* 0x000000020300720c */ /* 0x000fe40003f26310 */
[----:B------:R-:W-:Y:S02]  /*0d20*/  CS2R R2, SRZ ;  /* 0x0000000000027805 */ /* 0x000fe4000001ff00 */
[----:B------:R-:W-:Y:S02]  /*0d30*/  IADD3.X R9, PT, PT, R7, UR5, RZ, P4, !PT ;  /* 0x0000000507097c10 */ /* 0x000fe4000a7fe4ff */
[----:B------:R-:W-:Y:S02]  /*0d40*/  IADD3 R18, P4, PT, R8, UR4, RZ ;  /* 0x0000000408127c10 */ /* 0x000fe4000ff9e0ff */
[----:B------:R-:W3:Y:S01]  /*0d50*/  @!P2 LDG.E.64 R2, desc[UR12][R6.64] ;  /* 0x0000000c0602a981 */ /* 0x000ee2000c1e1b00 */
[----:B------:R-:W-:-:S03]  /*0d60*/  CS2R R16, SRZ ;  /* 0x0000000000107805 */ /* 0x000fc6000001ff00 */
[----:B------:R-:W4:Y:S01]  /*0d70*/  @!P3 LDG.E.64 R14, desc[UR12][R8.64] ;  /* 0x0000000c080eb981 */ /* 0x000f22000c1e1b00 */
[----:B------:R-:W-:-:S05]  /*0d80*/  IADD3.X R19, PT, PT, R9, UR5, RZ, P4, !PT ;  /* 0x0000000509137c10 */ /* 0x000fca000a7fe4ff */
[----:B------:R-:W5:Y:S01]  /*0d90*/  @!P1 LDG.E.64 R16, desc[UR12][R18.64] ;  /* 0x0000000c12109981 */ /* 0x000f62000c1e1b00 */
[----:B--2---:R-:W-:-:S05]  /*0da0*/  IADD3 R12, P4, PT, -R10, R12, RZ ;  /* 0x0000000c0a0c7210 */ /* 0x004fca0007f9e1ff */
[----:B------:R-:W-:Y:S01]  /*0db0*/  IMAD.X R13, R13, 0x1, ~R11, P4 ;  /* 0x000000010d0d7824 */ /* 0x000fe200020e0e0b */
[C---:B---3--:R-:W-:Y:S02]  /*0dc0*/  IADD3 R2, P4, PT, -R10.reuse, R2, RZ ;  /* 0x000000020a027210 */ /* 0x048fe40007f9e1ff */
[----:B----4-:R-:W-:-:S03]  /*0dd0*/  IADD3 R14, P5, PT, -R10, R14, RZ ;  /* 0x0000000e0a0e7210 */ /* 0x010fc60007fbe1ff */
[--C-:B------:R-:W-:Y:S01]  /*0de0*/  IMAD.X R3, R3, 0x1, ~R11.reuse, P4 ;  /* 0x0000000103037824 */ /* 0x100fe200020e0e0b */
[----:B------:R0:W-:Y:S01]  /*0df0*/  @!P0 STG.E.64 desc[UR12][R4.64], R12 ;  /* 0x0000000c04008986 */ /* 0x0001e2000c101b0c */
[--C-:B------:R-:W-:Y:S01]  /*0e00*/  IMAD.X R15, R15, 0x1, ~R11.reuse, P5 ;  /* 0x000000010f0f7824 */ /* 0x100fe200028e0e0b */
[----:B-----5:R-:W-:Y:S02]  /*0e10*/  IADD3 R10, P4, PT, -R10, R16, RZ ;  /* 0x000000100a0a7210 */ /* 0x020fe40007f9e1ff */
[----:B------:R0:W-:Y:S04]  /*0e20*/  @!P2 STG.E.64 desc[UR12][R6.64], R2 ;  /* 0x000000020600a986 */ /* 0x0001e8000c101b0c */
[----:B------:R0:W-:Y:S01]  /*0e30*/  @!P3 STG.E.64 desc[UR12][R8.64], R14 ;  /* 0x0000000e0800b986 */ /* 0x0001e2000c101b0c */
[----:B------:R-:W-:Y:S01]  /*0e40*/  IMAD.X R11, R17, 0x1, ~R11, P4 ;  /* 0x00000001110b7824 */ /* 0x000fe200020e0e0b */
[----:B------:R-:W-:Y:S06]  /*0e50*/  @P1 EXIT ;  /* 0x000000000000194d */ /* 0x000fec0003800000 */
[----:B------:R-:W-:Y:S01]  /*0e60*/  STG.E.64 desc[UR12][R18.64], R10 ;  /* 0x0000000a12007986 */ /* 0x000fe2000c101b0c */
[----:B------:R-:W-:Y:S05]  /*0e70*/  EXIT ;  /* 0x000000000000794d */ /* 0x000fea0003800000 */
.L_x_486:
[----:B------:R-:W0:Y:S02]  /*0e80*/  S2R R9, SR_TID.X ;  /* 0x0000000000097919 */ /* 0x000e240000002100 */
[----:B0-----:R-:W-:-:S03]  /*0e90*/  IMAD.WIDE.U32 R2, R9, 0x4, RZ ;  /* 0x0000000409027825 */ /* 0x001fc600078e00ff */
[----:B------:R-:W-:-:S04]  /*0ea0*/  ISETP.GE.U32.AND P0, PT, R2, R0, PT ;  /* 0x000000000200720c */ /* 0x000fc80003f06070 */
[----:B------:R-:W-:-:S13]  /*0eb0*/  ISETP.GE.AND.EX P0, PT, R3, R8, PT, P0 ;  /* 0x000000080300720c */ /* 0x000fda0003f06300 */
[----:B------:R-:W-:Y:S05]  /*0ec0*/  @P0 EXIT ;  /* 0x000000000000094d */ /* 0x000fea0003800000 */
[----:B------:R-:W-:Y:S01]  /*0ed0*/  IMAD.MOV.U32 R14, RZ, RZ, RZ ;  /* 0x000000ffff0e7224 */ /* 0x000fe200078e00ff */
[----:B------:R-:W0:Y:S06]  /*0ee0*/  LDCU UR4, c[0x0][0x360] ;  /* 0x00006c00ff0477ac */ /* 0x000e2c0008000800 */
.L_x_493:
[----:B-1----:R-:W-:-:S04]  /*0ef0*/  LEA R2, P0, R9, R12, 0x5 ;  /* 0x0000000c09027211 */ /* 0x002fc800078028ff */
[----:B------:R-:W-:-:S05]  /*0f00*/  LEA.HI.X R3, R9, R13, R14, 0x5, P0 ;  /* 0x0000000d09037211 */ /* 0x000fca00000f2c0e */
[----:B------:R-:W2:Y:S02]  /*0f10*/  LDG.E.ENL2.256 R16, R4, desc[UR12][R2.64] ;  /* 0xfe00000c0204797e */ /* 0x000ea40008121910 */
[C---:B--2---:R-:W-:Y:S02]  /*0f20*/  IADD3 R4, P0, PT, -R10.reuse, R4, RZ ;  /* 0x000000040a047210 */ /* 0x044fe40007f1e1ff */
[C---:B------:R-:W-:Y:S02]  /*0f30*/  IADD3 R6, P1, PT, -R10.reuse, R6, RZ ;  /* 0x000000060a067210 */ /* 0x040fe40007f3e1ff */
[C---:B------:R-:W-:Y:S01]  /*0f40*/  IADD3 R16, P2, PT, -R10.reuse, R16, RZ ;  /* 0x000000100a107210 */ /* 0x040fe20007f5e1ff */
[--C-:B------:R-:W-:Y:S01]  /*0f50*/  IMAD.X R5, R5, 0x1, ~R11.reuse, P0 ;  /* 0x0000000105057824 */ /* 0x100fe200000e0e0b */
[----:B------:R-:W-:Y:S01]  /*0f60*/  IADD3 R18, P3, PT, -R10, R18, RZ ;  /* 0x000000120a127210 */ /* 0x000fe20007f7e1ff */
[--C-:B------:R-:W-:Y:S01]  /*0f70*/  IMAD.X R7, R7, 0x1, ~R11.reuse, P1 ;  /* 0x0000000107077824 */ /* 0x100fe200008e0e0b */
[----:B0-----:R-:W-:Y:S01]  /*0f80*/  IADD3 R9, P0, PT, R9, UR4, RZ ;  /* 0x0000000409097c10 */ /* 0x001fe2000ff1e0ff */
[----:B------:R-:W-:-:S02]  /*0f90*/  IMAD.X R17, R17, 0x1, ~R11, P2 ;  /* 0x0000000111117824 */ /* 0x000fc400010e0e0b */
[----:B------:R-:W-:Y:S02]  /*0fa0*/  IMAD.X R19, R19, 0x1, ~R11, P3 ;  /* 0x0000000113137824 */ /* 0x000fe400018e0e0b */
[C---:B------:R-:W-:Y:S02]  /*0fb0*/  IMAD.SHL.U32 R15, R9.reuse, 0x4, RZ ;  /* 0x00000004090f7824 */ /* 0x040fe400078e00ff */
[----:B------:R-:W-:Y:S01]  /*0fc0*/  IMAD.X R14, RZ, RZ, R14, P0 ;  /* 0x000000ffff0e7224 */ /* 0x000fe200000e060e */
[----:B------:R1:W-:Y:S01]  /*0fd0*/  STG.E.ENL2.256 desc[UR12][R2.64], R4, R16 ;  /* 0xf80000040210797f */ /* 0x0003e2000f12180c */
[----:B------:R-:W-:Y:S02]  /*0fe0*/  LOP3.LUT P0, RZ, R9, 0xffffc000, RZ, 0xc0, !PT ;  /* 0xffffc00009ff7812 */ /* 0x000fe4000780c0ff */
[----:B------:R-:W-:Y:S02]  /*0ff0*/  ISETP.LT.U32.AND P1, PT, R15, R0, PT ;  /* 0x000000000f00720c */ /* 0x000fe40003f21070 */
[----:B------:R-:W-:-:S02]  /*1000*/  SHF.L.U64.HI R15, R9, 0x2, R14 ;  /* 0x00000002090f7819 */ /* 0x000fc4000001020e */
[----:B------:R-:W-:Y:S02]  /*1010*/  LOP3.LUT P0, RZ, R14, 0x3fffffff, RZ, 0xc0, P0 ;  /* 0x3fffffff0eff7812 */ /* 0x000fe4000000c0ff */
[----:B------:R-:W-:-:S13]  /*1020*/  ISETP.LT.AND.EX P1, PT, R15, R8, PT, P1 ;  /* 0x000000080f00720c */ /* 0x000fda0003f21310 */
[----:B------:R-:W-:Y:S05]  /*1030*/  @!P0 BRA P1, `(.L_x_493) ;  /* 0xfffffffc00ac8947 */ /* 0x000fea000083ffff */
[----:B------:R-:W-:Y:S05]  /*1040*/  EXIT ;  /* 0x000000000000794d */ /* 0x000fea0003800000 */
        .weak           $__internal_56_$__cuda_sm20_div_u16
        .type           $__internal_56_$__cuda_sm20_div_u16,@function
        .size           $__internal_56_$__cuda_sm20_div_u16,(.L_x_4210 - $__internal_56_$__cuda_sm20_div_u16)
$__internal_56_$__cuda_sm20_div_u16:
        /* <DEDUP_REMOVED lines=19> */
[----:B------:R-:W-:Y:S05]  /*1180*/  RET.REL.NODEC R4 `(_ZN2at6native61_GLOBAL__N__44eb8e94_28_ForeachBinaryOpScalarList_cu_dda10a6925multi_tensor_apply_kernelINS1_28TensorListScalarListMetadataIlLi1EEENS1_25BinaryOpScalarListFunctorIlLi1ELi1ELi0EEEJSt5minusIlEEEEvT_T0_DpT1_) ;  /* 0xffffffec049c7950 */ /* 0x000fea0003c3ffff */
.L_x_494:
        /* <DEDUP_REMOVED lines=15> */
.L_x_4210:


//--------------------- .text._ZN2at6native61_GLOBAL__N__44eb8e94_28_ForeachBinaryOpScalarList_cu_dda10a6925multi_tensor_apply_kernelINS1_28TensorListScalarListMetadataIiLi1EEENS1_25BinaryOpScalarListFunctorIiLi1ELi1ELi0EEEJSt5minusIiEEEEvT_T0_DpT1_ --------------------------
	.section	.text._ZN2at6native61_GLOBAL__N__44eb8e94_28_ForeachBinaryOpScalarList_cu_dda10a6925multi_tensor_apply_kernelINS1_28TensorListScalarListMetadataIiLi1EEENS1_25BinaryOpScalarListFunctorIiLi1ELi1ELi0EEEJSt5minusIiEEEEvT_T0_DpT1_,"ax",@progbits
	.align	128
.text._ZN2at6native61_GLOBAL__N__44eb8e94_28_ForeachBinaryOpScalarList_cu_dda10a6925multi_tensor_apply_kernelINS1_28TensorListScalarListMetadataIiLi1EEENS1_25BinaryOpScalarListFunctorIiLi1ELi1ELi0EEEJSt5minusIiEEEEvT_T0_DpT1_:
        .type           _ZN2at6native61_GLOBAL__N__44eb8e94_28_ForeachBinaryOpScalarList_cu_dda10a6925multi_tensor_apply_kernelINS1_28TensorListScalarListMetadataIiLi1EEENS1_25BinaryOpScalarListFunctorIiLi1ELi1ELi0EEEJSt5minusIiEEEEvT_T0_DpT1_,@function
        .size           _ZN2at6native61_GLOBAL__N__44eb8e94_28_ForeachBinaryOpScalarList_cu_dda10a6925multi_tensor_apply_kernelINS1_28TensorListScalarListMetadataIiLi1EEENS1_25BinaryOpScalarListFunctorIiLi1ELi1ELi0EEEJSt5minusIiEEEEvT_T0_DpT1_,(.L_x_4212 - _ZN2at6native61_GLOBAL__N__44eb8e94_28_ForeachBinaryOpScalarList_cu_dda10a6925multi_tensor_apply_kernelINS1_28TensorListScalarListMetadataIiLi1EEENS1_25BinaryOpScalarListFunctorIiLi1ELi1ELi0EEEJSt5minusIiEEEEvT_T0_DpT1_)
        .other          _ZN2at6native61_GLOBAL__N__44eb8e94_28_ForeachBinaryOpScalarList_cu_dda10a6925multi_tensor_apply_kernelINS1_28TensorListScalarListMetadataIiLi1EEENS1_25BinaryOpScalarListFunctorIiLi1ELi1ELi0EEEJSt5minusIiEEEEvT_T0_DpT1_,@"STO_CUDA_ENTRY STV_DEFAULT"
_ZN2at6native61_GLOBAL__N__44eb8e94_28_ForeachBinaryOpScalarList_cu_dda10a6925multi_tensor_apply_kernelINS1_28TensorListScalarListMetadataIiLi1EEENS1_25BinaryOpScalarListFunctorIiLi1ELi1ELi0EEEJSt5minusIiEEEEvT_T0_DpT1_:
        /* <DEDUP_REMOVED lines=38> */
[----:B------:R-:W-:Y:S05]  /*0260*/  CALL.REL.NOINC `($__internal_57_$__cuda_sm20_div_u16) ;  /* 0x0000000800c87944 */ /* 0x000fea0003c00000 */
        /* <DEDUP_REMOVED lines=16> */
.L_x_497:
        /* <DEDUP_REMOVED lines=38> */
[----:B--2---:R-:W-:Y:S01]  /*05d0*/  @!P2 VIADD R19, R2, -UR12 ;  /* 0x8000000c0213ac36 */ /* 0x004fe20008000000 */
[----:B------:R-:W-:Y:S01]  /*05e0*/  LEA R2, P6, R23, R12, 0x2 ;  /* 0x0000000c17027211 */ /* 0x000fe200078c10ff */
[----:B---3--:R-:W-:-:S03]  /*05f0*/  @!P3 VIADD R21, R3, -UR12 ;  /* 0x8000000c0315bc36 */ /* 0x008fc60008000000 */
[----:B------:R-:W-:Y:S01]  /*0600*/  LEA.HI.X R3, R25, R13, RZ, 0x2, P6 ;  /* 0x0000000d19037211 */ /* 0x000fe200030f14ff */
[----:B------:R0:W-:Y:S01]  /*0610*/  @!P2 STG.E desc[UR14][R12.64], R19 ;  /* 0x000000130c00a986 */ /* 0x0001e2000c10190e */
[----:B------:R-:W-:-:S03]  /*0620*/  IADD3 R16, P6, PT, R16, UR11, RZ ;  /* 0x0000000b10107c10 */ /* 0x000fc6000ffde0ff */
[----:B------:R1:W-:Y:S01]  /*0630*/  @!P3 STG.E desc[UR14][R10.64], R21 ;  /* 0x000000150a00b986 */ /* 0x0003e2000c10190e */
[----:B----4-:R-:W-:Y:S02]  /*0640*/  @!P4 VIADD R17, R17, -UR12 ;  /* 0x8000000c1111cc36 */ /* 0x010fe40008000000 */
        /* <DEDUP_REMOVED lines=9> */
[----:B-----5:R-:W-:Y:S01]  /*06e0*/  @!P1 VIADD R7, R7, -UR12 ;  /* 0x8000000c07079c36 */ /* 0x020fe20008000000 */
        /* <DEDUP_REMOVED lines=28> */
[----:B0-----:R-:W-:Y:S02]  /*08b0*/  @!P2 VIADD R5, R14, -UR12 ;  /* 0x8000000c0e05ac36 */ /* 0x001fe40008000000 */
[----:B--2---:R-:W-:-:S03]  /*08c0*/  @!P5 VIADD R15, R15, -UR12 ;  /* 0x8000000c0f0fdc36 */ /* 0x004fc60008000000 */
[----:B------:R1:W-:Y:S01]  /*08d0*/  @!P2 STG.E desc[UR14][R2.64], R5 ;  /* 0x000000050200a986 */ /* 0x0003e2000c10190e */
[----:B---3--:R-:W-:-:S03]  /*08e0*/  @!P3 VIADD R7, R16, -UR12 ;  /* 0x8000000c1007bc36 */ /* 0x008fc60008000000 */
[----:B------:R1:W-:Y:S01]  /*08f0*/  @!P5 STG.E desc[UR14][R8.64], R15 ;  /* 0x0000000f0800d986 */ /* 0x0003e2000c10190e */
[----:B----4-:R-:W-:-:S03]  /*0900*/  @!P4 VIADD R17, R17, -UR12 ;  /* 0x8000000c1111cc36 */ /* 0x010fc60008000000 */
[----:B------:R1:W-:Y:S04]  /*0910*/  @!P3 STG.E desc[UR14][R12.64], R7 ;  /* 0x000000070c00b986 */ /* 0x0003e8000c10190e */
[----:B------:R1:W-:Y:S01]  /*0920*/  @!P4 STG.E desc[UR14][R10.64], R17 ;  /* 0x000000110a00c986 */ /* 0x0003e2000c10190e */
[----:B------:R-:W-:Y:S05]  /*0930*/  @P1 BRA `(.L_x_497) ;  /* 0xfffffff8008c1947 */ /* 0x000fea000383ffff */
.L_x_496:
        /* <DEDUP_REMOVED lines=34> */
[----:B--2---:R-:W-:Y:S02]  /*0b60*/  VIADD R13, R0, -UR12 ;  /* 0x8000000c000d7c36 */ /* 0x004fe40008000000 */
[----:B---3--:R-:W-:-:S03]  /*0b70*/  VIADD R15, R10, -UR12 ;  /* 0x8000000c0a0f7c36 */ /* 0x008fc60008000000 */
[----:B------:R0:W-:Y:S01]  /*0b80*/  @!P0 STG.E desc[UR14][R2.64], R13 ;  /* 0x0000000d02008986 */ /* 0x0001e2000c10190e */
[----:B----4-:R-:W-:-:S03]  /*0b90*/  VIADD R11, R11, -UR12 ;  /* 0x8000000c0b0b7c36 */ /* 0x010fc60008000000 */
[----:B------:R0:W-:Y:S04]  /*0ba0*/  @!P1 STG.E desc[UR14][R6.64], R15 ;  /* 0x0000000f06009986 */ /* 0x0001e8000c10190e */
[----:B------:R0:W-:Y:S01]  /*0bb0*/  @!P2 STG.E desc[UR14][R4.64], R11 ;  /* 0x0000000b0400a986 */ /* 0x0001e2000c10190e */
[----:B-----5:R-:W-:Y:S01]  /*0bc0*/  VIADD R17, R12, -UR12 ;  /* 0x8000000c0c117c36 */ /* 0x020fe20008000000 */
[----:B------:R-:W-:Y:S06]  /*0bd0*/  @P3 EXIT ;  /* 0x000000000000394d */ /* 0x000fec0003800000 */
[----:B------:R-:W-:Y:S01]  /*0be0*/  STG.E desc[UR14][R8.64], R17 ;  /* 0x0000001108007986 */ /* 0x000fe2000c10190e */
[----:B------:R-:W-:Y:S05]  /*0bf0*/  EXIT ;  /* 0x000000000000794d */ /* 0x000fea0003800000 */
.L_x_495:
[----:B------:R-:W0:Y:S02]  /*0c00*/  S2R R8, SR_TID.X ;  /* 0x0000000000087919 */ /* 0x000e240000002100 */
[----:B0-----:R-:W-:-:S03]  /*0c10*/  IMAD.WIDE.U32 R2, R8, 0x4, RZ ;  /* 0x0000000408027825 */ /* 0x001fc600078e00ff */
[----:B------:R-:W-:-:S04]  /*0c20*/  ISETP.GE.U32.AND P0, PT, R2, UR16, PT ;  /* 0x0000001002007c0c */ /* 0x000fc8000bf06070 */
[----:B------:R-:W-:-:S13]  /*0c30*/  ISETP.GE.AND.EX P0, PT, R3, UR10, PT, P0 ;  /* 0x0000000a03007c0c */ /* 0x000fda000bf06300 */
[----:B------:R-:W-:Y:S05]  /*0c40*/  @P0 EXIT ;  /* 0x000000000000094d */ /* 0x000fea0003800000 */
[----:B------:R-:W-:Y:S01]  /*0c50*/  IMAD.MOV.U32 R9, RZ, RZ, RZ ;  /* 0x000000ffff097224 */ /* 0x000fe200078e00ff */
[----:B------:R-:W0:Y:S06]  /*0c60*/  LDCU UR4, c[0x0][0x360] ;  /* 0x00006c00ff0477ac */ /* 0x000e2c0008000800 */
.L_x_498:
        /* <DEDUP_REMOVED lines=18> */
        .weak           $__internal_57_$__cuda_sm20_div_u16
        .type           $__internal_57_$__cuda_sm20_div_u16,@function
        .size           $__internal_57_$__cuda_sm20_div_u16,(.L_x_4212 - $__internal_57_$__cuda_sm20_div_u16)
$__internal_57_$__cuda_sm20_div_u16:
        /* <DEDUP_REMOVED lines=18> */
[----:B------:R-:W-:Y:S06]  /*0eb0*/  RET.REL.NODEC R2 `(_ZN2at6native61_GLOBAL__N__44eb8e94_28_ForeachBinaryOpScalarList_cu_dda10a6925multi_tensor_apply_kernelINS1_28TensorListScalarListMetadataIiLi1EEENS1_25BinaryOpScalarListFunctorIiLi1ELi1ELi0EEEJSt5minusIiEEEEvT_T0_DpT1_) ;  /* 0xfffffff002507950 */ /* 0x000fec0003c3ffff */
.L_x_499:
        /* <DEDUP_REMOVED lines=12> */
.L_x_4212:


//--------------------- .text._ZN2at6native61_GLOBAL__N__44eb8e94_28_ForeachBinaryOpScalarList_cu_dda10a6925multi_tensor_apply_kernelINS1_28TensorListScalarListMetadataIaLi1EEENS1_25BinaryOpScalarListFunctorIaLi1ELi1ELi0EEEJSt5minusIaEEEEvT_T0_DpT1_ --------------------------
	.section	.text._ZN2at6native61_GLOBAL__N__44eb8e94_28_ForeachBinaryOpScalarList_cu_dda10a6925multi_tensor_apply_kernelINS1_28TensorListScalarListMetadataIaLi1EEENS1_25BinaryOpScalarListFunctorIaLi1ELi1ELi0EEEJSt5minusIaEEEEvT_T0_DpT1_,"ax",@progbits
	.align	128
.text._ZN2at6native61_GLOBAL__N__44eb8e94_28_ForeachBinaryOpScalarList_cu_dda10a6925multi_tensor_apply_kernelINS1_28TensorListScalarListMetadataIaLi1EEENS1_25BinaryOpScalarListFunctorIaLi1ELi1ELi0EEEJSt5minusIaEEEEvT_T0_DpT1_:
        .type           _ZN2at6native61_GLOBAL__N__44eb8e94_28_ForeachBinaryOpScalarList_cu_dda10a6925multi_tensor_apply_kernelINS1_28TensorListScalarListMetadataIaLi1EEENS1_25BinaryOpScalarListFunctorIaLi1ELi1ELi0EEEJSt5minusIaEEEEvT_T0_DpT1_,@function
        .size           _ZN2at6native61_GLOBAL__N__44eb8e94_28_ForeachBinaryOpScalarList_cu_dda10a6925multi_tensor_apply_kernelINS1_28TensorListScalarListMetadataIaLi1EEENS1_25BinaryOpScalarListFunctorIaLi1ELi1ELi0EEEJSt5minusIaEEEEvT_T0_DpT1_,(.L_x_4214 - _ZN2at6native61_GLOBAL__N__44eb8e94_28_ForeachBinaryOpScalarList_cu_dda10a6925multi_tensor_apply_kernelINS1_28TensorListScalarListMetadataIaLi1EEENS1_25BinaryOpScalarListFunctorIaLi1ELi1ELi0EEEJSt5minusIaEEEEvT_T0_DpT1_)
        .other          _ZN2at6native61_GLOBAL__N__44eb8e94_28_ForeachBinaryOpScalarList_cu_dda10a6925multi_tensor_apply_kernelINS1_28TensorListScalarListMetadataIaLi1EEENS1_25BinaryOpScalarListFunctorIaLi1ELi1ELi0EEEJSt5minusIaEEEEvT_T0_DpT1_,@"STO_CUDA_ENTRY STV_DEFAULT"
_ZN2at6native61_GLOBAL__N__44eb8e94_28_ForeachBinaryOpScalarList_cu_dda10a6925multi_tensor_apply_kernelINS1_28TensorListScalarListMetadataIaLi1EEENS1_25BinaryOpScalarListFunctorIaLi1ELi1ELi0EEEJSt5minusIaEEEEvT_T0_DpT1_:
        /* <DEDUP_REMOVED lines=40> */
[----:B------:R-:W-:Y:S05]  /*0280*/  CALL.REL.NOINC `($__internal_58_$__cuda_sm20_div_u16) ;  /* 0x0000001000007944 */ /* 0x000fea0003c00000 */
        /* <DEDUP_REMOVED lines=32> */
.L_x_502:
[C---:B------:R-:W-:Y:S02]  /*0490*/  IADD3 R4, P0, PT, R2.reuse, UR27, RZ ;  /* 0x0000001b02047c10 */ /* 0x040fe4000ff1e0ff */
[----:B------:R-:W-:Y:S02]  /*04a0*/  ISETP.GE.U32.AND P2, PT, R2, UR39, PT ;  /* 0x0000002702007c0c */ /* 0x000fe4000bf46070 */
[----:B------:R-:W-:Y:S01]  /*04b0*/  ISETP.GE.U32.AND P3, PT, R4, UR39, PT ;  /* 0x0000002704007c0c */ /* 0x000fe2000bf66070 */
[----:B------:R-:W-:Y:S01]  /*04c0*/  IMAD.X R3, RZ, RZ, R0, P0 ;  /* 0x000000ffff037224 */ /* 0x000fe200000e0600 */
[----:B------:R-:W-:Y:S02]  /*04d0*/  ISETP.GE.AND.EX P2, PT, R0, UR40, PT, P2 ;  /* 0x0000002800007c0c */ /* 0x000fe4000bf46320 */
[----:B------:R-:W-:Y:S02]  /*04e0*/  IADD3 R6, P0, PT, R2, UR24, RZ ;  /* 0x0000001802067c10 */ /* 0x000fe4000ff1e0ff */
[----:B------:R-:W-:-:S02]  /*04f0*/  ISETP.GE.AND.EX P3, PT, R3, UR40, PT, P3 ;  /* 0x0000002803007c0c */ /* 0x000fc4000bf66330 */
[----:B------:R-:W-:Y:S02]  /*0500*/  IADD3.X R7, PT, PT, R0, UR25, RZ, P0, !PT ;  /* 0x0000001900077c10 */ /* 0x000fe400087fe4ff */
[----:B------:R-:W-:Y:S02]  /*0510*/  PRMT R9, RZ, 0x7610, R9 ;  /* 0x00007610ff097816 */ /* 0x000fe40000000009 */
[----:B------:R-:W-:Y:S02]  /*0520*/  PRMT R16, RZ, 0x7610, R16 ;  /* 0x00007610ff107816 */ /* 0x000fe40000000010 */
[----:B------:R-:W-:Y:S02]  /*0530*/  IADD3 R20, P1, PT, R4, UR27, RZ ;  /* 0x0000001b04147c10 */ /* 0x000fe4000ff3e0ff */
[----:B------:R-:W2:Y:S03]  /*0540*/  @!P2 LDG.E.U8 R9, desc[UR22][R6.64] ;  /* 0x000000160609a981 */ /* 0x000ea6000c1e1100 */
[----:B------:R-:W-:-:S04]  /*0550*/  @!P3 IADD3 R10, P0, PT, R2, UR30, RZ ;  /* 0x0000001e020abc10 */ /* 0x000fc8000ff1e0ff */
[----:B------:R-:W-:Y:S01]  /*0560*/  @!P3 IADD3.X R11, PT, PT, R0, UR31, RZ, P0, !PT ;  /* 0x0000001f000bbc10 */ /* 0x000fe200087fe4ff */
[----:B------:R-:W-:Y:S01]  /*0570*/  IMAD.X R17, RZ, RZ, R3, P1 ;  /* 0x000000ffff117224 */ /* 0x000fe200008e0603 */
[----:B------:R-:W-:-:S03]  /*0580*/  IADD3 R18, P4, PT, R20, UR27, RZ ;  /* 0x0000001b14127c10 */ /* 0x000fc6000ff9e0ff */
[----:B------:R0:W3:Y:S01]  /*0590*/  @!P3 LDG.E.U8 R16, desc[UR22][R10.64] ;  /* 0x000000160a10b981 */ /* 0x0000e2000c1e1100 */
[----:B------:R-:W-:Y:S01]  /*05a0*/  ISETP.GE.U32.AND P0, PT, R20, UR39, PT ;  /* 0x0000002714007c0c */ /* 0x000fe2000bf06070 */
[----:B------:R-:W-:Y:S01]  /*05b0*/  IMAD.X R19, RZ, RZ, R17, P4 ;  /* 0x000000ffff137224 */ /* 0x000fe200020e0611 */
[----:B------:R-:W-:Y:S02]  /*05c0*/  ISETP.GE.U32.AND P1, PT, R18, UR39, PT ;  /* 0x0000002712007c0c */ /* 0x000fe4000bf26070 */
[----:B------:R-:W-:Y:S02]  /*05d0*/  ISETP.GE.AND.EX P0, PT, R17, UR40, PT, P0 ;  /* 0x0000002811007c0c */ /* 0x000fe4000bf06300 */
[----:B------:R-:W-:Y:S02]  /*05e0*/  ISETP.GE.AND.EX P1, PT, R19, UR40, PT, P1 ;  /* 0x0000002813007c0c */ /* 0x000fe4000bf26310 */
[----:B------:R-:W-:Y:S02]  /*05f0*/  PRMT R8, RZ, 0x7610, R8 ;  /* 0x00007610ff087816 */ /* 0x000fe40000000008 */
[----:B------:R-:W-:-:S07]  /*0600*/  PRMT R5, RZ, 0x7610, R5 ;  /* 0x00007610ff057816 */ /* 0x000fce0000000005 */
[C---:B------:R-:W-:Y:S02]  /*0610*/  @!P0 IADD3 R12, P4, PT, R2.reuse, UR32, RZ ;  /* 0x00000020020c8c10 */ /* 0x040fe4000ff9e0ff */
[----:B------:R-:W-:Y:S02]  /*0620*/  @!P1 IADD3 R14, P5, PT, R2, UR33, RZ ;  /* 0x00000021020e9c10 */ /* 0x000fe4000ffbe0ff */
[C---:B------:R-:W-:Y:S02]  /*0630*/  @!P0 IADD3.X R13, PT, PT, R0.reuse, UR16, RZ, P4, !PT ;  /* 0x00000010000d8c10 */ /* 0x040fe4000a7fe4ff */
[----:B------:R-:W-:-:S03]  /*0640*/  @!P1 IADD3.X R15, PT, PT, R0, UR14, RZ, P5, !PT ;  /* 0x0000000e000f9c10 */ /* 0x000fc6000affe4ff */
[----:B------:R1:W4:Y:S04]  /*0650*/  @!P0 LDG.E.U8 R8, desc[UR22][R12.64] ;  /* 0x000000160c088981 */ /* 0x000328000c1e1100 */
[----:B------:R3:W5:Y:S01]  /*0660*/  @!P1 LDG.E.U8 R5, desc[UR22][R14.64] ;  /* 0x000000160e059981 */ /* 0x000762000c1e1100 */
[----:B------:R-:W-:Y:S01]  /*0670*/  VOTEU.ALL UP0, P2 ;  /* 0x0000000000ff7886 */ /* 0x000fe20001000000 */
[----:B------:R-:W-:-:S04]  /*0680*/  VOTEU.ALL UP1, P3 ;  /* 0x0000000000ff7886 */ /* 0x000fc80001820000 */
[----:B------:R-:W-:Y:S02]  /*0690*/  @!UP0 UIADD3 UR10, UPT, UPT, URZ, -UR7, URZ ;  /* 0x80000007ff0a8290 */ /* 0x000fe4000fffe0ff */
[----:B------:R-:W-:Y:S01]  /*06a0*/  @!UP1 UIADD3 UR15, UPT, UPT, URZ, -UR7, URZ ;  /* 0x80000007ff0f9290 */ /* 0x000fe2000fffe0ff */
[----:B------:R-:W-:Y:S01]  /*06b0*/  ISETP.GE.U32.AND P0, PT, R20, UR39, PT ;  /* 0x0000002714007c0c */ /* 0x000fe2000bf06070 */
[----:B------:R-:W-:Y:S02]  /*06c0*/  @!UP0 UPRMT UR10, UR10, 0x7710, URZ ;  /* 0x000077100a0a8896 */ /* 0x000fe400080000ff */
[----:B------:R-:W-:Y:S01]  /*06d0*/  @!UP1 UPRMT UR15, UR15, 0x7710, URZ ;  /* 0x000077100f0f9896 */ /* 0x000fe200080000ff */
[----:B0-----:R-:W-:Y:S02]  /*06e0*/  @!P3 IADD3 R10, P5, PT, R2, UR30, RZ ;  /* 0x0000001e020abc10 */ /* 0x001fe4000ffbe0ff */
[----:B------:R-:W-:Y:S02]  /*06f0*/  ISETP.GE.AND.EX P0, PT, R17, UR40, PT, P0 ;  /* 0x0000002811007c0c */ /* 0x000fe4000bf06300 */
[----:B------:R-:W-:-:S02]  /*0700*/  IADD3 R18, P4, PT, R18, UR27, RZ ;  /* 0x0000001b12127c10 */ /* 0x000fc4000ff9e0ff */
[----:B------:R-:W-:-:S03]  /*0710*/  @!P3 IADD3.X R11, PT, PT, R0, UR31, RZ, P5, !PT ;  /* 0x0000001f000bbc10 */ /* 0x000fc6000affe4ff */
[----:B------:R-:W-:Y:S01]  /*0720*/  IMAD.X R19, RZ, RZ, R19, P4 ;  /* 0x000000ffff137224 */ /* 0x000fe200020e0613 */
[----:B------:R-:W-:-:S05]  /*0730*/  VOTEU.ALL UP1, P1 ;  /* 0x0000000000ff7886 */ /* 0x000fca0000820000 */
[----:B-1----:R-:W-:Y:S01]  /*0740*/  @!P0 IADD3 R12, P6, PT, R2, UR32, RZ ;  /* 0x00000020020c8c10 */ /* 0x002fe2000ffde0ff */
[----:B------:R-:W-:-:S03]  /*0750*/  VOTEU.ALL UP0, P0 ;  /* 0x0000000000ff7886 */ /* 0x000fc60000000000 */
[----:B------:R-:W-:Y:S01]  /*0760*/  @!P0 IADD3.X R13, PT, PT, R0, UR16, RZ, P6, !PT ;  /* 0x00000010000d8c10 */ /* 0x000fe2000b7fe4ff */
[----:B--2---:R-:W-:-:S05]  /*0770*/  @!P2 VIADD R9, R9, UR10 ;  /* 0x0000000a0909ac36 */ /* 0x004fca0008000000 */
[----:B------:R0:W-:Y:S01]  /*0780*/  @!P2 STG.E.U8 desc[UR22][R6.64], R9 ;  /* 0x000000090600a986 */ /* 0x0001e2000c101116 */
[----:B------:R-:W-:Y:S01]  /*0790*/  ISETP.GE.U32.AND P2, PT, R18, UR39, PT ;  /* 0x0000002712007c0c */ /* 0x000fe2000bf46070 */
[----:B---3--:R-:W-:-:S05]  /*07a0*/  @!P3 VIADD R15, R16, UR15 ;  /* 0x0000000f100fbc36 */ /* 0x008fca0008000000 */
[----:B------:R4:W-:Y:S01]  /*07b0*/  @!P3 STG.E.U8 desc[UR22][R10.64], R15 ;  /* 0x0000000f0a00b986 */ /* 0x0009e2000c101116 */
[----:B------:R-:W-:Y:S02]  /*07c0*/  IADD3 R18, P3, PT, R18, UR27, RZ ;  /* 0x0000001b12127c10 */ /* 0x000fe4000ff7e0ff */
[----:B------:R-:W-:Y:S02]  /*07d0*/  ISETP.GE.AND.EX P2, PT, R19, UR40, PT, P2 ;  /* 0x0000002813007c0c */ /* 0x000fe4000bf46320 */
[C---:B------:R-:W-:Y:S01]  /*07e0*/  ISETP.GE.U32.AND P4, PT, R18.reuse, UR39, PT ;  /* 0x0000002712007c0c */ /* 0x040fe2000bf86070 */
[----:B------:R-:W-:Y:S01]  /*07f0*/  IMAD.X R19, RZ, RZ, R19, P3 ;  /* 0x000000ffff137224 */ /* 0x000fe200018e0613 */
[----:B------:R-:W-:Y:S01]  /*0800*/  IADD3 R18, P5, PT, R18, UR27, RZ ;  /* 0x0000001b12127c10 */ /* 0x000fe2000ffbe0ff */
[----:B------:R-:W-:-:S03]  /*0810*/  @!UP0 UIADD3 UR10, UPT, UPT, URZ, -UR7, URZ ;  /* 0x80000007ff0a8290 */ /* 0x000fc6000fffe0ff */
[----:B0-----:R-:W-:Y:S02]  /*0820*/  IADD3 R6, P6, PT, R18, UR27, RZ ;  /* 0x0000001b12067c10 */ /* 0x001fe4000ffde0ff */
[----:B------:R-:W-:Y:S01]  /*0830*/  ISETP.GE.AND.EX P4, PT, R19, UR40, PT, P4 ;  /* 0x0000002813007c0c */ /* 0x000fe2000bf86340 */
[----:B------:R-:W-:Y:S01]  /*0840*/  IMAD.X R19, RZ, RZ, R19, P5 ;  /* 0x000000ffff137224 */ /* 0x000fe200028e0613 */
[----:B------:R-:W-:Y:S01]  /*0850*/  ISETP.GE.U32.AND P5, PT, R6, UR39, PT ;  /* 0x0000002706007c0c */ /* 0x000fe2000bfa6070 */
[----:B------:R-:W-:Y:S01]  /*0860*/  @!UP1 UIADD3 UR15, UPT, UPT, URZ, -UR7, URZ ;  /* 0x80000007ff0f9290 */ /* 0x000fe2000fffe0ff */
[----:B------:R-:W-:Y:S01]  /*0870*/  ISETP.GE.U32.AND P3, PT, R18, UR39, PT ;  /* 0x0000002712007c0c */ /* 0x000fe2000bf66070 */
[----:B------:R-:W-:Y:S01]  /*0880*/  IMAD.X R6, RZ, RZ, R19, P6 ;  /* 0x000000ffff067224 */ /* 0x000fe200030e0613 */
[----:B------:R-:W-:Y:S01]  /*0890*/  @!P1 IADD3 R20, P6, PT, R2, UR33, RZ ;  /* 0x0000002102149c10 */ /* 0x000fe2000ffde0ff */
[----:B------:R-:W-:Y:S02]  /*08a0*/  @!UP0 UPRMT UR10, UR10, 0x7710, URZ ;  /* 0x000077100a0a8896 */ /* 0x000fe400080000ff */
[----:B------:R-:W-:Y:S01]  /*08b0*/  @!UP1 UPRMT UR15, UR15, 0x7710, URZ ;  /* 0x000077100f0f9896 */ /* 0x000fe200080000ff */
[----:B------:R-:W-:-:S02]  /*08c0*/  ISETP.GE.AND.EX P3, PT, R19, UR40, PT, P3 ;  /* 0x0000002813007c0c */ /* 0x000fc4000bf66330 */
[----:B------:R-:W-:Y:S02]  /*08d0*/  ISETP.GE.AND.EX P5, PT, R6, UR40, PT, P5 ;  /* 0x0000002806007c0c */ /* 0x000fe4000bfa6350 */
[----:B------:R-:W-:Y:S02]  /*08e0*/  @!P1 IADD3.X R21, PT, PT, R0, UR14, RZ, P6, !PT ;  /* 0x0000000e00159c10 */ /* 0x000fe4000b7fe4ff */
[----:B------:R-:W-:Y:S01]  /*08f0*/  IADD3 R6, P6, PT, R2, UR37, RZ ;  /* 0x0000002502067c10 */ /* 0x000fe2000ffde0ff */
[----:B----4-:R-:W-:Y:S01]  /*0900*/  @!P0 VIADD R11, R8, UR10 ;  /* 0x0000000a080b8c36 */ /* 0x010fe20008000000 */
[----:B------:R-:W-:Y:S01]  /*0910*/  PRMT R10, RZ, 0x7610, R10 ;  /* 0x00007610ff0a7816 */ /* 0x000fe2000000000a */
[----:B-----5:R-:W-:Y:S01]  /*0920*/  @!P1 VIADD R23, R5, UR15 ;  /* 0x0000000f05179c36 */ /* 0x020fe20008000000 */
[----:B------:R-:W-:Y:S02]  /*0930*/  IADD3.X R7, PT, PT, R0, UR38, RZ, P6, !PT ;  /* 0x0000002600077c10 */ /* 0x000fe4000b7fe4ff */
[----:B------:R0:W-:Y:S01]  /*0940*/  @!P0 STG.E.U8 desc[UR22][R12.64], R11 ;  /* 0x0000000b0c008986 */ /* 0x0001e2000c101116 */
[----:B------:R-:W-:-:S03]  /*0950*/  @!P4 IADD3 R14, P0, PT, R2, UR36, RZ ;  /* 0x00000024020ecc10 */ /* 0x000fc6000ff1e0ff */
[----:B------:R1:W-:Y:S01]  /*0960*/  @!P1 STG.E.U8 desc[UR22][R20.64], R23 ;  /* 0x0000001714009986 */ /* 0x0003e2000c101116 */
[----:B------:R-:W-:-:S03]  /*0970*/  @!P3 IADD3 R16, P1, PT, R2, UR34, RZ ;  /* 0x000000220210bc10 */ /* 0x000fc6000ff3e0ff */
[----:B------:R-:W2:Y:S01]  /*0980*/  @!P2 LDG.E.U8 R10, desc[UR22][R6.64] ;  /* 0x00000016060aa981 */ /* 0x000ea2000c1e1100 */
[----:B------:R-:W-:Y:S02]  /*0990*/  @!P4 IADD3.X R15, PT, PT, R0, UR19, RZ, P0, !PT ;  /* 0x00000013000fcc10 */ /* 0x000fe400087fe4ff */
[----:B------:R-:W-:Y:S02]  /*09a0*/  @!P5 IADD3 R18, P0, PT, R2, UR35, RZ ;  /* 0x000000230212dc10 */ /* 0x000fe4000ff1e0ff */
[----:B------:R-:W-:Y:S02]  /*09b0*/  PRMT R9, RZ, 0x7610, R9 ;  /* 0x00007610ff097816 */ /* 0x000fe40000000009 */
[----:B------:R-:W-:Y:S02]  /*09c0*/  PRMT R8, RZ, 0x7610, R8 ;  /* 0x00007610ff087816 */ /* 0x000fe40000000008 */
[----:B------:R-:W-:Y:S02]  /*09d0*/  PRMT R5, RZ, 0x7610, R5 ;  /* 0x00007610ff057816 */ /* 0x000fe40000000005 */
[C---:B------:R-:W-:Y:S01]  /*09e0*/  @!P3 IADD3.X R17, PT, PT, R0.reuse, UR13, RZ, P1, !PT ;  /* 0x0000000d0011bc10 */ /* 0x040fe20008ffe4ff */
[----:B------:R3:W4:Y:S01]  /*09f0*/  @!P4 LDG.E.U8 R9, desc[UR22][R14.64] ;  /* 0x000000160e09c981 */ /* 0x000722000c1e1100 */
[----:B------:R-:W-:-:S03]  /*0a00*/  @!P5 IADD3.X R19, PT, PT, R0, UR11, RZ, P0, !PT ;  /* 0x0000000b0013dc10 */ /* 0x000fc600087fe4ff */
[----:B------:R-:W5:Y:S04]  /*0a10*/  @!P3 LDG.E.U8 R8, desc[UR22][R16.64] ;  /* 0x000000161008b981 */ /* 0x000f68000c1e1100 */
[----:B------:R-:W5:Y:S01]  /*0a20*/  @!P5 LDG.E.U8 R5, desc[UR22][R18.64] ;  /* 0x000000161205d981 */ /* 0x000f62000c1e1100 */
[----:B0-----:R-:W-:-:S05]  /*0a30*/  IMAD.U32 R11, RZ, RZ, UR27 ;  /* 0x0000001bff0b7e24 */ /* 0x001fca000f8e00ff */
[----:B------:R-:W-:Y:S01]  /*0a40*/  IADD3 R4, P0, P4, R11, UR27, R4 ;  /* 0x0000001b0b047c10 */ /* 0x000fe2000fc1e004 */
[----:B------:R-:W-:-:S03]  /*0a50*/  IMAD.U32 R12, RZ, RZ, UR27 ;  /* 0x0000001bff0c7e24 */ /* 0x000fc6000f8e00ff */
[----:B------:R-:W-:Y:S02]  /*0a60*/  IADD3 R11, P1, P6, R11, UR27, R4 ;  /* 0x0000001b0b0b7c10 */ /* 0x000fe4000fe3e004 */
[----:B------:R-:W-:Y:S02]  /*0a70*/  IADD3.X R4, PT, PT, RZ, RZ, R3, P0, P4 ;  /* 0x000000ffff047210 */ /* 0x000fe400007e8403 */
[----:B------:R-:W-:Y:S02]  /*0a80*/  ISETP.GE.U32.AND P0, PT, R11, UR39, PT ;  /* 0x000000270b007c0c */ /* 0x000fe4000bf06070 */
[----:B------:R-:W-:Y:S02]  /*0a90*/  IADD3.X R4, PT, PT, RZ, RZ, R4, P1, P6 ;  /* 0x000000ffff047210 */ /* 0x000fe40000fec404 */
[----:B------:R-:W-:Y:S02]  /*0aa0*/  IADD3 R3, P4, P5, R12, UR27, R11 ;  /* 0x0000001b0c037c10 */ /* 0x000fe4000fd9e00b */
[----:B------:R-:W-:-:S02]  /*0ab0*/  ISETP.GE.AND.EX P0, PT, R4, UR40, PT, P0 ;  /* 0x0000002804007c0c */ /* 0x000fc4000bf06300 */
[----:B------:R-:W-:Y:S02]  /*0ac0*/  ISETP.GE.U32.AND P1, PT, R3, UR39, PT ;  /* 0x0000002703007c0c */ /* 0x000fe4000bf26070 */
[----:B------:R-:W-:Y:S01]  /*0ad0*/  IADD3.X R3, PT, PT, RZ, RZ, R4, P4, P5 ;  /* 0x000000ffff037210 */ /* 0x000fe200027ea404 */
[----:B------:R-:W-:-:S03]  /*0ae0*/  VOTEU.ALL UP0, P2 ;  /* 0x0000000000ff7886 */ /* 0x000fc60001000000 */
[----:B------:R-:W-:Y:S02]  /*0af0*/  ISETP.GE.AND.EX P1, PT, R3, UR40, PT, P1 ;  /* 0x0000002803007c0c */ /* 0x000fe4000bf26310 */
[----:B------:R-:W-:-:S03]  /*0b00*/  @!UP0 UIADD3 UR10, UPT, UPT, URZ, -UR7, URZ ;  /* 0x80000007ff0a8290 */ /* 0x000fc6000fffe0ff */
[----:B------:R-:W-:Y:S01]  /*0b10*/  VOTEU.ALL UP1, P0 ;  /* 0x0000000000ff7886 */ /* 0x000fe20000020000 */
[----:B------:R-:W-:Y:S01]  /*0b20*/  @!UP0 UPRMT UR10, UR10, 0x7710, URZ ;  /* 0x000077100a0a8896 */ /* 0x000fe200080000ff */
[----:B------:R-:W-:-:S03]  /*0b30*/  VOTEU.ALL UP0, P3 ;  /* 0x0000000000ff7886 */ /* 0x000fc60001800000 */
[----:B------:R-:W-:-:S03]  /*0b40*/  @!UP1 UIADD3 UR15, UPT, UPT, URZ, -UR7, URZ ;  /* 0x80000007ff0f9290 */ /* 0x000fc6000fffe0ff */
[----:B------:R-:W-:-:S05]  /*0b50*/  VOTEU.ALL UP2, P1 ;  /* 0x0000000000ff7886 */ /* 0x000fca0000840000 */
[----:B------:R-:W-:-:S04]  /*0b60*/  @!UP2 UIADD3 UR17, UPT, UPT, URZ, -UR7, URZ ;  /* 0x80000007ff11a290 */ /* 0x000fc8000fffe0ff */
[----:B------:R-:W-:Y:S01]  /*0b70*/  @!UP2 UPRMT UR17, UR17, 0x7710, URZ ;  /* 0x000077101111a896 */ /* 0x000fe200080000ff */
[----:B--2---:R-:W-:Y:S01]  /*0b80*/  @!P2 VIADD R3, R10, UR10 ;  /* 0x0000000a0a03ac36 */ /* 0x004fe20008000000 */
[----:B------:R-:W-:Y:S02]  /*0b90*/  @!UP1 UPRMT UR10, UR15, 0x7710, URZ ;  /* 0x000077100f0a9896 */ /* 0x000fe400080000ff */
[----:B------:R-:W-:Y:S01]  /*0ba0*/  @!UP0 UIADD3 UR15, UPT, UPT, URZ, -UR7, URZ ;  /* 0x80000007ff0f8290 */ /* 0x000fe2000fffe0ff */
[----:B------:R-:W-:Y:S01]  /*0bb0*/  @!P0 IADD3 R10, P4, PT, R2, UR36, RZ ;  /* 0x00000024020a8c10 */ /* 0x000fe2000ff9e0ff */
[----:B------:R1:W-:Y:S02]  /*0bc0*/  @!P2 STG.E.U8 desc[UR22][R6.64], R3 ;  /* 0x000000030600a986 */ /* 0x0003e4000c101116 */
[----:B------:R-:W-:Y:S01]  /*0bd0*/  @!UP0 UPRMT UR15, UR15, 0x7710, URZ ;  /* 0x000077100f0f8896 */ /* 0x000fe200080000ff */
[----:B------:R-:W-:Y:S02]  /*0be0*/  @!P0 IADD3.X R11, PT, PT, R0, UR19, RZ, P4, !PT ;  /* 0x00000013000b8c10 */ /* 0x000fe4000a7fe4ff */
[----:B------:R-:W-:-:S02]  /*0bf0*/  @!P3 IADD3 R12, P2, PT, R2, UR34, RZ ;  /* 0x00000022020cbc10 */ /* 0x000fc4000ff5e0ff */
[----:B---3--:R-:W-:Y:S01]  /*0c00*/  @!P1 IADD3 R14, P4, PT, R2, UR35, RZ ;  /* 0x00000023020e9c10 */ /* 0x008fe2000ff9e0ff */
[----:B----4-:R-:W-:Y:S01]  /*0c10*/  @!P0 VIADD R9, R9, UR10 ;  /* 0x0000000a09098c36 */ /* 0x010fe20008000000 */
[----:B------:R-:W-:Y:S01]  /*0c20*/  @!P3 IADD3.X R13, PT, PT, R0, UR13, RZ, P2, !PT ;  /* 0x0000000d000dbc10 */ /* 0x000fe200097fe4ff */
[----:B-----5:R-:W-:Y:S01]  /*0c30*/  @!P3 VIADD R17, R8, UR15 ;  /* 0x0000000f0811bc36 */ /* 0x020fe20008000000 */
[----:B------:R-:W-:Y:S01]  /*0c40*/  @!P1 IADD3.X R15, PT, PT, R0, UR11, RZ, P4, !PT ;  /* 0x0000000b000f9c10 */ /* 0x000fe2000a7fe4ff */
[----:B------:R-:W-:Y:S01]  /*0c50*/  @!P1 VIADD R5, R5, UR17 ;  /* 0x0000001105059c36 */ /* 0x000fe20008000000 */
[----:B------:R1:W-:Y:S01]  /*0c60*/  @!P0 STG.E.U8 desc[UR22][R10.64], R9 ;  /* 0x000000090a008986 */ /* 0x0003e2000c101116 */
[----:B------:R-:W-:-:S03]  /*0c70*/  UIADD3 UR12, UP0, UPT, UR12, -0x2, URZ ;  /* 0xfffffffe0c0c7890 */ /* 0x000fc6000ff1e0ff */
[----:B------:R1:W-:Y:S04]  /*0c80*/  @!P3 STG.E.U8 desc[UR22][R12.64], R17 ;  /* 0x000000110c00b986 */ /* 0x0003e8000c101116 */
[----:B------:R1:W-:Y:S01]  /*0c90*/  @!P1 STG.E.U8 desc[UR22][R14.64], R5 ;  /* 0x000000050e009986 */ /* 0x0003e2000c101116 */
[----:B------:R-:W-:Y:S02]  /*0ca0*/  UIADD3.X UR4, UPT, UPT, UR4, -0x1, URZ, UP0, !UPT ;  /* 0xffffffff04047890 */ /* 0x000fe400087fe4ff */
[----:B------:R-:W-:-:S04]  /*0cb0*/  UISETP.NE.U32.AND UP0, UPT, UR12, URZ, UPT ;  /* 0x000000ff0c00728c */ /* 0x000fc8000bf05070 */
[----:B------:R-:W-:Y:S01]  /*0cc0*/  UISETP.NE.AND.EX UP0, UPT, UR4, URZ, UPT, UP0 ;  /* 0x000000ff0400728c */ /* 0x000fe2000bf05300 */
[----:B------:R-:W-:Y:S01]  /*0cd0*/  IADD3 R2, P0, PT, R2, UR28, RZ ;  /* 0x0000001c02027c10 */ /* 0x000fe2000ff1e0ff */
[----:B------:R-:W-:-:S03]  /*0ce0*/  UIADD3 UR5, UP1, UPT, UR28, UR5, URZ ;  /* 0x000000051c057290 */ /* 0x000fc6000ff3e0ff */
[----:B------:R-:W-:Y:S01]  /*0cf0*/  IADD3.X R0, PT, PT, R0, UR29, RZ, P0, !PT ;  /* 0x0000001d00007c10 */ /* 0x000fe200087fe4ff */
[----:B------:R-:W-:-:S03]  /*0d00*/  UIADD3.X UR6, UPT, UPT, UR29, UR6, URZ, UP1, !UPT ;  /* 0x000000061d067290 */ /* 0x000fc60008ffe4ff */
[----:B-1----:R-:W-:Y:S09]  /*0d10*/  BRA.U UP0, `(.L_x_502) ;  /* 0xfffffff500dc7547 */ /* 0x002ff2000b83ffff */
.L_x_501:
[----:B------:R-:W-:-:S04]  /*0d20*/  ULOP3.LUT UR4, UR18, 0x1, URZ, 0xc0, !UPT ;  /* 0x0000000112047892 */ /* 0x000fc8000f8ec0ff */
[----:B------:R-:W-:-:S06]  /*0d30*/  UISETP.NE.U32.AND UP0, UPT, UR4, 0x1, UPT ;  /* 0x000000010400788c */ /* 0x000fcc000bf05070 */
[----:B------:R-:W-:-:S13]  /*0d40*/  PLOP3.LUT P0, PT, PT, PT, UP0, 0x80, 0x8 ;  /* 0x000000000008781c */ /* 0x000fda0003f0f008 */
[----:B------:R-:W-:Y:S05]  /*0d50*/  @!P0 EXIT ;  /* 0x000000000000894d */ /* 0x000fea0003800000 */
[----:B------:R-:W0:Y:S01]  /*0d60*/  S2R R2, SR_TID.X ;  /* 0x0000000000027919 */ /* 0x000e220000002100 */
[----:B------:R-:W-:Y:S02]  /*0d70*/  PRMT R10, RZ, 0x7610, R10 ;  /* 0x00007610ff0a7816 */ /* 0x000fe4000000000a */
        /* <DEDUP_REMOVED lines=8> */
[----:B------:R-:W-:Y:S01]  /*0e00*/  ISETP.GE.AND.EX P0, PT, R3, UR40, PT, P0 ;  /* 0x0000002803007c0c */ /* 0x000fe2000bf06300 */
[----:B------:R-:W-:Y:S01]  /*0e10*/  IMAD.X R7, RZ, RZ, R4, P3 ;  /* 0x000000ffff077224 */ /* 0x000fe200018e0604 */
[----:B------:R-:W-:-:S02]  /*0e20*/  ISETP.GE.AND.EX P1, PT, R4, UR40, PT, P1 ;  /* 0x0000002804007c0c */ /* 0x000fc4000bf26310 */
[----:B------:R-:W-:Y:S02]  /*0e30*/  IADD3.X R3, PT, PT, R3, UR25, RZ, P2, !PT ;  /* 0x0000001903037c10 */ /* 0x000fe400097fe4ff */
[----:B------:R-:W-:Y:S02]  /*0e40*/  IADD3 R4, P3, PT, R2, UR27, RZ ;  /* 0x0000001b02047c10 */ /* 0x000fe4000ff7e0ff */
[C---:B------:R-:W-:Y:S02]  /*0e50*/  IADD3 R8, P4, PT, R5.reuse, UR27, RZ ;  /* 0x0000001b05087c10 */ /* 0x040fe4000ff9e0ff */
[----:B------:R-:W-:Y:S01]  /*0e60*/  ISETP.GE.U32.AND P2, PT, R5, UR39, PT ;  /* 0x0000002705007c0c */ /* 0x000fe2000bf46070 */
[----:B------:R-:W-:Y:S01]  /*0e70*/  IMAD.X R5, RZ, RZ, R3, P3 ;  /* 0x000000ffff057224 */ /* 0x000fe200018e0603 */
[----:B------:R-:W-:Y:S01]  /*0e80*/  ISETP.GE.U32.AND P3, PT, R8, UR39, PT ;  /* 0x0000002708007c0c */ /* 0x000fe2000bf66070 */
[----:B------:R-:W-:Y:S01]  /*0e90*/  IMAD.X R8, RZ, RZ, R7, P4 ;  /* 0x000000ffff087224 */ /* 0x000fe200020e0607 */
[----:B------:R-:W-:-:S02]  /*0ea0*/  ISETP.GE.AND.EX P2, PT, R7, UR40, PT, P2 ;  /* 0x0000002807007c0c */ /* 0x000fc4000bf46320 */
[----:B------:R-:W-:Y:S01]  /*0eb0*/  IADD3 R6, P5, PT, R4, UR27, RZ ;  /* 0x0000001b04067c10 */ /* 0x000fe2000ffbe0ff */
[----:B------:R-:W2:Y:S01]  /*0ec0*/  @!P1 LDG.E.U8 R10, desc[UR22][R4.64] ;  /* 0x00000016040a9981 */ /* 0x000ea2000c1e1100 */
[----:B------:R-:W-:Y:S02]  /*0ed0*/  PRMT R0, RZ, 0x7610, R0 ;  /* 0x00007610ff007816 */ /* 0x000fe40000000000 */
[----:B------:R-:W-:Y:S01]  /*0ee0*/  ISETP.GE.AND.EX P3, PT, R8, UR40, PT, P3 ;  /* 0x0000002808007c0c */ /* 0x000fe2000bf66330 */
[----:B------:R-:W-:Y:S01]  /*0ef0*/  IMAD.X R7, RZ, RZ, R5, P5 ;  /* 0x000000ffff077224 */ /* 0x000fe200028e0605 */
[----:B------:R-:W-:Y:S02]  /*0f00*/  PRMT R11, RZ, 0x7610, R11 ;  /* 0x00007610ff0b7816 */ /* 0x000fe4000000000b */
[----:B------:R-:W-:Y:S01]  /*0f10*/  IADD3 R8, P4, PT, R6, UR27, RZ ;  /* 0x0000001b06087c10 */ /* 0x000fe2000ff9e0ff */
[----:B------:R-:W3:Y:S01]  /*0f20*/  @!P0 LDG.E.U8 R0, desc[UR22][R2.64] ;  /* 0x0000001602008981 */ /* 0x000ee2000c1e1100 */
[----:B------:R-:W-:-:S03]  /*0f30*/  PRMT R12, RZ, 0x7610, R12 ;  /* 0x00007610ff0c7816 */ /* 0x000fc6000000000c */
[----:B------:R-:W4:Y:S01]  /*0f40*/  @!P2 LDG.E.U8 R11, desc[UR22][R6.64] ;  /* 0x00000016060ba981 */ /* 0x000f22000c1e1100 */
[----:B------:R-:W-:-:S05]  /*0f50*/  IMAD.X R9, RZ, RZ, R7, P4 ;  /* 0x000000ffff097224 */ /* 0x000fca00020e0607 */
[----:B------:R-:W5:Y:S01]  /*0f60*/  @!P3 LDG.E.U8 R12, desc[UR22][R8.64] ;  /* 0x00000016080cb981 */ /* 0x000f62000c1e1100 */
[----:B------:R-:W-:-:S04]  /*0f70*/  UIADD3 UR4, UPT, UPT, URZ, -UR7, URZ ;  /* 0x80000007ff047290 */ /* 0x000fc8000fffe0ff */
[----:B------:R-:W-:-:S06]  /*0f80*/  UPRMT UR4, UR4, 0x7710, URZ ;  /* 0x0000771004047896 */ /* 0x000fcc00080000ff */
[----:B--2---:R-:W-:Y:S02]  /*0f90*/  VIADD R15, R10, UR4 ;  /* 0x000000040a0f7c36 */ /* 0x004fe40008000000 */
[----:B---3--:R-:W-:Y:S02]  /*0fa0*/  VIADD R13, R0, UR4 ;  /* 0x00000004000d7c36 */ /* 0x008fe40008000000 */
[----:B----4-:R-:W-:-:S03]  /*0fb0*/  VIADD R11, R11, UR4 ;  /* 0x000000040b0b7c36 */ /* 0x010fc60008000000 */
[----:B------:R5:W-:Y:S04]  /*0fc0*/  @!P0 STG.E.U8 desc[UR22][R2.64], R13 ;  /* 0x0000000d02008986 */ /* 0x000be8000c101116 */
[----:B------:R0:W-:Y:S04]  /*0fd0*/  @!P1 STG.E.U8 desc[UR22][R4.64], R15 ;  /* 0x0000000f04009986 */ /* 0x0001e8000c101116 */
[----:B------:R0:W-:Y:S01]  /*0fe0*/  @!P2 STG.E.U8 desc[UR22][R6.64], R11 ;  /* 0x0000000b0600a986 */ /* 0x0001e2000c101116 */
[----:B-----5:R-:W-:Y:S01]  /*0ff0*/  VIADD R3, R12, UR4 ;  /* 0x000000040c037c36 */ /* 0x020fe20008000000 */
[----:B------:R-:W-:Y:S06]  /*1000*/  @P3 EXIT ;  /* 0x000000000000394d */ /* 0x000fec0003800000 */
[----:B------:R-:W-:Y:S01]  /*1010*/  STG.E.U8 desc[UR22][R8.64], R3 ;  /* 0x0000000308007986 */ /* 0x000fe2000c101116 */
[----:B------:R-:W-:Y:S05]  /*1020*/  EXIT ;  /* 0x000000000000794d */ /* 0x000fea0003800000 */
.L_x_500:
        /* <DEDUP_REMOVED lines=9> */
.L_x_503:
        /* <DEDUP_REMOVED lines=9> */
[----:B------:R-:W-:Y:S01]  /*1150*/  PRMT R6, R0, 0x7773, RZ ;  /* 0x0000777300067816 */ /* 0x000fe200000000ff */
[----:B------:R-:W-:Y:S01]  /*1160*/  VIADD R4, R4, UR4 ;  /* 0x0000000404047c36 */ /* 0x000fe20008000000 */
[----:B------:R-:W-:Y:S01]  /*1170*/  PRMT R0, R0, 0x7772, RZ ;  /* 0x0000777200007816 */ /* 0x000fe200000000ff */
[----:B------:R-:W-:Y:S02]  /*1180*/  VIADD R5, R5, UR4 ;  /* 0x0000000405057c36 */ /* 0x000fe40008000000 */
[----:B------:R-:W-:Y:S01]  /*1190*/  VIADD R6, R6, UR4 ;  /* 0x0000000406067c36 */ /* 0x000fe20008000000 */
[----:B------:R-:W-:Y:S01]  /*11a0*/  LOP3.LUT R7, R4, 0xffff, RZ, 0xc0, !PT ;  /* 0x0000ffff04077812 */ /* 0x000fe200078ec0ff */
[----:B------:R-:W-:Y:S01]  /*11b0*/  VIADD R0, R0, UR4 ;  /* 0x0000000400007c36 */ /* 0x000fe20008000000 */
[----:B------:R-:W-:-:S02]  /*11c0*/  LOP3.LUT R4, R5, 0xffff, RZ, 0xc0, !PT ;  /* 0x0000ffff05047812 */ /* 0x000fc400078ec0ff */
[----:B------:R-:W-:Y:S02]  /*11d0*/  LOP3.LUT R6, R6, 0xffff, RZ, 0xc0, !PT ;  /* 0x0000ffff06067812 */ /* 0x000fe400078ec0ff */
[----:B------:R-:W-:Y:S01]  /*11e0*/  LOP3.LUT R5, R0, 0xffff, RZ, 0xc0, !PT ;  /* 0x0000ffff00057812 */ /* 0x000fe200078ec0ff */
[----:B------:R-:W-:Y:S01]  /*11f0*/  IMAD.SHL.U32 R0, R8, 0x4, RZ ;  /* 0x0000000408007824 */ /* 0x000fe200078e00ff */
[----:B------:R-:W-:Y:S02]  /*1200*/  PRMT R4, R7, 0x3340, R4 ;  /* 0x0000334007047816 */ /* 0x000fe40000000004 */
[----:B------:R-:W-:Y:S02]  /*1210*/  PRMT R5, R5, 0x3340, R6 ;  /* 0x0000334005057816 */ /* 0x000fe40000000006 */
[----:B------:R-:W-:Y:S02]  /*1220*/  ISETP.LT.U32.AND P1, PT, R0, UR12, PT ;  /* 0x0000000c00007c0c */ /* 0x000fe4000bf21070 */
[----:B------:R-:W-:-:S02]  /*1230*/  PRMT R5, R4, 0x5410, R5 ;  /* 0x0000541004057816 */ /* 0x000fc40000000005 */
[----:B------:R-:W-:-:S03]  /*1240*/  SHF.L.U64.HI R0, R8, 0x2, R9 ;  /* 0x0000000208007819 */ /* 0x000fc60000010209 */
[----:B------:R1:W-:Y:S01]  /*1250*/  STG.E desc[UR22][R2.64], R5 ;  /* 0x0000000502007986 */ /* 0x0003e2000c101916 */
[----:B------:R-:W-:-:S13]  /*1260*/  ISETP.LT.AND.EX P1, PT, R0, UR11, PT, P1 ;  /* 0x0000000b00007c0c */ /* 0x000fda000bf21310 */
[----:B-1----:R-:W-:Y:S05]  /*1270*/  @!P0 BRA P1, `(.L_x_503) ;  /* 0xfffffffc00908947 */ /* 0x002fea000083ffff */
[----:B------:R-:W-:Y:S05]  /*1280*/  EXIT ;  /* 0x000000000000794d */ /* 0x000fea0003800000 */
        .weak           $__internal_58_$__cuda_sm20_div_u16
        .type           $__internal_58_$__cuda_sm20_div_u16,@function
        .size           $__internal_58_$__cuda_sm20_div_u16,(.L_x_4214 - $__internal_58_$__cuda_sm20_div_u16)
$__internal_58_$__cuda_sm20_div_u16:
        /* <DEDUP_REMOVED lines=19> */
[----:B------:R-:W-:Y:S05]  /*13c0*/  RET.REL.NODEC R4 `(_ZN2at6native61_GLOBAL__N__44eb8e94_28_ForeachBinaryOpScalarList_cu_dda10a6925multi_tensor_apply_kernelINS1_28TensorListScalarListMetadataIaLi1EEENS1_25BinaryOpScalarListFunctorIaLi1ELi1ELi0EEEJSt5minusIaEEEEvT_T0_DpT1_) ;  /* 0xffffffec040c7950 */ /* 0x000fea0003c3ffff */
.L_x_504:
        /* <DEDUP_REMOVED lines=11> */
.L_x_4214:


//--------------------- .text._ZN2at6native61_GLOBAL__N__44eb8e94_28_ForeachBinaryOpScalarList_cu_dda10a6925multi_tensor_apply_kernelINS1_28TensorListScalarListMetadataIhLi1EEENS1_25BinaryOpScalarListFunctorIhLi1ELi1ELi0EEEJSt5minusIhEEEEvT_T0_DpT1_ --------------------------
	.section	.text._ZN2at6native61_GLOBAL__N__44eb8e94_28_ForeachBinaryOpScalarList_cu_dda10a6925multi_tensor_apply_kernelINS1_28TensorListScalarListMetadataIhLi1EEENS1_25BinaryOpScalarListFunctorIhLi1ELi1ELi0EEEJSt5minusIhEEEEvT_T0_DpT1_,"ax",@progbits
	.align	128
.text._ZN2at6native61_GLOBAL__N__44eb8e94_28_ForeachBinaryOpScalarList_cu_dda10a6925multi_tensor_apply_kernelINS1_28TensorListScalarListMetadataIhLi1EEENS1_25BinaryOpScalarListFunctorIhLi1ELi1ELi0EEEJSt5minusIhEEEEvT_T0_DpT1_:
        .type           _ZN2at6native61_GLOBAL__N__44eb8e94_28_ForeachBinaryOpScalarList_cu_dda10a6925multi_tensor_apply_kernelINS1_28TensorListScalarListMetadataIhLi1EEENS1_25BinaryOpScalarListFunctorIhLi1ELi1ELi0EEEJSt5minusIhEEEEvT_T0_DpT1_,@function
        .size           _ZN2at6native61_GLOBAL__N__44eb8e94_28_ForeachBinaryOpScalarList_cu_dda10a6925multi_tensor_apply_kernelINS1_28TensorListScalarListMetadataIhLi1EEENS1_25BinaryOpScalarListFunctorIhLi1ELi1ELi0EEEJSt5minusIhEEEEvT_T0_DpT1_,(.L_x_4216 - _ZN2at6native61_GLOBAL__N__44eb8e94_28_ForeachBinaryOpScalarList_cu_dda10a6925multi_tensor_apply_kernelINS1_28TensorListScalarListMetadataIhLi1EEENS1_25BinaryOpScalarListFunctorIhLi1ELi1ELi0EEEJSt5minusIhEEEEvT_T0_DpT1_)
        .other          _ZN2at6native61_GLOBAL__N__44eb8e94_28_ForeachBinaryOpScalarList_cu_dda10a6925multi_tensor_apply_kernelINS1_28TensorListScalarListMetadataIhLi1EEENS1_25BinaryOpScalarListFunctorIhLi1ELi1ELi0EEEJSt5minusIhEEEEvT_T0_DpT1_,@"STO_CUDA_ENTRY STV_DEFAULT"
_ZN2at6native61_GLOBAL__N__44eb8e94_28_ForeachBinaryOpScalarList_cu_dda10a6925multi_tensor_apply_kernelINS1_28TensorListScalarListMetadataIhLi1EEENS1_25BinaryOpScalarListFunctorIhLi1ELi1ELi0EEEJSt5minusIhEEEEvT_T0_DpT1_:
        /* <DEDUP_REMOVED lines=40> */
[----:B------:R-:W-:Y:S05]  /*0280*/  CALL.REL.NOINC `($__internal_59_$__cuda_sm20_div_u16) ;  /* 0x0000001000007944 */ /* 0x000fea0003c00000 */
        /* <DEDUP_REMOVED lines=32> */
.L_x_507:
        /* <DEDUP_REMOVED lines=137> */
.L_x_506:
        /* <DEDUP_REMOVED lines=49> */
.L_x_505:
        /* <DEDUP_REMOVED lines=9> */
.L_x_508:
        /* <DEDUP_REMOVED lines=29> */
        .weak           $__internal_59_$__cuda_sm20_div_u16
        .type           $__internal_59_$__cuda_sm20_div_u16,@function
        .size           $__internal_59_$__cuda_sm20_div_u16,(.L_x_4216 - $__internal_59_$__cuda_sm20_div_u16)
$__internal_59_$__cuda_sm20_div_u16:
        /* <DEDUP_REMOVED lines=19> */
[----:B------:R-:W-:Y:S05]  /*13c0*/  RET.REL.NODEC R4 `(_ZN2at6native61_GLOBAL__N__44eb8e94_28_ForeachBinaryOpScalarList_cu_dda10a6925multi_tensor_apply_kernelINS1_28TensorListScalarListMetadataIhLi1EEENS1_25BinaryOpScalarListFunctorIhLi1ELi1ELi0EEEJSt5minusIhEEEEvT_T0_DpT1_) ;  /* 0xffffffec040c7950 */ /* 0x000fea0003c3ffff */
.L_x_509:
        /* <DEDUP_REMOVED lines=11> */
.L_x_4216:


//--------------------- .text._ZN2at6native61_GLOBAL__N__44eb8e94_28_ForeachBinaryOpScalarList_cu_dda10a6925multi_tensor_apply_kernelINS1_28TensorListScalarListMetadataIfLi2EEENS1_25BinaryOpScalarListFunctorIN3c108BFloat16ELi2ELi1ELi1EEEJNS1_13power_functorIfEEEEEvT_T0_DpT1_ --------------------------
	.section	.text._ZN2at6native61_GLOBAL__N__44eb8e94_28_ForeachBinaryOpScalarList_cu_dda10a6925multi_tensor_apply_kernelINS1_28TensorListScalarListMetadataIfLi2EEENS1_25BinaryOpScalarListFunctorIN3c108BFloat16ELi2ELi1ELi1EEEJNS1_13power_functorIfEEEEEvT_T0_DpT1_,"ax",@progbits
	.align	128
.text._ZN2at6native61_GLOBAL__N__44eb8e94_28_ForeachBinaryOpScalarList_cu_dda10a6925multi_tensor_apply_kernelINS1_28TensorListScalarListMetadataIfLi2EEENS1_25BinaryOpScalarListFunctorIN3c108BFloat16ELi2ELi1ELi1EEEJNS1_13power_functorIfEEEEEvT_T0_DpT1_:
        .type           _ZN2at6native61_GLOBAL__N__44eb8e94_28_ForeachBinaryOpScalarList_cu_dda10a6925multi_tensor_apply_kernelINS1_28TensorListScalarListMetadataIfLi2EEENS1_25BinaryOpScalarListFunctorIN3c108BFloat16ELi2ELi1ELi1EEEJNS1_13power_functorIfEEEEEvT_T0_DpT1_,@function
        .size           _ZN2at6native61_GLOBAL__N__44eb8e94_28_ForeachBinaryOpScalarList_cu_dda10a6925multi_tensor_apply_kernelINS1_28TensorListScalarListMetadataIfLi2EEENS1_25BinaryOpScalarListFunctorIN3c108BFloat16ELi2ELi1ELi1EEEJNS1_13power_functorIfEEEEEvT_T0_DpT1_,(.L_x_4218 - _ZN2at6native61_GLOBAL__N__44eb8e94_28_ForeachBinaryOpScalarList_cu_dda10a6925multi_tensor_apply_kernelINS1_28TensorListScalarListMetadataIfLi2EEENS1_25BinaryOpScalarListFunctorIN3c108BFloat16ELi2ELi1ELi1EEEJNS1_13power_functorIfEEEEEvT_T0_DpT1_)
        .other          _ZN2at6native61_GLOBAL__N__44eb8e94_28_ForeachBinaryOpScalarList_cu_dda10a6925multi_tensor_apply_kernelINS1_28TensorListScalarListMetadataIfLi2EEENS1_25BinaryOpScalarListFunctorIN3c108BFloat16ELi2ELi1ELi1EEEJNS1_13power_functorIfEEEEEvT_T0_DpT1_,@"STO_CUDA_ENTRY STV_DEFAULT"
_ZN2at6native61_GLOBAL__N__44eb8e94_28_ForeachBinaryOpScalarList_cu_dda10a6925multi_tensor_apply_kernelINS1_28TensorListScalarListMetadataIfLi2EEENS1_25BinaryOpScalarListFunctorIN3c108BFloat16ELi2ELi1ELi1EEEJNS1_13power_functorIfEEEEEvT_T0_DpT1_:
        /* <DEDUP_REMOVED lines=42> */
[----:B------:R-:W-:Y:S05]  /*02a0*/  CALL.REL.NOINC `($__internal_60_$__cuda_sm20_div_u16) ;  /* 0x0000001000207944 */ /* 0x000fea0003c00000 */
        /* <DEDUP_REMOVED lines=16> */
.L_x_512:
        /* <DEDUP_REMOVED lines=8> */
[----:B------:R-:W-:Y:S01]  /*0430*/  ISETP.GE.U32.AND P4, PT, R13, UR16, PT ;  /* 0x000000100d007c0c */ /* 0x000fe2000bf86070 */
[----:B------:R-:W-:Y:S01]  /*0440*/  IMAD.X R8, RZ, RZ, R9, P1 ;  /* 0x000000ffff087224 */ /* 0x000fe200008e0609 */
[----:B------:R-:W-:Y:S02]  /*0450*/  ISETP.GE.AND.EX P3, PT, R9, UR17, PT, P3 ;  /* 0x0000001109007c0c */ /* 0x000fe4000bf66330 */
[----:B------:R-:W-:Y:S02]  /*0460*/  ISETP.GE.AND.EX P2, PT, R10, UR17, PT, P2 ;  /* 0x000000110a007c0c */ /* 0x000fe4000bf46320 */
[----:B------:R-:W-:Y:S02]  /*0470*/  ISETP.GE.AND.EX P4, PT, R8, UR17, PT, P4 ;  /* 0x0000001108007c0c */ /* 0x000fe4000bf86340 */
[----:B------:R-:W-:Y:S02]  /*0480*/  IADD3 R16, P6, PT, R13, UR15, RZ ;  /* 0x0000000f0d107c10 */ /* 0x000fe4000ffde0ff */
[----:B------:R-:W-:-:S05]  /*0490*/  PRMT R21, RZ, 0x7610, R21 ;  /* 0x00007610ff157816 */ /* 0x000fca0000000015 */
[C---:B------:R-:W-:Y:S02]  /*04a0*/  @!P3 LEA R4, P5, R12.reuse, UR8, 0x1 ;  /* 0x000000080c04bc11 */ /* 0x040fe4000f8a08ff */
[----:B------:R-:W-:Y:S02]  /*04b0*/  @!P2 LEA R18, P1, R11, UR8, 0x1 ;  /* 0x000000080b12ac11 */ /* 0x000fe4000f8208ff */
[----:B------:R-:W-:Y:S02]  /*04c0*/  @!P3 LEA.HI.X R5, R12, UR9, R9, 0x1, P5 ;  /* 0x000000090c05bc11 */ /* 0x000fe4000a8f0c09 */
[----:B------:R-:W-:Y:S02]  /*04d0*/  @!P4 LEA R6, P5, R13, UR8, 0x1 ;  /* 0x000000080d06cc11 */ /* 0x000fe4000f8a08ff */
[----:B------:R-:W-:Y:S01]  /*04e0*/  @!P2 LEA.HI.X R19, R11, UR9, R10, 0x1, P1 ;  /* 0x000000090b13ac11 */ /* 0x000fe200088f0c0a */
[----:B------:R-:W-:Y:S01]  /*04f0*/  IMAD.X R17, RZ, RZ, R8, P6 ;  /* 0x000000ffff117224 */ /* 0x000fe200030e0608 */
[----:B------:R-:W-:Y:S01]  /*0500*/  PRMT R22, RZ, 0x7610, R22 ;  /* 0x00007610ff167816 */ /* 0x000fe20000000016 */
[----:B------:R-:W2:Y:S01]  /*0510*/  @!P3 LDG.E.U16 R21, desc[UR18][R4.64] ;  /* 0x000000120415b981 */ /* 0x000ea2000c1e1500 */
[----:B------:R-:W-:-:S02]  /*0520*/  @!P4 LEA.HI.X R7, R13, UR9, R8, 0x1, P5 ;  /* 0x000000090d07cc11 */ /* 0x000fc4000a8f0c08 */
[----:B------:R-:W-:Y:S01]  /*0530*/  ISETP.GE.U32.AND P1, PT, R16, UR16, PT ;  /* 0x0000001010007c0c */ /* 0x000fe2000bf26070 */
[----:B------:R0:W3:Y:S03]  /*0540*/  @!P2 LDG.E.U16 R20, desc[UR18][R18.64] ;  /* 0x000000121214a981 */ /* 0x0000e6000c1e1500 */
[----:B------:R-:W-:Y:S01]  /*0550*/  ISETP.GE.AND.EX P1, PT, R17, UR17, PT, P1 ;  /* 0x0000001111007c0c */ /* 0x000fe2000bf26310 */
[----:B------:R1:W4:Y:S01]  /*0560*/  @!P4 LDG.E.U16 R22, desc[UR18][R6.64] ;  /* 0x000000120616c981 */ /* 0x000322000c1e1500 */
[----:B0-----:R-:W-:-:S11]  /*0570*/  PRMT R18, RZ, 0x7610, R18 ;  /* 0x00007610ff127816 */ /* 0x001fd60000000012 */
[----:B------:R-:W-:-:S04]  /*0580*/  @!P1 LEA R14, P5, R16, UR8, 0x1 ;  /* 0x00000008100e9c11 */ /* 0x000fc8000f8a08ff */
[----:B------:R-:W-:-:S05]  /*0590*/  @!P1 LEA.HI.X R15, R16, UR9, R17, 0x1, P5 ;  /* 0x00000009100f9c11 */ /* 0x000fca000a8f0c11 */
[----:B------:R0:W5:Y:S01]  /*05a0*/  @!P1 LDG.E.U16 R18, desc[UR18][R14.64] ;  /* 0x000000120e129981 */ /* 0x000162000c1e1500 */
[C---:B-1----:R-:W-:Y:S02]  /*05b0*/  @!P4 LEA R6, P6, R13.reuse, UR10, 0x1 ;  /* 0x0000000a0d06cc11 */ /* 0x042fe4000f8c08ff */
[C---:B------:R-:W-:Y:S02]  /*05c0*/  @!P1 LEA R4, P5, R16.reuse, UR10, 0x1 ;  /* 0x0000000a10049c11 */ /* 0x040fe4000f8a08ff */
[----:B------:R-:W-:Y:S02]  /*05d0*/  @!P4 LEA.HI.X R7, R13, UR11, R8, 0x1, P6 ;  /* 0x0000000b0d07cc11 */ /* 0x000fe4000b0f0c08 */
[----:B------:R-:W-:Y:S02]  /*05e0*/  @!P1 LEA.HI.X R5, R16, UR11, R17, 0x1, P5 ;  /* 0x0000000b10059c11 */ /* 0x000fe4000a8f0c11 */
[----:B------:R-:W-:Y:S02]  /*05f0*/  @!P3 LEA R16, P5, R12, UR10, 0x1 ;  /* 0x0000000a0c10bc11 */ /* 0x000fe4000f8a08ff */
[----:B0-----:R-:W-:-:S02]  /*0600*/  @!P2 LEA R14, P6, R11, UR10, 0x1 ;  /* 0x0000000a0b0eac11 */ /* 0x001fc4000f8c08ff */
[----:B------:R-:W-:Y:S02]  /*0610*/  @!P3 LEA.HI.X R17, R12, UR11, R9, 0x1, P5 ;  /* 0x0000000b0c11bc11 */ /* 0x000fe4000a8f0c09 */
[----:B------:R-:W-:Y:S01]  /*0620*/  @!P2 LEA.HI.X R15, R11, UR11, R10, 0x1, P6 ;  /* 0x0000000b0b0fac11 */ /* 0x000fe2000b0f0c0a */
[----:B--2---:R-:W-:Y:S02]  /*0630*/  IMAD.U32 R21, R21, 0x10000, RZ ;  /* 0x0001000015157824 */ /* 0x004fe400078e00ff */
[----:B---3--:R-:W-:Y:S02]  /*0640*/  IMAD.U32 R20, R20, 0x10000, RZ ;  /* 0x0001000014147824 */ /* 0x008fe400078e00ff */
[----:B----4-:R-:W-:Y:S02]  /*0650*/  IMAD.U32 R23, R22, 0x10000, RZ ;  /* 0x0001000016177824 */ /* 0x010fe400078e00ff */
[----:B------:R-:W0:Y:S08]  /*0660*/  MUFU.LG2 R21, R21 ;  /* 0x0000001500157308 */ /* 0x000e300000000c00 */
[----:B------:R-:W1:Y:S08]  /*0670*/  MUFU.LG2 R20, R20 ;  /* 0x0000001400147308 */ /* 0x000e700000000c00 */
[----:B------:R-:W2:Y:S01]  /*0680*/  MUFU.LG2 R23, R23 ;  /* 0x0000001700177308 */ /* 0x000ea20000000c00 */
[----:B0-----:R-:W-:Y:S01]  /*0690*/  FMUL.FTZ R22, R21, UR14 ;  /* 0x0000000e15167c20 */ /* 0x001fe20008410000 */
[----:B-----5:R-:W-:-:S02]  /*06a0*/  IMAD.U32 R24, R18, 0x10000, RZ ;  /* 0x0001000012187824 */ /* 0x020fc400078e00ff */
[----:B-1----:R-:W-:-:S04]  /*06b0*/  FMUL.FTZ R19, R20, UR14 ;  /* 0x0000000e14137c20 */ /* 0x002fc80008410000 */
[----:B------:R-:W0:Y:S01]  /*06c0*/  MUFU.EX2 R22, R22 ;  /* 0x0000001600167308 */ /* 0x000e220000000800 */
[----:B--2---:R-:W-:-:S03]  /*06d0*/  FMUL.FTZ R18, R23, UR14 ;  /* 0x0000000e17127c20 */ /* 0x004fc60008410000 */
[----:B------:R-:W1:Y:S04]  /*06e0*/  MUFU.EX2 R19, R19 ;  /* 0x0000001300137308 */ /* 0x000e680000000800 */
[----:B------:R-:W2:Y:S08]  /*06f0*/  MUFU.LG2 R24, R24 ;  /* 0x0000001800187308 */ /* 0x000eb00000000c00 */
[----:B------:R-:W3:Y:S01]  /*0700*/  MUFU.EX2 R18, R18 ;  /* 0x0000001200127308 */ /* 0x000ee20000000800 */
[----:B0-----:R-:W-:-:S02]  /*0710*/  F2FP.BF16.F32.PACK_AB R22, RZ, R22 ;  /* 0x00000016ff16723e */ /* 0x001fc400000010ff */
[----:B-1----:R-:W-:-:S05]  /*0720*/  F2FP.BF16.F32.PACK_AB R19, RZ, R19 ;  /* 0x00000013ff13723e */ /* 0x002fca00000010ff */
[----:B------:R0:W-:Y:S01]  /*0730*/  @!P2 STG.E.U16 desc[UR18][R14.64], R19 ;  /* 0x000000130e00a986 */ /* 0x0001e2000c101512 */
[----:B--2---:R-:W-:Y:S01]  /*0740*/  FMUL.FTZ R24, R24, UR14 ;  /* 0x0000000e18187c20 */ /* 0x004fe20008410000 */
[----:B---3--:R-:W-:Y:S02]  /*0750*/  F2FP.BF16.F32.PACK_AB R8, RZ, R18 ;  /* 0x00000012ff08723e */ /* 0x008fe400000010ff */
[----:B------:R-:W-:Y:S01]  /*0760*/  @!P3 STG.E.U16 desc[UR18][R16.64], R22 ;  /* 0x000000161000b986 */ /* 0x000fe2000c101512 */
[----:B------:R-:W-:Y:S02]  /*0770*/  IADD3 R12, P3, PT, R12, UR13, RZ ;  /* 0x0000000d0c0c7c10 */ /* 0x000fe4000ff7e0ff */
[----:B------:R-:W-:Y:S02]  /*0780*/  PRMT R13, R8, 0x7610, R13 ;  /* 0x00007610080d7816 */ /* 0x000fe4000000000d */
[----:B------:R-:W-:Y:S01]  /*0790*/  IADD3 R8, P2, PT, R11, UR13, RZ ;  /* 0x0000000d0b087c10 */ /* 0x000fe2000ff5e0ff */
[----:B------:R-:W1:Y:S01]  /*07a0*/  MUFU.EX2 R24, R24 ;  /* 0x0000001800187308 */ /* 0x000e620000000800 */
[----:B------:R-:W-:Y:S01]  /*07b0*/  IMAD.X R23, RZ, RZ, R9, P3 ;  /* 0x000000ffff177224 */ /* 0x000fe200018e0609 */
[----:B------:R2:W-:Y:S01]  /*07c0*/  @!P4 STG.E.U16 desc[UR18][R6.64], R13 ;  /* 0x0000000d0600c986 */ /* 0x0005e2000c101512 */
[----:B------:R-:W-:Y:S01]  /*07d0*/  IADD3 R9, P4, PT, R12, UR15, RZ ;  /* 0x0000000f0c097c10 */ /* 0x000fe2000ff9e0ff */
[----:B------:R-:W-:Y:S01]  /*07e0*/  IMAD.X R21, RZ, RZ, R10, P2 ;  /* 0x000000ffff157224 */ /* 0x000fe200010e060a */
[----:B------:R-:W-:-:S02]  /*07f0*/  ISETP.GE.U32.AND P2, PT, R8, UR16, PT ;  /* 0x0000001008007c0c */ /* 0x000fc4000bf46070 */
[----:B------:R-:W-:Y:S01]  /*0800*/  ISETP.GE.U32.AND P5, PT, R9, UR16, PT ;  /* 0x0000001009007c0c */ /* 0x000fe2000bfa6070 */
[----:B0-----:R-:W-:Y:S01]  /*0810*/  IMAD.X R14, RZ, RZ, R23, P4 ;  /* 0x000000ffff0e7224 */ /* 0x001fe200020e0617 */
[----:B------:R-:W-:Y:S02]  /*0820*/  ISETP.GE.AND.EX P2, PT, R21, UR17, PT, P2 ;  /* 0x0000001115007c0c */ /* 0x000fe4000bf46320 */
[----:B--2---:R-:W-:Y:S02]  /*0830*/  IADD3 R13, P6, PT, R9, UR15, RZ ;  /* 0x0000000f090d7c10 */ /* 0x004fe4000ffde0ff */
[----:B------:R-:W-:Y:S02]  /*0840*/  ISETP.GE.U32.AND P3, PT, R12, UR16, PT ;  /* 0x000000100c007c0c */ /* 0x000fe4000bf66070 */
[----:B------:R-:W-:Y:S01]  /*0850*/  ISETP.GE.AND.EX P4, PT, R14, UR17, PT, P5 ;  /* 0x000000110e007c0c */ /* 0x000fe2000bf86350 */
[----:B------:R-:W-:Y:S01]  /*0860*/  IMAD.X R16, RZ, RZ, R14, P6 ;  /* 0x000000ffff107224 */ /* 0x000fe200030e060e */
[----:B------:R-:W-:-:S02]  /*0870*/  ISETP.GE.U32.AND P5, PT, R13, UR16, PT ;  /* 0x000000100d007c0c */ /* 0x000fc4000bfa6070 */
[----:B-1----:R-:W-:Y:S02]  /*0880*/  F2FP.BF16.F32.PACK_AB R24, RZ, R24 ;  /* 0x00000018ff18723e */ /* 0x002fe400000010ff */
[----:B------:R-:W-:Y:S02]  /*0890*/  ISETP.GE.AND.EX P3, PT, R23, UR17, PT, P3 ;  /* 0x0000001117007c0c */ /* 0x000fe4000bf66330 */
[----:B------:R-:W-:Y:S01]  /*08a0*/  ISETP.GE.AND.EX P5, PT, R16, UR17, PT, P5 ;  /* 0x0000001110007c0c */ /* 0x000fe2000bfa6350 */
[----:B------:R0:W-:Y:S01]  /*08b0*/  @!P1 STG.E.U16 desc[UR18][R4.64], R24 ;  /* 0x0000001804009986 */ /* 0x0001e2000c101512 */
[----:B------:R-:W-:-:S04]  /*08c0*/  @!P2 LEA R18, P1, R8, UR8, 0x1 ;  /* 0x000000080812ac11 */ /* 0x000fc8000f8208ff */
[----:B------:R-:W-:Y:S02]  /*08d0*/  @!P2 LEA.HI.X R19, R8, UR9, R21, 0x1, P1 ;  /* 0x000000090813ac11 */ /* 0x000fe400088f0c15 */
[----:B------:R-:W-:-:S03]  /*08e0*/  @!P4 LEA R6, P1, R9, UR8, 0x1 ;  /* 0x000000080906cc11 */ /* 0x000fc6000f8208ff */
[C---:B------:R-:W-:Y:S02]  /*08f0*/  @!P3 LEA R10, P6, R12.reuse, UR8, 0x1 ;  /* 0x000000080c0abc11 */ /* 0x040fe4000f8c08ff */
[----:B------:R-:W-:Y:S02]  /*0900*/  @!P4 LEA.HI.X R7, R9, UR9, R14, 0x1, P1 ;  /* 0x000000090907cc11 */ /* 0x000fe400088f0c0e */
[----:B0-----:R-:W-:Y:S02]  /*0910*/  @!P5 LEA R4, P1, R13, UR8, 0x1 ;  /* 0x000000080d04dc11 */ /* 0x001fe4000f8208ff */
[----:B------:R-:W-:Y:S02]  /*0920*/  PRMT R17, RZ, 0x7610, R17 ;  /* 0x00007610ff117816 */ /* 0x000fe40000000011 */
[----:B------:R-:W-:Y:S02]  /*0930*/  PRMT R15, RZ, 0x7610, R15 ;  /* 0x00007610ff0f7816 */ /* 0x000fe4000000000f */
[----:B------:R-:W-:-:S02]  /*0940*/  @!P3 LEA.HI.X R11, R12, UR9, R23, 0x1, P6 ;  /* 0x000000090c0bbc11 */ /* 0x000fc4000b0f0c17 */
[----:B------:R-:W-:Y:S02]  /*0950*/  PRMT R20, RZ, 0x7610, R20 ;  /* 0x00007610ff147816 */ /* 0x000fe40000000014 */
[----:B------:R-:W-:Y:S01]  /*0960*/  PRMT R22, RZ, 0x7610, R22 ;  /* 0x00007610ff167816 */ /* 0x000fe20000000016 */
[----:B------:R-:W2:Y:S01]  /*0970*/  @!P3 LDG.E.U16 R17, desc[UR18][R10.64] ;  /* 0x000000120a11b981 */ /* 0x000ea2000c1e1500 */
[----:B------:R-:W-:-:S03]  /*0980*/  @!P5 LEA.HI.X R5, R13, UR9, R16, 0x1, P1 ;  /* 0x000000090d05dc11 */ /* 0x000fc600088f0c10 */
[----:B------:R-:W3:Y:S04]  /*0990*/  @!P2 LDG.E.U16 R15, desc[UR18][R18.64] ;  /* 0x00000012120fa981 */ /* 0x000ee8000c1e1500 */
[----:B------:R0:W4:Y:S04]  /*09a0*/  @!P4 LDG.E.U16 R20, desc[UR18][R6.64] ;  /* 0x000000120614c981 */ /* 0x000128000c1e1500 */
[----:B------:R1:W5:Y:S01]  /*09b0*/  @!P5 LDG.E.U16 R22, desc[UR18][R4.64] ;  /* 0x000000120416d981 */ /* 0x000362000c1e1500 */
[----:B0-----:R-:W-:Y:S02]  /*09c0*/  @!P2 LEA R6, P1, R8, UR10, 0x1 ;  /* 0x0000000a0806ac11 */ /* 0x001fe4000f8208ff */
[----:B-1----:R-:W-:-:S02]  /*09d0*/  @!P3 LEA R4, P6, R12, UR10, 0x1 ;  /* 0x0000000a0c04bc11 */ /* 0x002fc4000f8c08ff */
[----:B------:R-:W-:Y:S02]  /*09e0*/  @!P2 LEA.HI.X R7, R8, UR11, R21, 0x1, P1 ;  /* 0x0000000b0807ac11 */ /* 0x000fe400088f0c15 */
[----:B------:R-:W-:Y:S02]  /*09f0*/  @!P3 LEA.HI.X R5, R12, UR11, R23, 0x1, P6 ;  /* 0x0000000b0c05bc11 */ /* 0x000fe4000b0f0c17 */
[----:B------:R-:W-:Y:S01]  /*0a00*/  @!P4 LEA R8, P1, R9, UR10, 0x1 ;  /* 0x0000000a0908cc11 */ /* 0x000fe2000f8208ff */
[----:B------:R-:W-:-:S03]  /*0a10*/  UIADD3 UR4, UP0, UPT, UR4, 0x2, URZ ;  /* 0x0000000204047890 */ /* 0x000fc6000ff1e0ff */
        /* <DEDUP_REMOVED lines=8> */
[----:B----4-:R-:W-:Y:S02]  /*0aa0*/  IMAD.U32 R20, R20, 0x10000, RZ ;  /* 0x0001000014147824 */ /* 0x010fe400078e00ff */
[----:B-----5:R-:W-:Y:S01]  /*0ab0*/  IMAD.U32 R22, R22, 0x10000, RZ ;  /* 0x0001000016167824 */ /* 0x020fe200078e00ff */
[----:B------:R-:W0:Y:S08]  /*0ac0*/  MUFU.LG2 R17, R17 ;  /* 0x0000001100117308 */ /* 0x000e300000000c00 */
[----:B------:R-:W1:Y:S08]  /*0ad0*/  MUFU.LG2 R15, R15 ;  /* 0x0000000f000f7308 */ /* 0x000e700000000c00 */
[----:B------:R-:W2:Y:S08]  /*0ae0*/  MUFU.LG2 R20, R20 ;  /* 0x0000001400147308 */ /* 0x000eb00000000c00 */
[----:B------:R-:W3:Y:S01]  /*0af0*/  MUFU.LG2 R22, R22 ;  /* 0x0000001600167308 */ /* 0x000ee20000000c00 */
[----:B0-----:R-:W-:Y:S01]  /*0b00*/  FMUL.FTZ R18, R17, UR14 ;  /* 0x0000000e11127c20 */ /* 0x001fe20008410000 */
[----:B-1----:R-:W-:Y:S01]  /*0b10*/  FMUL.FTZ R10, R15, UR14 ;  /* 0x0000000e0f0a7c20 */ /* 0x002fe20008410000 */
[----:B--2---:R-:W-:-:S05]  /*0b20*/  FMUL.FTZ R19, R20, UR14 ;  /* 0x0000000e14137c20 */ /* 0x004fca0008410000 */
[----:B------:R0:W1:Y:S01]  /*0b30*/  MUFU.EX2 R11, R10 ;  /* 0x0000000a000b7308 */ /* 0x0000620000000800 */
[----:B---3--:R-:W-:-:S03]  /*0b40*/  FMUL.FTZ R15, R22, UR14 ;  /* 0x0000000e160f7c20 */ /* 0x008fc60008410000 */
[----:B------:R-:W2:Y:S04]  /*0b50*/  MUFU.EX2 R18, R18 ;  /* 0x0000001200127308 */ /* 0x000ea80000000800 */
[----:B------:R-:W3:Y:S04]  /*0b60*/  MUFU.EX2 R19, R19 ;  /* 0x0000001300137308 */ /* 0x000ee80000000800 */
[----:B------:R-:W4:Y:S01]  /*0b70*/  MUFU.EX2 R15, R15 ;  /* 0x0000000f000f7308 */ /* 0x000f220000000800 */
[----:B0-----:R-:W-:Y:S02]  /*0b80*/  @!P5 LEA R10, P6, R13, UR10, 0x1 ;  /* 0x0000000a0d0adc11 */ /* 0x001fe4000f8c08ff */
[----:B-1----:R-:W-:-:S02]  /*0b90*/  F2FP.BF16.F32.PACK_AB R12, RZ, R11 ;  /* 0x0000000bff0c723e */ /* 0x002fc400000010ff */
[----:B--2---:R-:W-:Y:S02]  /*0ba0*/  F2FP.BF16.F32.PACK_AB R18, RZ, R18 ;  /* 0x00000012ff12723e */ /* 0x004fe400000010ff */
[----:B------:R-:W-:Y:S02]  /*0bb0*/  @!P5 LEA.HI.X R11, R13, UR11, R16, 0x1, P6 ;  /* 0x0000000b0d0bdc11 */ /* 0x000fe4000b0f0c10 */
[----:B---3--:R-:W-:Y:S01]  /*0bc0*/  F2FP.BF16.F32.PACK_AB R19, RZ, R19 ;  /* 0x00000013ff13723e */ /* 0x008fe200000010ff */
[----:B------:R1:W-:Y:S01]  /*0bd0*/  @!P2 STG.E.U16 desc[UR18][R6.64], R12 ;  /* 0x0000000c0600a986 */ /* 0x0003e2000c101512 */
[----:B----4-:R-:W-:-:S03]  /*0be0*/  F2FP.BF16.F32.PACK_AB R15, RZ, R15 ;  /* 0x0000000fff0f723e */ /* 0x010fc600000010ff */
[----:B------:R1:W-:Y:S04]  /*0bf0*/  @!P3 STG.E.U16 desc[UR18][R4.64], R18 ;  /* 0x000000120400b986 */ /* 0x0003e8000c101512 */
[----:B------:R1:W-:Y:S04]  /*0c00*/  @!P4 STG.E.U16 desc[UR18][R8.64], R19 ;  /* 0x000000130800c986 */ /* 0x0003e8000c101512 */
[----:B------:R1:W-:Y:S01]  /*0c10*/  @!P5 STG.E.U16 desc[UR18][R10.64], R15 ;  /* 0x0000000f0a00d986 */ /* 0x0003e2000c101512 */
[----:B------:R-:W-:Y:S05]  /*0c20*/  @P1 BRA `(.L_x_512) ;  /* 0xfffffff400e01947 */ /* 0x000fea000383ffff */
.L_x_511:
[----:B------:R-:W-:Y:S05]  /*0c30*/  @!P0 EXIT ;  /* 0x000000000000894d */ /* 0x000fea0003800000 */
[----:B01----:R-:W-:Y:S02]  /*0c40*/  IADD3 R5, P0, PT, R2, UR6, RZ ;  /* 0x0000000602057c10 */ /* 0x003fe4000ff1e0ff */
[----:B------:R-:W-:Y:S02]  /*0c50*/  PRMT R18, RZ, 0x7610, R18 ;  /* 0x00007610ff127816 */ /* 0x000fe40000000012 */
[C---:B------:R-:W-:Y:S01]  /*0c60*/  IADD3 R7, P2, PT, R5.reuse, UR15, RZ ;  /* 0x0000000f05077c10 */ /* 0x040fe2000ff5e0ff */
[----:B------:R-:W-:Y:S01]  /*0c70*/  IMAD.X R4, RZ, RZ, UR7, P0 ;  /* 0x00000007ff047e24 */ /* 0x000fe200080e06ff */
[----:B------:R-:W-:Y:S02]  /*0c80*/  ISETP.GE.U32.AND P0, PT, R5, UR16, PT ;  /* 0x0000001005007c0c */ /* 0x000fe4000bf06070 */
[----:B------:R-:W-:Y:S01]  /*0c90*/  IADD3 R2, P3, PT, R7, UR15, RZ ;  /* 0x0000000f07027c10 */ /* 0x000fe2000ff7e0ff */
[----:B------:R-:W-:Y:S01]  /*0ca0*/  IMAD.X R6, RZ, RZ, R4, P2 ;  /* 0x000000ffff067224 */ /* 0x000fe200010e0604 */
[----:B------:R-:W-:-:S02]  /*0cb0*/  ISETP.GE.AND.EX P0, PT, R4, UR17, PT, P0 ;  /* 0x0000001104007c0c */ /* 0x000fc4000bf06300 */
[----:B------:R-:W-:Y:S01]  /*0cc0*/  ISETP.GE.U32.AND P1, PT, R7, UR16, PT ;  /* 0x0000001007007c0c */ /* 0x000fe2000bf26070 */
[----:B------:R-:W-:Y:S01]  /*0cd0*/  IMAD.X R3, RZ, RZ, R6, P3 ;  /* 0x000000ffff037224 */ /* 0x000fe200018e0606 */
[----:B------:R-:W-:Y:S02]  /*0ce0*/  ISETP.GE.U32.AND P2, PT, R2, UR16, PT ;  /* 0x0000001002007c0c */ /* 0x000fe4000bf46070 */
[----:B------:R-:W-:Y:S02]  /*0cf0*/  ISETP.GE.AND.EX P1, PT, R6, UR17, PT, P1 ;  /* 0x0000001106007c0c */ /* 0x000fe4000bf26310 */
[----:B------:R-:W-:Y:S02]  /*0d00*/  ISETP.GE.AND.EX P2, PT, R3, UR17, PT, P2 ;  /* 0x0000001103007c0c */ /* 0x000fe4000bf46320 */
[----:B------:R-:W-:-:S03]  /*0d10*/  PRMT R19, RZ, 0x7610, R19 ;  /* 0x00007610ff137816 */ /* 0x000fc60000000013 */
[----:B------:R-:W-:-:S04]  /*0d20*/  @!P0 LEA R10, P3, R5, UR8, 0x1 ;  /* 0x00000008050a8c11 */ /* 0x000fc8000f8608ff */
[----:B------:R-:W-:Y:S02]  /*0d30*/  @!P0 LEA.HI.X R11, R5, UR9, R4, 0x1, P3 ;  /* 0x00000009050b8c11 */ /* 0x000fe400098f0c04 */
[C---:B------:R-:W-:Y:S02]  /*0d40*/  @!P1 LEA R12, P4, R7.reuse, UR8, 0x1 ;  /* 0x00000008070c9c11 */ /* 0x040fe4000f8808ff */
[C---:B------:R-:W-:Y:S01]  /*0d50*/  @!P2 LEA R14, P3, R2.reuse, UR8, 0x1 ;  /* 0x00000008020eac11 */ /* 0x040fe2000f8608ff */
[----:B------:R0:W2:Y:S01]  /*0d60*/  @!P0 LDG.E.U16 R18, desc[UR18][R10.64] ;  /* 0x000000120a128981 */ /* 0x0000a2000c1e1500 */
[----:B------:R-:W-:Y:S02]  /*0d70*/  @!P1 LEA.HI.X R13, R7, UR9, R6, 0x1, P4 ;  /* 0x00000009070d9c11 */ /* 0x000fe4000a0f0c06 */
[----:B------:R-:W-:Y:S02]  /*0d80*/  PRMT R20, RZ, 0x7610, R20 ;  /* 0x00007610ff147816 */ /* 0x000fe40000000014 */
[C---:B------:R-:W-:Y:S01]  /*0d90*/  @!P2 LEA.HI.X R15, R2.reuse, UR9, R3, 0x1, P3 ;  /* 0x00000009020fac11 */ /* 0x040fe200098f0c03 */
[----:B------:R1:W3:Y:S01]  /*0da0*/  @!P1 LDG.E.U16 R19, desc[UR18][R12.64] ;  /* 0x000000120c139981 */ /* 0x0002e2000c1e1500 */
[----:B------:R-:W-:-:S03]  /*0db0*/  IADD3 R8, P4, PT, R2, UR15, RZ ;  /* 0x0000000f02087c10 */ /* 0x000fc6000ff9e0ff */
[----:B------:R-:W4:Y:S01]  /*0dc0*/  @!P2 LDG.E.U16 R20, desc[UR18][R14.64] ;  /* 0x000000120e14a981 */ /* 0x000f22000c1e1500 */
[----:B------:R-:W-:Y:S01]  /*0dd0*/  ISETP.GE.U32.AND P3, PT, R8, UR16, PT ;  /* 0x0000001008007c0c */ /* 0x000fe2000bf66070 */
[----:B------:R-:W-:-:S05]  /*0de0*/  IMAD.X R9, RZ, RZ, R3, P4 ;  /* 0x000000ffff097224 */ /* 0x000fca00020e0603 */
[----:B------:R-:W-:-:S13]  /*0df0*/  ISETP.GE.AND.EX P3, PT, R9, UR17, PT, P3 ;  /* 0x0000001109007c0c */ /* 0x000fda000bf66330 */
[----:B------:R-:W-:-:S04]  /*0e00*/  @!P3 LEA R16, P4, R8, UR8, 0x1 ;  /* 0x000000080810bc11 */ /* 0x000fc8000f8808ff */
[----:B------:R-:W-:-:S05]  /*0e10*/  @!P3 LEA.HI.X R17, R8, UR9, R9, 0x1, P4 ;  /* 0x000000090811bc11 */ /* 0x000fca000a0f0c09 */
[----:B------:R5:W5:Y:S01]  /*0e20*/  @!P3 LDG.E.U16 R0, desc[UR18][R16.64] ;  /* 0x000000121000b981 */ /* 0x000b62000c1e1500 */
[----:B0-----:R-:W-:Y:S02]  /*0e30*/  @!P0 LEA R10, P4, R5, UR10, 0x1 ;  /* 0x0000000a050a8c11 */ /* 0x001fe4000f8808ff */
[----:B-1----:R-:W-:Y:S02]  /*0e40*/  @!P1 LEA R12, P5, R7, UR10, 0x1 ;  /* 0x0000000a070c9c11 */ /* 0x002fe4000f8a08ff */
[----:B------:R-:W-:Y:S02]  /*0e50*/  @!P0 LEA.HI.X R11, R5, UR11, R4, 0x1, P4 ;  /* 0x0000000b050b8c11 */ /* 0x000fe4000a0f0c04 */
[----:B------:R-:W-:Y:S02]  /*0e60*/  @!P2 LEA R4, P4, R2, UR10, 0x1 ;  /* 0x0000000a0204ac11 */ /* 0x000fe4000f8808ff */
[----:B------:R-:W-:Y:S01]  /*0e70*/  @!P1 LEA.HI.X R13, R7, UR11, R6, 0x1, P5 ;  /* 0x0000000b070d9c11 */ /* 0x000fe2000a8f0c06 */
[----:B--2---:R-:W-:-:S02]  /*0e80*/  IMAD.U32 R18, R18, 0x10000, RZ ;  /* 0x0001000012127824 */ /* 0x004fc400078e00ff */
[----:B---3--:R-:W-:-:S04]  /*0e90*/  IMAD.U32 R19, R19, 0x10000, RZ ;  /* 0x0001000013137824 */ /* 0x008fc800078e00ff */
[----:B------:R-:W0:Y:S01]  /*0ea0*/  MUFU.LG2 R18, R18 ;  /* 0x0000001200127308 */ /* 0x000e220000000c00 */
[----:B----4-:R-:W-:-:S07]  /*0eb0*/  IMAD.U32 R20, R20, 0x10000, RZ ;  /* 0x0001000014147824 */ /* 0x010fce00078e00ff */
[----:B------:R-:W1:Y:S08]  /*0ec0*/  MUFU.LG2 R19, R19 ;  /* 0x0000001300137308 */ /* 0x000e700000000c00 */
[----:B------:R-:W5:Y:S01]  /*0ed0*/  MUFU.LG2 R20, R20 ;  /* 0x0000001400147308 */ /* 0x000f620000000c00 */
[----:B0-----:R-:W-:-:S07]  /*0ee0*/  FMUL.FTZ R14, R18, UR14 ;  /* 0x0000000e120e7c20 */ /* 0x001fce0008410000 */
[----:B------:R-:W0:Y:S01]  /*0ef0*/  MUFU.EX2 R14, R14 ;  /* 0x0000000e000e7308 */ /* 0x000e220000000800 */
[----:B-1----:R-:W-:Y:S01]  /*0f00*/  FMUL.FTZ R15, R19, UR14 ;  /* 0x0000000e130f7c20 */ /* 0x002fe20008410000 */
[----:B-----5:R-:W-:Y:S01]  /*0f10*/  FMUL.FTZ R16, R20, UR14 ;  /* 0x0000000e14107c20 */ /* 0x020fe20008410000 */
[----:B------:R-:W-:-:S04]  /*0f20*/  IMAD.U32 R0, R0, 0x10000, RZ ;  /* 0x0001000000007824 */ /* 0x000fc800078e00ff */
[----:B------:R-:W1:Y:S04]  /*0f30*/  MUFU.EX2 R15, R15 ;  /* 0x0000000f000f7308 */ /* 0x000e680000000800 */
[----:B------:R-:W2:Y:S04]  /*0f40*/  MUFU.EX2 R16, R16 ;  /* 0x0000001000107308 */ /* 0x000ea80000000800 */
[----:B------:R-:W3:Y:S01]  /*0f50*/  MUFU.LG2 R0, R0 ;  /* 0x0000000000007308 */ /* 0x000ee20000000c00 */
[----:B0-----:R-:W-:-:S04]  /*0f60*/  F2FP.BF16.F32.PACK_AB R5, RZ, R14 ;  /* 0x0000000eff05723e */ /* 0x001fc800000010ff */
[----:B------:R-:W-:Y:S02]  /*0f70*/  PRMT R7, R5, 0x7610, R7 ;  /* 0x0000761005077816 */ /* 0x000fe40000000007 */
[----:B-1----:R-:W-:Y:S02]  /*0f80*/  F2FP.BF16.F32.PACK_AB R6, RZ, R15 ;  /* 0x0000000fff06723e */ /* 0x002fe400000010ff */
[----:B------:R-:W-:Y:S02]  /*0f90*/  @!P2 LEA.HI.X R5, R2, UR11, R3, 0x1, P4 ;  /* 0x0000000b0205ac11 */ /* 0x000fe4000a0f0c03 */
[----:B--2---:R-:W-:Y:S01]  /*0fa0*/  F2FP.BF16.F32.PACK_AB R16, RZ, R16 ;  /* 0x00000010ff10723e */ /* 0x004fe200000010ff */
[----:B------:R0:W-:Y:S04]  /*0fb0*/  @!P0 STG.E.U16 desc[UR18][R10.64], R7 ;  /* 0x000000070a008986 */ /* 0x0001e8000c101512 */
[----:B------:R0:W-:Y:S04]  /*0fc0*/  @!P1 STG.E.U16 desc[UR18][R12.64], R6 ;  /* 0x000000060c009986 */ /* 0x0001e8000c101512 */
[----:B------:R0:W-:Y:S01]  /*0fd0*/  @!P2 STG.E.U16 desc[UR18][R4.64], R16 ;  /* 0x000000100400a986 */ /* 0x0001e2000c101512 */
[----:B---3--:R-:W-:Y:S01]  /*0fe0*/  FMUL.FTZ R0, R0, UR14 ;  /* 0x0000000e00007c20 */ /* 0x008fe20008410000 */
[----:B------:R-:W-:Y:S06]  /*0ff0*/  @P3 EXIT ;  /* 0x000000000000394d */ /* 0x000fec0003800000 */
[----:B------:R-:W0:Y:S01]  /*1000*/  MUFU.EX2 R0, R0 ;  /* 0x0000000000007308 */ /* 0x000e220000000800 */
[----:B------:R-:W-:-:S04]  /*1010*/  LEA R2, P0, R8, UR10, 0x1 ;  /* 0x0000000a08027c11 */ /* 0x000fc8000f8008ff */
[----:B------:R-:W-:Y:S02]  /*1020*/  LEA.HI.X R3, R8, UR11, R9, 0x1, P0 ;  /* 0x0000000b08037c11 */ /* 0x000fe400080f0c09 */
[----:B0-----:R-:W-:-:S05]  /*1030*/  F2FP.BF16.F32.PACK_AB R4, RZ, R0 ;  /* 0x00000000ff04723e */ /* 0x001fca00000010ff */
[----:B------:R-:W-:Y:S01]  /*1040*/  STG.E.U16 desc[UR18][R2.64], R4 ;  /* 0x0000000402007986 */ /* 0x000fe2000c101512 */
[----:B------:R-:W-:Y:S05]  /*1050*/  EXIT ;  /* 0x000000000000794d */ /* 0x000fea0003800000 */
.L_x_510:
[----:B------:R-:W1:Y:S02]  /*1060*/  S2R R0, SR_TID.X ;  /* 0x0000000000007919 */ /* 0x000e640000002100 */
[----:B-1----:R-:W-:-:S03]  /*1070*/  IMAD.WIDE.U32 R2, R0, 0x4, RZ ;  /* 0x0000000400027825 */ /* 0x002fc600078e00ff */
[----:B------:R-:W-:-:S04]  /*1080*/  ISETP.GE.U32.AND P0, PT, R2, UR20, PT ;  /* 0x0000001402007c0c */ /* 0x000fc8000bf06070 */
[----:B------:R-:W-:-:S13]  /*1090*/  ISETP.GE.AND.EX P0, PT, R3, UR12, PT, P0 ;  /* 0x0000000c03007c0c */ /* 0x000fda000bf06300 */
[----:B0-----:R-:W-:Y:S05]  /*10a0*/  @P0 EXIT ;  /* 0x000000000000094d */ /* 0x001fea0003800000 */
[----:B------:R-:W-:Y:S01]  /*10b0*/  IMAD.MOV.U32 R3, RZ, RZ, RZ ;  /* 0x000000ffff037224 */ /* 0x000fe200078e00ff */
[----:B------:R-:W0:Y:S06]  /*10c0*/  LDCU UR4, c[0x0][0x360] ;  /* 0x00006c00ff0477ac */ /* 0x000e2c0008000800 */
.L_x_513:
[C---:B------:R-:W-:Y:S01]  /*10d0*/  IMAD.SHL.U32 R11, R0.reuse, 0x8, RZ ;  /* 0x00000008000b7824 */ /* 0x040fe200078e00ff */
[----:B------:R-:W-:-:S04]  /*10e0*/  SHF.L.U64.HI R13, R0, 0x3, R3 ;  /* 0x00000003000d7819 */ /* 0x000fc80000010203 */
[----:B------:R-:W-:-:S04]  /*10f0*/  IADD3 R4, P0, PT, R11, UR8, RZ ;  /* 0x000000080b047c10 */ /* 0x000fc8000ff1e0ff */
[----:B------:R-:W-:-:S06]  /*1100*/  IADD3.X R5, PT, PT, R13, UR9, RZ, P0, !PT ;  /* 0x000000090d057c10 */ /* 0x000fcc00087fe4ff */
[----:B------:R-:W2:Y:S02]  /*1110*/  LDG.E.64 R4, desc[UR18][R4.64] ;  /* 0x0000001204047981 */ /* 0x000ea4000c1e1b00 */
[C---:B--2---:R-:W-:Y:S01]  /*1120*/  PRMT R2, R4.reuse, 0x7632, R2 ;  /* 0x0000763204027816 */ /* 0x044fe20000000002 */
[----:B------:R-:W-:Y:S01]  /*1130*/  IMAD.U32 R6, R4, 0x10000, RZ ;  /* 0x0001000004067824 */ /* 0x000fe200078e00ff */
[----:B------:R-:W-:Y:S01]  /*1140*/  IADD3 R4, P0, PT, R11, UR10, RZ ;  /* 0x0000000a0b047c10 */ /* 0x000fe2000ff1e0ff */
[C---:B------:R-:W-:Y:S02]  /*1150*/  IMAD.U32 R8, R5.reuse, 0x10000, RZ ;  /* 0x0001000005087824 */ /* 0x040fe400078e00ff */
[----:B------:R-:W-:Y:S01]  /*1160*/  IMAD.U32 R7, R2, 0x10000, RZ ;  /* 0x0001000002077824 */ /* 0x000fe200078e00ff */
[----:B------:R-:W-:Y:S01]  /*1170*/  PRMT R2, R5, 0x7632, R2 ;  /* 0x0000763205027816 */ /* 0x000fe20000000002 */
[----:B------:R-:W1:Y:S04]  /*1180*/  MUFU.LG2 R6, R6 ;  /* 0x0000000600067308 */ /* 0x000e680000000c00 */
[----:B------:R-:W-:-:S04]  /*1190*/  IMAD.U32 R10, R2, 0x10000, RZ ;  /* 0x00010000020a7824 */ /* 0x000fc800078e00ff */
[----:B------:R-:W2:Y:S08]  /*11a0*/  MUFU.LG2 R7, R7 ;  /* 0x0000000700077308 */ /* 0x000eb00000000c00 */
[----:B------:R-:W3:Y:S01]  /*11b0*/  MUFU.LG2 R8, R8 ;  /* 0x0000000800087308 */ /* 0x000ee20000000c00 */
[----:B-1----:R-:W-:-:S07]  /*11c0*/  FMUL.FTZ R2, R6, UR14 ;  /* 0x0000000e06027c20 */ /* 0x002fce0008410000 */
[----:B------:R-:W1:Y:S01]  /*11d0*/  MUFU.LG2 R10, R10 ;  /* 0x0000000a000a7308 */ /* 0x000e620000000c00 */
[----:B--2---:R-:W-:-:S07]  /*11e0*/  FMUL.FTZ R6, R7, UR14 ;  /* 0x0000000e07067c20 */ /* 0x004fce0008410000 */
[----:B------:R-:W-:Y:S01]  /*11f0*/  MUFU.EX2 R2, R2 ;  /* 0x0000000200027308 */ /* 0x000fe20000000800 */
[----:B---3--:R-:W-:-:S03]  /*1200*/  FMUL.FTZ R9, R8, UR14 ;  /* 0x0000000e08097c20 */ /* 0x008fc60008410000 */
[----:B------:R-:W2:Y:S04]  /*1210*/  MUFU.EX2 R5, R6 ;  /* 0x0000000600057308 */ /* 0x000ea80000000800 */
[----:B------:R-:W-:Y:S01]  /*1220*/  MUFU.EX2 R9, R9 ;  /* 0x0000000900097308 */ /* 0x000fe20000000800 */
[----:B-1----:R-:W-:-:S06]  /*1230*/  FMUL.FTZ R8, R10, UR14 ;  /* 0x0000000e0a087c20 */ /* 0x002fcc0008410000 */
[----:B------:R-:W1:Y:S01]  /*1240*/  MUFU.EX2 R8, R8 ;  /* 0x0000000800087308 */ /* 0x000e620000000800 */
[----:B--2---:R-:W-:Y:S02]  /*1250*/  F2FP.BF16.F32.PACK_AB R12, R5, R2 ;  /* 0x00000002050c723e */ /* 0x004fe400000010ff */
[----:B------:R-:W-:Y:S02]  /*1260*/  IADD3.X R5, PT, PT, R13, UR11, RZ, P0, !PT ;  /* 0x0000000b0d057c10 */ /* 0x000fe400087fe4ff */
[----:B0-----:R-:W-:-:S05]  /*1270*/  IADD3 R0, P0, PT, R0, UR4, RZ ;  /* 0x0000000400007c10 */ /* 0x001fca000ff1e0ff */
[----:B------:R-:W-:Y:S02]  /*1280*/  IMAD.SHL.U32 R2, R0, 0x4, RZ ;  /* 0x0000000400027824 */ /* 0x000fe400078e00ff */
[----:B------:R-:W-:Y:S01]  /*1290*/  IMAD.X R3, RZ, RZ, R3, P0 ;  /* 0x000000ffff037224 */ /* 0x000fe200000e0603 */
[----:B-1----:R-:W-:Y:S02]  /*12a0*/  F2FP.BF16.F32.PACK_AB R13, R8, R9 ;  /* 0x00000009080d723e */ /* 0x002fe400000010ff */
[----:B------:R-:W-:Y:S02]  /*12b0*/  ISETP.LT.U32.AND P1, PT, R2, UR20, PT ;  /* 0x0000001402007c0c */ /* 0x000fe4000bf21070 */
[C---:B------:R-:W-:Y:S01]  /*12c0*/  LOP3.LUT P0, RZ, R0.reuse, 0xffffc000, RZ, 0xc0, !PT ;  /* 0xffffc00000ff7812 */ /* 0x040fe2000780c0ff */
[----:B------:R1:W-:Y:S01]  /*12d0*/  STG.E.64 desc[UR18][R4.64], R12 ;  /* 0x0000000c04007986 */ /* 0x0003e2000c101b12 */
[----:B------:R-:W-:Y:S02]  /*12e0*/  SHF.L.U64.HI R2, R0, 0x2, R3 ;  /* 0x0000000200027819 */ /* 0x000fe40000010203 */
[----:B------:R-:W-:-:S02]  /*12f0*/  LOP3.LUT P0, RZ, R3, 0x3fffffff, RZ, 0xc0, P0 ;  /* 0x3fffffff03ff7812 */ /* 0x000fc4000000c0ff */
[----:B------:R-:W-:-:S13]  /*1300*/  ISETP.LT.AND.EX P1, PT, R2, UR12, PT, P1 ;  /* 0x0000000c02007c0c */ /* 0x000fda000bf21310 */
[----:B-1----:R-:W-:Y:S05]  /*1310*/  @!P0 BRA P1, `(.L_x_513) ;  /* 0xfffffffc006c8947 */ /* 0x002fea000083ffff */
[----:B------:R-:W-:Y:S05]  /*1320*/  EXIT ;  /* 0x000000000000794d */ /* 0x000fea0003800000 */
        .weak           $__internal_60_$__cuda_sm20_div_u16
        .type           $__internal_60_$__cuda_sm20_div_u16,@function
        .size           $__internal_60_$__cuda_sm20_div_u16,(.L_x_4218 - $__internal_60_$__cuda_sm20_div_u16)
$__internal_60_$__cuda_sm20_div_u16:
        /* <DEDUP_REMOVED lines=18> */
[----:B------:R-:W-:Y:S06]  /*1450*/  RET.REL.NODEC R2 `(_ZN2at6native61_GLOBAL__N__44eb8e94_28_ForeachBinaryOpScalarList_cu_dda10a6925multi_tensor_apply_kernelINS1_28TensorListScalarListMetadataIfLi2EEENS1_25BinaryOpScalarListFunctorIN3c108BFloat16ELi2ELi1ELi1EEEJNS1_13power_functorIfEEEEEvT_T0_DpT1_) ;  /* 0xffffffe802e87950 */ /* 0x000fec0003c3ffff */
.L_x_514:
        /* <DEDUP_REMOVED lines=10> */
.L_x_4218:


//--------------------- .text._ZN2at6native61_GLOBAL__N__44eb8e94_28_ForeachBinaryOpScalarList_cu_dda10a6925multi_tensor_apply_kernelINS1_28TensorListScalarListMetadataIfLi2EEENS1_25BinaryOpScalarListFunctorIN3c104HalfELi2ELi1ELi1EEEJNS1_13power_functorIfEEEEEvT_T0_DpT1_ --------------------------
	.section	.text._ZN2at6native61_GLOBAL__N__44eb8e94_28_ForeachBinaryOpScalarList_cu_dda10a6925multi_tensor_apply_kernelINS1_28TensorListScalarListMetadataIfLi2EEENS1_25BinaryOpScalarListFunctorIN3c104HalfELi2ELi1ELi1EEEJNS1_13power_functorIfEEEEEvT_T0_DpT1_,"ax",@progbits
	.align	128
.text._ZN2at6native61_GLOBAL__N__44eb8e94_28_ForeachBinaryOpScalarList_cu_dda10a6925multi_tensor_apply_kernelINS1_28TensorListScalarListMetadataIfLi2EEENS1_25BinaryOpScalarListFunctorIN3c104HalfELi2ELi1ELi1EEEJNS1_13power_functorIfEEEEEvT_T0_DpT1_:
        .type           _ZN2at6native61_GLOBAL__N__44eb8e94_28_ForeachBinaryOpScalarList_cu_dda10a6925multi_tensor_apply_kernelINS1_28TensorListScalarListMetadataIfLi2EEENS1_25BinaryOpScalarListFunctorIN3c104HalfELi2ELi1ELi1EEEJNS1_13power_functorIfEEEEEvT_T0_DpT1_,@function
        .size           _ZN2at6native61_GLOBAL__N__44eb8e94_28_ForeachBinaryOpScalarList_cu_dda10a6925multi_tensor_apply_kernelINS1_28TensorListScalarListMetadataIfLi2EEENS1_25BinaryOpScalarListFunctorIN3c104HalfELi2ELi1ELi1EEEJNS1_13power_functorIfEEEEEvT_T0_DpT1_,(.L_x_4220 - _ZN2at6native61_GLOBAL__N__44eb8e94_28_ForeachBinaryOpScalarList_cu_dda10a6925multi_tensor_apply_kernelINS1_28TensorListScalarListMetadataIfLi2EEENS1_25BinaryOpScalarListFunctorIN3c104HalfELi2ELi1ELi1EEEJNS1_13power_functorIfEEEEEvT_T0_DpT1_)
        .other          _ZN2at6native61_GLOBAL__N__44eb8e94_28_ForeachBinaryOpScalarList_cu_dda10a6925multi_tensor_apply_kernelINS1_28TensorListScalarListMetadataIfLi2EEENS1_25BinaryOpScalarListFunctorIN3c104HalfELi2ELi1ELi1EEEJNS1_13power_functorIfEEEEEvT_T0_DpT1_,@"STO_CUDA_ENTRY STV_DEFAULT"
_ZN2at6native61_GLOBAL__N__44eb8e94_28_ForeachBinaryOpScalarList_cu_dda10a6925multi_tensor_apply_kernelINS1_28TensorListScalarListMetadataIfLi2EEENS1_25BinaryOpScalarListFunctorIN3c104HalfELi2ELi1ELi1EEEJNS1_13power_functorIfEEEEEvT_T0_DpT1_:
        /* <DEDUP_REMOVED lines=42> */
[----:B------:R-:W-:Y:S05]  /*02a0*/  CALL.REL.NOINC `($__internal_61_$__cuda_sm20_div_u16) ;  /* 0x0000001000187944 */ /* 0x000fea0003c00000 */
        /* <DEDUP_REMOVED lines=16> */
.L_x_517:
        /* <DEDUP_REMOVED lines=40> */
[----:B--2---:R-:W-:Y:S02]  /*0630*/  HADD2.F32 R21, -RZ, R21.H0_H0 ;  /* 0x20000015ff157230 */ /* 0x004fe40000004100 */
[----:B---3--:R-:W-:Y:S02]  /*0640*/  HADD2.F32 R20, -RZ, R20.H0_H0 ;  /* 0x20000014ff147230 */ /* 0x008fe40000004100 */
[----:B----4-:R-:W-:Y:S02]  /*0650*/  HADD2.F32 R23, -RZ, R22.H0_H0 ;  /* 0x20000016ff177230 */ /* 0x010fe40000004100 */
[----:B------:R-:W0:Y:S08]  /*0660*/  MUFU.LG2 R21, R21 ;  /* 0x0000001500157308 */ /* 0x000e300000000c00 */
[----:B------:R-:W1:Y:S08]  /*0670*/  MUFU.LG2 R20, R20 ;  /* 0x0000001400147308 */ /* 0x000e700000000c00 */
[----:B------:R-:W2:Y:S01]  /*0680*/  MUFU.LG2 R23, R23 ;  /* 0x0000001700177308 */ /* 0x000ea20000000c00 */
[----:B0-----:R-:W-:Y:S01]  /*0690*/  FMUL.FTZ R22, R21, UR14 ;  /* 0x0000000e15167c20 */ /* 0x001fe20008410000 */
[----:B-----5:R-:W-:-:S02]  /*06a0*/  HADD2.F32 R24, -RZ, R18.H0_H0 ;  /* 0x20000012ff187230 */ /* 0x020fc40000004100 */
[----:B-1----:R-:W-:-:S04]  /*06b0*/  FMUL.FTZ R19, R20, UR14 ;  /* 0x0000000e14137c20 */ /* 0x002fc80008410000 */
[----:B------:R-:W0:Y:S01]  /*06c0*/  MUFU.EX2 R22, R22 ;  /* 0x0000001600167308 */ /* 0x000e220000000800 */
[----:B--2---:R-:W-:-:S03]  /*06d0*/  FMUL.FTZ R18, R23, UR14 ;  /* 0x0000000e17127c20 */ /* 0x004fc60008410000 */
[----:B------:R-:W1:Y:S04]  /*06e0*/  MUFU.EX2 R19, R19 ;  /* 0x0000001300137308 */ /* 0x000e680000000800 */
[----:B------:R-:W2:Y:S08]  /*06f0*/  MUFU.LG2 R24, R24 ;  /* 0x0000001800187308 */ /* 0x000eb00000000c00 */
[----:B------:R-:W3:Y:S01]  /*0700*/  MUFU.EX2 R18, R18 ;  /* 0x0000001200127308 */ /* 0x000ee20000000800 */
[----:B0-----:R-:W-:-:S02]  /*0710*/  F2FP.F16.F32.PACK_AB R22, RZ, R22 ;  /* 0x00000016ff16723e */ /* 0x001fc400000000ff */
[----:B-1----:R-:W-:-:S05]  /*0720*/  F2FP.F16.F32.PACK_AB R19, RZ, R19 ;  /* 0x00000013ff13723e */ /* 0x002fca00000000ff */
[----:B------:R0:W-:Y:S01]  /*0730*/  @!P2 STG.E.U16 desc[UR18][R14.64], R19 ;  /* 0x000000130e00a986 */ /* 0x0001e2000c101512 */
[----:B--2---:R-:W-:Y:S01]  /*0740*/  FMUL.FTZ R24, R24, UR14 ;  /* 0x0000000e18187c20 */ /* 0x004fe20008410000 */
[----:B---3--:R-:W-:Y:S02]  /*0750*/  F2FP.F16.F32.PACK_AB R8, RZ, R18 ;  /* 0x00000012ff08723e */ /* 0x008fe400000000ff */
        /* <DEDUP_REMOVED lines=18> */
[----:B-1----:R-:W-:Y:S02]  /*0880*/  F2FP.F16.F32.PACK_AB R24, RZ, R24 ;  /* 0x00000018ff18723e */ /* 0x002fe400000000ff */
        /* <DEDUP_REMOVED lines=34> */
[----:B-----5:R-:W-:Y:S01]  /*0ab0*/  HADD2.F32 R22, -RZ, R22.H0_H0 ;  /* 0x20000016ff167230 */ /* 0x020fe20000004100 */
        /* <DEDUP_REMOVED lines=13> */
[----:B-1----:R-:W-:-:S02]  /*0b90*/  F2FP.F16.F32.PACK_AB R12, RZ, R11 ;  /* 0x0000000bff0c723e */ /* 0x002fc400000000ff */
[----:B--2---:R-:W-:Y:S02]  /*0ba0*/  F2FP.F16.F32.PACK_AB R18, RZ, R18 ;  /* 0x00000012ff12723e */ /* 0x004fe400000000ff */
[----:B------:R-:W-:Y:S02]  /*0bb0*/  @!P5 LEA.HI.X R11, R13, UR11, R16, 0x1, P6 ;  /* 0x0000000b0d0bdc11 */ /* 0x000fe4000b0f0c10 */
[----:B---3--:R-:W-:Y:S01]  /*0bc0*/  F2FP.F16.F32.PACK_AB R19, RZ, R19 ;  /* 0x00000013ff13723e */ /* 0x008fe200000000ff */
[----:B------:R1:W-:Y:S01]  /*0bd0*/  @!P2 STG.E.U16 desc[UR18][R6.64], R12 ;  /* 0x0000000c0600a986 */ /* 0x0003e2000c101512 */
[----:B----4-:R-:W-:-:S03]  /*0be0*/  F2FP.F16.F32.PACK_AB R15, RZ, R15 ;  /* 0x0000000fff0f723e */ /* 0x010fc600000000ff */
[----:B------:R1:W-:Y:S04]  /*0bf0*/  @!P3 STG.E.U16 desc[UR18][R4.64], R18 ;  /* 0x000000120400b986 */ /* 0x0003e8000c101512 */
[----:B------:R1:W-:Y:S04]  /*0c00*/  @!P4 STG.E.U16 desc[UR18][R8.64], R19 ;  /* 0x000000130800c986 */ /* 0x0003e8000c101512 */
[----:B------:R1:W-:Y:S01]  /*0c10*/  @!P5 STG.E.U16 desc[UR18][R10.64], R15 ;  /* 0x0000000f0a00d986 */ /* 0x0003e2000c101512 */
[----:B------:R-:W-:Y:S05]  /*0c20*/  @P1 BRA `(.L_x_517) ;  /* 0xfffffff400e01947 */ /* 0x000fea000383ffff */
.L_x_516:
        /* <DEDUP_REMOVED lines=37> */
[----:B--2---:R-:W-:-:S02]  /*0e80*/  HADD2.F32 R18, -RZ, R18.H0_H0 ;  /* 0x20000012ff127230 */ /* 0x004fc40000004100 */
[----:B---3--:R-:W-:-:S04]  /*0e90*/  HADD2.F32 R19, -RZ, R19.H0_H0 ;  /* 0x20000013ff137230 */ /* 0x008fc80000004100 */
[----:B------:R-:W0:Y:S01]  /*0ea0*/  MUFU.LG2 R18, R18 ;  /* 0x0000001200127308 */ /* 0x000e220000000c00 */
[----:B----4-:R-:W-:-:S07]  /*0eb0*/  HADD2.F32 R20, -RZ, R20.H0_H0 ;  /* 0x20000014ff147230 */ /* 0x010fce0000004100 */
[----:B------:R-:W1:Y:S08]  /*0ec0*/  MUFU.LG2 R19, R19 ;  /* 0x0000001300137308 */ /* 0x000e700000000c00 */
[----:B------:R-:W5:Y:S01]  /*0ed0*/  MUFU.LG2 R20, R20 ;  /* 0x0000001400147308 */ /* 0x000f620000000c00 */
[----:B0-----:R-:W-:-:S07]  /*0ee0*/  FMUL.FTZ R14, R18, UR14 ;  /* 0x0000000e120e7c20 */ /* 0x001fce0008410000 */
[----:B------:R-:W0:Y:S01]  /*0ef0*/  MUFU.EX2 R14, R14 ;  /* 0x0000000e000e7308 */ /* 0x000e220000000800 */
[----:B-1----:R-:W-:Y:S01]  /*0f00*/  FMUL.FTZ R15, R19, UR14 ;  /* 0x0000000e130f7c20 */ /* 0x002fe20008410000 */
[----:B-----5:R-:W-:Y:S01]  /*0f10*/  FMUL.FTZ R16, R20, UR14 ;  /* 0x0000000e14107c20 */ /* 0x020fe20008410000 */
[----:B------:R-:W-:-:S04]  /*0f20*/  HADD2.F32 R0, -RZ, R0.H0_H0 ;  /* 0x20000000ff007230 */ /* 0x000fc80000004100 */
[----:B------:R-:W1:Y:S04]  /*0f30*/  MUFU.EX2 R15, R15 ;  /* 0x0000000f000f7308 */ /* 0x000e680000000800 */
[----:B------:R-:W2:Y:S04]  /*0f40*/  MUFU.EX2 R16, R16 ;  /* 0x0000001000107308 */ /* 0x000ea80000000800 */
[----:B------:R-:W3:Y:S01]  /*0f50*/  MUFU.LG2 R0, R0 ;  /* 0x0000000000007308 */ /* 0x000ee20000000c00 */
[----:B0-----:R-:W-:-:S04]  /*0f60*/  F2FP.F16.F32.PACK_AB R5, RZ, R14 ;  /* 0x0000000eff05723e */ /* 0x001fc800000000ff */
[----:B------:R-:W-:Y:S02]  /*0f70*/  PRMT R7, R5, 0x7610, R7 ;  /* 0x0000761005077816 */ /* 0x000fe40000000007 */
[----:B-1----:R-:W-:Y:S02]  /*0f80*/  F2FP.F16.F32.PACK_AB R6, RZ, R15 ;  /* 0x0000000fff06723e */ /* 0x002fe400000000ff */
[----:B------:R-:W-:Y:S02]  /*0f90*/  @!P2 LEA.HI.X R5, R2, UR11, R3, 0x1, P4 ;  /* 0x0000000b0205ac11 */ /* 0x000fe4000a0f0c03 */
[----:B--2---:R-:W-:Y:S01]  /*0fa0*/  F2FP.F16.F32.PACK_AB R16, RZ, R16 ;  /* 0x00000010ff10723e */ /* 0x004fe200000000ff */
        /* <DEDUP_REMOVED lines=8> */
[----:B0-----:R-:W-:-:S05]  /*1030*/  F2FP.F16.F32.PACK_AB R4, RZ, R0 ;  /* 0x00000000ff04723e */ /* 0x001fca00000000ff */
[----:B------:R-:W-:Y:S01]  /*1040*/  STG.E.U16 desc[UR18][R2.64], R4 ;  /* 0x0000000402007986 */ /* 0x000fe2000c101512 */
[----:B------:R-:W-:Y:S05]  /*1050*/  EXIT ;  /* 0x000000000000794d */ /* 0x000fea0003800000 */
.L_x_515:
[----:B------:R-:W1:Y:S02]  /*1060*/  S2R R3, SR_TID.X ;  /* 0x0000000000037919 */ /* 0x000e640000002100 */
[----:B-1----:R-:W-:-:S03]  /*1070*/  IMAD.WIDE.U32 R4, R3, 0x4, RZ ;  /* 0x0000000403047825 */ /* 0x002fc600078e00ff */
[----:B------:R-:W-:-:S04]  /*1080*/  ISETP.GE.U32.AND P0, PT, R4, UR20, PT ;  /* 0x0000001404007c0c */ /* 0x000fc8000bf06070 */
[----:B------:R-:W-:-:S13]  /*1090*/  ISETP.GE.AND.EX P0, PT, R5, UR12, PT, P0 ;  /* 0x0000000c05007c0c */ /* 0x000fda000bf06300 */
[----:B0-----:R-:W-:Y:S05]  /*10a0*/  @P0 EXIT ;  /* 0x000000000000094d */ /* 0x001fea0003800000 */
[----:B------:R-:W-:Y:S01]  /*10b0*/  IMAD.MOV.U32 R0, RZ, RZ, RZ ;  /* 0x000000ffff007224 */ /* 0x000fe200078e00ff */
[----:B------:R-:W0:Y:S06]  /*10c0*/  LDCU UR4, c[0x0][0x360] ;  /* 0x00006c00ff0477ac */ /* 0x000e2c0008000800 */
.L_x_518:
[C---:B------:R-:W-:Y:S01]  /*10d0*/  IMAD.SHL.U32 R12, R3.reuse, 0x8, RZ ;  /* 0x00000008030c7824 */ /* 0x040fe200078e00ff */
[----:B------:R-:W-:-:S04]  /*10e0*/  SHF.L.U64.HI R13, R3, 0x3, R0 ;  /* 0x00000003030d7819 */ /* 0x000fc80000010200 */
[----:B------:R-:W-:-:S04]  /*10f0*/  IADD3 R4, P0, PT, R12, UR8, RZ ;  /* 0x000000080c047c10 */ /* 0x000fc8000ff1e0ff */
[----:B------:R-:W-:-:S06]  /*1100*/  IADD3.X R5, PT, PT, R13, UR9, RZ, P0, !PT ;  /* 0x000000090d057c10 */ /* 0x000fcc00087fe4ff */
[----:B------:R-:W2:Y:S02]  /*1110*/  LDG.E.64 R4, desc[UR18][R4.64] ;  /* 0x0000001204047981 */ /* 0x000ea4000c1e1b00 */
[--C-:B--2---:R-:W-:Y:S02]  /*1120*/  HADD2.F32 R2, -RZ, R4.reuse.H0_H0 ;  /* 0x20000004ff027230 */ /* 0x104fe40000004100 */
[----:B------:R-:W-:Y:S01]  /*1130*/  HADD2.F32 R7, -RZ, R4.H1_H1 ;  /* 0x30000004ff077230 */ /* 0x000fe20000004100 */
[----:B------:R-:W-:Y:S01]  /*1140*/  IADD3 R4, P0, PT, R12, UR10, RZ ;  /* 0x0000000a0c047c10 */ /* 0x000fe2000ff1e0ff */
[--C-:B------:R-:W-:Y:S02]  /*1150*/  HADD2.F32 R9, -RZ, R5.reuse.H0_H0 ;  /* 0x20000005ff097230 */ /* 0x100fe40000004100 */
[----:B------:R-:W1:Y:S01]  /*1160*/  MUFU.LG2 R2, R2 ;  /* 0x0000000200027308 */ /* 0x000e620000000c00 */
[----:B------:R-:W-:-:S07]  /*1170*/  HADD2.F32 R11, -RZ, R5.H1_H1 ;  /* 0x30000005ff0b7230 */ /* 0x000fce0000004100 */
        /* <DEDUP_REMOVED lines=9> */
[----:B-1----:R-:W-:-:S04]  /*1210*/  FMUL.FTZ R2, R11, UR14 ;  /* 0x0000000e0b027c20 */ /* 0x002fc80008410000 */
[----:B------:R-:W1:Y:S01]  /*1220*/  MUFU.EX2 R7, R2 ;  /* 0x0000000200077308 */ /* 0x000e620000000800 */
[----:B--2---:R-:W-:Y:S02]  /*1230*/  F2FP.F16.F32.PACK_AB R12, R5, R6 ;  /* 0x00000006050c723e */ /* 0x004fe400000000ff */
[----:B------:R-:W-:Y:S02]  /*1240*/  IADD3.X R5, PT, PT, R13, UR11, RZ, P0, !PT ;  /* 0x0000000b0d057c10 */ /* 0x000fe400087fe4ff */
[----:B0-----:R-:W-:-:S05]  /*1250*/  IADD3 R3, P0, PT, R3, UR4, RZ ;  /* 0x0000000403037c10 */ /* 0x001fca000ff1e0ff */
[----:B------:R-:W-:Y:S01]  /*1260*/  IMAD.SHL.U32 R6, R3, 0x4, RZ ;  /* 0x0000000403067824 */ /* 0x000fe200078e00ff */
[----:B-1----:R-:W-:Y:S01]  /*1270*/  F2FP.F16.F32.PACK_AB R13, R7, R10 ;  /* 0x0000000a070d723e */ /* 0x002fe200000000ff */
[----:B------:R-:W-:Y:S01]  /*1280*/  IMAD.X R0, RZ, RZ, R0, P0 ;  /* 0x000000ffff007224 */ /* 0x000fe200000e0600 */
[C---:B------:R-:W-:Y:S02]  /*1290*/  LOP3.LUT P0, RZ, R3.reuse, 0xffffc000, RZ, 0xc0, !PT ;  /* 0xffffc00003ff7812 */ /* 0x040fe4000780c0ff */
[----:B------:R-:W-:Y:S01]  /*12a0*/  ISETP.LT.U32.AND P1, PT, R6, UR20, PT ;  /* 0x0000001406007c0c */ /* 0x000fe2000bf21070 */
[----:B------:R1:W-:Y:S01]  /*12b0*/  STG.E.64 desc[UR18][R4.64], R12 ;  /* 0x0000000c04007986 */ /* 0x0003e2000c101b12 */
[----:B------:R-:W-:Y:S02]  /*12c0*/  SHF.L.U64.HI R2, R3, 0x2, R0 ;  /* 0x0000000203027819 */ /* 0x000fe40000010200 */
[----:B------:R-:W-:Y:S02]  /*12d0*/  LOP3.LUT P0, RZ, R0, 0x3fffffff, RZ, 0xc0, P0 ;  /* 0x3fffffff00ff7812 */ /* 0x000fe4000000c0ff */
[----:B------:R-:W-:-:S13]  /*12e0*/  ISETP.LT.AND.EX P1, PT, R2, UR12, PT, P1 ;  /* 0x0000000c02007c0c */ /* 0x000fda000bf21310 */
[----:B-1----:R-:W-:Y:S05]  /*12f0*/  @!P0 BRA P1, `(.L_x_518) ;  /* 0xfffffffc00748947 */ /* 0x002fea000083ffff */
[----:B------:R-:W-:Y:S05]  /*1300*/  EXIT ;  /* 0x000000000000794d */ /* 0x000fea0003800000 */
        .weak           $__internal_61_$__cuda_sm20_div_u16
        .type           $__internal_61_$__cuda_sm20_div_u16,@function
        .size           $__internal_61_$__cuda_sm20_div_u16,(.L_x_4220 - $__internal_61_$__cuda_sm20_div_u16)
$__internal_61_$__cuda_sm20_div_u16:
        /* <DEDUP_REMOVED lines=18> */
[----:B------:R-:W-:Y:S06]  /*1430*/  RET.REL.NODEC R2 `(_ZN2at6native61_GLOBAL__N__44eb8e94_28_ForeachBinaryOpScalarList_cu_dda10a6925multi_tensor_apply_kernelINS1_28TensorListScalarListMetadataIfLi2EEENS1_25BinaryOpScalarListFunctorIN3c104HalfELi2ELi1ELi1EEEJNS1_13power_functorIfEEEEEvT_T0_DpT1_) ;  /* 0xffffffe802f07950 */ /* 0x000fec0003c3ffff */
.L_x_519:
        /* <DEDUP_REMOVED lines=12> */
.L_x_4220:


//--------------------- .text._ZN2at6native61_GLOBAL__N__44eb8e94_28_ForeachBinaryOpScalarList_cu_dda10a6925multi_tensor_apply_kernelINS1_28TensorListScalarListMetadataIN3c107complexIfEELi2EEENS1_25BinaryOpScalarListFunctorIS6_Li2ELi1ELi1EEEJNS1_13power_functorIS6_EEEEEvT_T0_DpT1_ --------------------------
	.section	.text._ZN2at6native61_GLOBAL__N__44eb8e94_28_ForeachBinaryOpScalarList_cu_dda10a6925multi_tensor_apply_kernelINS1_28TensorListScalarListMetadataIN3c107complexIfEELi2EEENS1_25BinaryOpScalarListFunctorIS6_Li2ELi1ELi1EEEJNS1_13power_functorIS6_EEEEEvT_T0_DpT1_,"ax",@progbits
	.align	128
.text._ZN2at6native61_GLOBAL__N__44eb8e94_28_ForeachBinaryOpScalarList_cu_dda10a6925multi_tensor_apply_kernelINS1_28TensorListScalarListMetadataIN3c107complexIfEELi2EEENS1_25BinaryOpScalarListFunctorIS6_Li2ELi1ELi1EEEJNS1_13power_functorIS6_EEEEEvT_T0_DpT1_:
        .type           _ZN2at6native61_GLOBAL__N__44eb8e94_28_ForeachBinaryOpScalarList_cu_dda10a6925multi_tensor_apply_kernelINS1_28TensorListScalarListMetadataIN3c107complexIfEELi2EEENS1_25BinaryOpScalarListFunctorIS6_Li2ELi1ELi1EEEJNS1_13power_functorIS6_EEEEEvT_T0_DpT1_,@function
        .size           _ZN2at6native61_GLOBAL__N__44eb8e94_28_ForeachBinaryOpScalarList_cu_dda10a6925multi_tensor_apply_kernelINS1_28TensorListScalarListMetadataIN3c107complexIfEELi2EEENS1_25BinaryOpScalarListFunctorIS6_Li2ELi1ELi1EEEJNS1_13power_functorIS6_EEEEEvT_T0_DpT1_,(.L_x_4222 - _ZN2at6native61_GLOBAL__N__44eb8e94_28_ForeachBinaryOpScalarList_cu_dda10a6925multi_tensor_apply_kernelINS1_28TensorListScalarListMetadataIN3c107complexIfEELi2EEENS1_25BinaryOpScalarListFunctorIS6_Li2ELi1ELi1EEEJNS1_13power_functorIS6_EEEEEvT_T0_DpT1_)
        .other          _ZN2at6native61_GLOBAL__N__44eb8e94_28_ForeachBinaryOpScalarList_cu_dda10a6925multi_tensor_apply_kernelINS1_28TensorListScalarListMetadataIN3c107complexIfEELi2EEENS1_25BinaryOpScalarListFunctorIS6_Li2ELi1ELi1EEEJNS1_13power_functorIS6_EEEEEvT_T0_DpT1_,@"STO_CUDA_ENTRY STV_DEFAULT"
_ZN2at6native61_GLOBAL__N__44eb8e94_28_ForeachBinaryOpScalarList_cu_dda10a6925multi_tensor_apply_kernelINS1_28TensorListScalarListMetadataIN3c107complexIfEELi2EEENS1_25BinaryOpScalarListFunctorIS6_Li2ELi1ELi1EEEJNS1_13power_functorIS6_EEEEEvT_T0_DpT1_:
        /* <DEDUP_REMOVED lines=25> */
[----:B------:R-:W0:Y:S01]  /*0190*/  S2R R23, SR_TID.X ;  /* 0x0000000000177919 */ /* 0x000e220000002100 */
[----:B------:R-:W-:Y:S01]  /*01a0*/  UISETP.LT.U32.AND UP0, UPT, UR15, 0x10000, UPT ;  /* 0x000100000f00788c */ /* 0x000fe2000bf01070 */
[----:B------:R-:W1:Y:S03]  /*01b0*/  LDCU UR10, c[0x0][0x360] ;  /* 0x00006c00ff0a77ac */ /* 0x000e660008000800 */
[----:B------:R-:W-:Y:S01]  /*01c0*/  UISETP.LT.U32.AND.EX UP0, UPT, UR4, URZ, UPT, UP0 ;  /* 0x000000ff0400728c */ /* 0x000fe2000bf01100 */
[----:B------:R-:W-:-:S03]  /*01d0*/  UMOV UR5, URZ ;  /* 0x000000ff00057c82 */ /* 0x000fc60008000000 */
[----:B------:R-:W-:Y:S02]  /*01e0*/  USEL UR14, UR4, URZ, UP0 ;  /* 0x000000ff040e7287 */ /* 0x000fe40008000000 */
[----:B------:R-:W-:Y:S01]  /*01f0*/  USEL UR11, UR15, 0x10000, UP0 ;  /* 0x000100000f0b7887 */ /* 0x000fe20008000000 */
[----:B------:R-:W-:-:S11]  /*0200*/  UMOV UR4, URZ ;  /* 0x000000ff00047c82 */ /* 0x000fd60008000000 */
.L_x_648:
[----:B0-----:R-:W-:Y:S02]  /*0210*/  IADD3 R0, P1, PT, R23, UR4, RZ ;  /* 0x0000000417007c10 */ /* 0x001fe4000ff3e0ff */
[----:B--2---:R-:W-:Y:S02]  /*0220*/  CS2R R8, SRZ ;  /* 0x0000000000087805 */ /* 0x004fe4000001ff00 */
[C---:B------:R-:W-:Y:S02]  /*0230*/  ISETP.GE.U32.AND P0, PT, R0.reuse, UR11, PT ;  /* 0x0000000b00007c0c */ /* 0x040fe4000bf06070 */
[----:B------:R-:W-:Y:S02]  /*0240*/  IADD3.X R3, PT, PT, RZ, UR5, RZ, P1, !PT ;  /* 0x00000005ff037c10 */ /* 0x000fe40008ffe4ff */
[----:B-1----:R-:W-:Y:S02]  /*0250*/  IADD3 R6, P2, PT, R0, UR10, RZ ;  /* 0x0000000a00067c10 */ /* 0x002fe4000ff5e0ff */
[----:B------:R-:W-:-:S02]  /*0260*/  ISETP.GE.U32.AND.EX P0, PT, R3, UR14, PT, P0 ;  /* 0x0000000e03007c0c */ /* 0x000fc4000bf06100 */
[----:B------:R-:W-:Y:S02]  /*0270*/  IADD3.X R7, PT, PT, RZ, R3, RZ, P2, !PT ;  /* 0x00000003ff077210 */ /* 0x000fe400017fe4ff */
[C---:B------:R-:W-:Y:S02]  /*0280*/  IADD3 R21, P2, PT, R6.reuse, UR10, RZ ;  /* 0x0000000a06157c10 */ /* 0x040fe4000ff5e0ff */
[----:B------:R-:W-:Y:S02]  /*0290*/  ISETP.GE.U32.AND P1, PT, R6, UR11, PT ;  /* 0x0000000b06007c0c */ /* 0x000fe4000bf26070 */
[----:B------:R-:W-:Y:S02]  /*02a0*/  IADD3 R19, P5, PT, R21, UR10, RZ ;  /* 0x0000000a15137c10 */ /* 0x000fe4000ffbe0ff */
[----:B------:R-:W-:Y:S02]  /*02b0*/  IADD3.X R20, PT, PT, RZ, R7, RZ, P2, !PT ;  /* 0x00000007ff147210 */ /* 0x000fe400017fe4ff */
[----:B------:R-:W-:-:S02]  /*02c0*/  ISETP.GE.U32.AND.EX P1, PT, R7, UR14, PT, P1 ;  /* 0x0000000e07007c0c */ /* 0x000fc4000bf26110 */
[C---:B------:R-:W-:Y:S02]  /*02d0*/  @!P0 LEA R4, P4, R0.reuse, UR6, 0x3 ;  /* 0x0000000600048c11 */ /* 0x040fe4000f8818ff */
[----:B------:R-:W-:Y:S02]  /*02e0*/  ISETP.GE.U32.AND P2, PT, R21, UR11, PT ;  /* 0x0000000b15007c0c */ /* 0x000fe4000bf46070 */
[----:B------:R-:W-:Y:S02]  /*02f0*/  ISETP.GE.U32.AND P3, PT, R19, UR11, PT ;  /* 0x0000000b13007c0c */ /* 0x000fe4000bf66070 */
[----:B------:R-:W-:Y:S02]  /*0300*/  IADD3.X R18, PT, PT, RZ, R20, RZ, P5, !PT ;  /* 0x00000014ff127210 */ /* 0x000fe40002ffe4ff */
[----:B------:R-:W-:Y:S02]  /*0310*/  @!P0 LEA.HI.X R5, R0, UR7, R3, 0x3, P4 ;  /* 0x0000000700058c11 */ /* 0x000fe4000a0f1c03 */
[----:B------:R-:W-:-:S02]  /*0320*/  ISETP.GE.U32.AND.EX P2, PT, R20, UR14, PT, P2 ;  /* 0x0000000e14007c0c */ /* 0x000fc4000bf46120 */
[----:B------:R-:W-:Y:S01]  /*0330*/  ISETP.GE.U32.AND.EX P3, PT, R18, UR14, PT, P3 ;  /* 0x0000000e12007c0c */ /* 0x000fe2000bf66130 */
[----:B------:R-:W2:Y:S01]  /*0340*/  @!P0 LDG.E.64 R8, desc[UR16][R4.64] ;  /* 0x0000001004088981 */ /* 0x000ea2000c1e1b00 */
[----:B------:R-:W-:-:S04]  /*0350*/  @!P1 LEA R2, P4, R6, UR6, 0x3 ;  /* 0x0000000606029c11 */ /* 0x000fc8000f8818ff */
[----:B------:R-:W-:Y:S02]  /*0360*/  @!P1 LEA.HI.X R3, R6, UR7, R7, 0x3, P4 ;  /* 0x0000000706039c11 */ /* 0x000fe4000a0f1c07 */
[----:B------:R-:W-:Y:S02]  /*0370*/  CS2R R12, SRZ ;  /* 0x00000000000c7805 */ /* 0x000fe4000001ff00 */
[----:B------:R-:W-:Y:S02]  /*0380*/  CS2R R10, SRZ ;  /* 0x00000000000a7805 */ /* 0x000fe4000001ff00 */
[----:B------:R-:W-:Y:S02]  /*0390*/  @!P2 LEA R6, P0, R21, UR6, 0x3 ;  /* 0x000000061506ac11 */ /* 0x000fe4000f8018ff */
[----:B------:R-:W-:Y:S02]  /*03a0*/  @!P3 LEA R16, P4, R19, UR6, 0x3 ;  /* 0x000000061310bc11 */ /* 0x000fe4000f8818ff */
[----:B------:R-:W-:-:S02]  /*03b0*/  @!P2 LEA.HI.X R7, R21, UR7, R20, 0x3, P0 ;  /* 0x000000071507ac11 */ /* 0x000fc400080f1c14 */
[----:B------:R-:W-:-:S03]  /*03c0*/  @!P3 LEA.HI.X R17, R19, UR7, R18, 0x3, P4 ;  /* 0x000000071311bc11 */ /* 0x000fc6000a0f1c12 */
[----:B------:R0:W5:Y:S04]  /*03d0*/  @!P2 LDG.E.64 R12, desc[UR16][R6.64] ;  /* 0x00000010060ca981 */ /* 0x000168000c1e1b00 */
[----:B------:R0:W5:Y:S01]  /*03e0*/  @!P3 LDG.E.64 R10, desc[UR16][R16.64] ;  /* 0x00000010100ab981 */ /* 0x000162000c1e1b00 */
[----:B------:R-:W-:-:S06]  /*03f0*/  CS2R R14, SRZ ;  /* 0x00000000000e7805 */ /* 0x000fcc000001ff00 */
[----:B------:R0:W5:Y:S01]  /*0400*/  @!P1 LDG.E.64 R14, desc[UR16][R2.64] ;  /* 0x00000010020e9981 */ /* 0x000162000c1e1b00 */
[----:B------:R-:W-:Y:S01]  /*0410*/  BSSY.RECONVERGENT B2, `(.L_x_521) ;  /* 0x0000247000027945 */ /* 0x000fe20003800200 */
[----:B--2---:R-:W-:Y:S02]  /*0420*/  FSETP.NAN.FTZ.AND P1, PT, R8, R8, PT ;  /* 0x000000080800720b */ /* 0x004fe40003f38000 */
[----:B------:R-:W-:-:S13]  /*0430*/  FSETP.NAN.FTZ.AND P0, PT, R9, R9, PT ;  /* 0x000000090900720b */ /* 0x000fda0003f18000 */
[----:B0-----:R-:W-:Y:S05]  /*0440*/  @!P0 BRA !P1, `(.L_x_522) ;  /* 0x0000000000e88947 */ /* 0x001fea0004800000 */
[C---:B------:R-:W-:Y:S01]  /*0450*/  FSETP.GEU.FTZ.AND P0, PT, |R8|.reuse, 1.084202172485504434e-19, PT ;  /* 0x200000000800780b */ /* 0x040fe20003f1e200 */
[----:B------:R-:W-:Y:S01]  /*0460*/  FADD.FTZ R17, |R8|, -RZ ;  /* 0x800000ff08117221 */ /* 0x000fe20000010200 */
[C---:B------:R-:W-:Y:S01]  /*0470*/  FSETP.GEU.FTZ.AND P1, PT, |R9|.reuse, 1.084202172485504434e-19, PT ;  /* 0x200000000900780b */ /* 0x040fe20003f3e200 */
[C---:B------:R-:W-:Y:S01]  /*0480*/  FADD.FTZ R6, |R9|.reuse, -RZ ;  /* 0x800000ff09067221 */ /* 0x040fe20000010200 */
[----:B------:R-:W-:Y:S01]  /*0490*/  FSETP.GT.FTZ.AND P2, PT, |R9|, |R8|, PT ;  /* 0x400000080900720b */ /* 0x000fe20003f54200 */
[----:B------:R-:W-:Y:S01]  /*04a0*/  BSSY.RECONVERGENT B3, `(.L_x_523) ;  /* 0x0000018000037945 */ /* 0x000fe20003800200 */
[----:B------:R-:W-:Y:S02]  /*04b0*/  PLOP3.LUT P0, PT, P0, P1, PT, 0xf8, 0x8f ;  /* 0x00000000008f781c */ /* 0x000fe40000703f70 */
[----:B------:R-:W-:Y:S02]  /*04c0*/  FSEL R25, R6, R17, P2 ;  /* 0x0000001106197208 */ /* 0x000fe40001000000 */
[----:B------:R-:W-:-:S02]  /*04d0*/  FSEL R17, R17, R6, P2 ;  /* 0x0000000611117208 */ /* 0x000fc40001000000 */
[----:B------:R-:W0:Y:S07]  /*04e0*/  MUFU.RCP R4, R25 ;  /* 0x0000001900047308 */ /* 0x000e2e0000001000 */
[C---:B------:R-:W-:Y:S01]  /*04f0*/  @!P0 FMUL.FTZ R2, R9.reuse, 4 ;  /* 0x4080000009028820 */ /* 0x040fe20000410000 */
[----:B------:R-:W-:Y:S01]  /*0500*/  @!P0 FMUL.FTZ R0, R8, 4 ;  /* 0x4080000008008820 */ /* 0x000fe20000410000 */
[----:B------:R-:W-:Y:S02]  /*0510*/  @P0 FMUL.FTZ R5, R9, R9 ;  /* 0x0000000909050220 */ /* 0x000fe40000410000 */
[----:B------:R-:W-:-:S04]  /*0520*/  @!P0 FMUL.FTZ R3, R2, R2 ;  /* 0x0000000202038220 */ /* 0x000fc80000410000 */
[----:B------:R-:W-:-:S04]  /*0530*/  @!P0 FFMA.FTZ R3, R0, R0, R3 ;  /* 0x0000000000038223 */ /* 0x000fc80000010003 */
[----:B------:R-:W-:Y:S01]  /*0540*/  @!P0 FMUL.FTZ R3, R3, 0.0625 ;  /* 0x3d80000003038820 */ /* 0x000fe20000410000 */
[----:B------:R-:W-:Y:S01]  /*0550*/  @P0 FFMA.FTZ R3, R8, R8, R5 ;  /* 0x0000000808030223 */ /* 0x000fe20000010005 */
[----:B------:R-:W-:Y:S01]  /*0560*/  FCHK P0, R17, R25 ;  /* 0x0000001911007302 */ /* 0x000fe20000000000 */
[----:B0-----:R-:W-:-:S04]  /*0570*/  FFMA R5, -R25, R4, 1 ;  /* 0x3f80000019057423 */ /* 0x001fc80000000104 */
[----:B------:R-:W-:-:S03]  /*0580*/  FFMA R4, R4, R5, R4 ;  /* 0x0000000504047223 */ /* 0x000fc60000000004 */
[----:B------:R-:W0:Y:S01]  /*0590*/  MUFU.LG2 R3, R3 ;  /* 0x0000000300037308 */ /* 0x000e220000000c00 */
[----:B------:R-:W-:-:S04]  /*05a0*/  FFMA R5, R17, R4, RZ ;  /* 0x0000000411057223 */ /* 0x000fc800000000ff */
[----:B------:R-:W-:-:S04]  /*05b0*/  FFMA R0, -R25, R5, R17 ;  /* 0x0000000519007223 */ /* 0x000fc80000000111 */
[----:B------:R-:W-:Y:S01]  /*05c0*/  FFMA R0, R4, R0, R5 ;  /* 0x0000000004007223 */ /* 0x000fe20000000005 */
[----:B0-----:R-:W-:Y:S01]  /*05d0*/  FMUL.FTZ R24, R3, 0.69314718246459960938 ;  /* 0x3f31721803187820 */ /* 0x001fe20000410000 */
[----:B------:R-:W-:Y:S06]  /*05e0*/  @!P0 BRA `(.L_x_524) ;  /* 0x00000000000c8947 */ /* 0x000fec0003800000 */
[----:B------:R-:W-:Y:S02]  /*05f0*/  MOV R0, R25 ;  /* 0x0000001900007202 */ /* 0x000fe40000000f00 */
[----:B------:R-:W-:-:S07]  /*0600*/  MOV R2, 0x620 ;  /* 0x0000062000027802 */ /* 0x000fce0000000f00 */
[----:B-----5:R-:W-:Y:S05]  /*0610*/  CALL.REL.NOINC `($__internal_62_$__cuda_sm3x_div_rn_ftz_f32_slowpath) ;  /* 0x0000014000c87944 */ /* 0x020fea0003c00000 */
.L_x_524:
[----:B------:R-:W-:Y:S05]  /*0620*/  BSYNC.RECONVERGENT B3 ;  /* 0x0000000000037941 */ /* 0x000fea0003800200 */
.L_x_523:
[----:B------:R-:W-:Y:S02]  /*0630*/  HFMA2 R3, -RZ, RZ, 0.89990234375, 10328 ;  /* 0x3b33710bff037431 */ /* 0x000fe400000001ff */
[----:B------:R-:W-:Y:S01]  /*0640*/  FMUL.FTZ R2, R0, R0 ;  /* 0x0000000000027220 */ /* 0x000fe20000410000 */
[----:B------:R-:W-:Y:S02]  /*0650*/  MOV R5, 0x3f6ee581 ;  /* 0x3f6ee58100057802 */ /* 0x000fe40000000f00 */
[----:B------:R-:W-:Y:S01]  /*0660*/  ISETP.GE.AND P0, PT, R8, RZ, PT ;  /* 0x000000ff0800720c */ /* 0x000fe20003f06270 */
[----:B------:R-:W-:Y:S01]  /*0670*/  FFMA.FTZ R3, R2, R3, -0.015681877732276916504 ;  /* 0xbc80774802037423 */ /* 0x000fe20000010003 */
[C---:B------:R-:W-:Y:S01]  /*0680*/  FSETP.NEU.FTZ.AND P3, PT, |R8|.reuse, |R9|, PT ;  /* 0x400000090800720b */ /* 0x040fe20003f7d200 */
[----:B------:R-:W-:Y:S01]  /*0690*/  FADD.FTZ R8, |R8|, |R9| ;  /* 0x4000000908087221 */ /* 0x000fe20000010200 */
[----:B------:R-:W-:Y:S01]  /*06a0*/  FSETP.NEU.FTZ.AND P1, PT, R25, RZ, PT ;  /* 0x000000ff1900720b */ /* 0x000fe20003f3d000 */
[----:B------:R-:W-:-:S04]  /*06b0*/  FFMA.FTZ R3, R2, R3, 0.042200751602649688721 ;  /* 0x3d2cdab202037423 */ /* 0x000fc80000010003 */
[----:B------:R-:W-:-:S04]  /*06c0*/  FFMA.FTZ R3, R2, R3, -0.074792981147766113281 ;  /* 0xbd992d1002037423 */ /* 0x000fc80000010003 */
[----:B------:R-:W-:-:S04]  /*06d0*/  FFMA.FTZ R3, R2, R3, 0.10640415549278259277 ;  /* 0x3dd9ea6c02037423 */ /* 0x000fc80000010003 */
[----:B------:R-:W-:-:S04]  /*06e0*/  FFMA.FTZ R3, R2, R3, -0.14207722246646881104 ;  /* 0xbe117cb102037423 */ /* 0x000fc80000010003 */
[----:B------:R-:W-:-:S04]  /*06f0*/  FFMA.FTZ R3, R2, R3, 0.19993925094604492188 ;  /* 0x3e4cbce002037423 */ /* 0x000fc80000010003 */
[----:B------:R-:W-:-:S04]  /*0700*/  FFMA.FTZ R3, R2, R3, -0.33333197236061096191 ;  /* 0xbeaaaa7d02037423 */ /* 0x000fc80000010003 */
[----:B------:R-:W-:-:S04]  /*0710*/  FMUL.FTZ R3, R2, R3 ;  /* 0x0000000302037220 */ /* 0x000fc80000410000 */
[----:B------:R-:W-:-:S04]  /*0720*/  FFMA.FTZ R0, R3, R0, R0 ;  /* 0x0000000003007223 */ /* 0x000fc80000010000 */
[C---:B------:R-:W-:Y:S01]  /*0730*/  FFMA.FTZ R3, R5.reuse, 1.6832555532455444336, -R0 ;  /* 0x3fd774eb05037823 */ /* 0x040fe20000010800 */
[----:B------:R-:W-:-:S04]  /*0740*/  FSEL R5, R5, 1.8663789033889770508, P2 ;  /* 0x3feee58105057808 */ /* 0x000fc80001000000 */
[----:B------:R-:W-:Y:S01]  /*0750*/  FSEL R2, R3, R0, P2 ;  /* 0x0000000003027208 */ /* 0x000fe20001000000 */
[----:B------:R-:W-:-:S04]  /*0760*/  @!P2 FADD.FTZ R0, -R0, -RZ ;  /* 0x800000ff0000a221 */ /* 0x000fc80000010100 */
[----:B------:R-:W-:Y:S01]  /*0770*/  @!P0 FFMA.FTZ R2, R5, 1.6832555532455444336, R0 ;  /* 0x3fd774eb05028823 */ /* 0x000fe20000010000 */
[----:B------:R-:W-:-:S05]  /*0780*/  HFMA2 R0, -RZ, RZ, 2.04296875, -15.78125 ;  /* 0x4016cbe4ff007431 */ /* 0x000fca00000001ff */
[----:B------:R-:W-:Y:S02]  /*0790*/  @!P3 FSEL R2, R0, 0.78539818525314331055, !P0 ;  /* 0x3f490fdb0002b808 */ /* 0x000fe40004000000 */
[----:B------:R-:W-:Y:S02]  /*07a0*/  @!P1 FSEL R2, RZ, 3.1415927410125732422, P0 ;  /* 0x40490fdbff029808 */ /* 0x000fe40000000000 */
[----:B------:R-:W-:Y:S02]  /*07b0*/  FSETP.NAN.FTZ.AND P0, PT, |R8|, |R8|, PT ;  /* 0x400000080800720b */ /* 0x000fe40003f18200 */
[----:B------:R-:W-:-:S04]  /*07c0*/  LOP3.LUT R9, R2, 0x80000000, R9, 0xb8, !PT ;  /* 0x8000000002097812 */ /* 0x000fc800078eb809 */
[----:B------:R-:W-:Y:S01]  /*07d0*/  FSEL R8, R8, R9, P0 ;  /* 0x0000000908087208 */ /* 0x000fe20000000000 */
[----:B------:R-:W-:Y:S06]  /*07e0*/  BRA `(.L_x_525) ;  /* 0x0000002000247947 */ /* 0x000fec0003800000 */
.L_x_522:
[C---:B------:R-:W-:Y:S01]  /*07f0*/  FADD.FTZ R0, |R8|.reuse, -RZ ;  /* 0x800000ff08007221 */ /* 0x040fe20000010200 */
[----:B------:R-:W-:Y:S01]  /*0800*/  FADD.FTZ R5, |R9|, -RZ ;  /* 0x800000ff09057221 */ /* 0x000fe20000010200 */
[----:B------:R-:W-:-:S04]  /*0810*/  FSETP.GEU.FTZ.AND P1, PT, |R8|, |R9|, PT ;  /* 0x400000090800720b */ /* 0x000fc80003f3e200 */
[----:B------:R-:W-:Y:S02]  /*0820*/  FSEL R17, R0, R5, !P1 ;  /* 0x0000000500117208 */ /* 0x000fe40004800000 */
[----:B------:R-:W-:Y:S02]  /*0830*/  P2R R25, PR, RZ, 0x2 ;  /* 0x00000002ff197803 */ /* 0x000fe40000000000 */
[----:B------:R-:W-:Y:S02]  /*0840*/  FSETP.GT.FTZ.AND P0, PT, R17, 9.99999979021476795361e+33, PT ;  /* 0x77f684df1100780b */ /* 0x000fe40003f14000 */
[----:B------:R-:W-:-:S11]  /*0850*/  FSEL R26, R5, R0, !P1 ;  /* 0x00000000051a7208 */ /* 0x000fd60004800000 */
[----:B------:R-:W-:Y:S05]  /*0860*/  @!P0 BRA `(.L_x_526) ;  /* 0x0000000000fc8947 */ /* 0x000fea0003800000 */
[----:B------:R-:W-:Y:S01]  /*0870*/  FMUL.FTZ R0, R8, 0.36787945032119750977 ;  /* 0x3ebc5ab208007820 */ /* 0x000fe20000410000 */
[----:B------:R-:W-:Y:S01]  /*0880*/  FMUL.FTZ R2, R9, 0.36787945032119750977 ;  /* 0x3ebc5ab209027820 */ /* 0x000fe20000410000 */
[----:B------:R-:W-:Y:S02]  /*0890*/  BSSY.RECONVERGENT B3, `(.L_x_527) ;  /* 0x000001f000037945 */ /* 0x000fe40003800200 */
[----:B------:R-:W-:Y:S01]  /*08a0*/  FADD.FTZ R0, |R0|, -RZ ;  /* 0x800000ff00007221 */ /* 0x000fe20000010200 */
[----:B------:R-:W-:-:S05]  /*08b0*/  FADD.FTZ R3, |R2|, -RZ ;  /* 0x800000ff02037221 */ /* 0x000fca0000010200 */
[CC--:B------:R-:W-:Y:S02]  /*08c0*/  VIMNMX R2, PT, PT, R0.reuse, R3.reuse, !PT ;  /* 0x0000000300027248 */ /* 0x0c0fe40007fe0100 */
[----:B------:R-:W-:Y:S02]  /*08d0*/  VIMNMX R0, PT, PT, R0, R3, PT ;  /* 0x0000000300007248 */ /* 0x000fe40003fe0100 */
[----:B------:R-:W-:Y:S02]  /*08e0*/  LOP3.LUT R4, R2, 0xfe000000, RZ, 0xc0, !PT ;  /* 0xfe00000002047812 */ /* 0x000fe400078ec0ff */
[----:B------:R-:W-:Y:S02]  /*08f0*/  FSETP.NEU.FTZ.AND P0, PT, R0, RZ, PT ;  /* 0x000000ff0000720b */ /* 0x000fe40003f1d000 */
[----:B------:R-:W-:-:S05]  /*0900*/  LOP3.LUT R3, R4, 0x7e800000, RZ, 0x3c, !PT ;  /* 0x7e80000004037812 */ /* 0x000fca00078e3cff */
[-C--:B------:R-:W-:Y:S01]  /*0910*/  FMUL.FTZ R5, R0, R3.reuse ;  /* 0x0000000300057220 */ /* 0x080fe20000410000 */
[----:B------:R-:W-:-:S03]  /*0920*/  FMUL.FTZ R3, R2, R3 ;  /* 0x0000000302037220 */ /* 0x000fc60000410000 */
[----:B------:R-:W-:Y:S02]  /*0930*/  FMUL.FTZ R6, R5, R5 ;  /* 0x0000000505067220 */ /* 0x000fe40000410000 */
[----:B------:R-:W-:Y:S02]  /*0940*/  MUFU.RCP R5, R26 ;  /* 0x0000001a00057308 */ /* 0x000fe40000001000 */
[----:B------:R-:W-:Y:S01]  /*0950*/  FFMA.FTZ R6, R3, R3, R6 ;  /* 0x0000000303067223 */ /* 0x000fe20000010006 */
[----:B------:R-:W-:-:S05]  /*0960*/  LOP3.LUT R3, R4, 0x800000, RZ, 0xfc, !PT ;  /* 0x0080000004037812 */ /* 0x000fca00078efcff */
[----:B------:R-:W0:Y:S02]  /*0970*/  MUFU.SQRT R6, R6 ;  /* 0x0000000600067308 */ /* 0x000e240000002000 */
[----:B0-----:R-:W-:Y:S01]  /*0980*/  @P0 FMUL.FTZ R2, R6, R3 ;  /* 0x0000000306020220 */ /* 0x001fe20000410000 */
[----:B------:R-:W-:Y:S01]  /*0990*/  FSETP.NEU.FTZ.AND P0, PT, R0, +INF , PT ;  /* 0x7f8000000000780b */ /* 0x000fe20003f1d000 */
[----:B------:R-:W-:-:S03]  /*09a0*/  FFMA R0, -R26, R5, 1 ;  /* 0x3f8000001a007423 */ /* 0x000fc60000000105 */
[----:B------:R-:W-:Y:S01]  /*09b0*/  FSEL R2, R2, +INF , P0 ;  /* 0x7f80000002027808 */ /* 0x000fe20000000000 */
[----:B------:R-:W-:Y:S01]  /*09c0*/  FFMA R0, R5, R0, R5 ;  /* 0x0000000005007223 */ /* 0x000fe20000000005 */
[----:B------:R-:W-:-:S03]  /*09d0*/  MOV R5, 0x3f800000 ;  /* 0x3f80000000057802 */ /* 0x000fc60000000f00 */
[----:B------:R-:W-:Y:S01]  /*09e0*/  FFMA R3, R17, R0, RZ ;  /* 0x0000000011037223 */ /* 0x000fe200000000ff */
[----:B------:R-:W0:Y:S03]  /*09f0*/  MUFU.LG2 R2, R2 ;  /* 0x0000000200027308 */ /* 0x000e260000000c00 */
[----:B------:R-:W-:-:S04]  /*0a00*/  FFMA R4, -R26, R3, R17 ;  /* 0x000000031a047223 */ /* 0x000fc80000000111 */
[----:B------:R-:W-:Y:S01]  /*0a10*/  FFMA R0, R0, R4, R3 ;  /* 0x0000000400007223 */ /* 0x000fe20000000003 */
[----:B------:R-:W1:Y:S01]  /*0a20*/  FCHK P0, R17, R26 ;  /* 0x0000001a11007302 */ /* 0x000e620000000000 */
[----:B0-----:R-:W-:Y:S01]  /*0a30*/  FFMA.FTZ R24, R2, 0.69314718246459960938, R5 ;  /* 0x3f31721802187823 */ /* 0x001fe20000010005 */
[----:B-1----:R-:W-:Y:S06]  /*0a40*/  @!P0 BRA `(.L_x_528) ;  /* 0x00000000000c8947 */ /* 0x002fec0003800000 */
[----:B------:R-:W-:Y:S02]  /*0a50*/  MOV R0, R26 ;  /* 0x0000001a00007202 */ /* 0x000fe40000000f00 */
[----:B------:R-:W-:-:S07]  /*0a60*/  MOV R2, 0xa80 ;  /* 0x00000a8000027802 */ /* 0x000fce0000000f00 */
[----:B-----5:R-:W-:Y:S05]  /*0a70*/  CALL.REL.NOINC `($__internal_62_$__cuda_sm3x_div_rn_ftz_f32_slowpath) ;  /* 0x0000013c00b07944 */ /* 0x020fea0003c00000 */
.L_x_528:
[----:B------:R-:W-:Y:S05]  /*0a80*/  BSYNC.RECONVERGENT B3 ;  /* 0x0000000000037941 */ /* 0x000fea0003800200 */
.L_x_527:
[----:B------:R-:W-:Y:S02]  /*0a90*/  HFMA2 R3, -RZ, RZ, 0.89990234375, 10328 ;  /* 0x3b33710bff037431 */ /* 0x000fe400000001ff */
[----:B------:R-:W-:Y:S01]  /*0aa0*/  FMUL.FTZ R2, R0, R0 ;  /* 0x0000000000027220 */ /* 0x000fe20000410000 */
[----:B------:R-:W-:Y:S02]  /*0ab0*/  ISETP.NE.AND P3, PT, R25, RZ, PT ;  /* 0x000000ff1900720c */ /* 0x000fe40003f65270 */
[----:B------:R-:W-:Y:S01]  /*0ac0*/  MOV R5, 0x3f6ee581 ;  /* 0x3f6ee58100057802 */ /* 0x000fe20000000f00 */
[----:B------:R-:W-:Y:S01]  /*0ad0*/  FFMA.FTZ R3, R2, R3, -0.015681877732276916504 ;  /* 0xbc80774802037423 */ /* 0x000fe20000010003 */
[C---:B------:R-:W-:Y:S02]  /*0ae0*/  ISETP.GE.AND P1, PT, R8.reuse, RZ, PT ;  /* 0x000000ff0800720c */ /* 0x040fe40003f26270 */
[----:B------:R-:W-:Y:S01]  /*0af0*/  FSETP.NEU.FTZ.AND P2, PT, |R8|, |R9|, PT ;  /* 0x400000090800720b */ /* 0x000fe20003f5d200 */
[----:B------:R-:W-:Y:S01]  /*0b00*/  FFMA.FTZ R3, R2, R3, 0.042200751602649688721 ;  /* 0x3d2cdab202037423 */ /* 0x000fe20000010003 */
[----:B------:R-:W-:-:S03]  /*0b10*/  FSETP.NEU.FTZ.AND P0, PT, R26, RZ, PT ;  /* 0x000000ff1a00720b */ /* 0x000fc60003f1d000 */
        /* <DEDUP_REMOVED lines=8> */
[----:B------:R-:W-:-:S04]  /*0ba0*/  FSEL R5, R5, 1.8663789033889770508, !P3 ;  /* 0x3feee58105057808 */ /* 0x000fc80005800000 */
[----:B------:R-:W-:Y:S01]  /*0bb0*/  FSEL R2, R3, R0, !P3 ;  /* 0x0000000003027208 */ /* 0x000fe20005800000 */
[----:B------:R-:W-:Y:S01]  /*0bc0*/  @P3 FADD.FTZ R0, -R0, -RZ ;  /* 0x800000ff00003221 */ /* 0x000fe20000010100 */
[----:B------:R-:W-:-:S03]  /*0bd0*/  FADD.FTZ R3, |R8|, |R9| ;  /* 0x4000000908037221 */ /* 0x000fc60000010200 */
        /* <DEDUP_REMOVED lines=8> */
.L_x_526:
[----:B------:R-:W-:-:S13]  /*0c60*/  FSETP.NEU.FTZ.AND P0, PT, R26, 1, PT ;  /* 0x3f8000001a00780b */ /* 0x000fda0003f1d000 */
[----:B------:R-:W-:Y:S05]  /*0c70*/  @P0 BRA `(.L_x_529) ;  /* 0x0000000400c40947 */ /* 0x000fea0003800000 */
[----:B------:R-:W-:-:S13]  /*0c80*/  FSETP.GEU.FTZ.AND P0, PT, R17, 9.999999682655225389e-20, PT ;  /* 0x1fec1e4a1100780b */ /* 0x000fda0003f1e000 */
[----:B------:R-:W-:Y:S05]  /*0c90*/  @P0 BRA `(.L_x_530) ;  /* 0x0000000000a80947 */ /* 0x000fea0003800000 */
[----:B------:R-:W-:Y:S01]  /*0ca0*/  MOV R3, 0x3f800000 ;  /* 0x3f80000000037802 */ /* 0x000fe20000000f00 */
[----:B------:R-:W0:Y:S01]  /*0cb0*/  FCHK P0, R17, 1 ;  /* 0x3f80000011007902 */ /* 0x000e220000000000 */
[----:B------:R-:W-:Y:S01]  /*0cc0*/  FMUL.FTZ R24, R17, 0.5 ;  /* 0x3f00000011187820 */ /* 0x000fe20000410000 */
[----:B------:R-:W-:Y:S02]  /*0cd0*/  BSSY.RECONVERGENT B3, `(.L_x_531) ;  /* 0x000000b000037945 */ /* 0x000fe40003800200 */
[----:B------:R-:W-:Y:S01]  /*0ce0*/  FFMA R0, R3, -R3, 1 ;  /* 0x3f80000003007423 */ /* 0x000fe20000000803 */
[----:B------:R-:W-:-:S03]  /*0cf0*/  FMUL.FTZ R24, R17, R24 ;  /* 0x0000001811187220 */ /* 0x000fc60000410000 */
[----:B------:R-:W-:-:S04]  /*0d00*/  FFMA R0, R0, R3, 1 ;  /* 0x3f80000000007423 */ /* 0x000fc80000000003 */
[----:B------:R-:W-:-:S04]  /*0d10*/  FFMA R2, R17, R0, RZ ;  /* 0x0000000011027223 */ /* 0x000fc800000000ff */
[----:B------:R-:W-:-:S04]  /*0d20*/  FFMA R3, R2, -1, R17 ;  /* 0xbf80000002037823 */ /* 0x000fc80000000011 */
[----:B------:R-:W-:Y:S01]  /*0d30*/  FFMA R0, R0, R3, R2 ;  /* 0x0000000300007223 */ /* 0x000fe20000000002 */
[----:B0-----:R-:W-:Y:S06]  /*0d40*/  @!P0 BRA `(.L_x_532) ;  /* 0x00000000000c8947 */ /* 0x001fec0003800000 */
[----:B------:R-:W-:Y:S01]  /*0d50*/  HFMA2 R0, -RZ, RZ, 1.875, 0 ;  /* 0x3f800000ff007431 */ /* 0x000fe200000001ff */
[----:B------:R-:W-:-:S07]  /*0d60*/  MOV R2, 0xd80 ;  /* 0x00000d8000027802 */ /* 0x000fce0000000f00 */
[----:B-----5:R-:W-:Y:S05]  /*0d70*/  CALL.REL.NOINC `($__internal_62_$__cuda_sm3x_div_rn_ftz_f32_slowpath) ;  /* 0x0000013800f07944 */ /* 0x020fea0003c00000 */
.L_x_532:
[----:B------:R-:W-:Y:S05]  /*0d80*/  BSYNC.RECONVERGENT B3 ;  /* 0x0000000000037941 */ /* 0x000fea0003800200 */
.L_x_531:
[----:B------:R-:W-:Y:S01]  /*0d90*/  MOV R3, 0x3b33710b ;  /* 0x3b33710b00037802 */ /* 0x000fe20000000f00 */
[----:B------:R-:W-:Y:S01]  /*0da0*/  FMUL.FTZ R2, R0, R0 ;  /* 0x0000000000027220 */ /* 0x000fe20000410000 */
[----:B------:R-:W-:Y:S01]  /*0db0*/  ISETP.NE.AND P2, PT, R25, RZ, PT ;  /* 0x000000ff1900720c */ /* 0x000fe20003f45270 */
[----:B------:R-:W-:Y:S01]  /*0dc0*/  HFMA2 R5, -RZ, RZ, 1.857421875, -1409 ;  /* 0x3f6ee581ff057431 */ /* 0x000fe200000001ff */
[----:B------:R-:W-:Y:S01]  /*0dd0*/  ISETP.GE.AND P0, PT, R8, RZ, PT ;  /* 0x000000ff0800720c */ /* 0x000fe20003f06270 */
[----:B------:R-:W-:Y:S01]  /*0de0*/  FFMA.FTZ R3, R2, R3, -0.015681877732276916504 ;  /* 0xbc80774802037423 */ /* 0x000fe20000010003 */
[----:B------:R-:W-:-:S03]  /*0df0*/  FSETP.NEU.FTZ.AND P1, PT, |R8|, |R9|, PT ;  /* 0x400000090800720b */ /* 0x000fc60003f3d200 */
        /* <DEDUP_REMOVED lines=14> */
[----:B------:R-:W-:-:S04]  /*0ee0*/  MOV R0, 0x4016cbe4 ;  /* 0x4016cbe400007802 */ /* 0x000fc80000000f00 */
[----:B------:R-:W-:Y:S02]  /*0ef0*/  @!P1 FSEL R2, R0, 0.78539818525314331055, !P0 ;  /* 0x3f490fdb00029808 */ /* 0x000fe40004000000 */
[----:B------:R-:W-:Y:S02]  /*0f00*/  FSETP.NAN.FTZ.AND P0, PT, |R3|, |R3|, PT ;  /* 0x400000030300720b */ /* 0x000fe40003f18200 */
[----:B------:R-:W-:-:S04]  /*0f10*/  LOP3.LUT R2, R2, 0x80000000, R9, 0xb8, !PT ;  /* 0x8000000002027812 */ /* 0x000fc800078eb809 */
[----:B------:R-:W-:Y:S01]  /*0f20*/  FSEL R8, R3, R2, P0 ;  /* 0x0000000203087208 */ /* 0x000fe20000000000 */
[----:B------:R-:W-:Y:S06]  /*0f30*/  BRA `(.L_x_525) ;  /* 0x0000001800507947 */ /* 0x000fec0003800000 */
.L_x_530:
[----:B------:R-:W-:Y:S01]  /*0f40*/  FMUL.FTZ R0, R17, R17 ;  /* 0x0000001111007220 */ /* 0x000fe20000410000 */
[----:B------:R-:W-:Y:S01]  /*0f50*/  MOV R7, 0x3d39bf78 ;  /* 0x3d39bf7800077802 */ /* 0x000fe20000000f00 */
[----:B------:R-:W0:Y:S01]  /*0f60*/  FCHK P2, R17, 1 ;  /* 0x3f80000011007902 */ /* 0x000e220000040000 */
[----:B------:R-:W-:Y:S01]  /*0f70*/  BSSY.RECONVERGENT B3, `(.L_x_533) ;  /* 0x0000026000037945 */ /* 0x000fe20003800200 */
[C---:B------:R-:W-:Y:S01]  /*0f80*/  FADD.FTZ.RZ R2, R0.reuse, 1 ;  /* 0x3f80000000027421 */ /* 0x040fe2000001c000 */
[----:B------:R-:W-:-:S04]  /*0f90*/  ISETP.GE.U32.AND P0, PT, R0, 0x7f800000, PT ;  /* 0x7f8000000000780c */ /* 0x000fc80003f06070 */
[----:B------:R-:W-:Y:S02]  /*0fa0*/  IADD3 R2, PT, PT, R2, -0x3f400000, RZ ;  /* 0xc0c0000002027810 */ /* 0x000fe40007ffe0ff */
[----:B------:R-:W-:Y:S02]  /*0fb0*/  ISETP.GT.AND P1, PT, R0, -0x40800000, P0 ;  /* 0xbf8000000000780c */ /* 0x000fe40000724270 */
[----:B------:R-:W-:Y:S01]  /*0fc0*/  LOP3.LUT R3, R2, 0xff800000, RZ, 0xc0, !PT ;  /* 0xff80000002037812 */ /* 0x000fe200078ec0ff */
[----:B------:R-:W-:-:S03]  /*0fd0*/  HFMA2 R2, -RZ, RZ, 1.875, 0 ;  /* 0x3f800000ff027431 */ /* 0x000fc600000001ff */
[----:B------:R-:W-:Y:S02]  /*0fe0*/  IADD3 R5, PT, PT, -R3, 0x40800000, RZ ;  /* 0x4080000003057810 */ /* 0x000fe40007ffe1ff */
[-C--:B------:R-:W-:Y:S02]  /*0ff0*/  IADD3 R4, PT, PT, R0, -R3.reuse, RZ ;  /* 0x8000000300047210 */ /* 0x080fe40007ffe0ff */
[----:B------:R-:W-:Y:S01]  /*1000*/  I2FP.F32.S32 R3, R3 ;  /* 0x0000000300037245 */ /* 0x000fe20000201400 */
[----:B------:R-:W-:-:S04]  /*1010*/  FFMA.FTZ R5, R5, 0.25, -R2 ;  /* 0x3e80000005057823 */ /* 0x000fc80000010802 */
[----:B------:R-:W-:Y:S01]  /*1020*/  FADD.FTZ R4, R4, R5 ;  /* 0x0000000504047221 */ /* 0x000fe20000010000 */
[----:B------:R-:W-:-:S03]  /*1030*/  FMUL.FTZ R3, R3, 1.1920928955078125e-07 ;  /* 0x3400000003037820 */ /* 0x000fc60000410000 */
[----:B------:R-:W-:Y:S01]  /*1040*/  FFMA.FTZ R5, R4, -R7, 0.10546888411045074463 ;  /* 0x3dd8001204057423 */ /* 0x000fe20000010807 */
[----:B------:R-:W-:-:S03]  /*1050*/  FFMA R7, R2, -R2, 1 ;  /* 0x3f80000002077423 */ /* 0x000fc60000000802 */
[----:B------:R-:W-:Y:S01]  /*1060*/  FFMA.FTZ R5, R4, R5, -0.13229703903198242188 ;  /* 0xbe0778e004057423 */ /* 0x000fe20000010005 */
[----:B------:R-:W-:-:S03]  /*1070*/  FFMA R2, R7, R2, 1 ;  /* 0x3f80000007027423 */ /* 0x000fc60000000002 */
[----:B------:R-:W-:-:S04]  /*1080*/  FFMA.FTZ R5, R4, R5, 0.14491446316242218018 ;  /* 0x3e14647504057423 */ /* 0x000fc80000010005 */
[----:B------:R-:W-:-:S04]  /*1090*/  FFMA.FTZ R5, R4, R5, -0.16641564667224884033 ;  /* 0xbe2a68dd04057423 */ /* 0x000fc80000010005 */
[----:B------:R-:W-:-:S04]  /*10a0*/  FFMA.FTZ R5, R4, R5, 0.19988867640495300293 ;  /* 0x3e4caf9e04057423 */ /* 0x000fc80000010005 */
[----:B------:R-:W-:-:S04]  /*10b0*/  FFMA.FTZ R5, R4, R5, -0.25000196695327758789 ;  /* 0xbe80004204057423 */ /* 0x000fc80000010005 */
[----:B------:R-:W-:-:S04]  /*10c0*/  FFMA.FTZ R5, R4, R5, 0.33333510160446166992 ;  /* 0x3eaaaae604057423 */ /* 0x000fc80000010005 */
[----:B------:R-:W-:-:S04]  /*10d0*/  FFMA.FTZ R5, R4, R5, -0.5 ;  /* 0xbf00000004057423 */ /* 0x000fc80000010005 */
[----:B------:R-:W-:-:S04]  /*10e0*/  FMUL.FTZ R5, R4, R5 ;  /* 0x0000000504057220 */ /* 0x000fc80000410000 */
[----:B------:R-:W-:Y:S01]  /*10f0*/  FFMA.FTZ R4, R4, R5, R4 ;  /* 0x0000000504047223 */ /* 0x000fe20000010004 */
[----:B------:R-:W-:-:S03]  /*1100*/  @P0 MOV R5, 0x7f800000 ;  /* 0x7f80000000050802 */ /* 0x000fc60000000f00 */
[----:B------:R-:W-:Y:S01]  /*1110*/  FFMA.FTZ R3, R3, 0.69314718246459960938, R4 ;  /* 0x3f31721803037823 */ /* 0x000fe20000010004 */
[----:B------:R-:W-:Y:S01]  /*1120*/  FFMA R4, R17, R2, RZ ;  /* 0x0000000211047223 */ /* 0x000fe200000000ff */
[C---:B------:R-:W-:Y:S01]  /*1130*/  @P1 FFMA.FTZ R3, R0.reuse, R5, +INF ;  /* 0x7f80000000031423 */ /* 0x040fe20000010005 */
[----:B------:R-:W-:Y:S02]  /*1140*/  @P0 FSETP.NEU.FTZ.AND P1, PT, R0, RZ, PT ;  /* 0x000000ff0000020b */ /* 0x000fe40003f3d000 */
[----:B------:R-:W-:Y:S02]  /*1150*/  FFMA R5, R4, -1, R17 ;  /* 0xbf80000004057823 */ /* 0x000fe40000000011 */
[----:B------:R-:W-:Y:S02]  /*1160*/  @P0 FSEL R3, R3, -RZ, P1 ;  /* 0x800000ff03030208 */ /* 0x000fe40000800000 */
[----:B------:R-:W-:-:S03]  /*1170*/  FFMA R0, R2, R5, R4 ;  /* 0x0000000502007223 */ /* 0x000fc60000000004 */
[----:B------:R-:W-:Y:S01]  /*1180*/  FMUL.FTZ R24, R3, 0.5 ;  /* 0x3f00000003187820 */ /* 0x000fe20000410000 */
[----:B0-----:R-:W-:Y:S06]  /*1190*/  @!P2 BRA `(.L_x_534) ;  /* 0x00000000000ca947 */ /* 0x001fec0003800000 */
[----:B------:R-:W-:Y:S02]  /*11a0*/  MOV R0, 0x3f800000 ;  /* 0x3f80000000007802 */ /* 0x000fe40000000f00 */
[----:B------:R-:W-:-:S07]  /*11b0*/  MOV R2, 0x11d0 ;  /* 0x000011d000027802 */ /* 0x000fce0000000f00 */
[----:B-----5:R-:W-:Y:S05]  /*11c0*/  CALL.REL.NOINC `($__internal_62_$__cuda_sm3x_div_rn_ftz_f32_slowpath) ;  /* 0x0000013400dc7944 */ /* 0x020fea0003c00000 */
.L_x_534:
[----:B------:R-:W-:Y:S05]  /*11d0*/  BSYNC.RECONVERGENT B3 ;  /* 0x0000000000037941 */ /* 0x000fea0003800200 */
.L_x_533:
[----:B------:R-:W-:Y:S02]  /*11e0*/  HFMA2 R3, -RZ, RZ, 0.89990234375, 10328 ;  /* 0x3b33710bff037431 */ /* 0x000fe400000001ff */
[----:B------:R-:W-:Y:S01]  /*11f0*/  FMUL.FTZ R2, R0, R0 ;  /* 0x0000000000027220 */ /* 0x000fe20000410000 */
[----:B------:R-:W-:Y:S02]  /*1200*/  ISETP.NE.AND P2, PT, R25, RZ, PT ;  /* 0x000000ff1900720c */ /* 0x000fe40003f45270 */
[----:B------:R-:W-:Y:S01]  /*1210*/  MOV R5, 0x3f6ee581 ;  /* 0x3f6ee58100057802 */ /* 0x000fe20000000f00 */
[----:B------:R-:W-:Y:S01]  /*1220*/  FFMA.FTZ R3, R2, R3, -0.015681877732276916504 ;  /* 0xbc80774802037423 */ /* 0x000fe20000010003 */
[C---:B------:R-:W-:Y:S02]  /*1230*/  ISETP.GE.AND P0, PT, R8.reuse, RZ, PT ;  /* 0x000000ff0800720c */ /* 0x040fe40003f06270 */
[----:B------:R-:W-:Y:S01]  /*1240*/  FSETP.NEU.FTZ.AND P1, PT, |R8|, |R9|, PT ;  /* 0x400000090800720b */ /* 0x000fe20003f3d200 */
        /* <DEDUP_REMOVED lines=16> */
[----:B------:R-:W-:Y:S02]  /*1350*/  FSETP.NAN.FTZ.AND P0, PT, |R3|, |R3|, PT ;  /* 0x400000030300720b */ /* 0x000fe40003f18200 */
[----:B------:R-:W-:-:S04]  /*1360*/  LOP3.LUT R2, R2, 0x80000000, R9, 0xb8, !PT ;  /* 0x8000000002027812 */ /* 0x000fc800078eb809 */
[----:B------:R-:W-:Y:S01]  /*1370*/  FSEL R8, R3, R2, P0 ;  /* 0x0000000203087208 */ /* 0x000fe20000000000 */
[----:B------:R-:W-:Y:S06]  /*1380*/  BRA `(.L_x_525) ;  /* 0x00000014003c7947 */ /* 0x000fec0003800000 */
.L_x_529:
[CC--:B------:R-:W-:Y:S02]  /*1390*/  FMNMX.FTZ R2, R26.reuse, R17.reuse, PT ;  /* 0x000000111a027209 */ /* 0x0c0fe40003810000 */
[----:B------:R-:W-:Y:S02]  /*13a0*/  FMNMX.FTZ R3, R26, R17, !PT ;  /* 0x000000111a037209 */ /* 0x000fe40007810000 */
[----:B------:R-:W-:Y:S02]  /*13b0*/  FSETP.GEU.FTZ.AND P0, PT, R2, 9.9999999747524270788e-07, PT ;  /* 0x358637bd0200780b */ /* 0x000fe40003f1e000 */
[----:B------:R-:W-:-:S13]  /*13c0*/  FSETP.GT.FTZ.AND P1, PT, R3, 1000000, PT ;  /* 0x497424000300780b */ /* 0x000fda0003f34000 */
[----:B------:R-:W-:Y:S05]  /*13d0*/  @P0 BRA !P1, `(.L_x_535) ;  /* 0x0000000000e80947 */ /* 0x000fea0004800000 */
[CC--:B------:R-:W-:Y:S01]  /*13e0*/  VIMNMX R2, PT, PT, R0.reuse, R5.reuse, !PT ;  /* 0x0000000500027248 */ /* 0x0c0fe20007fe0100 */
[----:B------:R-:W-:Y:S01]  /*13f0*/  BSSY.RECONVERGENT B3, `(.L_x_536) ;  /* 0x000001b000037945 */ /* 0x000fe20003800200 */
[----:B------:R-:W-:Y:S02]  /*1400*/  VIMNMX R0, PT, PT, R0, R5, PT ;  /* 0x0000000500007248 */ /* 0x000fe40003fe0100 */
[----:B------:R-:W-:Y:S02]  /*1410*/  LOP3.LUT R3, R2, 0xfe000000, RZ, 0xc0, !PT ;  /* 0xfe00000002037812 */ /* 0x000fe400078ec0ff */
[----:B------:R-:W-:Y:S02]  /*1420*/  FSETP.NEU.FTZ.AND P0, PT, R0, RZ, PT ;  /* 0x000000ff0000720b */ /* 0x000fe40003f1d000 */
[C---:B------:R-:W-:Y:S02]  /*1430*/  LOP3.LUT R5, R3.reuse, 0x7e800000, RZ, 0x3c, !PT ;  /* 0x7e80000003057812 */ /* 0x040fe400078e3cff */
[----:B------:R-:W-:-:S03]  /*1440*/  LOP3.LUT R3, R3, 0x800000, RZ, 0xfc, !PT ;  /* 0x0080000003037812 */ /* 0x000fc600078efcff */
[-C--:B------:R-:W-:Y:S01]  /*1450*/  FMUL.FTZ R4, R0, R5.reuse ;  /* 0x0000000500047220 */ /* 0x080fe20000410000 */
[----:B------:R-:W-:-:S03]  /*1460*/  FMUL.FTZ R5, R2, R5 ;  /* 0x0000000502057220 */ /* 0x000fc60000410000 */
[----:B------:R-:W-:-:S04]  /*1470*/  FMUL.FTZ R4, R4, R4 ;  /* 0x0000000404047220 */ /* 0x000fc80000410000 */
[----:B------:R-:W-:Y:S02]  /*1480*/  FFMA.FTZ R4, R5, R5, R4 ;  /* 0x0000000505047223 */ /* 0x000fe40000010004 */
[----:B------:R-:W-:Y:S08]  /*1490*/  MUFU.RCP R5, R26 ;  /* 0x0000001a00057308 */ /* 0x000ff00000001000 */
[----:B------:R-:W0:Y:S02]  /*14a0*/  MUFU.SQRT R4, R4 ;  /* 0x0000000400047308 */ /* 0x000e240000002000 */
[----:B0-----:R-:W-:Y:S01]  /*14b0*/  @P0 FMUL.FTZ R2, R4, R3 ;  /* 0x0000000304020220 */ /* 0x001fe20000410000 */
[----:B------:R-:W-:Y:S01]  /*14c0*/  FSETP.NEU.FTZ.AND P0, PT, R0, +INF , PT ;  /* 0x7f8000000000780b */ /* 0x000fe20003f1d000 */
[----:B------:R-:W-:-:S03]  /*14d0*/  FFMA R0, -R26, R5, 1 ;  /* 0x3f8000001a007423 */ /* 0x000fc60000000105 */
[----:B------:R-:W-:Y:S01]  /*14e0*/  FSEL R2, R2, +INF , P0 ;  /* 0x7f80000002027808 */ /* 0x000fe20000000000 */
[----:B------:R-:W-:-:S04]  /*14f0*/  FFMA R0, R5, R0, R5 ;  /* 0x0000000005007223 */ /* 0x000fc80000000005 */
[----:B------:R-:W-:Y:S01]  /*1500*/  FFMA R3, R17, R0, RZ ;  /* 0x0000000011037223 */ /* 0x000fe200000000ff */
[----:B------:R-:W0:Y:S03]  /*1510*/  MUFU.LG2 R2, R2 ;  /* 0x0000000200027308 */ /* 0x000e260000000c00 */
[----:B------:R-:W-:-:S04]  /*1520*/  FFMA R4, -R26, R3, R17 ;  /* 0x000000031a047223 */ /* 0x000fc80000000111 */
[----:B------:R-:W-:Y:S01]  /*1530*/  FFMA R0, R0, R4, R3 ;  /* 0x0000000400007223 */ /* 0x000fe20000000003 */
[----:B------:R-:W1:Y:S01]  /*1540*/  FCHK P0, R17, R26 ;  /* 0x0000001a11007302 */ /* 0x000e620000000000 */
[----:B0-----:R-:W-:Y:S01]  /*1550*/  FMUL.FTZ R24, R2, 0.69314718246459960938 ;  /* 0x3f31721802187820 */ /* 0x001fe20000410000 */
[----:B-1----:R-:W-:Y:S06]  /*1560*/  @!P0 BRA `(.L_x_537) ;  /* 0x00000000000c8947 */ /* 0x002fec0003800000 */
[----:B------:R-:W-:Y:S02]  /*1570*/  MOV R0, R26 ;  /* 0x0000001a00007202 */ /* 0x000fe40000000f00 */
[----:B------:R-:W-:-:S07]  /*1580*/  MOV R2, 0x15a0 ;  /* 0x000015a000027802 */ /* 0x000fce0000000f00 */
[----:B-----5:R-:W-:Y:S05]  /*1590*/  CALL.REL.NOINC `($__internal_62_$__cuda_sm3x_div_rn_ftz_f32_slowpath) ;  /* 0x0000013000e87944 */ /* 0x020fea0003c00000 */
.L_x_537:
[----:B------:R-:W-:Y:S05]  /*15a0*/  BSYNC.RECONVERGENT B3 ;  /* 0x0000000000037941 */ /* 0x000fea0003800200 */
.L_x_536:
        /* <DEDUP_REMOVED lines=29> */
.L_x_535:
[----:B------:R-:W-:-:S13]  /*1780*/  FSETP.GE.FTZ.AND P0, PT, R26, 1, PT ;  /* 0x3f8000001a00780b */ /* 0x000fda0003f16000 */
[----:B------:R-:W-:Y:S05]  /*1790*/  @!P0 BRA `(.L_x_538) ;  /* 0x00000004002c8947 */ /* 0x000fea0003800000 */
[C---:B------:R-:W-:Y:S01]  /*17a0*/  FADD.FTZ R0, R26.reuse, -1 ;  /* 0xbf8000001a007421 */ /* 0x040fe20000010000 */
[----:B------:R-:W-:Y:S01]  /*17b0*/  FADD.FTZ R3, R26, 1 ;  /* 0x3f8000001a037421 */ /* 0x000fe20000010000 */
[----:B------:R-:W-:Y:S01]  /*17c0*/  MOV R5, 0x3f800000 ;  /* 0x3f80000000057802 */ /* 0x000fe20000000f00 */
[----:B------:R-:W-:Y:S01]  /*17d0*/  HFMA2 R7, -RZ, RZ, 1.3056640625, -1.8671875 ;  /* 0x3d39bf78ff077431 */ /* 0x000fe200000001ff */
[----:B------:R-:W-:Y:S01]  /*17e0*/  FCHK P2, R17, R26 ;  /* 0x0000001a11007302 */ /* 0x000fe20000040000 */
[----:B------:R-:W-:Y:S01]  /*17f0*/  FMUL.FTZ R0, R0, R3 ;  /* 0x0000000300007220 */ /* 0x000fe20000410000 */
[----:B------:R-:W-:Y:S03]  /*1800*/  BSSY.RECONVERGENT B3, `(.L_x_539) ;  /* 0x0000027000037945 */ /* 0x000fe60003800200 */
[----:B------:R-:W-:-:S04]  /*1810*/  FFMA.FTZ R0, R17, R17, R0 ;  /* 0x0000001111007223 */ /* 0x000fc80000010000 */
[C---:B------:R-:W-:Y:S01]  /*1820*/  FADD.FTZ.RZ R2, R0.reuse, 1 ;  /* 0x3f80000000027421 */ /* 0x040fe2000001c000 */
[----:B------:R-:W-:-:S04]  /*1830*/  ISETP.GE.U32.AND P0, PT, R0, 0x7f800000, PT ;  /* 0x7f8000000000780c */ /* 0x000fc80003f06070 */
[----:B------:R-:W-:Y:S02]  /*1840*/  IADD3 R2, PT, PT, R2, -0x3f400000, RZ ;  /* 0xc0c0000002027810 */ /* 0x000fe40007ffe0ff */
[----:B------:R-:W-:Y:S02]  /*1850*/  ISETP.GT.AND P1, PT, R0, -0x40800000, P0 ;  /* 0xbf8000000000780c */ /* 0x000fe40000724270 */
[----:B------:R-:W-:-:S04]  /*1860*/  LOP3.LUT R3, R2, 0xff800000, RZ, 0xc0, !PT ;  /* 0xff80000002037812 */ /* 0x000fc800078ec0ff */
[----:B------:R-:W-:Y:S02]  /*1870*/  IADD3 R4, PT, PT, -R3, 0x40800000, RZ ;  /* 0x4080000003047810 */ /* 0x000fe40007ffe1ff */
[-C--:B------:R-:W-:Y:S02]  /*1880*/  IADD3 R2, PT, PT, R0, -R3.reuse, RZ ;  /* 0x8000000300027210 */ /* 0x080fe40007ffe0ff */
[----:B------:R-:W-:Y:S01]  /*1890*/  I2FP.F32.S32 R3, R3 ;  /* 0x0000000300037245 */ /* 0x000fe20000201400 */
[----:B------:R-:W-:-:S04]  /*18a0*/  FFMA.FTZ R5, R4, 0.25, -R5 ;  /* 0x3e80000004057823 */ /* 0x000fc80000010805 */
[----:B------:R-:W-:Y:S01]  /*18b0*/  FADD.FTZ R2, R2, R5 ;  /* 0x0000000502027221 */ /* 0x000fe20000010000 */
[----:B------:R-:W-:-:S03]  /*18c0*/  FMUL.FTZ R3, R3, 1.1920928955078125e-07 ;  /* 0x3400000003037820 */ /* 0x000fc60000410000 */
[C---:B------:R-:W-:Y:S02]  /*18d0*/  FFMA.FTZ R5, R2.reuse, -R7, 0.10546888411045074463 ;  /* 0x3dd8001202057423 */ /* 0x040fe40000010807 */
[----:B------:R-:W0:Y:S02]  /*18e0*/  MUFU.RCP R7, R26 ;  /* 0x0000001a00077308 */ /* 0x000e240000001000 */
[----:B------:R-:W-:-:S04]  /*18f0*/  FFMA.FTZ R5, R2, R5, -0.13229703903198242188 ;  /* 0xbe0778e002057423 */ /* 0x000fc80000010005 */
[----:B------:R-:W-:-:S04]  /*1900*/  FFMA.FTZ R5, R2, R5, 0.14491446316242218018 ;  /* 0x3e14647502057423 */ /* 0x000fc80000010005 */
[----:B------:R-:W-:-:S04]  /*1910*/  FFMA.FTZ R5, R2, R5, -0.16641564667224884033 ;  /* 0xbe2a68dd02057423 */ /* 0x000fc80000010005 */
[----:B------:R-:W-:-:S04]  /*1920*/  FFMA.FTZ R5, R2, R5, 0.19988867640495300293 ;  /* 0x3e4caf9e02057423 */ /* 0x000fc80000010005 */
[----:B------:R-:W-:Y:S01]  /*1930*/  FFMA.FTZ R5, R2, R5, -0.25000196695327758789 ;  /* 0xbe80004202057423 */ /* 0x000fe20000010005 */
[----:B0-----:R-:W-:-:S03]  /*1940*/  FFMA R4, -R26, R7, 1 ;  /* 0x3f8000001a047423 */ /* 0x001fc60000000107 */
[----:B------:R-:W-:Y:S01]  /*1950*/  FFMA.FTZ R5, R2, R5, 0.33333510160446166992 ;  /* 0x3eaaaae602057423 */ /* 0x000fe20000010005 */
[----:B------:R-:W-:-:S03]  /*1960*/  FFMA R4, R7, R4, R7 ;  /* 0x0000000407047223 */ /* 0x000fc60000000007 */
        /* <DEDUP_REMOVED lines=8> */
[----:B------:R-:W-:Y:S02]  /*19f0*/  FFMA R0, -R26, R3, R17 ;  /* 0x000000031a007223 */ /* 0x000fe40000000111 */
[----:B------:R-:W-:Y:S02]  /*1a00*/  @P0 FSEL R2, R2, -RZ, P1 ;  /* 0x800000ff02020208 */ /* 0x000fe40000800000 */
[----:B------:R-:W-:-:S03]  /*1a10*/  FFMA R0, R4, R0, R3 ;  /* 0x0000000004007223 */ /* 0x000fc60000000003 */
[----:B------:R-:W-:Y:S01]  /*1a20*/  FMUL.FTZ R24, R2, 0.5 ;  /* 0x3f00000002187820 */ /* 0x000fe20000410000 */
[----:B------:R-:W-:Y:S06]  /*1a30*/  @!P2 BRA `(.L_x_540) ;  /* 0x00000000000ca947 */ /* 0x000fec0003800000 */
[----:B------:R-:W-:Y:S02]  /*1a40*/  MOV R0, R26 ;  /* 0x0000001a00007202 */ /* 0x000fe40000000f00 */
[----:B------:R-:W-:-:S07]  /*1a50*/  MOV R2, 0x1a70 ;  /* 0x00001a7000027802 */ /* 0x000fce0000000f00 */
[----:B-----5:R-:W-:Y:S05]  /*1a60*/  CALL.REL.NOINC `($__internal_62_$__cuda_sm3x_div_rn_ftz_f32_slowpath) ;  /* 0x0000012c00b47944 */ /* 0x020fea0003c00000 */
.L_x_540:
[----:B------:R-:W-:Y:S05]  /*1a70*/  BSYNC.RECONVERGENT B3 ;  /* 0x0000000000037941 */ /* 0x000fea0003800200 */
.L_x_539:
        /* <DEDUP_REMOVED lines=29> */
.L_x_538:
[----:B------:R-:W-:-:S04]  /*1c50*/  FMUL.FTZ R3, R17, R17 ;  /* 0x0000001111037220 */ /* 0x000fc80000410000 */
[----:B------:R-:W-:-:S05]  /*1c60*/  FFMA.FTZ R2, R26, R26, R3 ;  /* 0x0000001a1a027223 */ /* 0x000fca0000010003 */
[----:B------:R-:W-:-:S13]  /*1c70*/  FSETP.GTU.FTZ.AND P0, PT, R2, 0.69999998807907104492, PT ;  /* 0x3f3333330200780b */ /* 0x000fda0003f1c000 */
[----:B------:R-:W-:Y:S05]  /*1c80*/  @P0 BRA `(.L_x_541) ;  /* 0x0000000000b00947 */ /* 0x000fea0003800000 */
[----:B------:R-:W0:Y:S01]  /*1c90*/  MUFU.RCP R3, R26 ;  /* 0x0000001a00037308 */ /* 0x000e220000001000 */
[----:B------:R-:W-:Y:S07]  /*1ca0*/  BSSY.RECONVERGENT B3, `(.L_x_542) ;  /* 0x000000d000037945 */ /* 0x000fee0003800200 */
[----:B------:R-:W1:Y:S08]  /*1cb0*/  MUFU.LG2 R24, R2 ;  /* 0x0000000200187308 */ /* 0x000e700000000c00 */
[----:B------:R-:W2:Y:S01]  /*1cc0*/  FCHK P0, R17, R26 ;  /* 0x0000001a11007302 */ /* 0x000ea20000000000 */
[----:B0-----:R-:W-:-:S04]  /*1cd0*/  FFMA R0, -R26, R3, 1 ;  /* 0x3f8000001a007423 */ /* 0x001fc80000000103 */
[----:B------:R-:W-:-:S04]  /*1ce0*/  FFMA R0, R3, R0, R3 ;  /* 0x0000000003007223 */ /* 0x000fc80000000003 */
[----:B------:R-:W-:Y:S01]  /*1cf0*/  FFMA R3, R17, R0, RZ ;  /* 0x0000000011037223 */ /* 0x000fe200000000ff */
[----:B-1----:R-:W-:-:S03]  /*1d00*/  FMUL.FTZ.D2 R24, R24, 0.69314718246459960938 ;  /* 0x3f31721818187820 */ /* 0x002fc60000310000 */
[----:B------:R-:W-:-:S04]  /*1d10*/  FFMA R4, -R26, R3, R17 ;  /* 0x000000031a047223 */ /* 0x000fc80000000111 */
[----:B------:R-:W-:Y:S01]  /*1d20*/  FFMA R0, R0, R4, R3 ;  /* 0x0000000400007223 */ /* 0x000fe20000000003 */
[----:B--2---:R-:W-:Y:S06]  /*1d30*/  @!P0 BRA `(.L_x_543) ;  /* 0x00000000000c8947 */ /* 0x004fec0003800000 */
[----:B------:R-:W-:Y:S02]  /*1d40*/  MOV R0, R26 ;  /* 0x0000001a00007202 */ /* 0x000fe40000000f00 */
[----:B------:R-:W-:-:S07]  /*1d50*/  MOV R2, 0x1d70 ;  /* 0x00001d7000027802 */ /* 0x000fce0000000f00 */
[----:B-----5:R-:W-:Y:S05]  /*1d60*/  CALL.REL.NOINC `($__internal_62_$__cuda_sm3x_div_rn_ftz_f32_slowpath) ;  /* 0x0000012800f47944 */ /* 0x020fea0003c00000 */
.L_x_543:
[----:B------:R-:W-:Y:S05]  /*1d70*/  BSYNC.RECONVERGENT B3 ;  /* 0x0000000000037941 */ /* 0x000fea0003800200 */
.L_x_542:
        /* <DEDUP_REMOVED lines=29> */
.L_x_541:
[----:B------:R-:W-:Y:S01]  /*1f50*/  LOP3.LUT R7, R26, 0xffff0000, RZ, 0xc0, !PT ;  /* 0xffff00001a077812 */ /* 0x000fe200078ec0ff */
[----:B------:R-:W-:Y:S01]  /*1f60*/  BSSY.RECONVERGENT B0, `(.L_x_544) ;  /* 0x000003f000007945 */ /* 0x000fe20003800200 */
[----:B------:R-:W-:-:S03]  /*1f70*/  LOP3.LUT R16, R17, 0xffff0000, RZ, 0xc0, !PT ;  /* 0xffff000011107812 */ /* 0x000fc600078ec0ff */
[--C-:B------:R-:W-:Y:S01]  /*1f80*/  FADD.FTZ R3, R26, -R7.reuse ;  /* 0x800000071a037221 */ /* 0x100fe20000010000 */
[----:B------:R-:W-:Y:S01]  /*1f90*/  FMUL.FTZ R33, R7, R7 ;  /* 0x0000000707217220 */ /* 0x000fe20000410000 */
[--C-:B------:R-:W-:Y:S01]  /*1fa0*/  FADD.FTZ R2, R17, -R16.reuse ;  /* 0x8000001011027221 */ /* 0x100fe20000010000 */
[----:B------:R-:W-:Y:S01]  /*1fb0*/  FADD.FTZ R7, R7, R7 ;  /* 0x0000000707077221 */ /* 0x000fe20000010000 */
[C---:B------:R-:W-:Y:S01]  /*1fc0*/  FMUL.FTZ R0, R16.reuse, R16 ;  /* 0x0000001010007220 */ /* 0x040fe20000410000 */
[----:B------:R-:W-:Y:S01]  /*1fd0*/  LOP3.LUT R4, R3, 0xffff0000, RZ, 0xc0, !PT ;  /* 0xffff000003047812 */ /* 0x000fe200078ec0ff */
[----:B------:R-:W-:Y:S01]  /*1fe0*/  FADD.FTZ R16, R16, R16 ;  /* 0x0000001010107221 */ /* 0x000fe20000010000 */
[----:B------:R-:W-:-:S03]  /*1ff0*/  LOP3.LUT R31, R2, 0xffff0000, RZ, 0xc0, !PT ;  /* 0xffff0000021f7812 */ /* 0x000fc600078ec0ff */
[--C-:B------:R-:W-:Y:S01]  /*2000*/  FADD.FTZ R22, R3, -R4.reuse ;  /* 0x8000000403167221 */ /* 0x100fe20000010000 */
[----:B------:R-:W-:Y:S01]  /*2010*/  FADD.FTZ R29, R4, R4 ;  /* 0x00000004041d7221 */ /* 0x000fe20000010000 */
[--C-:B------:R-:W-:Y:S01]  /*2020*/  FADD.FTZ R27, R2, -R31.reuse ;  /* 0x8000001f021b7221 */ /* 0x100fe20000010000 */
[C---:B------:R-:W-:Y:S01]  /*2030*/  FADD.FTZ R24, R31.reuse, R31 ;  /* 0x0000001f1f187221 */ /* 0x040fe20000010000 */
[CC--:B------:R-:W-:Y:S01]  /*2040*/  FMUL.FTZ R2, R4.reuse, R7.reuse ;  /* 0x0000000704027220 */ /* 0x0c0fe20000410000 */
[----:B------:R-:W-:Y:S01]  /*2050*/  FMUL.FTZ R3, R4, R4 ;  /* 0x0000000404037220 */ /* 0x000fe20000410000 */
[C---:B------:R-:W-:Y:S01]  /*2060*/  FMUL.FTZ R6, R22.reuse, R7 ;  /* 0x0000000716067220 */ /* 0x040fe20000410000 */
[-C--:B------:R-:W-:Y:S01]  /*2070*/  FMUL.FTZ R4, R31, R16.reuse ;  /* 0x000000101f047220 */ /* 0x080fe20000410000 */
[C---:B------:R-:W-:Y:S01]  /*2080*/  FMUL.FTZ R7, R27.reuse, R16 ;  /* 0x000000101b077220 */ /* 0x040fe20000410000 */
[C---:B------:R-:W-:Y:S01]  /*2090*/  FMUL.FTZ R16, R22.reuse, R29 ;  /* 0x0000001d16107220 */ /* 0x040fe20000410000 */
[----:B------:R-:W-:Y:S01]  /*20a0*/  FMUL.FTZ R24, R27, R24 ;  /* 0x000000181b187220 */ /* 0x000fe20000410000 */
[----:B------:R-:W-:Y:S01]  /*20b0*/  FMUL.FTZ R5, R31, R31 ;  /* 0x0000001f1f057220 */ /* 0x000fe20000410000 */
[----:B------:R-:W-:Y:S01]  /*20c0*/  FMUL.FTZ R22, R22, R22 ;  /* 0x0000001616167220 */ /* 0x000fe20000410000 */
[----:B------:R-:W-:-:S07]  /*20d0*/  FMUL.FTZ R27, R27, R27 ;  /* 0x0000001b1b1b7220 */ /* 0x000fce0000410000 */
.L_x_545:
[----:B------:R-:W-:-:S04]  /*20e0*/  FSETP.GEU.FTZ.AND P0, PT, R33, R0, PT ;  /* 0x000000002100720b */ /* 0x000fc80003f1e000 */
[----:B------:R-:W-:Y:S02]  /*20f0*/  FSEL R31, R0, R33, P0 ;  /* 0x00000021001f7208 */ /* 0x000fe40000000000 */
[----:B------:R-:W-:Y:S02]  /*2100*/  FSEL R33, R33, R0, P0 ;  /* 0x0000000021217208 */ /* 0x000fe40000000000 */
        /* <DEDUP_REMOVED lines=17> */
[----:B------:R-:W-:Y:S02]  /*2220*/  PLOP3.LUT P4, PT, P6, P4, P5, 0x80, 0x0 ;  /* 0x000000000000781c */ /* 0x000fe40003789050 */
[CC--:B------:R-:W-:Y:S02]  /*2230*/  FSETP.GEU.FTZ.AND P5, PT, R31.reuse, R16.reuse, PT ;  /* 0x000000101f00720b */ /* 0x0c0fe40003fbe000 */
[----:B------:R-:W-:Y:S02]  /*2240*/  FSEL R6, R28, R7, P6 ;  /* 0x000000071c067208 */ /* 0x000fe40003000000 */
[----:B------:R-:W-:Y:S02]  /*2250*/  FSEL R29, R16, R31, P5 ;  /* 0x0000001f101d7208 */ /* 0x000fe40002800000 */
[----:B------:R-:W-:-:S02]  /*2260*/  FSEL R7, R31, R16, P5 ;  /* 0x000000101f077208 */ /* 0x000fc40002800000 */
[----:B------:R-:W-:-:S04]  /*2270*/  FSETP.GEU.FTZ.AND P6, PT, R29, R24, PT ;  /* 0x000000181d00720b */ /* 0x000fc80003fde000 */
[----:B------:R-:W-:Y:S02]  /*2280*/  FSEL R31, R24, R29, P6 ;  /* 0x0000001d181f7208 */ /* 0x000fe40003000000 */
[----:B------:R-:W-:Y:S02]  /*2290*/  PLOP3.LUT P4, PT, P6, P4, P5, 0x80, 0x0 ;  /* 0x000000000000781c */ /* 0x000fe40003789050 */
[----:B------:R-:W-:Y:S02]  /*22a0*/  FSETP.GEU.FTZ.AND P5, PT, R31, R22, PT ;  /* 0x000000161f00720b */ /* 0x000fe40003fbe000 */
[----:B------:R-:W-:Y:S02]  /*22b0*/  FSEL R16, R29, R24, P6 ;  /* 0x000000181d107208 */ /* 0x000fe40003000000 */
[----:B------:R-:W-:Y:S02]  /*22c0*/  FSEL R28, R22, R31, P5 ;  /* 0x0000001f161c7208 */ /* 0x000fe40002800000 */
[----:B------:R-:W-:-:S02]  /*22d0*/  FSEL R24, R31, R22, P5 ;  /* 0x000000161f187208 */ /* 0x000fc40002800000 */
[----:B------:R-:W-:-:S04]  /*22e0*/  FSETP.GEU.FTZ.AND P6, PT, R28, R27, PT ;  /* 0x0000001b1c00720b */ /* 0x000fc80003fde000 */
[----:B------:R-:W-:Y:S02]  /*22f0*/  PLOP3.LUT P4, PT, P6, P4, P5, 0x80, 0x0 ;  /* 0x000000000000781c */ /* 0x000fe40003789050 */
[----:B------:R-:W-:Y:S02]  /*2300*/  FSEL R22, R28, R27, P6 ;  /* 0x0000001b1c167208 */ /* 0x000fe40003000000 */
[----:B------:R-:W-:Y:S02]  /*2310*/  PLOP3.LUT P4, PT, P4, P3, P2, 0x80, 0x0 ;  /* 0x000000000000781c */ /* 0x000fe40002787020 */
[----:B------:R-:W-:Y:S02]  /*2320*/  FSEL R27, R27, R28, P6 ;  /* 0x0000001c1b1b7208 */ /* 0x000fe40003000000 */
[----:B------:R-:W-:-:S13]  /*2330*/  PLOP3.LUT P4, PT, P4, P1, P0, 0x80, 0x0 ;  /* 0x000000000000781c */ /* 0x000fda0002783000 */
[----:B------:R-:W-:Y:S05]  /*2340*/  @!P4 BRA `(.L_x_545) ;  /* 0xfffffffc0064c947 */ /* 0x000fea000383ffff */
[----:B------:R-:W-:Y:S05]  /*2350*/  BSYNC.RECONVERGENT B0 ;  /* 0x0000000000007941 */ /* 0x000fea0003800200 */
.L_x_544:
[----:B------:R-:W-:Y:S01]  /*2360*/  FADD.FTZ R33, R33, -1 ;  /* 0xbf80000021217421 */ /* 0x000fe20000010000 */
[----:B------:R-:W-:Y:S01]  /*2370*/  FCHK P2, R17, R26 ;  /* 0x0000001a11007302 */ /* 0x000fe20000040000 */
[----:B------:R-:W-:Y:S02]  /*2380*/  BSSY.RECONVERGENT B3, `(.L_x_546) ;  /* 0x0000033000037945 */ /* 0x000fe40003800200 */
[----:B------:R-:W-:-:S04]  /*2390*/  FADD.FTZ R33, R0, R33 ;  /* 0x0000002100217221 */ /* 0x000fc80000010000 */
[----:B------:R-:W-:-:S04]  /*23a0*/  FADD.FTZ R33, R2, R33 ;  /* 0x0000002102217221 */ /* 0x000fc80000010000 */
[----:B------:R-:W-:-:S04]  /*23b0*/  FADD.FTZ R4, R4, R33 ;  /* 0x0000002104047221 */ /* 0x000fc80000010000 */
[----:B------:R-:W-:-:S04]  /*23c0*/  FADD.FTZ R4, R3, R4 ;  /* 0x0000000403047221 */ /* 0x000fc80000010000 */
[----:B------:R-:W-:Y:S01]  /*23d0*/  FADD.FTZ R5, R5, R4 ;  /* 0x0000000405057221 */ /* 0x000fe20000010000 */
[----:B------:R-:W-:-:S03]  /*23e0*/  MOV R4, 0x3e800000 ;  /* 0x3e80000000047802 */ /* 0x000fc60000000f00 */
[----:B------:R-:W-:Y:S01]  /*23f0*/  FADD.FTZ R6, R6, R5 ;  /* 0x0000000506067221 */ /* 0x000fe20000010000 */
[----:B------:R-:W-:-:S03]  /*2400*/  HFMA2 R5, -RZ, RZ, 1.3056640625, -1.8671875 ;  /* 0x3d39bf78ff057431 */ /* 0x000fc600000001ff */
[----:B------:R-:W-:-:S04]  /*2410*/  FADD.FTZ R7, R7, R6 ;  /* 0x0000000607077221 */ /* 0x000fc80000010000 */
[----:B------:R-:W-:-:S04]  /*2420*/  FADD.FTZ R7, R16, R7 ;  /* 0x0000000710077221 */ /* 0x000fc80000010000 */
[----:B------:R-:W-:-:S04]  /*2430*/  FADD.FTZ R7, R24, R7 ;  /* 0x0000000718077221 */ /* 0x000fc80000010000 */
[----:B------:R-:W-:-:S04]  /*2440*/  FADD.FTZ R22, R22, R7 ;  /* 0x0000000716167221 */ /* 0x000fc80000010000 */
[----:B------:R-:W-:-:S04]  /*2450*/  FADD.FTZ R27, R27, R22 ;  /* 0x000000161b1b7221 */ /* 0x000fc80000010000 */
        /* <DEDUP_REMOVED lines=8> */
[----:B------:R-:W-:-:S04]  /*24e0*/  FFMA.FTZ R3, R3, R4, -1 ;  /* 0xbf80000003037423 */ /* 0x000fc80000010004 */
        /* <DEDUP_REMOVED lines=12> */
[----:B------:R-:W-:Y:S01]  /*25b0*/  FFMA.FTZ R3, R2, R3, -0.5 ;  /* 0xbf00000002037423 */ /* 0x000fe20000010003 */
[----:B------:R-:W-:-:S03]  /*25c0*/  FFMA R5, R17, R4, RZ ;  /* 0x0000000411057223 */ /* 0x000fc600000000ff */
[----:B------:R-:W-:-:S04]  /*25d0*/  FMUL.FTZ R3, R2, R3 ;  /* 0x0000000302037220 */ /* 0x000fc80000410000 */
[----:B------:R-:W-:Y:S01]  /*25e0*/  FFMA.FTZ R3, R2, R3, R2 ;  /* 0x0000000302037223 */ /* 0x000fe20000010002 */
[----:B------:R-:W-:-:S03]  /*25f0*/  @P0 MOV R2, 0x7f800000 ;  /* 0x7f80000000020802 */ /* 0x000fc60000000f00 */
[----:B------:R-:W-:Y:S01]  /*2600*/  FFMA.FTZ R3, R0, 0.69314718246459960938, R3 ;  /* 0x3f31721800037823 */ /* 0x000fe20000010003 */
[----:B------:R-:W-:Y:S01]  /*2610*/  FFMA R0, -R26, R5, R17 ;  /* 0x000000051a007223 */ /* 0x000fe20000000111 */
[C---:B------:R-:W-:Y:S01]  /*2620*/  @P1 FFMA.FTZ R3, R27.reuse, R2, +INF ;  /* 0x7f8000001b031423 */ /* 0x040fe20000010002 */
[----:B------:R-:W-:Y:S02]  /*2630*/  @P0 FSETP.NEU.FTZ.AND P1, PT, R27, RZ, PT ;  /* 0x000000ff1b00020b */ /* 0x000fe40003f3d000 */
[----:B------:R-:W-:Y:S02]  /*2640*/  FFMA R0, R4, R0, R5 ;  /* 0x0000000004007223 */ /* 0x000fe40000000005 */
[----:B------:R-:W-:-:S05]  /*2650*/  @P0 FSEL R3, R3, -RZ, P1 ;  /* 0x800000ff03030208 */ /* 0x000fca0000800000 */
[----:B------:R-:W-:Y:S01]  /*2660*/  FMUL.FTZ R24, R3, 0.5 ;  /* 0x3f00000003187820 */ /* 0x000fe20000410000 */
[----:B------:R-:W-:Y:S06]  /*2670*/  @!P2 BRA `(.L_x_547) ;  /* 0x00000000000ca947 */ /* 0x000fec0003800000 */
[----:B------:R-:W-:Y:S02]  /*2680*/  MOV R0, R26 ;  /* 0x0000001a00007202 */ /* 0x000fe40000000f00 */
[----:B------:R-:W-:-:S07]  /*2690*/  MOV R2, 0x26b0 ;  /* 0x000026b000027802 */ /* 0x000fce0000000f00 */
[----:B-----5:R-:W-:Y:S05]  /*26a0*/  CALL.REL.NOINC `($__internal_62_$__cuda_sm3x_div_rn_ftz_f32_slowpath) ;  /* 0x0000012000a47944 */ /* 0x020fea0003c00000 */
.L_x_547:
[----:B------:R-:W-:Y:S05]  /*26b0*/  BSYNC.RECONVERGENT B3 ;  /* 0x0000000000037941 */ /* 0x000fea0003800200 */
.L_x_546:
        /* <DEDUP_REMOVED lines=27> */
[----:B------:R-:W-:-:S07]  /*2870*/  FSEL R8, R3, R2, P0 ;  /* 0x0000000203087208 */ /* 0x000fce0000000000 */
.L_x_525:
[----:B------:R-:W-:Y:S05]  /*2880*/  BSYNC.RECONVERGENT B2 ;  /* 0x0000000000027941 */ /* 0x000fea0003800200 */
.L_x_521:
[C---:B------:R-:W-:Y:S01]  /*2890*/  FMUL.FTZ R9, R8.reuse, UR12 ;  /* 0x0000000c08097c20 */ /* 0x040fe20008410000 */
[----:B------:R-:W-:Y:S01]  /*28a0*/  FMUL.FTZ R3, R8, UR13 ;  /* 0x0000000d08037c20 */ /* 0x000fe20008410000 */
[----:B------:R-:W-:Y:S02]  /*28b0*/  BSSY.RECONVERGENT B0, `(.L_x_548) ;  /* 0x0000038000007945 */ /* 0x000fe40003800200 */
[C---:B------:R-:W-:Y:S01]  /*28c0*/  FFMA.FTZ R9, R24.reuse, UR13, R9 ;  /* 0x0000000d18097c23 */ /* 0x040fe20008010009 */
[----:B------:R-:W-:-:S04]  /*28d0*/  FFMA.FTZ R3, R24, UR12, -R3 ;  /* 0x0000000c18037c23 */ /* 0x000fc80008010803 */
[----:B------:R-:W-:-:S13]  /*28e0*/  LOP3.LUT P0, R2, R9, 0x7fffffff, RZ, 0xc0, !PT ;  /* 0x7fffffff09027812 */ /* 0x000fda000780c0ff */
[----:B------:R-:W-:-:S06]  /*28f0*/  @!P0 FMUL.FTZ R8, R3, 1.4426950216293334961 ;  /* 0x3fb8aa3b03088820 */ /* 0x000fcc0000410000 */
[----:B------:R-:W0:Y:S01]  /*2900*/  @!P0 MUFU.EX2 R8, R8 ;  /* 0x0000000800088308 */ /* 0x000e220000000800 */
[----:B------:R-:W-:Y:S05]  /*2910*/  @!P0 BRA `(.L_x_549) ;  /* 0x0000000000c48947 */ /* 0x000fea0003800000 */
[----:B------:R-:W-:-:S13]  /*2920*/  LOP3.LUT P0, R4, R3, 0x7fffffff, RZ, 0xc0, !PT ;  /* 0x7fffffff03047812 */ /* 0x000fda000780c0ff */
[----:B------:R-:W-:-:S04]  /*2930*/  @!P0 FMUL.RZ R0, R9, 0.15915493667125701904 ;  /* 0x3e22f98309008820 */ /* 0x000fc8000040c000 */
[----:B------:R1:W2:Y:S08]  /*2940*/  @!P0 MUFU.SIN R9, R0 ;  /* 0x0000000000098308 */ /* 0x0002b00000000400 */
[----:B0-----:R1:W3:Y:S01]  /*2950*/  @!P0 MUFU.COS R8, R0 ;  /* 0x0000000000088308 */ /* 0x0012e20000000000 */
[----:B------:R-:W-:Y:S05]  /*2960*/  @!P0 BRA `(.L_x_549) ;  /* 0x0000000000b08947 */ /* 0x000fea0003800000 */
[----:B------:R-:W-:-:S13]  /*2970*/  ISETP.GE.U32.AND P0, PT, R2, 0x7f800000, PT ;  /* 0x7f8000000200780c */ /* 0x000fda0003f06070 */
[----:B------:R-:W-:Y:S05]  /*2980*/  @!P0 BRA `(.L_x_550) ;  /* 0x0000000000208947 */ /* 0x000fea0003800000 */
[----:B------:R-:W-:-:S13]  /*2990*/  ISETP.NE.AND P1, PT, R4, 0x7f800000, PT ;  /* 0x7f8000000400780c */ /* 0x000fda0003f25270 */
[----:B--2---:R-:W-:Y:S01]  /*29a0*/  @P1 FADD.FTZ R9, R9, -R9 ;  /* 0x8000000909091221 */ /* 0x004fe20000010000 */
[----:B------:R-:W-:-:S03]  /*29b0*/  @!P1 ISETP.GT.AND P0, PT, R3, -0x1, PT ;  /* 0xffffffff0300980c */ /* 0x000fc60003f04270 */
[----:B-1----:R-:W-:Y:S01]  /*29c0*/  @!P1 FADD.FTZ R0, R9, -R9 ;  /* 0x8000000909009221 */ /* 0x002fe20000010000 */
[----:B---3--:R-:W-:Y:S02]  /*29d0*/  @P1 MOV R8, R9 ;  /* 0x0000000900081202 */ /* 0x008fe40000000f00 */
[----:B------:R-:W-:Y:S02]  /*29e0*/  @!P1 FSEL R8, R3, RZ, P0 ;  /* 0x000000ff03089208 */ /* 0x000fe40000000000 */
[----:B------:R-:W-:Y:S01]  /*29f0*/  @!P1 FSEL R9, R0, RZ, P0 ;  /* 0x000000ff00099208 */ /* 0x000fe20000000000 */
[----:B------:R-:W-:Y:S06]  /*2a00*/  BRA `(.L_x_549) ;  /* 0x0000000000887947 */ /* 0x000fec0003800000 */
.L_x_550:
[----:B-1----:R-:W-:-:S04]  /*2a10*/  IADD3 R0, PT, PT, R3, -0x42b17218, RZ ;  /* 0xbd4e8de803007810 */ /* 0x002fc80007ffe0ff */
[----:B------:R-:W-:-:S13]  /*2a20*/  ISETP.GT.U32.AND P0, PT, R0, 0x8e8e5c, PT ;  /* 0x008e8e5c0000780c */ /* 0x000fda0003f04070 */
[----:B------:R-:W-:Y:S05]  /*2a30*/  @P0 BRA `(.L_x_551) ;  /* 0x0000000000600947 */ /* 0x000fea0003800000 */
[----:B------:R-:W-:Y:S01]  /*2a40*/  FADD.FTZ R0, R3, -162.88958740234375 ;  /* 0xc322e3bc03007421 */ /* 0x000fe20000010000 */
[----:B--2---:R-:W-:-:S03]  /*2a50*/  FMUL.RZ R9, R9, 0.15915493667125701904 ;  /* 0x3e22f98309097820 */ /* 0x004fc6000040c000 */
[----:B------:R-:W-:Y:S01]  /*2a60*/  FMUL.FTZ R0, R0, 1.4426950216293334961 ;  /* 0x3fb8aa3b00007820 */ /* 0x000fe20000410000 */
[----:B------:R-:W0:Y:S08]  /*2a70*/  MUFU.COS R5, R9 ;  /* 0x0000000900057308 */ /* 0x000e300000000000 */
[----:B------:R-:W1:Y:S04]  /*2a80*/  MUFU.EX2 R0, R0 ;  /* 0x0000000000007308 */ /* 0x000e680000000800 */
[----:B------:R-:W2:Y:S01]  /*2a90*/  MUFU.SIN R7, R9 ;  /* 0x0000000900077308 */ /* 0x000ea20000000400 */
[----:B-1----:R-:W-:-:S02]  /*2aa0*/  LEA.HI R2, R0, 0xffffffed, RZ, 0x9 ;  /* 0xffffffed00027811 */ /* 0x002fc400078f48ff */
[----:B------:R-:W-:Y:S02]  /*2ab0*/  LOP3.LUT R0, R0, 0x7fffff, RZ, 0xc0, !PT ;  /* 0x007fffff00007812 */ /* 0x000fe400078ec0ff */
[----:B------:R-:W-:Y:S02]  /*2ac0*/  LOP3.LUT R3, R2, 0xffff, RZ, 0xc0, !PT ;  /* 0x0000ffff02037812 */ /* 0x000fe400078ec0ff */
[----:B------:R-:W-:Y:S02]  /*2ad0*/  LOP3.LUT R0, R0, 0x7f000000, RZ, 0xfc, !PT ;  /* 0x7f00000000007812 */ /* 0x000fe400078efcff */
[----:B------:R-:W-:-:S03]  /*2ae0*/  LEA.HI R3, R3, R2, RZ, 0x11 ;  /* 0x0000000203037211 */ /* 0x000fc600078f88ff */
[-C--:B0-----:R-:W-:Y:S01]  /*2af0*/  FMUL.FTZ R4, R5, R0.reuse ;  /* 0x0000000005047220 */ /* 0x081fe20000410000 */
[----:B------:R-:W-:Y:S01]  /*2b00*/  PRMT R3, R3, 0x9910, RZ ;  /* 0x0000991003037816 */ /* 0x000fe200000000ff */
[----:B--2---:R-:W-:-:S03]  /*2b10*/  FMUL.FTZ R0, R7, R0 ;  /* 0x0000000007007220 */ /* 0x004fc60000410000 */
[----:B------:R-:W-:-:S04]  /*2b20*/  SHF.R.S32.HI R3, RZ, 0x1, R3 ;  /* 0x00000001ff037819 */ /* 0x000fc80000011403 */
[----:B------:R-:W-:-:S04]  /*2b30*/  PRMT R3, R3, 0x9910, RZ ;  /* 0x0000991003037816 */ /* 0x000fc800000000ff */
[----:B------:R-:W-:Y:S02]  /*2b40*/  IADD3 R2, PT, PT, R2, -R3, RZ ;  /* 0x8000000302027210 */ /* 0x000fe40007ffe0ff */
[----:B------:R-:W-:Y:S02]  /*2b50*/  LEA R3, R3, 0x3f800000, 0x17 ;  /* 0x3f80000003037811 */ /* 0x000fe400078eb8ff */
[----:B------:R-:W-:-:S03]  /*2b60*/  LEA R2, R2, 0x3f800000, 0x17 ;  /* 0x3f80000002027811 */ /* 0x000fc600078eb8ff */
[C---:B------:R-:W-:Y:S01]  /*2b70*/  FMUL.FTZ R5, R3.reuse, R4 ;  /* 0x0000000403057220 */ /* 0x040fe20000410000 */
[----:B------:R-:W-:-:S03]  /*2b80*/  FMUL.FTZ R3, R3, R0 ;  /* 0x0000000003037220 */ /* 0x000fc60000410000 */
[C---:B---3--:R-:W-:Y:S01]  /*2b90*/  FMUL.FTZ R8, R2.reuse, R5 ;  /* 0x0000000502087220 */ /* 0x048fe20000410000 */
[----:B------:R-:W-:Y:S01]  /*2ba0*/  FMUL.FTZ R9, R2, R3 ;  /* 0x0000000302097220 */ /* 0x000fe20000410000 */
[----:B------:R-:W-:Y:S06]  /*2bb0*/  BRA `(.L_x_549) ;  /* 0x00000000001c7947 */ /* 0x000fec0003800000 */
.L_x_551:
[----:B--2---:R-:W-:Y:S01]  /*2bc0*/  FMUL.RZ R0, R9, 0.15915493667125701904 ;  /* 0x3e22f98309007820 */ /* 0x004fe2000040c000 */
[----:B------:R-:W-:-:S03]  /*2bd0*/  FMUL.FTZ R3, R3, 1.4426950216293334961 ;  /* 0x3fb8aa3b03037820 */ /* 0x000fc60000410000 */
[----:B---3--:R-:W0:Y:S08]  /*2be0*/  MUFU.COS R8, R0 ;  /* 0x0000000000087308 */ /* 0x008e300000000000 */
[----:B------:R-:W1:Y:S08]  /*2bf0*/  MUFU.SIN R2, R0 ;  /* 0x0000000000027308 */ /* 0x000e700000000400 */
[----:B------:R-:W0:Y:S02]  /*2c00*/  MUFU.EX2 R3, R3 ;  /* 0x0000000300037308 */ /* 0x000e240000000800 */
[C---:B0-----:R-:W-:Y:S01]  /*2c10*/  FMUL.FTZ R8, R3.reuse, R8 ;  /* 0x0000000803087220 */ /* 0x041fe20000410000 */
[----:B-1----:R-:W-:-:S07]  /*2c20*/  FMUL.FTZ R9, R3, R2 ;  /* 0x0000000203097220 */ /* 0x002fce0000410000 */
.L_x_549:
[----:B------:R-:W-:Y:S05]  /*2c30*/  BSYNC.RECONVERGENT B0 ;  /* 0x0000000000007941 */ /* 0x000fea0003800200 */
.L_x_548:
[----:B-----5:R-:W-:Y:S01]  /*2c40*/  FSETP.NAN.FTZ.AND P0, PT, R14, R14, PT ;  /* 0x0000000e0e00720b */ /* 0x020fe20003f18000 */
[----:B------:R-:W-:Y:S01]  /*2c50*/  BSSY.RECONVERGENT B2, `(.L_x_552) ;  /* 0x0000249000027945 */ /* 0x000fe20003800200 */
[----:B------:R-:W-:-:S04]  /*2c60*/  FSETP.NAN.FTZ.AND P1, PT, R15, R15, PT ;  /* 0x0000000f0f00720b */ /* 0x000fc80003f38000 */
[----:B------:R-:W-:-:S13]  /*2c70*/  PLOP3.LUT P0, PT, P0, P1, PT, 0xf8, 0x8f ;  /* 0x00000000008f781c */ /* 0x000fda0000703f70 */
[----:B------:R-:W-:Y:S05]  /*2c80*/  @P0 BRA `(.L_x_553) ;  /* 0x0000002000300947 */ /* 0x000fea0003800000 */
[C---:B-1----:R-:W-:Y:S01]  /*2c90*/  FADD.FTZ R0, |R14|.reuse, -RZ ;  /* 0x800000ff0e007221 */ /* 0x042fe20000010200 */
[----:B------:R-:W-:Y:S01]  /*2ca0*/  FADD.FTZ R5, |R15|, -RZ ;  /* 0x800000ff0f057221 */ /* 0x000fe20000010200 */
[----:B------:R-:W-:-:S04]  /*2cb0*/  FSETP.GEU.FTZ.AND P1, PT, |R14|, |R15|, PT ;  /* 0x4000000f0e00720b */ /* 0x000fc80003f3e200 */
[----:B------:R-:W-:Y:S02]  /*2cc0*/  FSEL R17, R0, R5, !P1 ;  /* 0x0000000500117208 */ /* 0x000fe40004800000 */
[----:B------:R-:W-:Y:S02]  /*2cd0*/  P2R R25, PR, RZ, 0x2 ;  /* 0x00000002ff197803 */ /* 0x000fe40000000000 */
[----:B------:R-:W-:Y:S02]  /*2ce0*/  FSETP.GT.FTZ.AND P0, PT, R17, 9.99999979021476795361e+33, PT ;  /* 0x77f684df1100780b */ /* 0x000fe40003f14000 */
[----:B------:R-:W-:-:S11]  /*2cf0*/  FSEL R26, R5, R0, !P1 ;  /* 0x00000000051a7208 */ /* 0x000fd60004800000 */
[----:B------:R-:W-:Y:S05]  /*2d00*/  @P0 BRA `(.L_x_554) ;  /* 0x0000001c00140947 */ /* 0x000fea0003800000 */
[----:B------:R-:W-:-:S13]  /*2d10*/  FSETP.NEU.FTZ.AND P0, PT, R26, 1, PT ;  /* 0x3f8000001a00780b */ /* 0x000fda0003f1d000 */
[----:B------:R-:W-:Y:S05]  /*2d20*/  @!P0 BRA `(.L_x_555) ;  /* 0x0000001400448947 */ /* 0x000fea0003800000 */
[CC--:B------:R-:W-:Y:S02]  /*2d30*/  FMNMX.FTZ R2, R26.reuse, R17.reuse, PT ;  /* 0x000000111a027209 */ /* 0x0c0fe40003810000 */
[----:B------:R-:W-:Y:S02]  /*2d40*/  FMNMX.FTZ R3, R26, R17, !PT ;  /* 0x000000111a037209 */ /* 0x000fe40007810000 */
[----:B------:R-:W-:Y:S02]  /*2d50*/  FSETP.GEU.FTZ.AND P1, PT, R2, 9.9999999747524270788e-07, PT ;  /* 0x358637bd0200780b */ /* 0x000fe40003f3e000 */
[----:B------:R-:W-:-:S04]  /*2d60*/  FSETP.GT.FTZ.AND P0, PT, R3, 1000000, PT ;  /* 0x497424000300780b */ /* 0x000fc80003f14000 */
[----:B------:R-:W-:-:S13]  /*2d70*/  PLOP3.LUT P0, PT, P0, P1, PT, 0xf2, 0x2f ;  /* 0x00000000002f781c */ /* 0x000fda0000703e72 */
[----:B------:R-:W-:Y:S05]  /*2d80*/  @P0 BRA `(.L_x_556) ;  /* 0x0000001000440947 */ /* 0x000fea0003800000 */
[----:B------:R-:W-:-:S13]  /*2d90*/  FSETP.GE.FTZ.AND P0, PT, R26, 1, PT ;  /* 0x3f8000001a00780b */ /* 0x000fda0003f16000 */
[----:B------:R-:W-:Y:S05]  /*2da0*/  @!P0 BRA `(.L_x_557) ;  /* 0x00000004002c8947 */ /* 0x000fea0003800000 */
[C---:B------:R-:W-:Y:S01]  /*2db0*/  FADD.FTZ R0, R26.reuse, -1 ;  /* 0xbf8000001a007421 */ /* 0x040fe20000010000 */
[----:B------:R-:W-:Y:S01]  /*2dc0*/  FADD.FTZ R3, R26, 1 ;  /* 0x3f8000001a037421 */ /* 0x000fe20000010000 */
[----:B------:R-:W-:Y:S01]  /*2dd0*/  HFMA2 R5, -RZ, RZ, 1.625, 0 ;  /* 0x3e800000ff057431 */ /* 0x000fe200000001ff */
[----:B------:R-:W-:Y:S01]  /*2de0*/  MOV R7, 0x3d39bf78 ;  /* 0x3d39bf7800077802 */ /* 0x000fe20000000f00 */
[----:B------:R-:W-:Y:S01]  /*2df0*/  BSSY.RECONVERGENT B3, `(.L_x_558) ;  /* 0x0000029000037945 */ /* 0x000fe20003800200 */
[----:B------:R-:W-:-:S04]  /*2e00*/  FMUL.FTZ R0, R0, R3 ;  /* 0x0000000300007220 */ /* 0x000fc80000410000 */
        /* <DEDUP_REMOVED lines=9> */
[----:B------:R-:W-:Y:S01]  /*2ea0*/  FFMA.FTZ R5, R4, R5, -1 ;  /* 0xbf80000004057423 */ /* 0x000fe20000010005 */
[----:B------:R-:W-:-:S03]  /*2eb0*/  @P1 FSETP.NEU.FTZ.AND P2, PT, R0, RZ, PT ;  /* 0x000000ff0000120b */ /* 0x000fc60003f5d000 */
[----:B------:R-:W-:Y:S01]  /*2ec0*/  FADD.FTZ R2, R2, R5 ;  /* 0x0000000502027221 */ /* 0x000fe20000010000 */
[----:B------:R-:W-:-:S03]  /*2ed0*/  FMUL.FTZ R3, R3, 1.1920928955078125e-07 ;  /* 0x3400000003037820 */ /* 0x000fc60000410000 */
[C---:B------:R-:W-:Y:S02]  /*2ee0*/  FFMA.FTZ R5, R2.reuse, -R7, 0.10546888411045074463 ;  /* 0x3dd8001202057423 */ /* 0x040fe40000010807 */
[----:B------:R-:W1:Y:S02]  /*2ef0*/  MUFU.RCP R7, R26 ;  /* 0x0000001a00077308 */ /* 0x000e640000001000 */
[----:B------:R-:W-:-:S04]  /*2f00*/  FFMA.FTZ R5, R2, R5, -0.13229703903198242188 ;  /* 0xbe0778e002057423 */ /* 0x000fc80000010005 */
[----:B------:R-:W-:-:S04]  /*2f10*/  FFMA.FTZ R5, R2, R5, 0.14491446316242218018 ;  /* 0x3e14647502057423 */ /* 0x000fc80000010005 */
[----:B------:R-:W-:-:S04]  /*2f20*/  FFMA.FTZ R5, R2, R5, -0.16641564667224884033 ;  /* 0xbe2a68dd02057423 */ /* 0x000fc80000010005 */
[----:B------:R-:W-:-:S04]  /*2f30*/  FFMA.FTZ R5, R2, R5, 0.19988867640495300293 ;  /* 0x3e4caf9e02057423 */ /* 0x000fc80000010005 */
[----:B------:R-:W-:Y:S01]  /*2f40*/  FFMA.FTZ R5, R2, R5, -0.25000196695327758789 ;  /* 0xbe80004202057423 */ /* 0x000fe20000010005 */
[----:B-1----:R-:W-:-:S03]  /*2f50*/  FFMA R4, -R26, R7, 1 ;  /* 0x3f8000001a047423 */ /* 0x002fc60000000107 */
        /* <DEDUP_REMOVED lines=8> */
[----:B------:R-:W-:Y:S01]  /*2fe0*/  @P0 FFMA.FTZ R2, R0, R5, +INF ;  /* 0x7f80000000020423 */ /* 0x000fe20000010005 */
[----:B------:R-:W1:Y:S02]  /*2ff0*/  FCHK P0, R17, R26 ;  /* 0x0000001a11007302 */ /* 0x000e640000000000 */
[----:B------:R-:W-:Y:S02]  /*3000*/  FFMA R0, -R26, R3, R17 ;  /* 0x000000031a007223 */ /* 0x000fe40000000111 */
[----:B------:R-:W-:Y:S02]  /*3010*/  @P1 FSEL R2, R2, -RZ, P2 ;  /* 0x800000ff02021208 */ /* 0x000fe40001000000 */
[----:B------:R-:W-:-:S03]  /*3020*/  FFMA R0, R4, R0, R3 ;  /* 0x0000000004007223 */ /* 0x000fc60000000003 */
[----:B------:R-:W-:Y:S01]  /*3030*/  FMUL.FTZ R24, R2, 0.5 ;  /* 0x3f00000002187820 */ /* 0x000fe20000410000 */
[----:B-1----:R-:W-:Y:S06]  /*3040*/  @!P0 BRA `(.L_x_559) ;  /* 0x00000000000c8947 */ /* 0x002fec0003800000 */
[----:B------:R-:W-:Y:S02]  /*3050*/  MOV R0, R26 ;  /* 0x0000001a00007202 */ /* 0x000fe40000000f00 */
[----:B------:R-:W-:-:S07]  /*3060*/  MOV R2, 0x3080 ;  /* 0x0000308000027802 */ /* 0x000fce0000000f00 */
[----:B0-23--:R-:W-:Y:S05]  /*3070*/  CALL.REL.NOINC `($__internal_62_$__cuda_sm3x_div_rn_ftz_f32_slowpath) ;  /* 0x0000011800307944 */ /* 0x00dfea0003c00000 */
.L_x_559:
[----:B------:R-:W-:Y:S05]  /*3080*/  BSYNC.RECONVERGENT B3 ;  /* 0x0000000000037941 */ /* 0x000fea0003800200 */
.L_x_558:
        /* <DEDUP_REMOVED lines=8> */
[----:B------:R-:W-:Y:S01]  /*3110*/  FSETP.NEU.FTZ.AND P1, PT, R26, RZ, PT ;  /* 0x000000ff1a00720b */ /* 0x000fe20003f3d000 */
[----:B------:R-:W-:-:S02]  /*3120*/  FADD.FTZ R14, |R14|, |R15| ;  /* 0x4000000f0e0e7221 */ /* 0x000fc40000010200 */
        /* <DEDUP_REMOVED lines=10> */
[----:B------:R-:W-:-:S04]  /*31d0*/  @P3 FADD.FTZ R0, -R0, -RZ ;  /* 0x800000ff00003221 */ /* 0x000fc80000010100 */
        /* <DEDUP_REMOVED lines=8> */
.L_x_557:
[----:B------:R-:W-:-:S04]  /*3260*/  FMUL.FTZ R3, R17, R17 ;  /* 0x0000001111037220 */ /* 0x000fc80000410000 */
[----:B------:R-:W-:-:S05]  /*3270*/  FFMA.FTZ R3, R26, R26, R3 ;  /* 0x0000001a1a037223 */ /* 0x000fca0000010003 */
[----:B------:R-:W-:-:S13]  /*3280*/  FSETP.GTU.FTZ.AND P0, PT, R3, 0.69999998807907104492, PT ;  /* 0x3f3333330300780b */ /* 0x000fda0003f1c000 */
[----:B------:R-:W-:Y:S05]  /*3290*/  @P0 BRA `(.L_x_561) ;  /* 0x0000000000b00947 */ /* 0x000fea0003800000 */
[----:B------:R-:W1:Y:S01]  /*32a0*/  MUFU.RCP R5, R26 ;  /* 0x0000001a00057308 */ /* 0x000e620000001000 */
[----:B------:R-:W-:Y:S07]  /*32b0*/  BSSY.RECONVERGENT B3, `(.L_x_562) ;  /* 0x000000d000037945 */ /* 0x000fee0003800200 */
[----:B------:R-:W4:Y:S08]  /*32c0*/  MUFU.LG2 R24, R3 ;  /* 0x0000000300187308 */ /* 0x000f300000000c00 */
[----:B------:R-:W5:Y:S01]  /*32d0*/  FCHK P0, R17, R26 ;  /* 0x0000001a11007302 */ /* 0x000f620000000000 */
[----:B-1----:R-:W-:-:S04]  /*32e0*/  FFMA R0, -R26, R5, 1 ;  /* 0x3f8000001a007423 */ /* 0x002fc80000000105 */
[----:B------:R-:W-:-:S04]  /*32f0*/  FFMA R0, R5, R0, R5 ;  /* 0x0000000005007223 */ /* 0x000fc80000000005 */
[----:B------:R-:W-:Y:S01]  /*3300*/  FFMA R5, R17, R0, RZ ;  /* 0x0000000011057223 */ /* 0x000fe200000000ff */
[----:B----4-:R-:W-:-:S03]  /*3310*/  FMUL.FTZ.D2 R24, R24, 0.69314718246459960938 ;  /* 0x3f31721818187820 */ /* 0x010fc60000310000 */
[----:B------:R-:W-:-:S04]  /*3320*/  FFMA R2, -R26, R5, R17 ;  /* 0x000000051a027223 */ /* 0x000fc80000000111 */
[----:B------:R-:W-:Y:S01]  /*3330*/  FFMA R0, R0, R2, R5 ;  /* 0x0000000200007223 */ /* 0x000fe20000000005 */
[----:B-----5:R-:W-:Y:S06]  /*3340*/  @!P0 BRA `(.L_x_563) ;  /* 0x00000000000c8947 */ /* 0x020fec0003800000 */
[----:B------:R-:W-:Y:S02]  /*3350*/  MOV R0, R26 ;  /* 0x0000001a00007202 */ /* 0x000fe40000000f00 */
[----:B------:R-:W-:-:S07]  /*3360*/  MOV R2, 0x3380 ;  /* 0x0000338000027802 */ /* 0x000fce0000000f00 */
[----:B0-23--:R-:W-:Y:S05]  /*3370*/  CALL.REL.NOINC `($__internal_62_$__cuda_sm3x_div_rn_ftz_f32_slowpath) ;  /* 0x0000011400707944 */ /* 0x00dfea0003c00000 */
.L_x_563:
[----:B------:R-:W-:Y:S05]  /*3380*/  BSYNC.RECONVERGENT B3 ;  /* 0x0000000000037941 */ /* 0x000fea0003800200 */
.L_x_562:
        /* <DEDUP_REMOVED lines=29> */
.L_x_561:
        /* <DEDUP_REMOVED lines=25> */
.L_x_565:
        /* <DEDUP_REMOVED lines=40> */
.L_x_564:
        /* <DEDUP_REMOVED lines=52> */
[----:B0-23--:R-:W-:Y:S05]  /*3cb0*/  CALL.REL.NOINC `($__internal_62_$__cuda_sm3x_div_rn_ftz_f32_slowpath) ;  /* 0x0000010c00207944 */ /* 0x00dfea0003c00000 */
.L_x_567:
[----:B------:R-:W-:Y:S05]  /*3cc0*/  BSYNC.RECONVERGENT B3 ;  /* 0x0000000000037941 */ /* 0x000fea0003800200 */
.L_x_566:
        /* <DEDUP_REMOVED lines=29> */
.L_x_556:
        /* <DEDUP_REMOVED lines=12> */
[----:B------:R-:W1:Y:S02]  /*3f60*/  MUFU.SQRT R4, R4 ;  /* 0x0000000400047308 */ /* 0x000e640000002000 */
[----:B-1----:R-:W-:Y:S01]  /*3f70*/  @P0 FMUL.FTZ R2, R4, R3 ;  /* 0x0000000304020220 */ /* 0x002fe20000410000 */
[----:B------:R-:W-:Y:S01]  /*3f80*/  FSETP.NEU.FTZ.AND P0, PT, R0, +INF , PT ;  /* 0x7f8000000000780b */ /* 0x000fe20003f1d000 */
[----:B------:R-:W-:-:S03]  /*3f90*/  FFMA R0, -R26, R5, 1 ;  /* 0x3f8000001a007423 */ /* 0x000fc60000000105 */
[----:B------:R-:W-:Y:S01]  /*3fa0*/  FSEL R2, R2, +INF , P0 ;  /* 0x7f80000002027808 */ /* 0x000fe20000000000 */
[----:B------:R-:W-:-:S04]  /*3fb0*/  FFMA R0, R5, R0, R5 ;  /* 0x0000000005007223 */ /* 0x000fc80000000005 */
[----:B------:R-:W-:Y:S01]  /*3fc0*/  FFMA R3, R17, R0, RZ ;  /* 0x0000000011037223 */ /* 0x000fe200000000ff */
[----:B------:R-:W1:Y:S03]  /*3fd0*/  MUFU.LG2 R2, R2 ;  /* 0x0000000200027308 */ /* 0x000e660000000c00 */
[----:B------:R-:W-:-:S04]  /*3fe0*/  FFMA R4, -R26, R3, R17 ;  /* 0x000000031a047223 */ /* 0x000fc80000000111 */
[----:B------:R-:W-:Y:S01]  /*3ff0*/  FFMA R0, R0, R4, R3 ;  /* 0x0000000400007223 */ /* 0x000fe20000000003 */
[----:B------:R-:W4:Y:S01]  /*4000*/  FCHK P0, R17, R26 ;  /* 0x0000001a11007302 */ /* 0x000f220000000000 */
[----:B-1----:R-:W-:Y:S01]  /*4010*/  FMUL.FTZ R24, R2, 0.69314718246459960938 ;  /* 0x3f31721802187820 */ /* 0x002fe20000410000 */
[----:B----4-:R-:W-:Y:S06]  /*4020*/  @!P0 BRA `(.L_x_569) ;  /* 0x00000000000c8947 */ /* 0x010fec0003800000 */
[----:B------:R-:W-:Y:S02]  /*4030*/  MOV R0, R26 ;  /* 0x0000001a00007202 */ /* 0x000fe40000000f00 */
[----:B------:R-:W-:-:S07]  /*4040*/  MOV R2, 0x4060 ;  /* 0x0000406000027802 */ /* 0x000fce0000000f00 */
[----:B0-23--:R-:W-:Y:S05]  /*4050*/  CALL.REL.NOINC `($__internal_62_$__cuda_sm3x_div_rn_ftz_f32_slowpath) ;  /* 0x0000010800387944 */ /* 0x00dfea0003c00000 */
.L_x_569:
[----:B------:R-:W-:Y:S05]  /*4060*/  BSYNC.RECONVERGENT B3 ;  /* 0x0000000000037941 */ /* 0x000fea0003800200 */
.L_x_568:
        /* <DEDUP_REMOVED lines=29> */
.L_x_555:
[----:B------:R-:W-:-:S13]  /*4240*/  FSETP.GEU.FTZ.AND P0, PT, R17, 9.999999682655225389e-20, PT ;  /* 0x1fec1e4a1100780b */ /* 0x000fda0003f1e000 */
[----:B------:R-:W-:Y:S05]  /*4250*/  @!P0 BRA `(.L_x_570) ;  /* 0x0000000400188947 */ /* 0x000fea0003800000 */
[----:B------:R-:W-:Y:S01]  /*4260*/  FMUL.FTZ R0, R17, R17 ;  /* 0x0000001111007220 */ /* 0x000fe20000410000 */
[----:B------:R-:W-:Y:S01]  /*4270*/  MOV R5, 0x3e800000 ;  /* 0x3e80000000057802 */ /* 0x000fe20000000f00 */
[----:B------:R-:W-:Y:S01]  /*4280*/  HFMA2 R7, -RZ, RZ, 1.3056640625, -1.8671875 ;  /* 0x3d39bf78ff077431 */ /* 0x000fe200000001ff */
[----:B------:R-:W-:Y:S01]  /*4290*/  BSSY.RECONVERGENT B3, `(.L_x_571) ;  /* 0x0000027000037945 */ /* 0x000fe20003800200 */
        /* <DEDUP_REMOVED lines=12> */
[----:B------:R-:W-:Y:S01]  /*4360*/  FFMA.FTZ R5, R2, -R7, 0.10546888411045074463 ;  /* 0x3dd8001202057423 */ /* 0x000fe20000010807 */
[----:B------:R-:W-:-:S03]  /*4370*/  MOV R7, 0x3f800000 ;  /* 0x3f80000000077802 */ /* 0x000fc60000000f00 */
[C---:B------:R-:W-:Y:S02]  /*4380*/  FFMA.FTZ R5, R2.reuse, R5, -0.13229703903198242188 ;  /* 0xbe0778e002057423 */ /* 0x040fe40000010005 */
[----:B------:R-:W-:Y:S02]  /*4390*/  FFMA R4, R7, -1, R7 ;  /* 0xbf80000007047823 */ /* 0x000fe40000000007 */
[----:B------:R-:W-:Y:S02]  /*43a0*/  FFMA.FTZ R5, R2, R5, 0.14491446316242218018 ;  /* 0x3e14647502057423 */ /* 0x000fe40000010005 */
[----:B------:R-:W-:Y:S02]  /*43b0*/  FFMA R4, R4, R7, 1 ;  /* 0x3f80000004047423 */ /* 0x000fe40000000007 */
        /* <DEDUP_REMOVED lines=10> */
[----:B------:R-:W-:Y:S01]  /*4460*/  @P0 FFMA.FTZ R2, R0, R5, +INF ;  /* 0x7f80000000020423 */ /* 0x000fe20000010005 */
[----:B------:R-:W1:Y:S02]  /*4470*/  FCHK P0, R17, 1 ;  /* 0x3f80000011007902 */ /* 0x000e640000000000 */
[----:B------:R-:W-:Y:S02]  /*4480*/  FFMA R0, R3, -1, R17 ;  /* 0xbf80000003007823 */ /* 0x000fe40000000011 */
[----:B------:R-:W-:Y:S02]  /*4490*/  @P1 FSEL R2, R2, -RZ, P2 ;  /* 0x800000ff02021208 */ /* 0x000fe40001000000 */
[----:B------:R-:W-:-:S03]  /*44a0*/  FFMA R0, R4, R0, R3 ;  /* 0x0000000004007223 */ /* 0x000fc60000000003 */
[----:B------:R-:W-:Y:S01]  /*44b0*/  FMUL.FTZ R24, R2, 0.5 ;  /* 0x3f00000002187820 */ /* 0x000fe20000410000 */
[----:B-1----:R-:W-:Y:S06]  /*44c0*/  @!P0 BRA `(.L_x_572) ;  /* 0x00000000000c8947 */ /* 0x002fec0003800000 */
[----:B------:R-:W-:Y:S02]  /*44d0*/  MOV R0, 0x3f800000 ;  /* 0x3f80000000007802 */ /* 0x000fe40000000f00 */
[----:B------:R-:W-:-:S07]  /*44e0*/  MOV R2, 0x4500 ;  /* 0x0000450000027802 */ /* 0x000fce0000000f00 */
[----:B0-23--:R-:W-:Y:S05]  /*44f0*/  CALL.REL.NOINC `($__internal_62_$__cuda_sm3x_div_rn_ftz_f32_slowpath) ;  /* 0x0000010400107944 */ /* 0x00dfea0003c00000 */
.L_x_572:
[----:B------:R-:W-:Y:S05]  /*4500*/  BSYNC.RECONVERGENT B3 ;  /* 0x0000000000037941 */ /* 0x000fea0003800200 */
.L_x_571:
        /* <DEDUP_REMOVED lines=27> */
.L_x_570:
[----:B------:R-:W-:Y:S01]  /*46c0*/  MOV R0, 0x3f800000 ;  /* 0x3f80000000007802 */ /* 0x000fe20000000f00 */
[----:B------:R-:W1:Y:S01]  /*46d0*/  FCHK P0, R17, 1 ;  /* 0x3f80000011007902 */ /* 0x000e620000000000 */
[C---:B------:R-:W-:Y:S01]  /*46e0*/  FMUL.FTZ R24, R17.reuse, 0.5 ;  /* 0x3f00000011187820 */ /* 0x040fe20000410000 */
[----:B------:R-:W-:Y:S02]  /*46f0*/  BSSY.RECONVERGENT B3, `(.L_x_573) ;  /* 0x000000b000037945 */ /* 0x000fe40003800200 */
[----:B------:R-:W-:Y:S01]  /*4700*/  FFMA R3, R0, -R0, 1 ;  /* 0x3f80000000037423 */ /* 0x000fe20000000800 */
[----:B------:R-:W-:-:S03]  /*4710*/  FMUL.FTZ R24, R17, R24 ;  /* 0x0000001811187220 */ /* 0x000fc60000410000 */
[----:B------:R-:W-:-:S04]  /*4720*/  FFMA R0, R3, R0, 1 ;  /* 0x3f80000003007423 */ /* 0x000fc80000000000 */
[----:B------:R-:W-:-:S04]  /*4730*/  FFMA R2, R0, R17, RZ ;  /* 0x0000001100027223 */ /* 0x000fc800000000ff */
[----:B------:R-:W-:-:S04]  /*4740*/  FFMA R3, R2, -1, R17 ;  /* 0xbf80000002037823 */ /* 0x000fc80000000011 */
[----:B------:R-:W-:Y:S01]  /*4750*/  FFMA R0, R0, R3, R2 ;  /* 0x0000000300007223 */ /* 0x000fe20000000002 */
[----:B-1----:R-:W-:Y:S06]  /*4760*/  @!P0 BRA `(.L_x_574) ;  /* 0x00000000000c8947 */ /* 0x002fec0003800000 */
[----:B------:R-:W-:Y:S01]  /*4770*/  HFMA2 R0, -RZ, RZ, 1.875, 0 ;  /* 0x3f800000ff007431 */ /* 0x000fe200000001ff */
[----:B------:R-:W-:-:S07]  /*4780*/  MOV R2, 0x47a0 ;  /* 0x000047a000027802 */ /* 0x000fce0000000f00 */
[----:B0-23--:R-:W-:Y:S05]  /*4790*/  CALL.REL.NOINC `($__internal_62_$__cuda_sm3x_div_rn_ftz_f32_slowpath) ;  /* 0x0000010000687944 */ /* 0x00dfea0003c00000 */
.L_x_574:
[----:B------:R-:W-:Y:S05]  /*47a0*/  BSYNC.RECONVERGENT B3 ;  /* 0x0000000000037941 */ /* 0x000fea0003800200 */
.L_x_573:
        /* <DEDUP_REMOVED lines=27> */
.L_x_554:
        /* <DEDUP_REMOVED lines=16> */
[----:B------:R-:W1:Y:S02]  /*4a60*/  MUFU.SQRT R6, R6 ;  /* 0x0000000600067308 */ /* 0x000e640000002000 */
[----:B-1----:R-:W-:Y:S01]  /*4a70*/  @P0 FMUL.FTZ R2, R6, R3 ;  /* 0x0000000306020220 */ /* 0x002fe20000410000 */
[----:B------:R-:W-:Y:S01]  /*4a80*/  FSETP.NEU.FTZ.AND P0, PT, R0, +INF , PT ;  /* 0x7f8000000000780b */ /* 0x000fe20003f1d000 */
[----:B------:R-:W-:Y:S01]  /*4a90*/  FFMA R0, -R26, R5, 1 ;  /* 0x3f8000001a007423 */ /* 0x000fe20000000105 */
[----:B------:R-:W-:Y:S02]  /*4aa0*/  HFMA2 R3, -RZ, RZ, 1.875, 0 ;  /* 0x3f800000ff037431 */ /* 0x000fe400000001ff */
[----:B------:R-:W-:Y:S01]  /*4ab0*/  FSEL R2, R2, +INF , P0 ;  /* 0x7f80000002027808 */ /* 0x000fe20000000000 */
[----:B------:R-:W-:-:S04]  /*4ac0*/  FFMA R0, R5, R0, R5 ;  /* 0x0000000005007223 */ /* 0x000fc80000000005 */
[----:B------:R-:W-:Y:S01]  /*4ad0*/  FFMA R5, R17, R0, RZ ;  /* 0x0000000011057223 */ /* 0x000fe200000000ff */
[----:B------:R-:W1:Y:S03]  /*4ae0*/  MUFU.LG2 R2, R2 ;  /* 0x0000000200027308 */ /* 0x000e660000000c00 */
[----:B------:R-:W-:-:S04]  /*4af0*/  FFMA R4, -R26, R5, R17 ;  /* 0x000000051a047223 */ /* 0x000fc80000000111 */
[----:B------:R-:W-:Y:S01]  /*4b00*/  FFMA R0, R0, R4, R5 ;  /* 0x0000000400007223 */ /* 0x000fe20000000005 */
[----:B------:R-:W4:Y:S01]  /*4b10*/  FCHK P0, R17, R26 ;  /* 0x0000001a11007302 */ /* 0x000f220000000000 */
[----:B-1----:R-:W-:Y:S01]  /*4b20*/  FFMA.FTZ R24, R2, 0.69314718246459960938, R3 ;  /* 0x3f31721802187823 */ /* 0x002fe20000010003 */
[----:B----4-:R-:W-:Y:S06]  /*4b30*/  @!P0 BRA `(.L_x_576) ;  /* 0x00000000000c8947 */ /* 0x010fec0003800000 */
[----:B------:R-:W-:Y:S02]  /*4b40*/  MOV R0, R26 ;  /* 0x0000001a00007202 */ /* 0x000fe40000000f00 */
[----:B------:R-:W-:-:S07]  /*4b50*/  MOV R2, 0x4b70 ;  /* 0x00004b7000027802 */ /* 0x000fce0000000f00 */
[----:B0-23--:R-:W-:Y:S05]  /*4b60*/  CALL.REL.NOINC `($__internal_62_$__cuda_sm3x_div_rn_ftz_f32_slowpath) ;  /* 0x000000fc00747944 */ /* 0x00dfea0003c00000 */
.L_x_576:
[----:B------:R-:W-:Y:S05]  /*4b70*/  BSYNC.RECONVERGENT B3 ;  /* 0x0000000000037941 */ /* 0x000fea0003800200 */
.L_x_575:
[----:B------:R-:W-:Y:S01]  /*4b80*/  MOV R3, 0x3b33710b ;  /* 0x3b33710b00037802 */ /* 0x000fe20000000f00 */
[----:B------:R-:W-:Y:S01]  /*4b90*/  FMUL.FTZ R2, R0, R0 ;  /* 0x0000000000027220 */ /* 0x000fe20000410000 */
[----:B------:R-:W-:Y:S01]  /*4ba0*/  ISETP.NE.AND P3, PT, R25, RZ, PT ;  /* 0x000000ff1900720c */ /* 0x000fe20003f65270 */
[----:B------:R-:W-:Y:S01]  /*4bb0*/  HFMA2 R5, -RZ, RZ, 1.857421875, -1409 ;  /* 0x3f6ee581ff057431 */ /* 0x000fe200000001ff */
[----:B------:R-:W-:Y:S01]  /*4bc0*/  ISETP.GE.AND P0, PT, R14, RZ, PT ;  /* 0x000000ff0e00720c */ /* 0x000fe20003f06270 */
[----:B------:R-:W-:Y:S01]  /*4bd0*/  FFMA.FTZ R3, R2, R3, -0.015681877732276916504 ;  /* 0xbc80774802037423 */ /* 0x000fe20000010003 */
[----:B------:R-:W-:Y:S02]  /*4be0*/  FSETP.NEU.FTZ.AND P2, PT, |R14|, |R15|, PT ;  /* 0x4000000f0e00720b */ /* 0x000fe40003f5d200 */
        /* <DEDUP_REMOVED lines=17> */
[----:B------:R-:W-:Y:S02]  /*4d00*/  @!P1 FSEL R2, RZ, 3.1415927410125732422, P0 ;  /* 0x40490fdbff029808 */ /* 0x000fe40000000000 */
[----:B------:R-:W-:Y:S02]  /*4d10*/  FSETP.NAN.FTZ.AND P0, PT, |R3|, |R3|, PT ;  /* 0x400000030300720b */ /* 0x000fe40003f18200 */
[----:B------:R-:W-:-:S04]  /*4d20*/  LOP3.LUT R2, R2, 0x80000000, R15, 0xb8, !PT ;  /* 0x8000000002027812 */ /* 0x000fc800078eb80f */
[----:B------:R-:W-:Y:S01]  /*4d30*/  FSEL R14, R3, R2, P0 ;  /* 0x00000002030e7208 */ /* 0x000fe20000000000 */
[----:B------:R-:W-:Y:S06]  /*4d40*/  BRA `(.L_x_560) ;  /* 0x0000000000e47947 */ /* 0x000fec0003800000 */
.L_x_553:
        /* <DEDUP_REMOVED lines=9> */
[----:B------:R-:W4:Y:S07]  /*4de0*/  MUFU.RCP R4, R25 ;  /* 0x0000001900047308 */ /* 0x000f2e0000001000 */
[C---:B------:R-:W-:Y:S01]  /*4df0*/  @P0 FMUL.FTZ R2, R15.reuse, 4 ;  /* 0x408000000f020820 */ /* 0x040fe20000410000 */
[----:B-1----:R-:W-:Y:S01]  /*4e00*/  @P0 FMUL.FTZ R0, R14, 4 ;  /* 0x408000000e000820 */ /* 0x002fe20000410000 */
[----:B------:R-:W-:Y:S02]  /*4e10*/  @!P0 FMUL.FTZ R3, R15, R15 ;  /* 0x0000000f0f038220 */ /* 0x000fe40000410000 */
[----:B------:R-:W-:-:S02]  /*4e20*/  @P0 FMUL.FTZ R5, R2, R2 ;  /* 0x0000000202050220 */ /* 0x000fc40000410000 */
[----:B------:R-:W-:Y:S02]  /*4e30*/  @!P0 FFMA.FTZ R3, R14, R14, R3 ;  /* 0x0000000e0e038223 */ /* 0x000fe40000010003 */
[----:B------:R-:W-:-:S04]  /*4e40*/  @P0 FFMA.FTZ R5, R0, R0, R5 ;  /* 0x0000000000050223 */ /* 0x000fc80000010005 */
[----:B------:R-:W-:Y:S01]  /*4e50*/  @P0 FMUL.FTZ R3, R5, 0.0625 ;  /* 0x3d80000005030820 */ /* 0x000fe20000410000 */
[----:B------:R-:W-:Y:S01]  /*4e60*/  FCHK P0, R17, R25 ;  /* 0x0000001911007302 */ /* 0x000fe20000000000 */
[----:B----4-:R-:W-:-:S04]  /*4e70*/  FFMA R5, -R25, R4, 1 ;  /* 0x3f80000019057423 */ /* 0x010fc80000000104 */
[----:B------:R-:W-:-:S03]  /*4e80*/  FFMA R4, R4, R5, R4 ;  /* 0x0000000504047223 */ /* 0x000fc60000000004 */
[----:B------:R-:W1:Y:S01]  /*4e90*/  MUFU.LG2 R3, R3 ;  /* 0x0000000300037308 */ /* 0x000e620000000c00 */
[----:B------:R-:W-:-:S04]  /*4ea0*/  FFMA R5, R17, R4, RZ ;  /* 0x0000000411057223 */ /* 0x000fc800000000ff */
[----:B------:R-:W-:-:S04]  /*4eb0*/  FFMA R0, -R25, R5, R17 ;  /* 0x0000000519007223 */ /* 0x000fc80000000111 */
[----:B------:R-:W-:Y:S01]  /*4ec0*/  FFMA R0, R4, R0, R5 ;  /* 0x0000000004007223 */ /* 0x000fe20000000005 */
[----:B-1----:R-:W-:Y:S01]  /*4ed0*/  FMUL.FTZ R24, R3, 0.69314718246459960938 ;  /* 0x3f31721803187820 */ /* 0x002fe20000410000 */
[----:B------:R-:W-:Y:S06]  /*4ee0*/  @!P0 BRA `(.L_x_578) ;  /* 0x00000000000c8947 */ /* 0x000fec0003800000 */
[----:B------:R-:W-:Y:S02]  /*4ef0*/  MOV R0, R25 ;  /* 0x0000001900007202 */ /* 0x000fe40000000f00 */
[----:B------:R-:W-:-:S07]  /*4f00*/  MOV R2, 0x4f20 ;  /* 0x00004f2000027802 */ /* 0x000fce0000000f00 */
[----:B0-23--:R-:W-:Y:S05]  /*4f10*/  CALL.REL.NOINC `($__internal_62_$__cuda_sm3x_div_rn_ftz_f32_slowpath) ;  /* 0x000000f800887944 */ /* 0x00dfea0003c00000 */
.L_x_578:
[----:B------:R-:W-:Y:S05]  /*4f20*/  BSYNC.RECONVERGENT B3 ;  /* 0x0000000000037941 */ /* 0x000fea0003800200 */
.L_x_577:
[----:B------:R-:W-:Y:S02]  /*4f30*/  HFMA2 R3, -RZ, RZ, 0.89990234375, 10328 ;  /* 0x3b33710bff037431 */ /* 0x000fe400000001ff */
[----:B------:R-:W-:Y:S01]  /*4f40*/  FMUL.FTZ R2, R0, R0 ;  /* 0x0000000000027220 */ /* 0x000fe20000410000 */
[----:B------:R-:W-:Y:S02]  /*4f50*/  MOV R5, 0x3f6ee581 ;  /* 0x3f6ee58100057802 */ /* 0x000fe40000000f00 */
        /* <DEDUP_REMOVED lines=15> */
[----:B------:R-:W-:Y:S01]  /*5050*/  @!P2 FADD.FTZ R0, -R0, -RZ ;  /* 0x800000ff0000a221 */ /* 0x000fe20000010100 */
        /* <DEDUP_REMOVED lines=8> */
.L_x_560:
[----:B------:R-:W-:Y:S05]  /*50e0*/  BSYNC.RECONVERGENT B2 ;  /* 0x0000000000027941 */ /* 0x000fea0003800200 */
.L_x_552:
[C---:B------:R-:W-:Y:S01]  /*50f0*/  FMUL.FTZ R15, R14.reuse, UR12 ;  /* 0x0000000c0e0f7c20 */ /* 0x040fe20008410000 */
[----:B------:R-:W-:Y:S01]  /*5100*/  FMUL.FTZ R3, R14, UR13 ;  /* 0x0000000d0e037c20 */ /* 0x000fe20008410000 */
[----:B------:R-:W-:Y:S02]  /*5110*/  BSSY.RECONVERGENT B0, `(.L_x_579) ;  /* 0x0000039000007945 */ /* 0x000fe40003800200 */
[C---:B------:R-:W-:Y:S01]  /*5120*/  FFMA.FTZ R15, R24.reuse, UR13, R15 ;  /* 0x0000000d180f7c23 */ /* 0x040fe2000801000f */
[----:B------:R-:W-:-:S04]  /*5130*/  FFMA.FTZ R24, R24, UR12, -R3 ;  /* 0x0000000c18187c23 */ /* 0x000fc80008010803 */
[----:B------:R-:W-:-:S13]  /*5140*/  LOP3.LUT P0, R0, R15, 0x7fffffff, RZ, 0xc0, !PT ;  /* 0x7fffffff0f007812 */ /* 0x000fda000780c0ff */
[----:B------:R-:W-:Y:S05]  /*5150*/  @!P0 BRA `(.L_x_580) ;  /* 0x0000000000c88947 */ /* 0x000fea0003800000 */
[----:B------:R-:W-:-:S13]  /*5160*/  LOP3.LUT P0, R2, R24, 0x7fffffff, RZ, 0xc0, !PT ;  /* 0x7fffffff18027812 */ /* 0x000fda000780c0ff */
[----:B------:R-:W-:Y:S05]  /*5170*/  @!P0 BRA `(.L_x_581) ;  /* 0x0000000000b08947 */ /* 0x000fea0003800000 */
[----:B------:R-:W-:-:S13]  /*5180*/  ISETP.GT.U32.AND P0, PT, R0, 0x7f7fffff, PT ;  /* 0x7f7fffff0000780c */ /* 0x000fda0003f04070 */
[----:B------:R-:W-:Y:S05]  /*5190*/  @P0 BRA `(.L_x_582) ;  /* 0x0000000000880947 */ /* 0x000fea0003800000 */
[----:B------:R-:W-:-:S04]  /*51a0*/  IADD3 R0, PT, PT, R24, -0x42b17218, RZ ;  /* 0xbd4e8de818007810 */ /* 0x000fc80007ffe0ff */
[----:B------:R-:W-:-:S13]  /*51b0*/  ISETP.GE.U32.AND P0, PT, R0, 0x8e8e5d, PT ;  /* 0x008e8e5d0000780c */ /* 0x000fda0003f06070 */
[----:B------:R-:W-:Y:S01]  /*51c0*/  @P0 FMUL.RZ R2, R15, 0.15915493667125701904 ;  /* 0x3e22f9830f020820 */ /* 0x000fe2000040c000 */
[----:B------:R-:W-:-:S03]  /*51d0*/  @P0 FMUL.FTZ R0, R24, 1.4426950216293334961 ;  /* 0x3fb8aa3b18000820 */ /* 0x000fc60000410000 */
[----:B------:R-:W-:Y:S08]  /*51e0*/  @P0 MUFU.COS R3, R2 ;  /* 0x0000000200030308 */ /* 0x000ff00000000000 */
[----:B------:R-:W1:Y:S08]  /*51f0*/  @P0 MUFU.SIN R5, R2 ;  /* 0x0000000200050308 */ /* 0x000e700000000400 */
[----:B------:R-:W1:Y:S02]  /*5200*/  @P0 MUFU.EX2 R0, R0 ;  /* 0x0000000000000308 */ /* 0x000e640000000800 */
[C---:B-1----:R-:W-:Y:S01]  /*5210*/  @P0 FMUL.FTZ R15, R0.reuse, R5 ;  /* 0x00000005000f0220 */ /* 0x042fe20000410000 */
[----:B------:R-:W-:Y:S01]  /*5220*/  @P0 FMUL.FTZ R14, R0, R3 ;  /* 0x00000003000e0220 */ /* 0x000fe20000410000 */
[----:B------:R-:W-:Y:S06]  /*5230*/  @P0 BRA `(.L_x_583) ;  /* 0x0000000000980947 */ /* 0x000fec0003800000 */
[----:B------:R-:W-:Y:S01]  /*5240*/  FADD.FTZ R0, R24, -162.88958740234375 ;  /* 0xc322e3bc18007421 */ /* 0x000fe20000010000 */
[----:B------:R-:W-:-:S03]  /*5250*/  FMUL.RZ R15, R15, 0.15915493667125701904 ;  /* 0x3e22f9830f0f7820 */ /* 0x000fc6000040c000 */
[----:B------:R-:W-:Y:S01]  /*5260*/  FMUL.FTZ R0, R0, 1.4426950216293334961 ;  /* 0x3fb8aa3b00007820 */ /* 0x000fe20000410000 */
[----:B------:R-:W1:Y:S08]  /*5270*/  MUFU.COS R5, R15 ;  /* 0x0000000f00057308 */ /* 0x000e700000000000 */
[----:B------:R-:W4:Y:S04]  /*5280*/  MUFU.EX2 R0, R0 ;  /* 0x0000000000007308 */ /* 0x000f280000000800 */
[----:B------:R-:W5:Y:S01]  /*5290*/  MUFU.SIN R7, R15 ;  /* 0x0000000f00077308 */ /* 0x000f620000000400 */
[----:B----4-:R-:W-:-:S02]  /*52a0*/  LEA.HI R2, R0, 0xffffffed, RZ, 0x9 ;  /* 0xffffffed00027811 */ /* 0x010fc400078f48ff */
[----:B------:R-:W-:Y:S02]  /*52b0*/  LOP3.LUT R0, R0, 0x7fffff, RZ, 0xc0, !PT ;  /* 0x007fffff00007812 */ /* 0x000fe400078ec0ff */
[----:B------:R-:W-:Y:S02]  /*52c0*/  LOP3.LUT R3, R2, 0xffff, RZ, 0xc0, !PT ;  /* 0x0000ffff02037812 */ /* 0x000fe400078ec0ff */
[----:B------:R-:W-:Y:S02]  /*52d0*/  LOP3.LUT R0, R0, 0x7f000000, RZ, 0xfc, !PT ;  /* 0x7f00000000007812 */ /* 0x000fe400078efcff */
[----:B------:R-:W-:-:S03]  /*52e0*/  LEA.HI R3, R3, R2, RZ, 0x11 ;  /* 0x0000000203037211 */ /* 0x000fc600078f88ff */
[-C--:B-1----:R-:W-:Y:S01]  /*52f0*/  FMUL.FTZ R4, R5, R0.reuse ;  /* 0x0000000005047220 */ /* 0x082fe20000410000 */
[----:B------:R-:W-:Y:S01]  /*5300*/  PRMT R3, R3, 0x9910, RZ ;  /* 0x0000991003037816 */ /* 0x000fe200000000ff */
[----:B-----5:R-:W-:-:S03]  /*5310*/  FMUL.FTZ R0, R7, R0 ;  /* 0x0000000007007220 */ /* 0x020fc60000410000 */
[----:B------:R-:W-:-:S04]  /*5320*/  SHF.R.S32.HI R3, RZ, 0x1, R3 ;  /* 0x00000001ff037819 */ /* 0x000fc80000011403 */
[----:B------:R-:W-:-:S04]  /*5330*/  PRMT R3, R3, 0x9910, RZ ;  /* 0x0000991003037816 */ /* 0x000fc800000000ff */
[----:B------:R-:W-:Y:S02]  /*5340*/  IADD3 R2, PT, PT, R2, -R3, RZ ;  /* 0x8000000302027210 */ /* 0x000fe40007ffe0ff */
[----:B------:R-:W-:Y:S02]  /*5350*/  LEA R3, R3, 0x3f800000, 0x17 ;  /* 0x3f80000003037811 */ /* 0x000fe400078eb8ff */
[----:B------:R-:W-:-:S03]  /*5360*/  LEA R2, R2, 0x3f800000, 0x17 ;  /* 0x3f80000002027811 */ /* 0x000fc600078eb8ff */
[C---:B------:R-:W-:Y:S01]  /*5370*/  FMUL.FTZ R5, R3.reuse, R4 ;  /* 0x0000000403057220 */ /* 0x040fe20000410000 */
[----:B------:R-:W-:-:S03]  /*5380*/  FMUL.FTZ R3, R3, R0 ;  /* 0x0000000003037220 */ /* 0x000fc60000410000 */
[C---:B------:R-:W-:Y:S01]  /*5390*/  FMUL.FTZ R14, R2.reuse, R5 ;  /* 0x00000005020e7220 */ /* 0x040fe20000410000 */
[----:B------:R-:W-:Y:S01]  /*53a0*/  FMUL.FTZ R15, R2, R3 ;  /* 0x00000003020f7220 */ /* 0x000fe20000410000 */
[----:B------:R-:W-:Y:S06]  /*53b0*/  BRA `(.L_x_583) ;  /* 0x0000000000387947 */ /* 0x000fec0003800000 */
.L_x_582:
[----:B------:R-:W-:-:S13]  /*53c0*/  ISETP.NE.AND P1, PT, R2, 0x7f800000, PT ;  /* 0x7f8000000200780c */ /* 0x000fda0003f25270 */
[----:B------:R-:W-:Y:S01]  /*53d0*/  @P1 FADD.FTZ R15, R15, -R15 ;  /* 0x8000000f0f0f1221 */ /* 0x000fe20000010000 */
[----:B------:R-:W-:-:S03]  /*53e0*/  @!P1 ISETP.GT.AND P0, PT, R24, -0x1, PT ;  /* 0xffffffff1800980c */ /* 0x000fc60003f04270 */
[----:B------:R-:W-:Y:S01]  /*53f0*/  @!P1 FADD.FTZ R0, R15, -R15 ;  /* 0x8000000f0f009221 */ /* 0x000fe20000010000 */
[----:B------:R-:W-:Y:S02]  /*5400*/  @P1 MOV R14, R15 ;  /* 0x0000000f000e1202 */ /* 0x000fe40000000f00 */
[----:B------:R-:W-:Y:S02]  /*5410*/  @!P1 FSEL R14, R24, RZ, P0 ;  /* 0x000000ff180e9208 */ /* 0x000fe40000000000 */
[----:B------:R-:W-:Y:S01]  /*5420*/  @!P1 FSEL R15, R0, RZ, P0 ;  /* 0x000000ff000f9208 */ /* 0x000fe20000000000 */
[----:B------:R-:W-:Y:S06]  /*5430*/  BRA `(.L_x_583) ;  /* 0x0000000000187947 */ /* 0x000fec0003800000 */
.L_x_581:
[----:B------:R-:W-:-:S04]  /*5440*/  FMUL.RZ R0, R15, 0.15915493667125701904 ;  /* 0x3e22f9830f007820 */ /* 0x000fc8000040c000 */
[----:B------:R1:W4:Y:S08]  /*5450*/  MUFU.COS R14, R0 ;  /* 0x00000000000e7308 */ /* 0x0003300000000000 */
[----:B------:R1:W0:Y:S01]  /*5460*/  MUFU.SIN R15, R0 ;  /* 0x00000000000f7308 */ /* 0x0002220000000400 */
[----:B------:R-:W-:Y:S05]  /*5470*/  BRA `(.L_x_583) ;  /* 0x0000000000087947 */ /* 0x000fea0003800000 */
.L_x_580:
[----:B------:R-:W-:-:S06]  /*5480*/  FMUL.FTZ R14, R24, 1.4426950216293334961 ;  /* 0x3fb8aa3b180e7820 */ /* 0x000fcc0000410000 */
[----:B------:R-:W1:Y:S02]  /*5490*/  MUFU.EX2 R14, R14 ;  /* 0x0000000e000e7308 */ /* 0x000e640000000800 */
.L_x_583:
[----:B------:R-:W-:Y:S05]  /*54a0*/  BSYNC.RECONVERGENT B0 ;  /* 0x0000000000007941 */ /* 0x000fea0003800200 */
.L_x_579:
[----:B------:R-:W-:Y:S01]  /*54b0*/  FSETP.NAN.FTZ.AND P0, PT, R12, R12, PT ;  /* 0x0000000c0c00720b */ /* 0x000fe20003f18000 */
        /* <DEDUP_REMOVED lines=24> */
[----:B------:R-:W-:Y:S01]  /*5640*/  HFMA2 R5, -RZ, RZ, 1.875, 0 ;  /* 0x3f800000ff057431 */ /* 0x000fe200000001ff */
        /* <DEDUP_REMOVED lines=12> */
[----:B------:R-:W-:Y:S01]  /*5710*/  FFMA.FTZ R5, R4, 0.25, -R5 ;  /* 0x3e80000004057823 */ /* 0x000fe20000010805 */
        /* <DEDUP_REMOVED lines=28> */
[----:B0-234-:R-:W-:Y:S05]  /*58e0*/  CALL.REL.NOINC `($__internal_62_$__cuda_sm3x_div_rn_ftz_f32_slowpath) ;  /* 0x000000f000147944 */ /* 0x01dfea0003c00000 */
.L_x_591:
[----:B------:R-:W-:Y:S05]  /*58f0*/  BSYNC.RECONVERGENT B3 ;  /* 0x0000000000037941 */ /* 0x000fea0003800200 */
.L_x_590:
        /* <DEDUP_REMOVED lines=29> */
.L_x_589:
[----:B------:R-:W-:-:S04]  /*5ad0*/  FMUL.FTZ R3, R17, R17 ;  /* 0x0000001111037220 */ /* 0x000fc80000410000 */
[----:B------:R-:W-:-:S05]  /*5ae0*/  FFMA.FTZ R3, R26, R26, R3 ;  /* 0x0000001a1a037223 */ /* 0x000fca0000010003 */
[----:B------:R-:W-:-:S13]  /*5af0*/  FSETP.GTU.FTZ.AND P0, PT, R3, 0.69999998807907104492, PT ;  /* 0x3f3333330300780b */ /* 0x000fda0003f1c000 */
[----:B------:R-:W-:Y:S05]  /*5b00*/  @P0 BRA `(.L_x_593) ;  /* 0x0000000000b00947 */ /* 0x000fea0003800000 */
[----:B------:R-:W1:Y:S01]  /*5b10*/  MUFU.RCP R5, R26 ;  /* 0x0000001a00057308 */ /* 0x000e620000001000 */
[----:B------:R-:W-:Y:S07]  /*5b20*/  BSSY.RECONVERGENT B3, `(.L_x_594) ;  /* 0x000000d000037945 */ /* 0x000fee0003800200 */
[----:B------:R-:W5:Y:S08]  /*5b30*/  MUFU.LG2 R24, R3 ;  /* 0x0000000300187308 */ /* 0x000f700000000c00 */
[----:B------:R-:W0:Y:S01]  /*5b40*/  FCHK P0, R17, R26 ;  /* 0x0000001a11007302 */ /* 0x000e220000000000 */
[----:B-1----:R-:W-:-:S04]  /*5b50*/  FFMA R0, -R26, R5, 1 ;  /* 0x3f8000001a007423 */ /* 0x002fc80000000105 */
[----:B------:R-:W-:-:S04]  /*5b60*/  FFMA R0, R5, R0, R5 ;  /* 0x0000000005007223 */ /* 0x000fc80000000005 */
[----:B------:R-:W-:Y:S01]  /*5b70*/  FFMA R5, R17, R0, RZ ;  /* 0x0000000011057223 */ /* 0x000fe200000000ff */
[----:B-----5:R-:W-:-:S03]  /*5b80*/  FMUL.FTZ.D2 R24, R24, 0.69314718246459960938 ;  /* 0x3f31721818187820 */ /* 0x020fc60000310000 */
[----:B------:R-:W-:-:S04]  /*5b90*/  FFMA R2, -R26, R5, R17 ;  /* 0x000000051a027223 */ /* 0x000fc80000000111 */
[----:B------:R-:W-:Y:S01]  /*5ba0*/  FFMA R0, R0, R2, R5 ;  /* 0x0000000200007223 */ /* 0x000fe20000000005 */
[----:B0-----:R-:W-:Y:S06]  /*5bb0*/  @!P0 BRA `(.L_x_595) ;  /* 0x00000000000c8947 */ /* 0x001fec0003800000 */
[----:B------:R-:W-:Y:S02]  /*5bc0*/  MOV R0, R26 ;  /* 0x0000001a00007202 */ /* 0x000fe40000000f00 */
[----:B------:R-:W-:-:S07]  /*5bd0*/  MOV R2, 0x5bf0 ;  /* 0x00005bf000027802 */ /* 0x000fce0000000f00 */
[----:B--234-:R-:W-:Y:S05]  /*5be0*/  CALL.REL.NOINC `($__internal_62_$__cuda_sm3x_div_rn_ftz_f32_slowpath) ;  /* 0x000000ec00547944 */ /* 0x01cfea0003c00000 */
.L_x_595:
[----:B------:R-:W-:Y:S05]  /*5bf0*/  BSYNC.RECONVERGENT B3 ;  /* 0x0000000000037941 */ /* 0x000fea0003800200 */
.L_x_594:
        /* <DEDUP_REMOVED lines=29> */
.L_x_593:
        /* <DEDUP_REMOVED lines=25> */
.L_x_597:
        /* <DEDUP_REMOVED lines=40> */
.L_x_596:
        /* <DEDUP_REMOVED lines=52> */
[----:B0-234-:R-:W-:Y:S05]  /*6520*/  CALL.REL.NOINC `($__internal_62_$__cuda_sm3x_div_rn_ftz_f32_slowpath) ;  /* 0x000000e400047944 */ /* 0x01dfea0003c00000 */
.L_x_599:
[----:B------:R-:W-:Y:S05]  /*6530*/  BSYNC.RECONVERGENT B3 ;  /* 0x0000000000037941 */ /* 0x000fea0003800200 */
.L_x_598:
        /* <DEDUP_REMOVED lines=29> */
.L_x_588:
        /* <DEDUP_REMOVED lines=22> */
[----:B------:R-:W5:Y:S01]  /*6870*/  FCHK P0, R17, R26 ;  /* 0x0000001a11007302 */ /* 0x000f620000000000 */
[----:B-1----:R-:W-:Y:S01]  /*6880*/  FMUL.FTZ R24, R2, 0.69314718246459960938 ;  /* 0x3f31721802187820 */ /* 0x002fe20000410000 */
[----:B-----5:R-:W-:Y:S06]  /*6890*/  @!P0 BRA `(.L_x_601) ;  /* 0x00000000000c8947 */ /* 0x020fec0003800000 */
[----:B------:R-:W-:Y:S02]  /*68a0*/  MOV R0, R26 ;  /* 0x0000001a00007202 */ /* 0x000fe40000000f00 */
[----:B------:R-:W-:-:S07]  /*68b0*/  MOV R2, 0x68d0 ;  /* 0x000068d000027802 */ /* 0x000fce0000000f00 */
[----:B0-234-:R-:W-:Y:S05]  /*68c0*/  CALL.REL.NOINC `($__internal_62_$__cuda_sm3x_div_rn_ftz_f32_slowpath) ;  /* 0x000000e0001c7944 */ /* 0x01dfea0003c00000 */
.L_x_601:
[----:B------:R-:W-:Y:S05]  /*68d0*/  BSYNC.RECONVERGENT B3 ;  /* 0x0000000000037941 */ /* 0x000fea0003800200 */
.L_x_600:
        /* <DEDUP_REMOVED lines=29> */
.L_x_587:
[----:B------:R-:W-:-:S13]  /*6ab0*/  FSETP.GEU.FTZ.AND P0, PT, R17, 9.999999682655225389e-20, PT ;  /* 0x1fec1e4a1100780b */ /* 0x000fda0003f1e000 */
[----:B------:R-:W-:Y:S05]  /*6ac0*/  @!P0 BRA `(.L_x_602) ;  /* 0x0000000400188947 */ /* 0x000fea0003800000 */
[----:B------:R-:W-:Y:S01]  /*6ad0*/  FMUL.FTZ R2, R17, R17 ;  /* 0x0000001111027220 */ /* 0x000fe20000410000 */
[----:B------:R-:W-:Y:S01]  /*6ae0*/  MOV R5, 0x3e800000 ;  /* 0x3e80000000057802 */ /* 0x000fe20000000f00 */
[----:B------:R-:W-:Y:S01]  /*6af0*/  HFMA2 R7, -RZ, RZ, 1.3056640625, -1.8671875 ;  /* 0x3d39bf78ff077431 */ /* 0x000fe200000001ff */
[----:B------:R-:W-:Y:S01]  /*6b00*/  MOV R6, 0x3f800000 ;  /* 0x3f80000000067802 */ /* 0x000fe20000000f00 */
[C---:B------:R-:W-:Y:S01]  /*6b10*/  FADD.FTZ.RZ R0, R2.reuse, 1 ;  /* 0x3f80000002007421 */ /* 0x040fe2000001c000 */
[----:B------:R-:W-:Y:S01]  /*6b20*/  ISETP.GE.U32.AND P1, PT, R2, 0x7f800000, PT ;  /* 0x7f8000000200780c */ /* 0x000fe20003f26070 */
[----:B------:R-:W-:Y:S03]  /*6b30*/  BSSY.RECONVERGENT B3, `(.L_x_603) ;  /* 0x0000024000037945 */ /* 0x000fe60003800200 */
[----:B------:R-:W-:Y:S02]  /*6b40*/  IADD3 R0, PT, PT, R0, -0x3f400000, RZ ;  /* 0xc0c0000000007810 */ /* 0x000fe40007ffe0ff */
[----:B------:R-:W-:-:S02]  /*6b50*/  ISETP.GT.AND P0, PT, R2, -0x40800000, P1 ;  /* 0xbf8000000200780c */ /* 0x000fc40000f04270 */
        /* <DEDUP_REMOVED lines=9> */
[----:B------:R-:W-:-:S03]  /*6bf0*/  FFMA R7, R6, -1, R6 ;  /* 0xbf80000006077823 */ /* 0x000fc60000000006 */
[----:B------:R-:W-:-:S04]  /*6c00*/  FFMA.FTZ R5, R0, R5, -0.13229703903198242188 ;  /* 0xbe0778e000057423 */ /* 0x000fc80000010005 */
        /* <DEDUP_REMOVED lines=8> */
[----:B------:R-:W-:Y:S01]  /*6c90*/  @P1 MOV R5, 0x7f800000 ;  /* 0x7f80000000051802 */ /* 0x000fe20000000f00 */
[----:B------:R-:W-:Y:S02]  /*6ca0*/  FFMA R0, R7, R6, 1 ;  /* 0x3f80000007007423 */ /* 0x000fe40000000006 */
[----:B------:R-:W-:Y:S02]  /*6cb0*/  FFMA.FTZ R3, R3, 0.69314718246459960938, R4 ;  /* 0x3f31721803037823 */ /* 0x000fe40000010004 */
[----:B------:R-:W-:Y:S01]  /*6cc0*/  @P0 FFMA.FTZ R3, R2, R5, +INF ;  /* 0x7f80000002030423 */ /* 0x000fe20000010005 */
[----:B------:R-:W1:Y:S01]  /*6cd0*/  FCHK P0, R17, 1 ;  /* 0x3f80000011007902 */ /* 0x000e620000000000 */
[----:B------:R-:W-:-:S03]  /*6ce0*/  FFMA R4, R0, R17, RZ ;  /* 0x0000001100047223 */ /* 0x000fc600000000ff */
[----:B------:R-:W-:Y:S01]  /*6cf0*/  @P1 FSEL R3, R3, -RZ, P2 ;  /* 0x800000ff03031208 */ /* 0x000fe20001000000 */
[----:B------:R-:W-:-:S04]  /*6d00*/  FFMA R5, R4, -1, R17 ;  /* 0xbf80000004057823 */ /* 0x000fc80000000011 */
[----:B------:R-:W-:Y:S01]  /*6d10*/  FFMA R0, R0, R5, R4 ;  /* 0x0000000500007223 */ /* 0x000fe20000000004 */
[----:B------:R-:W-:Y:S01]  /*6d20*/  FMUL.FTZ R24, R3, 0.5 ;  /* 0x3f00000003187820 */ /* 0x000fe20000410000 */
[----:B-1----:R-:W-:Y:S06]  /*6d30*/  @!P0 BRA `(.L_x_604) ;  /* 0x00000000000c8947 */ /* 0x002fec0003800000 */
[----:B------:R-:W-:Y:S02]  /*6d40*/  MOV R0, 0x3f800000 ;  /* 0x3f80000000007802 */ /* 0x000fe40000000f00 */
[----:B------:R-:W-:-:S07]  /*6d50*/  MOV R2, 0x6d70 ;  /* 0x00006d7000027802 */ /* 0x000fce0000000f00 */
[----:B0-234-:R-:W-:Y:S05]  /*6d60*/  CALL.REL.NOINC `($__internal_62_$__cuda_sm3x_div_rn_ftz_f32_slowpath) ;  /* 0x000000d800f47944 */ /* 0x01dfea0003c00000 */
.L_x_604:
[----:B------:R-:W-:Y:S05]  /*6d70*/  BSYNC.RECONVERGENT B3 ;  /* 0x0000000000037941 */ /* 0x000fea0003800200 */
.L_x_603:
        /* <DEDUP_REMOVED lines=27> */
.L_x_602:
        /* <DEDUP_REMOVED lines=13> */
[----:B0-234-:R-:W-:Y:S05]  /*7000*/  CALL.REL.NOINC `($__internal_62_$__cuda_sm3x_div_rn_ftz_f32_slowpath) ;  /* 0x000000d8004c7944 */ /* 0x01dfea0003c00000 */
.L_x_606:
[----:B------:R-:W-:Y:S05]  /*7010*/  BSYNC.RECONVERGENT B3 ;  /* 0x0000000000037941 */ /* 0x000fea0003800200 */
.L_x_605:
        /* <DEDUP_REMOVED lines=27> */
.L_x_586:
        /* <DEDUP_REMOVED lines=27> */
[----:B------:R-:W5:Y:S01]  /*7380*/  FCHK P0, R17, R26 ;  /* 0x0000001a11007302 */ /* 0x000f620000000000 */
[----:B-1----:R-:W-:Y:S01]  /*7390*/  FFMA.FTZ R24, R2, 0.69314718246459960938, R3 ;  /* 0x3f31721802187823 */ /* 0x002fe20000010003 */
[----:B-----5:R-:W-:Y:S06]  /*73a0*/  @!P0 BRA `(.L_x_608) ;  /* 0x00000000000c8947 */ /* 0x020fec0003800000 */
[----:B------:R-:W-:Y:S02]  /*73b0*/  MOV R0, R26 ;  /* 0x0000001a00007202 */ /* 0x000fe40000000f00 */
[----:B------:R-:W-:-:S07]  /*73c0*/  MOV R2, 0x73e0 ;  /* 0x000073e000027802 */ /* 0x000fce0000000f00 */
[----:B0-234-:R-:W-:Y:S05]  /*73d0*/  CALL.REL.NOINC `($__internal_62_$__cuda_sm3x_div_rn_ftz_f32_slowpath) ;  /* 0x000000d400587944 */ /* 0x01dfea0003c00000 */
.L_x_608:
[----:B------:R-:W-:Y:S05]  /*73e0*/  BSYNC.RECONVERGENT B3 ;  /* 0x0000000000037941 */ /* 0x000fea0003800200 */
.L_x_607:
        /* <DEDUP_REMOVED lines=29> */
.L_x_585:
        /* <DEDUP_REMOVED lines=9> */
[----:B------:R-:W5:Y:S07]  /*7650*/  MUFU.RCP R4, R25 ;  /* 0x0000001900047308 */ /* 0x000f6e0000001000 */
        /* <DEDUP_REMOVED lines=8> */
[----:B-----5:R-:W-:-:S04]  /*76e0*/  FFMA R5, -R25, R4, 1 ;  /* 0x3f80000019057423 */ /* 0x020fc80000000104 */
        /* <DEDUP_REMOVED lines=9> */
[----:B0-234-:R-:W-:Y:S05]  /*7780*/  CALL.REL.NOINC `($__internal_62_$__cuda_sm3x_div_rn_ftz_f32_slowpath) ;  /* 0x000000d0006c7944 */ /* 0x01dfea0003c00000 */
.L_x_610:
[----:B------:R-:W-:Y:S05]  /*7790*/  BSYNC.RECONVERGENT B3 ;  /* 0x0000000000037941 */ /* 0x000fea0003800200 */
.L_x_609:
        /* <DEDUP_REMOVED lines=27> */
.L_x_592:
[----:B------:R-:W-:Y:S05]  /*7950*/  BSYNC.RECONVERGENT B2 ;  /* 0x0000000000027941 */ /* 0x000fea0003800200 */
.L_x_584:
        /* <DEDUP_REMOVED lines=25> */
[----:B------:R-:W5:Y:S04]  /*7af0*/  MUFU.EX2 R0, R0 ;  /* 0x0000000000007308 */ /* 0x000f680000000800 */
[----:B------:R-:W0:Y:S01]  /*7b00*/  MUFU.SIN R7, R13 ;  /* 0x0000000d00077308 */ /* 0x000e220000000400 */
[----:B-----5:R-:W-:-:S02]  /*7b10*/  LEA.HI R2, R0, 0xffffffed, RZ, 0x9 ;  /* 0xffffffed00027811 */ /* 0x020fc400078f48ff */
[----:B------:R-:W-:Y:S02]  /*7b20*/  LOP3.LUT R0, R0, 0x7fffff, RZ, 0xc0, !PT ;  /* 0x007fffff00007812 */ /* 0x000fe400078ec0ff */
[----:B------:R-:W-:Y:S02]  /*7b30*/  LOP3.LUT R3, R2, 0xffff, RZ, 0xc0, !PT ;  /* 0x0000ffff02037812 */ /* 0x000fe400078ec0ff */
[----:B------:R-:W-:Y:S02]  /*7b40*/  LOP3.LUT R0, R0, 0x7f000000, RZ, 0xfc, !PT ;  /* 0x7f00000000007812 */ /* 0x000fe400078efcff */
[----:B------:R-:W-:-:S03]  /*7b50*/  LEA.HI R3, R3, R2, RZ, 0x11 ;  /* 0x0000000203037211 */ /* 0x000fc600078f88ff */
[-C--:B-1----:R-:W-:Y:S01]  /*7b60*/  FMUL.FTZ R4, R5, R0.reuse ;  /* 0x0000000005047220 */ /* 0x082fe20000410000 */
[----:B------:R-:W-:Y:S01]  /*7b70*/  PRMT R3, R3, 0x9910, RZ ;  /* 0x0000991003037816 */ /* 0x000fe200000000ff */
[----:B0-----:R-:W-:-:S03]  /*7b80*/  FMUL.FTZ R0, R7, R0 ;  /* 0x0000000007007220 */ /* 0x001fc60000410000 */
        /* <DEDUP_REMOVED lines=10> */
.L_x_614:
        /* <DEDUP_REMOVED lines=8> */
.L_x_613:
[----:B------:R-:W-:-:S04]  /*7cb0*/  FMUL.RZ R0, R13, 0.15915493667125701904 ;  /* 0x3e22f9830d007820 */ /* 0x000fc8000040c000 */
[----:B------:R1:W0:Y:S08]  /*7cc0*/  MUFU.COS R12, R0 ;  /* 0x00000000000c7308 */ /* 0x0002300000000000 */
[----:B------:R1:W0:Y:S01]  /*7cd0*/  MUFU.SIN R13, R0 ;  /* 0x00000000000d7308 */ /* 0x0002220000000400 */
[----:B------:R-:W-:Y:S05]  /*7ce0*/  BRA `(.L_x_615) ;  /* 0x0000000000087947 */ /* 0x000fea0003800000 */
.L_x_612:
[----:B------:R-:W-:-:S06]  /*7cf0*/  FMUL.FTZ R12, R24, 1.4426950216293334961 ;  /* 0x3fb8aa3b180c7820 */ /* 0x000fcc0000410000 */
[----:B------:R-:W1:Y:S02]  /*7d00*/  MUFU.EX2 R12, R12 ;  /* 0x0000000c000c7308 */ /* 0x000e640000000800 */
.L_x_615:
[----:B------:R-:W-:Y:S05]  /*7d10*/  BSYNC.RECONVERGENT B0 ;  /* 0x0000000000007941 */ /* 0x000fea0003800200 */
.L_x_611:
        /* <DEDUP_REMOVED lines=68> */
.L_x_623:
[----:B------:R-:W-:Y:S05]  /*8160*/  BSYNC.RECONVERGENT B3 ;  /* 0x0000000000037941 */ /* 0x000fea0003800200 */
.L_x_622:
        /* <DEDUP_REMOVED lines=29> */
.L_x_621:
        /* <DEDUP_REMOVED lines=18> */
.L_x_627:
[----:B------:R-:W-:Y:S05]  /*8460*/  BSYNC.RECONVERGENT B3 ;  /* 0x0000000000037941 */ /* 0x000fea0003800200 */
.L_x_626:
        /* <DEDUP_REMOVED lines=29> */
.L_x_625:
        /* <DEDUP_REMOVED lines=25> */
.L_x_629:
        /* <DEDUP_REMOVED lines=28> */
[C---:B------:R-:W-:Y:S02]  /*8990*/  FSETP.GEU.FTZ.AND P5, PT, R28.reuse, R22, PT ;  /* 0x000000161c00720b */ /* 0x040fe40003fbe000 */
[----:B------:R-:W-:Y:S02]  /*89a0*/  FSEL R16, R29, R24, P6 ;  /* 0x000000181d107208 */ /* 0x000fe40003000000 */
[----:B------:R-:W-:Y:S02]  /*89b0*/  FSEL R24, R28, R22, P5 ;  /* 0x000000161c187208 */ /* 0x000fe40002800000 */
[----:B------:R-:W-:-:S04]  /*89c0*/  FSEL R28, R22, R28, P5 ;  /* 0x0000001c161c7208 */ /* 0x000fc80002800000 */
        /* <DEDUP_REMOVED lines=8> */
.L_x_628:
        /* <DEDUP_REMOVED lines=53> */
.L_x_631:
[----:B------:R-:W-:Y:S05]  /*8da0*/  BSYNC.RECONVERGENT B3 ;  /* 0x0000000000037941 */ /* 0x000fea0003800200 */
.L_x_630:
        /* <DEDUP_REMOVED lines=29> */
.L_x_620:
        /* <DEDUP_REMOVED lines=28> */
.L_x_633:
[----:B------:R-:W-:Y:S05]  /*9140*/  BSYNC.RECONVERGENT B3 ;  /* 0x0000000000037941 */ /* 0x000fea0003800200 */
.L_x_632:
        /* <DEDUP_REMOVED lines=29> */
.L_x_619:
        /* <DEDUP_REMOVED lines=44> */
.L_x_636:
[----:B------:R-:W-:Y:S05]  /*95e0*/  BSYNC.RECONVERGENT B3 ;  /* 0x0000000000037941 */ /* 0x000fea0003800200 */
.L_x_635:
        /* <DEDUP_REMOVED lines=27> */
.L_x_634:
        /* <DEDUP_REMOVED lines=14> */
.L_x_638:
[----:B------:R-:W-:Y:S05]  /*9880*/  BSYNC.RECONVERGENT B3 ;  /* 0x0000000000037941 */ /* 0x000fea0003800200 */
.L_x_637:
        /* <DEDUP_REMOVED lines=27> */
.L_x_618:
        /* <DEDUP_REMOVED lines=33> */
.L_x_640:
[----:B------:R-:W-:Y:S05]  /*9c50*/  BSYNC.RECONVERGENT B3 ;  /* 0x0000000000037941 */ /* 0x000fea0003800200 */
.L_x_639:
        /* <DEDUP_REMOVED lines=29> */
.L_x_617:
        /* <DEDUP_REMOVED lines=29> */
.L_x_642:
[----:B------:R-:W-:Y:S05]  /*a000*/  BSYNC.RECONVERGENT B3 ;  /* 0x0000000000037941 */ /* 0x000fea0003800200 */
.L_x_641:
        /* <DEDUP_REMOVED lines=27> */
.L_x_624:
[----:B------:R-:W-:Y:S05]  /*a1c0*/  BSYNC.RECONVERGENT B2 ;  /* 0x0000000000027941 */ /* 0x000fea0003800200 */
.L_x_616:
        /* <DEDUP_REMOVED lines=24> */
[----:B------:R-:W1:Y:S08]  /*a350*/  MUFU.SIN R11, R7 ;  /* 0x00000007000b7308 */ /* 0x000e700000000400 */
[----:B------:R-:W5:Y:S02]  /*a360*/  MUFU.EX2 R0, R0 ;  /* 0x0000000000007308 */ /* 0x000f640000000800 */
[----:B-----5:R-:W-:-:S02]  /*a370*/  LEA.HI R2, R0, 0xffffffed, RZ, 0x9 ;  /* 0xffffffed00027811 */ /* 0x020fc400078f48ff */
[----:B------:R-:W-:Y:S02]  /*a380*/  LOP3.LUT R0, R0, 0x7fffff, RZ, 0xc0, !PT ;  /* 0x007fffff00007812 */ /* 0x000fe400078ec0ff */
[----:B------:R-:W-:Y:S02]  /*a390*/  LOP3.LUT R5, R2, 0xffff, RZ, 0xc0, !PT ;  /* 0x0000ffff02057812 */ /* 0x000fe400078ec0ff */
[----:B------:R-:W-:Y:S02]  /*a3a0*/  LOP3.LUT R0, R0, 0x7f000000, RZ, 0xfc, !PT ;  /* 0x7f00000000007812 */ /* 0x000fe400078efcff */
[----:B------:R-:W-:Y:S02]  /*a3b0*/  LEA.HI R3, R5, R2, RZ, 0x11 ;  /* 0x0000000205037211 */ /* 0x000fe400078f88ff */
[----:B------:R-:W5:Y:S01]  /*a3c0*/  MUFU.COS R5, R7 ;  /* 0x0000000700057308 */ /* 0x000f620000000000 */
[----:B-1----:R-:W-:Y:S01]  /*a3d0*/  FMUL.FTZ R6, R11, R0 ;  /* 0x000000000b067220 */ /* 0x002fe20000410000 */
[----:B------:R-:W-:-:S04]  /*a3e0*/  PRMT R3, R3, 0x9910, RZ ;  /* 0x0000991003037816 */ /* 0x000fc800000000ff */
[----:B------:R-:W-:-:S04]  /*a3f0*/  SHF.R.S32.HI R3, RZ, 0x1, R3 ;  /* 0x00000001ff037819 */ /* 0x000fc80000011403 */
[----:B------:R-:W-:-:S04]  /*a400*/  PRMT R3, R3, 0x9910, RZ ;  /* 0x0000991003037816 */ /* 0x000fc800000000ff */
[----:B------:R-:W-:Y:S02]  /*a410*/  IADD3 R2, PT, PT, R2, -R3, RZ ;  /* 0x8000000302027210 */ /* 0x000fe40007ffe0ff */
[----:B------:R-:W-:Y:S01]  /*a420*/  LEA R3, R3, 0x3f800000, 0x17 ;  /* 0x3f80000003037811 */ /* 0x000fe200078eb8ff */
[----:B-----5:R-:W-:Y:S01]  /*a430*/  FMUL.FTZ R4, R5, R0 ;  /* 0x0000000005047220 */ /* 0x020fe20000410000 */
[----:B------:R-:W-:-:S03]  /*a440*/  LEA R0, R2, 0x3f800000, 0x17 ;  /* 0x3f80000002007811 */ /* 0x000fc600078eb8ff */
[C---:B------:R-:W-:Y:S01]  /*a450*/  FMUL.FTZ R5, R3.reuse, R4 ;  /* 0x0000000403057220 */ /* 0x040fe20000410000 */
[----:B------:R-:W-:-:S03]  /*a460*/  FMUL.FTZ R3, R3, R6 ;  /* 0x0000000603037220 */ /* 0x000fc60000410000 */
[C---:B------:R-:W-:Y:S01]  /*a470*/  FMUL.FTZ R2, R0.reuse, R5 ;  /* 0x0000000500027220 */ /* 0x040fe20000410000 */
[----:B------:R-:W-:Y:S01]  /*a480*/  FMUL.FTZ R3, R0, R3 ;  /* 0x0000000300037220 */ /* 0x000fe20000410000 */
[----:B------:R-:W-:Y:S06]  /*a490*/  BRA `(.L_x_647) ;  /* 0x0000000000387947 */ /* 0x000fec0003800000 */
.L_x_646:
        /* <DEDUP_REMOVED lines=8> */
.L_x_645:
[----:B------:R-:W-:-:S04]  /*a520*/  FMUL.RZ R0, R3, 0.15915493667125701904 ;  /* 0x3e22f98303007820 */ /* 0x000fc8000040c000 */
[----:B------:R1:W0:Y:S08]  /*a530*/  MUFU.COS R2, R0 ;  /* 0x0000000000027308 */ /* 0x0002300000000000 */
[----:B------:R1:W0:Y:S01]  /*a540*/  MUFU.SIN R3, R0 ;  /* 0x0000000000037308 */ /* 0x0002220000000400 */
[----:B------:R-:W-:Y:S05]  /*a550*/  BRA `(.L_x_647) ;  /* 0x0000000000087947 */ /* 0x000fea0003800000 */
.L_x_644:
[----:B------:R-:W-:-:S06]  /*a560*/  FMUL.FTZ R2, R24, 1.4426950216293334961 ;  /* 0x3fb8aa3b18027820 */ /* 0x000fcc0000410000 */
[----:B------:R-:W1:Y:S02]  /*a570*/  MUFU.EX2 R2, R2 ;  /* 0x0000000200027308 */ /* 0x000e640000000800 */
.L_x_647:
[----:B------:R-:W-:Y:S05]  /*a580*/  BSYNC.RECONVERGENT B0 ;  /* 0x0000000000007941 */ /* 0x000fea0003800200 */
.L_x_643:
[----:B------:R-:W-:Y:S01]  /*a590*/  IADD3 R5, P1, PT, R23, UR4, RZ ;  /* 0x0000000417057c10 */ /* 0x000fe2000ff3e0ff */
[----:B------:R-:W-:Y:S01]  /*a5a0*/  ULEA UR4, UP0, UR10, UR4, 0x2 ;  /* 0x000000040a047291 */ /* 0x000fe2000f8010ff */
[----:B------:R-:W-:Y:S02]  /*a5b0*/  ISETP.GE.U32.AND P2, PT, R19, UR11, PT ;  /* 0x0000000b13007c0c */ /* 0x000fe4000bf46070 */
[C---:B------:R-:W-:Y:S02]  /*a5c0*/  ISETP.GE.U32.AND P0, PT, R5.reuse, UR11, PT ;  /* 0x0000000b05007c0c */ /* 0x040fe4000bf06070 */
[----:B------:R-:W-:Y:S01]  /*a5d0*/  IADD3.X R6, PT, PT, RZ, UR5, RZ, P1, !PT ;  /* 0x00000005ff067c10 */ /* 0x000fe20008ffe4ff */
[----:B------:R-:W-:Y:S01]  /*a5e0*/  UIADD3.X UR5, UPT, UPT, URZ, UR5, URZ, UP0, !UPT ;  /* 0x00000005ff057290 */ /* 0x000fe200087fe4ff */
[----:B-1----:R-:W-:Y:S01]  /*a5f0*/  IADD3 R0, P4, PT, R5, UR10, RZ ;  /* 0x0000000a05007c10 */ /* 0x002fe2000ff9e0ff */
[----:B------:R-:W-:Y:S01]  /*a600*/  UISETP.GE.U32.AND UP0, UPT, UR4, UR11, UPT ;  /* 0x0000000b0400728c */ /* 0x000fe2000bf06070 */
[----:B------:R-:W-:-:S02]  /*a610*/  ISETP.GE.U32.AND.EX P0, PT, R6, UR14, PT, P0 ;  /* 0x0000000e06007c0c */ /* 0x000fc4000bf06100 */
[----:B------:R-:W-:Y:S01]  /*a620*/  ISETP.GE.U32.AND P3, PT, R0, UR11, PT ;  /* 0x0000000b00007c0c */ /* 0x000fe2000bf66070 */
[----:B------:R-:W-:Y:S01]  /*a630*/  UISETP.GE.U32.AND.EX UP0, UPT, UR5, UR14, UPT, UP0 ;  /* 0x0000000e0500728c */ /* 0x000fe2000bf06100 */
[----:B------:R-:W-:Y:S02]  /*a640*/  IADD3.X R17, PT, PT, RZ, R6, RZ, P4, !PT ;  /* 0x00000006ff117210 */ /* 0x000fe400027fe4ff */
[----:B------:R-:W-:Y:S02]  /*a650*/  ISETP.GE.U32.AND P1, PT, R21, UR11, PT ;  /* 0x0000000b15007c0c */ /* 0x000fe4000bf26070 */
[----:B------:R-:W-:Y:S02]  /*a660*/  ISETP.GE.U32.AND.EX P3, PT, R17, UR14, PT, P3 ;  /* 0x0000000e11007c0c */ /* 0x000fe4000bf66130 */
[----:B------:R-:W-:Y:S02]  /*a670*/  ISETP.GE.U32.AND.EX P1, PT, R20, UR14, PT, P1 ;  /* 0x0000000e14007c0c */ /* 0x000fe4000bf26110 */
[----:B------:R-:W-:-:S02]  /*a680*/  ISETP.GE.U32.AND.EX P2, PT, R18, UR14, PT, P2 ;  /* 0x0000000e12007c0c */ /* 0x000fc4000bf46120 */
[----:B------:R-:W-:-:S04]  /*a690*/  @!P0 LEA R4, P4, R5, UR8, 0x3 ;  /* 0x0000000805048c11 */ /* 0x000fc8000f8818ff */
[----:B------:R-:W-:-:S03]  /*a6a0*/  @!P0 LEA.HI.X R5, R5, UR9, R6, 0x3, P4 ;  /* 0x0000000905058c11 */ /* 0x000fc6000a0f1c06 */
[C---:B------:R-:W-:Y:S02]  /*a6b0*/  @!P3 LEA R16, P4, R0.reuse, UR8, 0x3 ;  /* 0x000000080010bc11 */ /* 0x040fe4000f8818ff */
[----:B------:R-:W-:Y:S01]  /*a6c0*/  @!P1 LEA R6, P5, R21, UR8, 0x3 ;  /* 0x0000000815069c11 */ /* 0x000fe2000f8a18ff */
[----:B0-23--:R2:W-:Y:S01]  /*a6d0*/  @!P0 STG.E.64 desc[UR16][R4.64], R8 ;  /* 0x0000000804008986 */ /* 0x00d5e2000c101b10 */
[----:B------:R-:W-:Y:S02]  /*a6e0*/  @!P2 LEA R10, P6, R19, UR8, 0x3 ;  /* 0x00000008130aac11 */ /* 0x000fe4000f8c18ff */
[----:B------:R-:W-:Y:S02]  /*a6f0*/  @!P3 LEA.HI.X R17, R0, UR9, R17, 0x3, P4 ;  /* 0x000000090011bc11 */ /* 0x000fe4000a0f1c11 */
[----:B------:R-:W-:Y:S02]  /*a700*/  @!P1 LEA.HI.X R7, R21, UR9, R20, 0x3, P5 ;  /* 0x0000000915079c11 */ /* 0x000fe4000a8f1c14 */
[----:B------:R-:W-:Y:S01]  /*a710*/  @!P2 LEA.HI.X R11, R19, UR9, R18, 0x3, P6 ;  /* 0x00000009130bac11 */ /* 0x000fe2000b0f1c12 */
[----:B----4-:R2:W-:Y:S04]  /*a720*/  @!P3 STG.E.64 desc[UR16][R16.64], R14 ;  /* 0x0000000e1000b986 */ /* 0x0105e8000c101b10 */
[----:B------:R2:W-:Y:S04]  /*a730*/  @!P1 STG.E.64 desc[UR16][R6.64], R12 ;  /* 0x0000000c06009986 */ /* 0x0005e8000c101b10 */
[----:B------:R2:W-:Y:S01]  /*a740*/  @!P2 STG.E.64 desc[UR16][R10.64], R2 ;  /* 0x000000020a00a986 */ /* 0x0005e2000c101b10 */
[----:B------:R-:W-:Y:S05]  /*a750*/  BRA.U !UP0, `(.L_x_648) ;  /* 0xffffff5908ac7547 */ /* 0x000fea000b83ffff */
[----:B------:R-:W-:Y:S05]  /*a760*/  EXIT ;  /* 0x000000000000794d */ /* 0x000fea0003800000 */
.L_x_520:
[----:B------:R-:W1:Y:S02]  /*a770*/  S2R R21, SR_TID.X ;  /* 0x0000000000157919 */ /* 0x000e640000002100 */
[----:B-1----:R-:W-:-:S03]  /*a780*/  IMAD.WIDE.U32 R2, R21, 0x4, RZ ;  /* 0x0000000415027825 */ /* 0x002fc600078e00ff */
[----:B------:R-:W-:-:S04]  /*a790*/  ISETP.GE.U32.AND P0, PT, R2, UR15, PT ;  /* 0x0000000f02007c0c */ /* 0x000fc8000bf06070 */
[----:B------:R-:W-:-:S13]  /*a7a0*/  ISETP.GE.AND.EX P0, PT, R3, UR4, PT, P0 ;  /* 0x0000000403007c0c */ /* 0x000fda000bf06300 */
[----:B0-----:R-:W-:Y:S05]  /*a7b0*/  @P0 EXIT ;  /* 0x000000000000094d */ /* 0x001fea0003800000 */
[----:B------:R-:W-:Y:S01]  /*a7c0*/  HFMA2 R20, -RZ, RZ, 0, 0 ;  /* 0x00000000ff147431 */ /* 0x000fe200000001ff */
[----:B------:R-:W0:Y:S06]  /*a7d0*/  LDCU UR5, c[0x0][0x360] ;  /* 0x00006c00ff0577ac */ /* 0x000e2c0008000800 */
.L_x_776:
[C---:B------:R-:W-:Y:S02]  /*a7e0*/  SHF.L.U32 R18, R21.reuse, 0x5, RZ ;  /* 0x0000000515127819 */ /* 0x040fe400000006ff */
[----:B------:R-:W-:Y:S02]  /*a7f0*/  SHF.L.U64.HI R19, R21, 0x5, R20 ;  /* 0x0000000515137819 */ /* 0x000fe40000010214 */
[----:B------:R-:W-:-:S04]  /*a800*/  IADD3 R8, P0, PT, R18, UR6, RZ ;  /* 0x0000000612087c10 */ /* 0x000fc8000ff1e0ff */
[----:B------:R-:W-:-:S06]  /*a810*/  IADD3.X R9, PT, PT, R19, UR7, RZ, P0, !PT ;  /* 0x0000000713097c10 */ /* 0x000fcc00087fe4ff */
[----:B------:R-:W2:Y:S01]  /*a820*/  LDG.E.ENL2.256 R8, R12, desc[UR16][R8.64] ;  /* 0xfe000010080c797e */ /* 0x000ea20008121908 */
[----:B------:R-:W-:Y:S01]  /*a830*/  BSSY.RECONVERGENT B2, `(.L_x_649) ;  /* 0x0000242000027945 */ /* 0x000fe20003800200 */
[----:B--2---:R-:W-:Y:S02]  /*a840*/  FSETP.NAN.FTZ.AND P1, PT, R12, R12, PT ;  /* 0x0000000c0c00720b */ /* 0x004fe40003f38000 */
[----:B------:R-:W-:-:S13]  /*a850*/  FSETP.NAN.FTZ.AND P0, PT, R13, R13, PT ;  /* 0x0000000d0d00720b */ /* 0x000fda0003f18000 */
[----:B------:R-:W-:Y:S05]  /*a860*/  @!P0 BRA !P1, `(.L_x_650) ;  /* 0x0000000000e88947 */ /* 0x000fea0004800000 */
        /* <DEDUP_REMOVED lines=9> */
[----:B------:R-:W1:Y:S07]  /*a900*/  MUFU.RCP R7, R24 ;  /* 0x0000001800077308 */ /* 0x000e6e0000001000 */
[C---:B------:R-:W-:Y:S01]  /*a910*/  @!P0 FMUL.FTZ R2, R13.reuse, 4 ;  /* 0x408000000d028820 */ /* 0x040fe20000410000 */
[----:B------:R-:W-:Y:S01]  /*a920*/  @!P0 FMUL.FTZ R0, R12, 4 ;  /* 0x408000000c008820 */ /* 0x000fe20000410000 */
[----:B------:R-:W-:Y:S02]  /*a930*/  @P0 FMUL.FTZ R5, R13, R13 ;  /* 0x0000000d0d050220 */ /* 0x000fe40000410000 */
[----:B------:R-:W-:-:S04]  /*a940*/  @!P0 FMUL.FTZ R3, R2, R2 ;  /* 0x0000000202038220 */ /* 0x000fc80000410000 */
[----:B------:R-:W-:Y:S01]  /*a950*/  @!P0 FFMA.FTZ R3, R0, R0, R3 ;  /* 0x0000000000038223 */ /* 0x000fe20000010003 */
[----:B-1----:R-:W-:-:S03]  /*a960*/  FFMA R0, -R24, R7, 1 ;  /* 0x3f80000018007423 */ /* 0x002fc60000000107 */
[----:B------:R-:W-:Y:S01]  /*a970*/  @!P0 FMUL.FTZ R3, R3, 0.0625 ;  /* 0x3d80000003038820 */ /* 0x000fe20000410000 */
[----:B------:R-:W-:Y:S01]  /*a980*/  @P0 FFMA.FTZ R3, R12, R12, R5 ;  /* 0x0000000c0c030223 */ /* 0x000fe20000010005 */
[----:B------:R-:W-:Y:S01]  /*a990*/  FCHK P0, R17, R24 ;  /* 0x0000001811007302 */ /* 0x000fe20000000000 */
[----:B------:R-:W-:-:S04]  /*a9a0*/  FFMA R0, R7, R0, R7 ;  /* 0x0000000007007223 */ /* 0x000fc80000000007 */
[----:B------:R-:W-:-:S03]  /*a9b0*/  FFMA R5, R17, R0, RZ ;  /* 0x0000000011057223 */ /* 0x000fc600000000ff */
[----:B------:R-:W1:Y:S01]  /*a9c0*/  MUFU.LG2 R3, R3 ;  /* 0x0000000300037308 */ /* 0x000e620000000c00 */
[----:B------:R-:W-:-:S04]  /*a9d0*/  FFMA R2, -R24, R5, R17 ;  /* 0x0000000518027223 */ /* 0x000fc80000000111 */
[----:B------:R-:W-:Y:S01]  /*a9e0*/  FFMA R0, R0, R2, R5 ;  /* 0x0000000200007223 */ /* 0x000fe20000000005 */
[----:B-1----:R-:W-:Y:S01]  /*a9f0*/  FMUL.FTZ R23, R3, 0.69314718246459960938 ;  /* 0x3f31721803177820 */ /* 0x002fe20000410000 */
[----:B------:R-:W-:Y:S06]  /*aa00*/  @!P0 BRA `(.L_x_652) ;  /* 0x00000000000c8947 */ /* 0x000fec0003800000 */
[----:B------:R-:W-:Y:S02]  /*aa10*/  MOV R0, R24 ;  /* 0x0000001800007202 */ /* 0x000fe40000000f00 */
[----:B------:R-:W-:-:S07]  /*aa20*/  MOV R2, 0xaa40 ;  /* 0x0000aa4000027802 */ /* 0x000fce0000000f00 */
[----:B0-----:R-:W-:Y:S05]  /*aa30*/  CALL.REL.NOINC `($__internal_62_$__cuda_sm3x_div_rn_ftz_f32_slowpath) ;  /* 0x0000009c00c07944 */ /* 0x001fea0003c00000 */
.L_x_652:
[----:B0-----:R-:W-:Y:S05]  /*aa40*/  BSYNC.RECONVERGENT B3 ;  /* 0x0000000000037941 */ /* 0x001fea0003800200 */
.L_x_651:
        /* <DEDUP_REMOVED lines=28> */
.L_x_650:
[C---:B------:R-:W-:Y:S01]  /*ac10*/  FADD.FTZ R0, |R12|.reuse, -RZ ;  /* 0x800000ff0c007221 */ /* 0x040fe20000010200 */
[----:B------:R-:W-:Y:S01]  /*ac20*/  FADD.FTZ R5, |R13|, -RZ ;  /* 0x800000ff0d057221 */ /* 0x000fe20000010200 */
[----:B------:R-:W-:-:S04]  /*ac30*/  FSETP.GEU.FTZ.AND P2, PT, |R12|, |R13|, PT ;  /* 0x4000000d0c00720b */ /* 0x000fc80003f5e200 */
[----:B------:R-:W-:Y:S02]  /*ac40*/  FSEL R17, R0, R5, !P2 ;  /* 0x0000000500117208 */ /* 0x000fe40005000000 */
[----:B------:R-:W-:Y:S02]  /*ac50*/  FSEL R24, R5, R0, !P2 ;  /* 0x0000000005187208 */ /* 0x000fe40005000000 */
[----:B------:R-:W-:-:S13]  /*ac60*/  FSETP.GT.FTZ.AND P0, PT, R17, 9.99999979021476795361e+33, PT ;  /* 0x77f684df1100780b */ /* 0x000fda0003f14000 */
[----:B------:R-:W-:Y:S05]  /*ac70*/  @!P0 BRA `(.L_x_654) ;  /* 0x0000000000f88947 */ /* 0x000fea0003800000 */
[----:B------:R-:W-:Y:S01]  /*ac80*/  FMUL.FTZ R0, R12, 0.36787945032119750977 ;  /* 0x3ebc5ab20c007820 */ /* 0x000fe20000410000 */
[----:B------:R-:W-:Y:S01]  /*ac90*/  FMUL.FTZ R2, R13, 0.36787945032119750977 ;  /* 0x3ebc5ab20d027820 */ /* 0x000fe20000410000 */
[----:B------:R-:W-:Y:S01]  /*aca0*/  MOV R23, 0x3f800000 ;  /* 0x3f80000000177802 */ /* 0x000fe20000000f00 */
[----:B------:R-:W-:Y:S01]  /*acb0*/  BSSY.RECONVERGENT B3, `(.L_x_655) ;  /* 0x000001e000037945 */ /* 0x000fe20003800200 */
        /* <DEDUP_REMOVED lines=23> */
[----:B------:R-:W2:Y:S01]  /*ae30*/  FCHK P0, R17, R24 ;  /* 0x0000001811007302 */ /* 0x000ea20000000000 */
[----:B-1----:R-:W-:Y:S01]  /*ae40*/  FFMA.FTZ R23, R2, 0.69314718246459960938, R23 ;  /* 0x3f31721802177823 */ /* 0x002fe20000010017 */
[----:B--2---:R-:W-:Y:S06]  /*ae50*/  @!P0 BRA `(.L_x_656) ;  /* 0x00000000000c8947 */ /* 0x004fec0003800000 */
[----:B------:R-:W-:Y:S02]  /*ae60*/  MOV R0, R24 ;  /* 0x0000001800007202 */ /* 0x000fe40000000f00 */
[----:B------:R-:W-:-:S07]  /*ae70*/  MOV R2, 0xae90 ;  /* 0x0000ae9000027802 */ /* 0x000fce0000000f00 */
[----:B0-----:R-:W-:Y:S05]  /*ae80*/  CALL.REL.NOINC `($__internal_62_$__cuda_sm3x_div_rn_ftz_f32_slowpath) ;  /* 0x0000009800ac7944 */ /* 0x001fea0003c00000 */
.L_x_656:
[----:B0-----:R-:W-:Y:S05]  /*ae90*/  BSYNC.RECONVERGENT B3 ;  /* 0x0000000000037941 */ /* 0x001fea0003800200 */
.L_x_655:
        /* <DEDUP_REMOVED lines=28> */
.L_x_654:
[----:B------:R-:W-:-:S13]  /*b060*/  FSETP.NEU.FTZ.AND P0, PT, R24, 1, PT ;  /* 0x3f8000001800780b */ /* 0x000fda0003f1d000 */
[----:B------:R-:W-:Y:S05]  /*b070*/  @P0 BRA `(.L_x_657) ;  /* 0x0000000400bc0947 */ /* 0x000fea0003800000 */
[----:B------:R-:W-:-:S13]  /*b080*/  FSETP.GEU.FTZ.AND P0, PT, R17, 9.999999682655225389e-20, PT ;  /* 0x1fec1e4a1100780b */ /* 0x000fda0003f1e000 */
[----:B------:R-:W-:Y:S05]  /*b090*/  @P0 BRA `(.L_x_658) ;  /* 0x0000000000a40947 */ /* 0x000fea0003800000 */
[----:B------:R-:W-:Y:S01]  /*b0a0*/  MOV R0, 0x3f800000 ;  /* 0x3f80000000007802 */ /* 0x000fe20000000f00 */
[----:B------:R-:W1:Y:S01]  /*b0b0*/  FCHK P0, R17, 1 ;  /* 0x3f80000011007902 */ /* 0x000e620000000000 */
[----:B------:R-:W-:Y:S03]  /*b0c0*/  BSSY.RECONVERGENT B3, `(.L_x_659) ;  /* 0x000000c000037945 */ /* 0x000fe60003800200 */
[----:B------:R-:W-:-:S04]  /*b0d0*/  FFMA R3, R0, -R0, 1 ;  /* 0x3f80000000037423 */ /* 0x000fc80000000800 */
[----:B------:R-:W-:Y:S01]  /*b0e0*/  FFMA R4, R3, R0, 1 ;  /* 0x3f80000003047423 */ /* 0x000fe20000000000 */
[----:B------:R-:W-:-:S03]  /*b0f0*/  FMUL.FTZ R0, R17, 0.5 ;  /* 0x3f00000011007820 */ /* 0x000fc60000410000 */
[C---:B------:R-:W-:Y:S01]  /*b100*/  FFMA R2, R17.reuse, R4, RZ ;  /* 0x0000000411027223 */ /* 0x040fe200000000ff */
[----:B------:R-:W-:-:S03]  /*b110*/  FMUL.FTZ R23, R17, R0 ;  /* 0x0000000011177220 */ /* 0x000fc60000410000 */
[----:B------:R-:W-:-:S04]  /*b120*/  FFMA R3, R2, -1, R17 ;  /* 0xbf80000002037823 */ /* 0x000fc80000000011 */
[----:B------:R-:W-:Y:S01]  /*b130*/  FFMA R0, R3, R4, R2 ;  /* 0x0000000403007223 */ /* 0x000fe20000000002 */
[----:B-1----:R-:W-:Y:S06]  /*b140*/  @!P0 BRA `(.L_x_660) ;  /* 0x00000000000c8947 */ /* 0x002fec0003800000 */
[----:B------:R-:W-:Y:S01]  /*b150*/  HFMA2 R0, -RZ, RZ, 1.875, 0 ;  /* 0x3f800000ff007431 */ /* 0x000fe200000001ff */
[----:B------:R-:W-:-:S07]  /*b160*/  MOV R2, 0xb180 ;  /* 0x0000b18000027802 */ /* 0x000fce0000000f00 */
[----:B0-----:R-:W-:Y:S05]  /*b170*/  CALL.REL.NOINC `($__internal_62_$__cuda_sm3x_div_rn_ftz_f32_slowpath) ;  /* 0x0000009400f07944 */ /* 0x001fea0003c00000 */
.L_x_660:
[----:B0-----:R-:W-:Y:S05]  /*b180*/  BSYNC.RECONVERGENT B3 ;  /* 0x0000000000037941 */ /* 0x001fea0003800200 */
.L_x_659:
[----:B------:R-:W-:Y:S01]  /*b190*/  MOV R3, 0x3b33710b ;  /* 0x3b33710b00037802 */ /* 0x000fe20000000f00 */
[----:B------:R-:W-:Y:S01]  /*b1a0*/  FMUL.FTZ R2, R0, R0 ;  /* 0x0000000000027220 */ /* 0x000fe20000410000 */
[----:B------:R-:W-:Y:S01]  /*b1b0*/  HFMA2 R5, -RZ, RZ, 1.857421875, -1409 ;  /* 0x3f6ee581ff057431 */ /* 0x000fe200000001ff */
[----:B------:R-:W-:Y:S02]  /*b1c0*/  ISETP.GE.AND P0, PT, R12, RZ, PT ;  /* 0x000000ff0c00720c */ /* 0x000fe40003f06270 */
        /* <DEDUP_REMOVED lines=22> */
.L_x_658:
[----:B------:R-:W-:Y:S01]  /*b330*/  FMUL.FTZ R0, R17, R17 ;  /* 0x0000001111007220 */ /* 0x000fe20000410000 */
[----:B------:R-:W-:Y:S01]  /*b340*/  MOV R7, 0x3d39bf78 ;  /* 0x3d39bf7800077802 */ /* 0x000fe20000000f00 */
[----:B------:R-:W1:Y:S01]  /*b350*/  FCHK P3, R17, 1 ;  /* 0x3f80000011007902 */ /* 0x000e620000060000 */
        /* <DEDUP_REMOVED lines=27> */
[-C--:B------:R-:W-:Y:S01]  /*b510*/  FFMA R4, R17, R2.reuse, RZ ;  /* 0x0000000211047223 */ /* 0x080fe200000000ff */
[C---:B------:R-:W-:Y:S01]  /*b520*/  @P1 FFMA.FTZ R3, R0.reuse, R5, +INF ;  /* 0x7f80000000031423 */ /* 0x040fe20000010005 */
[----:B------:R-:W-:Y:S02]  /*b530*/  @P0 FSETP.NEU.FTZ.AND P1, PT, R0, RZ, PT ;  /* 0x000000ff0000020b */ /* 0x000fe40003f3d000 */
[----:B------:R-:W-:Y:S02]  /*b540*/  FFMA R5, R4, -1, R17 ;  /* 0xbf80000004057823 */ /* 0x000fe40000000011 */
[----:B------:R-:W-:Y:S02]  /*b550*/  @P0 FSEL R3, R3, -RZ, P1 ;  /* 0x800000ff03030208 */ /* 0x000fe40000800000 */
[----:B------:R-:W-:-:S03]  /*b560*/  FFMA R0, R5, R2, R4 ;  /* 0x0000000205007223 */ /* 0x000fc60000000004 */
[----:B------:R-:W-:Y:S01]  /*b570*/  FMUL.FTZ R23, R3, 0.5 ;  /* 0x3f00000003177820 */ /* 0x000fe20000410000 */
[----:B-1----:R-:W-:Y:S06]  /*b580*/  @!P3 BRA `(.L_x_662) ;  /* 0x00000000000cb947 */ /* 0x002fec0003800000 */
[----:B------:R-:W-:Y:S02]  /*b590*/  MOV R0, 0x3f800000 ;  /* 0x3f80000000007802 */ /* 0x000fe40000000f00 */
[----:B------:R-:W-:-:S07]  /*b5a0*/  MOV R2, 0xb5c0 ;  /* 0x0000b5c000027802 */ /* 0x000fce0000000f00 */
[----:B0-----:R-:W-:Y:S05]  /*b5b0*/  CALL.REL.NOINC `($__internal_62_$__cuda_sm3x_div_rn_ftz_f32_slowpath) ;  /* 0x0000009000e07944 */ /* 0x001fea0003c00000 */
.L_x_662:
[----:B0-----:R-:W-:Y:S05]  /*b5c0*/  BSYNC.RECONVERGENT B3 ;  /* 0x0000000000037941 */ /* 0x001fea0003800200 */
.L_x_661:
[----:B------:R-:W-:Y:S02]  /*b5d0*/  HFMA2 R3, -RZ, RZ, 0.89990234375, 10328 ;  /* 0x3b33710bff037431 */ /* 0x000fe400000001ff */
[----:B------:R-:W-:Y:S01]  /*b5e0*/  FMUL.FTZ R2, R0, R0 ;  /* 0x0000000000027220 */ /* 0x000fe20000410000 */
[----:B------:R-:W-:Y:S02]  /*b5f0*/  MOV R5, 0x3f6ee581 ;  /* 0x3f6ee58100057802 */ /* 0x000fe40000000f00 */
        /* <DEDUP_REMOVED lines=23> */
.L_x_657:
        /* <DEDUP_REMOVED lines=28> */
[----:B-1----:R-:W-:Y:S01]  /*b930*/  FMUL.FTZ R23, R2, 0.69314718246459960938 ;  /* 0x3f31721802177820 */ /* 0x002fe20000410000 */
[----:B--2---:R-:W-:Y:S06]  /*b940*/  @!P0 BRA `(.L_x_665) ;  /* 0x00000000000c8947 */ /* 0x004fec0003800000 */
[----:B------:R-:W-:Y:S02]  /*b950*/  MOV R0, R24 ;  /* 0x0000001800007202 */ /* 0x000fe40000000f00 */
[----:B------:R-:W-:-:S07]  /*b960*/  MOV R2, 0xb980 ;  /* 0x0000b98000027802 */ /* 0x000fce0000000f00 */
[----:B0-----:R-:W-:Y:S05]  /*b970*/  CALL.REL.NOINC `($__internal_62_$__cuda_sm3x_div_rn_ftz_f32_slowpath) ;  /* 0x0000008c00f07944 */ /* 0x001fea0003c00000 */
.L_x_665:
[----:B0-----:R-:W-:Y:S05]  /*b980*/  BSYNC.RECONVERGENT B3 ;  /* 0x0000000000037941 */ /* 0x001fea0003800200 */
.L_x_664:
        /* <DEDUP_REMOVED lines=28> */
.L_x_663:
        /* <DEDUP_REMOVED lines=46> */
[----:B0-----:R-:W-:Y:S05]  /*be30*/  CALL.REL.NOINC `($__internal_62_$__cuda_sm3x_div_rn_ftz_f32_slowpath) ;  /* 0x0000008800c07944 */ /* 0x001fea0003c00000 */
.L_x_668:
[----:B0-----:R-:W-:Y:S05]  /*be40*/  BSYNC.RECONVERGENT B3 ;  /* 0x0000000000037941 */ /* 0x001fea0003800200 */
.L_x_667:
        /* <DEDUP_REMOVED lines=28> */
.L_x_666:
[----:B------:R-:W-:-:S04]  /*c010*/  FMUL.FTZ R3, R17, R17 ;  /* 0x0000001111037220 */ /* 0x000fc80000410000 */
[----:B------:R-:W-:-:S05]  /*c020*/  FFMA.FTZ R2, R24, R24, R3 ;  /* 0x0000001818027223 */ /* 0x000fca0000010003 */
[----:B------:R-:W-:-:S13]  /*c030*/  FSETP.GTU.FTZ.AND P0, PT, R2, 0.69999998807907104492, PT ;  /* 0x3f3333330200780b */ /* 0x000fda0003f1c000 */
[----:B------:R-:W-:Y:S05]  /*c040*/  @P0 BRA `(.L_x_669) ;  /* 0x0000000000ac0947 */ /* 0x000fea0003800000 */
[----:B------:R-:W1:Y:S01]  /*c050*/  MUFU.RCP R3, R24 ;  /* 0x0000001800037308 */ /* 0x000e620000001000 */
[----:B------:R-:W-:Y:S07]  /*c060*/  BSSY.RECONVERGENT B3, `(.L_x_670) ;  /* 0x000000d000037945 */ /* 0x000fee0003800200 */
[----:B------:R-:W2:Y:S08]  /*c070*/  MUFU.LG2 R23, R2 ;  /* 0x0000000200177308 */ /* 0x000eb00000000c00 */
[----:B------:R-:W3:Y:S01]  /*c080*/  FCHK P0, R17, R24 ;  /* 0x0000001811007302 */ /* 0x000ee20000000000 */
[----:B-1----:R-:W-:-:S04]  /*c090*/  FFMA R0, -R24, R3, 1 ;  /* 0x3f80000018007423 */ /* 0x002fc80000000103 */
[----:B------:R-:W-:-:S04]  /*c0a0*/  FFMA R0, R3, R0, R3 ;  /* 0x0000000003007223 */ /* 0x000fc80000000003 */
[----:B------:R-:W-:Y:S01]  /*c0b0*/  FFMA R3, R17, R0, RZ ;  /* 0x0000000011037223 */ /* 0x000fe200000000ff */
[----:B--2---:R-:W-:-:S03]  /*c0c0*/  FMUL.FTZ.D2 R23, R23, 0.69314718246459960938 ;  /* 0x3f31721817177820 */ /* 0x004fc60000310000 */
[----:B------:R-:W-:-:S04]  /*c0d0*/  FFMA R4, -R24, R3, R17 ;  /* 0x0000000318047223 */ /* 0x000fc80000000111 */
[----:B------:R-:W-:Y:S01]  /*c0e0*/  FFMA R0, R0, R4, R3 ;  /* 0x0000000400007223 */ /* 0x000fe20000000003 */
[----:B---3--:R-:W-:Y:S06]  /*c0f0*/  @!P0 BRA `(.L_x_671) ;  /* 0x00000000000c8947 */ /* 0x008fec0003800000 */
[----:B------:R-:W-:Y:S02]  /*c100*/  MOV R0, R24 ;  /* 0x0000001800007202 */ /* 0x000fe40000000f00 */
[----:B------:R-:W-:-:S07]  /*c110*/  MOV R2, 0xc130 ;  /* 0x0000c13000027802 */ /* 0x000fce0000000f00 */
[----:B0-----:R-:W-:Y:S05]  /*c120*/  CALL.REL.NOINC `($__internal_62_$__cuda_sm3x_div_rn_ftz_f32_slowpath) ;  /* 0x0000008800047944 */ /* 0x001fea0003c00000 */
.L_x_671:
[----:B0-----:R-:W-:Y:S05]  /*c130*/  BSYNC.RECONVERGENT B3 ;  /* 0x0000000000037941 */ /* 0x001fea0003800200 */
.L_x_670:
        /* <DEDUP_REMOVED lines=28> */
.L_x_669:
[----:B------:R-:W-:Y:S01]  /*c300*/  LOP3.LUT R3, R24, 0xffff0000, RZ, 0xc0, !PT ;  /* 0xffff000018037812 */ /* 0x000fe200078ec0ff */
[----:B------:R-:W-:Y:S01]  /*c310*/  BSSY.RECONVERGENT B0, `(.L_x_672) ;  /* 0x0000040000007945 */ /* 0x000fe20003800200 */
[----:B------:R-:W-:-:S03]  /*c320*/  LOP3.LUT R2, R17, 0xffff0000, RZ, 0xc0, !PT ;  /* 0xffff000011027812 */ /* 0x000fc600078ec0ff */
[--C-:B------:R-:W-:Y:S01]  /*c330*/  FADD.FTZ R25, R24, -R3.reuse ;  /* 0x8000000318197221 */ /* 0x100fe20000010000 */
[----:B------:R-:W-:Y:S01]  /*c340*/  FADD.FTZ R22, R3, R3 ;  /* 0x0000000303167221 */ /* 0x000fe20000010000 */
[--C-:B------:R-:W-:Y:S01]  /*c350*/  FADD.FTZ R7, R17, -R2.reuse ;  /* 0x8000000211077221 */ /* 0x100fe20000010000 */
[C---:B------:R-:W-:Y:S01]  /*c360*/  FADD.FTZ R23, R2.reuse, R2 ;  /* 0x0000000202177221 */ /* 0x040fe20000010000 */
[----:B------:R-:W-:Y:S01]  /*c370*/  FMUL.FTZ R6, R3, R3 ;  /* 0x0000000303067220 */ /* 0x000fe20000410000 */
[----:B------:R-:W-:Y:S01]  /*c380*/  LOP3.LUT R0, R25, 0xffff0000, RZ, 0xc0, !PT ;  /* 0xffff000019007812 */ /* 0x000fe200078ec0ff */
[----:B------:R-:W-:Y:S01]  /*c390*/  FMUL.FTZ R5, R2, R2 ;  /* 0x0000000202057220 */ /* 0x000fe20000410000 */
[----:B------:R-:W-:-:S03]  /*c3a0*/  LOP3.LUT R16, R7, 0xffff0000, RZ, 0xc0, !PT ;  /* 0xffff000007107812 */ /* 0x000fc600078ec0ff */
[--C-:B------:R-:W-:Y:S01]  /*c3b0*/  FADD.FTZ R25, R25, -R0.reuse ;  /* 0x8000000019197221 */ /* 0x100fe20000010000 */
[----:B------:R-:W-:Y:S01]  /*c3c0*/  FADD.FTZ R28, R0, R0 ;  /* 0x00000000001c7221 */ /* 0x000fe20000010000 */
[--C-:B------:R-:W-:Y:S01]  /*c3d0*/  FADD.FTZ R7, R7, -R16.reuse ;  /* 0x8000001007077221 */ /* 0x100fe20000010000 */
[----:B------:R-:W-:Y:S01]  /*c3e0*/  FADD.FTZ R26, R16, R16 ;  /* 0x00000010101a7221 */ /* 0x000fe20000010000 */
[C---:B------:R-:W-:Y:S01]  /*c3f0*/  FMUL.FTZ R4, R0.reuse, R22 ;  /* 0x0000001600047220 */ /* 0x040fe20000410000 */
[----:B------:R-:W-:Y:S01]  /*c400*/  FMUL.FTZ R3, R0, R0 ;  /* 0x0000000000037220 */ /* 0x000fe20000410000 */
[CC--:B------:R-:W-:Y:S01]  /*c410*/  FMUL.FTZ R2, R16.reuse, R23.reuse ;  /* 0x0000001710027220 */ /* 0x0c0fe20000410000 */
[----:B------:R-:W-:Y:S01]  /*c420*/  FMUL.FTZ R0, R16, R16 ;  /* 0x0000001010007220 */ /* 0x000fe20000410000 */
[----:B------:R-:W-:Y:S01]  /*c430*/  FMUL.FTZ R16, R25, R22 ;  /* 0x0000001619107220 */ /* 0x000fe20000410000 */
[----:B------:R-:W-:Y:S01]  /*c440*/  FMUL.FTZ R23, R7, R23 ;  /* 0x0000001707177220 */ /* 0x000fe20000410000 */
[----:B------:R-:W-:Y:S01]  /*c450*/  FMUL.FTZ R22, R25, R28 ;  /* 0x0000001c19167220 */ /* 0x000fe20000410000 */
[----:B------:R-:W-:Y:S01]  /*c460*/  FMUL.FTZ R26, R7, R26 ;  /* 0x0000001a071a7220 */ /* 0x000fe20000410000 */
[----:B------:R-:W-:Y:S01]  /*c470*/  FMUL.FTZ R25, R25, R25 ;  /* 0x0000001919197220 */ /* 0x000fe20000410000 */
[----:B------:R-:W-:-:S07]  /*c480*/  FMUL.FTZ R7, R7, R7 ;  /* 0x0000000707077220 */ /* 0x000fce0000410000 */
.L_x_673:
        /* <DEDUP_REMOVED lines=37> */
[----:B------:R-:W-:Y:S02]  /*c6e0*/  PLOP3.LUT P4, PT, P4, P1, P0, 0x80, 0x0 ;  /* 0x000000000000781c */ /* 0x000fe40002783000 */
[----:B------:R-:W-:-:S11]  /*c6f0*/  MOV R7, R27 ;  /* 0x0000001b00077202 */ /* 0x000fd60000000f00 */
[----:B------:R-:W-:Y:S05]  /*c700*/  @!P4 BRA `(.L_x_673) ;  /* 0xfffffffc0060c947 */ /* 0x000fea000383ffff */
[----:B0-----:R-:W-:Y:S05]  /*c710*/  BSYNC.RECONVERGENT B0 ;  /* 0x0000000000007941 */ /* 0x001fea0003800200 */
.L_x_672:
[----:B------:R-:W-:Y:S01]  /*c720*/  FADD.FTZ R6, R6, -1 ;  /* 0xbf80000006067421 */ /* 0x000fe20000010000 */
[----:B------:R-:W-:Y:S01]  /*c730*/  FCHK P3, R17, R24 ;  /* 0x0000001811007302 */ /* 0x000fe20000060000 */
[----:B------:R-:W-:Y:S01]  /*c740*/  BSSY.RECONVERGENT B3, `(.L_x_674) ;  /* 0x0000035000037945 */ /* 0x000fe20003800200 */
[----:B------:R-:W-:Y:S01]  /*c750*/  FSETP.GEU.FTZ.AND P2, PT, |R12|, |R13|, PT ;  /* 0x4000000d0c00720b */ /* 0x000fe20003f5e200 */
[----:B------:R-:W-:-:S04]  /*c760*/  FADD.FTZ R5, R5, R6 ;  /* 0x0000000605057221 */ /* 0x000fc80000010000 */
[----:B------:R-:W-:Y:S01]  /*c770*/  FADD.FTZ R5, R4, R5 ;  /* 0x0000000504057221 */ /* 0x000fe20000010000 */
[----:B------:R-:W-:-:S03]  /*c780*/  HFMA2 R4, -RZ, RZ, 1.625, 0 ;  /* 0x3e800000ff047431 */ /* 0x000fc600000001ff */
[----:B------:R-:W-:Y:S01]  /*c790*/  FADD.FTZ R2, R2, R5 ;  /* 0x0000000502027221 */ /* 0x000fe20000010000 */
[----:B------:R-:W-:-:S03]  /*c7a0*/  MOV R5, 0x3d39bf78 ;  /* 0x3d39bf7800057802 */ /* 0x000fc60000000f00 */
[----:B------:R-:W-:-:S04]  /*c7b0*/  FADD.FTZ R3, R3, R2 ;  /* 0x0000000203037221 */ /* 0x000fc80000010000 */
[----:B------:R-:W-:-:S04]  /*c7c0*/  FADD.FTZ R3, R0, R3 ;  /* 0x0000000300037221 */ /* 0x000fc80000010000 */
[----:B------:R-:W-:-:S04]  /*c7d0*/  FADD.FTZ R16, R16, R3 ;  /* 0x0000000310107221 */ /* 0x000fc80000010000 */
        /* <DEDUP_REMOVED lines=41> */
[----:B------:R-:W-:Y:S05]  /*ca70*/  CALL.REL.NOINC `($__internal_62_$__cuda_sm3x_div_rn_ftz_f32_slowpath) ;  /* 0x0000007c00b07944 */ /* 0x000fea0003c00000 */
[----:B------:R-:W-:-:S07]  /*ca80*/  MOV R2, R0 ;  /* 0x0000000000027202 */ /* 0x000fce0000000f00 */
.L_x_675:
[----:B------:R-:W-:Y:S05]  /*ca90*/  BSYNC.RECONVERGENT B3 ;  /* 0x0000000000037941 */ /* 0x000fea0003800200 */
.L_x_674:
        /* <DEDUP_REMOVED lines=27> */
.L_x_653:
[----:B------:R-:W-:Y:S05]  /*cc50*/  BSYNC.RECONVERGENT B2 ;  /* 0x0000000000027941 */ /* 0x000fea0003800200 */
.L_x_649:
        /* <DEDUP_REMOVED lines=24> */
.L_x_678:
        /* <DEDUP_REMOVED lines=27> */
.L_x_679:
[----:B--2---:R-:W-:Y:S01]  /*cf90*/  FMUL.RZ R0, R13, 0.15915493667125701904 ;  /* 0x3e22f9830d007820 */ /* 0x004fe2000040c000 */
[----:B------:R-:W-:-:S03]  /*cfa0*/  FMUL.FTZ R23, R23, 1.4426950216293334961 ;  /* 0x3fb8aa3b17177820 */ /* 0x000fc60000410000 */
[----:B---3--:R-:W0:Y:S08]  /*cfb0*/  MUFU.COS R12, R0 ;  /* 0x00000000000c7308 */ /* 0x008e300000000000 */
[----:B------:R-:W1:Y:S08]  /*cfc0*/  MUFU.SIN R2, R0 ;  /* 0x0000000000027308 */ /* 0x000e700000000400 */
[----:B------:R-:W0:Y:S02]  /*cfd0*/  MUFU.EX2 R23, R23 ;  /* 0x0000001700177308 */ /* 0x000e240000000800 */
[C---:B0-----:R-:W-:Y:S01]  /*cfe0*/  FMUL.FTZ R12, R23.reuse, R12 ;  /* 0x0000000c170c7220 */ /* 0x041fe20000410000 */
[----:B-1----:R-:W-:-:S07]  /*cff0*/  FMUL.FTZ R13, R23, R2 ;  /* 0x00000002170d7220 */ /* 0x002fce0000410000 */
.L_x_677:
[----:B------:R-:W-:Y:S05]  /*d000*/  BSYNC.RECONVERGENT B0 ;  /* 0x0000000000007941 */ /* 0x000fea0003800200 */
.L_x_676:
        /* <DEDUP_REMOVED lines=9> */
[----:B------:R-:W-:Y:S02]  /*d0a0*/  FSEL R24, R5, R0, !P2 ;  /* 0x0000000005187208 */ /* 0x000fe40005000000 */
[----:B------:R-:W-:-:S13]  /*d0b0*/  FSETP.GT.FTZ.AND P0, PT, R17, 9.99999979021476795361e+33, PT ;  /* 0x77f684df1100780b */ /* 0x000fda0003f14000 */
        /* <DEDUP_REMOVED lines=56> */
.L_x_687:
[----:B------:R-:W-:Y:S05]  /*d440*/  BSYNC.RECONVERGENT B3 ;  /* 0x0000000000037941 */ /* 0x000fea0003800200 */
.L_x_686:
        /* <DEDUP_REMOVED lines=28> */
.L_x_685:
        /* <DEDUP_REMOVED lines=18> */
.L_x_691:
[----:B------:R-:W-:Y:S05]  /*d730*/  BSYNC.RECONVERGENT B3 ;  /* 0x0000000000037941 */ /* 0x000fea0003800200 */
.L_x_690:
        /* <DEDUP_REMOVED lines=28> */
.L_x_689:
        /* <DEDUP_REMOVED lines=25> */
.L_x_693:
        /* <DEDUP_REMOVED lines=40> */
[----:B------:R-:W-:Y:S05]  /*dd10*/  BSYNC.RECONVERGENT B0 ;  /* 0x0000000000007941 */ /* 0x000fea0003800200 */
.L_x_692:
        /* <DEDUP_REMOVED lines=53> */
[----:B0-23--:R-:W-:Y:S05]  /*e070*/  CALL.REL.NOINC `($__internal_62_$__cuda_sm3x_div_rn_ftz_f32_slowpath) ;  /* 0x0000006800307944 */ /* 0x00dfea0003c00000 */
[----:B------:R-:W-:-:S07]  /*e080*/  MOV R2, R0 ;  /* 0x0000000000027202 */ /* 0x000fce0000000f00 */
.L_x_695:
[----:B------:R-:W-:Y:S05]  /*e090*/  BSYNC.RECONVERGENT B3 ;  /* 0x0000000000037941 */ /* 0x000fea0003800200 */
.L_x_694:
        /* <DEDUP_REMOVED lines=28> */
.L_x_684:
        /* <DEDUP_REMOVED lines=28> */
.L_x_697:
[----:B------:R-:W-:Y:S05]  /*e420*/  BSYNC.RECONVERGENT B3 ;  /* 0x0000000000037941 */ /* 0x000fea0003800200 */
.L_x_696:
        /* <DEDUP_REMOVED lines=28> */
.L_x_683:
        /* <DEDUP_REMOVED lines=15> */
[----:B------:R-:W-:Y:S02]  /*e6e0*/  MOV R4, 0x3f800000 ;  /* 0x3f80000000047802 */ /* 0x000fe40000000f00 */
[----:B------:R-:W-:Y:S01]  /*e6f0*/  @P1 FSETP.NEU.FTZ.AND P3, PT, R0, RZ, PT ;  /* 0x000000ff0000120b */ /* 0x000fe20003f7d000 */
[----:B------:R-:W-:Y:S01]  /*e700*/  FADD.FTZ R2, R2, R5 ;  /* 0x0000000502027221 */ /* 0x000fe20000010000 */
[----:B------:R-:W-:-:S03]  /*e710*/  FMUL.FTZ R3, R3, 1.1920928955078125e-07 ;  /* 0x3400000003037820 */ /* 0x000fc60000410000 */
[----:B------:R-:W-:Y:S01]  /*e720*/  FFMA.FTZ R5, R2, -R7, 0.10546888411045074463 ;  /* 0x3dd8001202057423 */ /* 0x000fe20000010807 */
[----:B------:R-:W-:-:S03]  /*e730*/  FFMA R7, R4, -1, R4 ;  /* 0xbf80000004077823 */ /* 0x000fc60000000004 */
[----:B------:R-:W-:Y:S01]  /*e740*/  FFMA.FTZ R5, R2, R5, -0.13229703903198242188 ;  /* 0xbe0778e002057423 */ /* 0x000fe20000010005 */
[----:B------:R-:W-:-:S03]  /*e750*/  FFMA R6, R7, R4, 1 ;  /* 0x3f80000007067423 */ /* 0x000fc60000000004 */
[----:B------:R-:W-:Y:S01]  /*e760*/  FFMA.FTZ R5, R2, R5, 0.14491446316242218018 ;  /* 0x3e14647502057423 */ /* 0x000fe20000010005 */
[----:B------:R-:W-:-:S03]  /*e770*/  FFMA R4, R17, R6, RZ ;  /* 0x0000000611047223 */ /* 0x000fc600000000ff */
        /* <DEDUP_REMOVED lines=9> */
[----:B------:R-:W-:Y:S01]  /*e810*/  FFMA R3, R4, -1, R17 ;  /* 0xbf80000004037823 */ /* 0x000fe20000000011 */
[----:B------:R-:W-:Y:S01]  /*e820*/  @P0 FFMA.FTZ R2, R0, R5, +INF ;  /* 0x7f80000000020423 */ /* 0x000fe20000010005 */
[----:B------:R-:W1:Y:S02]  /*e830*/  FCHK P0, R17, 1 ;  /* 0x3f80000011007902 */ /* 0x000e640000000000 */
[----:B------:R-:W-:Y:S02]  /*e840*/  FFMA R0, R3, R6, R4 ;  /* 0x0000000603007223 */ /* 0x000fe40000000004 */
[----:B------:R-:W-:-:S05]  /*e850*/  @P1 FSEL R2, R2, -RZ, P3 ;  /* 0x800000ff02021208 */ /* 0x000fca0001800000 */
[----:B------:R-:W-:Y:S01]  /*e860*/  FMUL.FTZ R23, R2, 0.5 ;  /* 0x3f00000002177820 */ /* 0x000fe20000410000 */
[----:B-1----:R-:W-:Y:S06]  /*e870*/  @!P0 BRA `(.L_x_700) ;  /* 0x00000000000c8947 */ /* 0x002fec0003800000 */
[----:B------:R-:W-:Y:S02]  /*e880*/  MOV R0, 0x3f800000 ;  /* 0x3f80000000007802 */ /* 0x000fe40000000f00 */
[----:B------:R-:W-:-:S07]  /*e890*/  MOV R2, 0xe8b0 ;  /* 0x0000e8b000027802 */ /* 0x000fce0000000f00 */
[----:B0-23--:R-:W-:Y:S05]  /*e8a0*/  CALL.REL.NOINC `($__internal_62_$__cuda_sm3x_div_rn_ftz_f32_slowpath) ;  /* 0x0000006000247944 */ /* 0x00dfea0003c00000 */
.L_x_700:
[----:B------:R-:W-:Y:S05]  /*e8b0*/  BSYNC.RECONVERGENT B3 ;  /* 0x0000000000037941 */ /* 0x000fea0003800200 */
.L_x_699:
        /* <DEDUP_REMOVED lines=26> */
.L_x_698:
        /* <DEDUP_REMOVED lines=13> */
[----:B0-23--:R-:W-:Y:S05]  /*eb30*/  CALL.REL.NOINC `($__internal_62_$__cuda_sm3x_div_rn_ftz_f32_slowpath) ;  /* 0x0000005c00807944 */ /* 0x00dfea0003c00000 */
.L_x_702:
[----:B------:R-:W-:Y:S05]  /*eb40*/  BSYNC.RECONVERGENT B3 ;  /* 0x0000000000037941 */ /* 0x000fea0003800200 */
.L_x_701:
        /* <DEDUP_REMOVED lines=26> */
.L_x_682:
[----:B------:R-:W-:Y:S01]  /*ecf0*/  FMUL.FTZ R0, R14, 0.36787945032119750977 ;  /* 0x3ebc5ab20e007820 */ /* 0x000fe20000410000 */
[----:B------:R-:W-:Y:S01]  /*ed00*/  FMUL.FTZ R2, R15, 0.36787945032119750977 ;  /* 0x3ebc5ab20f027820 */ /* 0x000fe20000410000 */
[----:B------:R-:W-:Y:S01]  /*ed10*/  HFMA2 R23, -RZ, RZ, 1.875, 0 ;  /* 0x3f800000ff177431 */ /* 0x000fe200000001ff */
        /* <DEDUP_REMOVED lines=30> */
.L_x_704:
[----:B------:R-:W-:Y:S05]  /*ef00*/  BSYNC.RECONVERGENT B3 ;  /* 0x0000000000037941 */ /* 0x000fea0003800200 */
.L_x_703:
[----:B------:R-:W-:Y:S01]  /*ef10*/  MOV R3, 0x3b33710b ;  /* 0x3b33710b00037802 */ /* 0x000fe20000000f00 */
[----:B------:R-:W-:Y:S01]  /*ef20*/  FMUL.FTZ R2, R0, R0 ;  /* 0x0000000000027220 */ /* 0x000fe20000410000 */
[----:B------:R-:W-:Y:S01]  /*ef30*/  HFMA2 R5, -RZ, RZ, 1.857421875, -1409 ;  /* 0x3f6ee581ff057431 */ /* 0x000fe200000001ff */
[----:B------:R-:W-:Y:S02]  /*ef40*/  ISETP.GE.AND P0, PT, R14, RZ, PT ;  /* 0x000000ff0e00720c */ /* 0x000fe40003f06270 */
        /* <DEDUP_REMOVED lines=24> */
.L_x_681:
        /* <DEDUP_REMOVED lines=15> */
[----:B------:R-:W-:Y:S01]  /*f1c0*/  @P0 FFMA.FTZ R5, R0, R0, R5 ;  /* 0x0000000000050223 */ /* 0x000fe20000010005 */
[----:B----4-:R-:W-:-:S03]  /*f1d0*/  FFMA R0, -R24, R7, 1 ;  /* 0x3f80000018007423 */ /* 0x010fc60000000107 */
[----:B------:R-:W-:Y:S01]  /*f1e0*/  @P0 FMUL.FTZ R3, R5, 0.0625 ;  /* 0x3d80000005030820 */ /* 0x000fe20000410000 */
        /* <DEDUP_REMOVED lines=10> */
[----:B0-23--:R-:W-:Y:S05]  /*f290*/  CALL.REL.NOINC `($__internal_62_$__cuda_sm3x_div_rn_ftz_f32_slowpath) ;  /* 0x0000005400a87944 */ /* 0x00dfea0003c00000 */
.L_x_706:
[----:B------:R-:W-:Y:S05]  /*f2a0*/  BSYNC.RECONVERGENT B3 ;  /* 0x0000000000037941 */ /* 0x000fea0003800200 */
.L_x_705:
        /* <DEDUP_REMOVED lines=27> */
.L_x_688:
[----:B------:R-:W-:Y:S05]  /*f460*/  BSYNC.RECONVERGENT B2 ;  /* 0x0000000000027941 */ /* 0x000fea0003800200 */
.L_x_680:
        /* <DEDUP_REMOVED lines=45> */
.L_x_710:
        /* <DEDUP_REMOVED lines=8> */
.L_x_709:
[----:B------:R-:W-:-:S04]  /*f7c0*/  FMUL.RZ R0, R15, 0.15915493667125701904 ;  /* 0x3e22f9830f007820 */ /* 0x000fc8000040c000 */
[----:B------:R1:W4:Y:S08]  /*f7d0*/  MUFU.COS R14, R0 ;  /* 0x00000000000e7308 */ /* 0x0003300000000000 */
[----:B------:R1:W0:Y:S01]  /*f7e0*/  MUFU.SIN R15, R0 ;  /* 0x00000000000f7308 */ /* 0x0002220000000400 */
[----:B------:R-:W-:Y:S05]  /*f7f0*/  BRA `(.L_x_711) ;  /* 0x0000000000087947 */ /* 0x000fea0003800000 */
.L_x_708:
[----:B------:R-:W-:-:S06]  /*f800*/  FMUL.FTZ R14, R23, 1.4426950216293334961 ;  /* 0x3fb8aa3b170e7820 */ /* 0x000fcc0000410000 */
[----:B------:R-:W1:Y:S02]  /*f810*/  MUFU.EX2 R14, R14 ;  /* 0x0000000e000e7308 */ /* 0x000e640000000800 */
.L_x_711:
[----:B------:R-:W-:Y:S05]  /*f820*/  BSYNC.RECONVERGENT B0 ;  /* 0x0000000000007941 */ /* 0x000fea0003800200 */
.L_x_707:
        /* <DEDUP_REMOVED lines=67> */
.L_x_719:
[----:B------:R-:W-:Y:S05]  /*fc60*/  BSYNC.RECONVERGENT B3 ;  /* 0x0000000000037941 */ /* 0x000fea0003800200 */
.L_x_718:
        /* <DEDUP_REMOVED lines=28> */
.L_x_717:
        /* <DEDUP_REMOVED lines=18> */
.L_x_723:
[----:B------:R-:W-:Y:S05]  /*ff50*/  BSYNC.RECONVERGENT B3 ;  /* 0x0000000000037941 */ /* 0x000fea0003800200 */
.L_x_722:
        /* <DEDUP_REMOVED lines=28> */
.L_x_721:
        /* <DEDUP_REMOVED lines=25> */
.L_x_725:
        /* <DEDUP_REMOVED lines=41> */
.L_x_724:
        /* <DEDUP_REMOVED lines=53> */
[----:B0-234-:R-:W-:Y:S05]  /*10890*/  CALL.REL.NOINC `($__internal_62_$__cuda_sm3x_div_rn_ftz_f32_slowpath) ;  /* 0x0000004000287944 */ /* 0x01dfea0003c00000 */
[----:B------:R-:W-:-:S07]  /*108a0*/  MOV R2, R0 ;  /* 0x0000000000027202 */ /* 0x000fce0000000f00 */
.L_x_727:
[----:B------:R-:W-:Y:S05]  /*108b0*/  BSYNC.RECONVERGENT B3 ;  /* 0x0000000000037941 */ /* 0x000fea0003800200 */
.L_x_726:
        /* <DEDUP_REMOVED lines=28> */
.L_x_716:
        /* <DEDUP_REMOVED lines=28> */
.L_x_729:
[----:B------:R-:W-:Y:S05]  /*10c40*/  BSYNC.RECONVERGENT B3 ;  /* 0x0000000000037941 */ /* 0x000fea0003800200 */
.L_x_728:
        /* <DEDUP_REMOVED lines=28> */
.L_x_715:
        /* <DEDUP_REMOVED lines=43> */
[----:B0-234-:R-:W-:Y:S05]  /*110c0*/  CALL.REL.NOINC `($__internal_62_$__cuda_sm3x_div_rn_ftz_f32_slowpath) ;  /* 0x00000038001c7944 */ /* 0x01dfea0003c00000 */
.L_x_732:
[----:B------:R-:W-:Y:S05]  /*110d0*/  BSYNC.RECONVERGENT B3 ;  /* 0x0000000000037941 */ /* 0x000fea0003800200 */
.L_x_731:
        /* <DEDUP_REMOVED lines=26> */
.L_x_730:
        /* <DEDUP_REMOVED lines=13> */
[----:B0-234-:R-:W-:Y:S05]  /*11350*/  CALL.REL.NOINC `($__internal_62_$__cuda_sm3x_div_rn_ftz_f32_slowpath) ;  /* 0x0000003400787944 */ /* 0x01dfea0003c00000 */
.L_x_734:
[----:B------:R-:W-:Y:S05]  /*11360*/  BSYNC.RECONVERGENT B3 ;  /* 0x0000000000037941 */ /* 0x000fea0003800200 */
.L_x_733:
        /* <DEDUP_REMOVED lines=26> */
.L_x_714:
        /* <DEDUP_REMOVED lines=33> */
.L_x_736:
[----:B------:R-:W-:Y:S05]  /*11720*/  BSYNC.RECONVERGENT B3 ;  /* 0x0000000000037941 */ /* 0x000fea0003800200 */
.L_x_735:
        /* <DEDUP_REMOVED lines=28> */
.L_x_713:
        /* <DEDUP_REMOVED lines=15> */
[----:B------:R-:W-:Y:S01]  /*119e0*/  @P0 FFMA.FTZ R5, R0, R0, R5 ;  /* 0x0000000000050223 */ /* 0x000fe20000010005 */
[----:B-----5:R-:W-:-:S03]  /*119f0*/  FFMA R0, -R24, R7, 1 ;  /* 0x3f80000018007423 */ /* 0x020fc60000000107 */
        /* <DEDUP_REMOVED lines=11> */
[----:B0-234-:R-:W-:Y:S05]  /*11ab0*/  CALL.REL.NOINC `($__internal_62_$__cuda_sm3x_div_rn_ftz_f32_slowpath) ;  /* 0x0000002c00a07944 */ /* 0x01dfea0003c00000 */
.L_x_738:
[----:B------:R-:W-:Y:S05]  /*11ac0*/  BSYNC.RECONVERGENT B3 ;  /* 0x0000000000037941 */ /* 0x000fea0003800200 */
.L_x_737:
        /* <DEDUP_REMOVED lines=27> */
.L_x_720:
[----:B------:R-:W-:Y:S05]  /*11c80*/  BSYNC.RECONVERGENT B2 ;  /* 0x0000000000027941 */ /* 0x000fea0003800200 */
.L_x_712:
        /* <DEDUP_REMOVED lines=45> */
.L_x_742:
        /* <DEDUP_REMOVED lines=8> */
.L_x_741:
[----:B------:R-:W-:-:S04]  /*11fe0*/  FMUL.RZ R0, R9, 0.15915493667125701904 ;  /* 0x3e22f98309007820 */ /* 0x000fc8000040c000 */
[----:B------:R1:W0:Y:S08]  /*11ff0*/  MUFU.COS R8, R0 ;  /* 0x0000000000087308 */ /* 0x0002300000000000 */
[----:B------:R1:W0:Y:S01]  /*12000*/  MUFU.SIN R9, R0 ;  /* 0x0000000000097308 */ /* 0x0002220000000400 */
[----:B------:R-:W-:Y:S05]  /*12010*/  BRA `(.L_x_743) ;  /* 0x0000000000087947 */ /* 0x000fea0003800000 */
.L_x_740:
[----:B------:R-:W-:-:S06]  /*12020*/  FMUL.FTZ R8, R23, 1.4426950216293334961 ;  /* 0x3fb8aa3b17087820 */ /* 0x000fcc0000410000 */
[----:B------:R-:W1:Y:S02]  /*12030*/  MUFU.EX2 R8, R8 ;  /* 0x0000000800087308 */ /* 0x000e640000000800 */
.L_x_743:
[----:B------:R-:W-:Y:S05]  /*12040*/  BSYNC.RECONVERGENT B0 ;  /* 0x0000000000007941 */ /* 0x000fea0003800200 */
.L_x_739:
        /* <DEDUP_REMOVED lines=67> */
.L_x_751:
[----:B------:R-:W-:Y:S05]  /*12480*/  BSYNC.RECONVERGENT B3 ;  /* 0x0000000000037941 */ /* 0x000fea0003800200 */
.L_x_750:
        /* <DEDUP_REMOVED lines=28> */
.L_x_749:
        /* <DEDUP_REMOVED lines=18> */
.L_x_755:
[----:B------:R-:W-:Y:S05]  /*12770*/  BSYNC.RECONVERGENT B3 ;  /* 0x0000000000037941 */ /* 0x000fea0003800200 */
.L_x_754:
        /* <DEDUP_REMOVED lines=28> */
.L_x_753:
        /* <DEDUP_REMOVED lines=25> */
.L_x_757:
        /* <DEDUP_REMOVED lines=41> */
.L_x_756:
        /* <DEDUP_REMOVED lines=55> */
.L_x_759:
[----:B------:R-:W-:Y:S05]  /*130d0*/  BSYNC.RECONVERGENT B3 ;  /* 0x0000000000037941 */ /* 0x000fea0003800200 */
.L_x_758:
        /* <DEDUP_REMOVED lines=28> */
.L_x_748:
        /* <DEDUP_REMOVED lines=28> */
.L_x_761:
[----:B------:R-:W-:Y:S05]  /*13460*/  BSYNC.RECONVERGENT B3 ;  /* 0x0000000000037941 */ /* 0x000fea0003800200 */
.L_x_760:
        /* <DEDUP_REMOVED lines=28> */
.L_x_747:
        /* <DEDUP_REMOVED lines=44> */
.L_x_764:
[----:B------:R-:W-:Y:S05]  /*138f0*/  BSYNC.RECONVERGENT B3 ;  /* 0x0000000000037941 */ /* 0x000fea0003800200 */
.L_x_763:
        /* <DEDUP_REMOVED lines=26> */
.L_x_762:
        /* <DEDUP_REMOVED lines=14> */
.L_x_766:
[----:B------:R-:W-:Y:S05]  /*13b80*/  BSYNC.RECONVERGENT B3 ;  /* 0x0000000000037941 */ /* 0x000fea0003800200 */
.L_x_765:
        /* <DEDUP_REMOVED lines=26> */
.L_x_746:
        /* <DEDUP_REMOVED lines=33> */
.L_x_768:
[----:B------:R-:W-:Y:S05]  /*13f40*/  BSYNC.RECONVERGENT B3 ;  /* 0x0000000000037941 */ /* 0x000fea0003800200 */
.L_x_767:
        /* <DEDUP_REMOVED lines=28> */
.L_x_745:
        /* <DEDUP_REMOVED lines=29> */
.L_x_770:
[----:B------:R-:W-:Y:S05]  /*142e0*/  BSYNC.RECONVERGENT B3 ;  /* 0x0000000000037941 */ /* 0x000fea0003800200 */
.L_x_769:
        /* <DEDUP_REMOVED lines=27> */
.L_x_752:
[----:B------:R-:W-:Y:S05]  /*144a0*/  BSYNC.RECONVERGENT B2 ;  /* 0x0000000000027941 */ /* 0x000fea0003800200 */
.L_x_744:
        /* <DEDUP_REMOVED lines=45> */
.L_x_774:
        /* <DEDUP_REMOVED lines=8> */
.L_x_773:
[----:B------:R-:W-:-:S04]  /*14800*/  FMUL.RZ R0, R11, 0.15915493667125701904 ;  /* 0x3e22f9830b007820 */ /* 0x000fc8000040c000 */
[----:B------:R1:W0:Y:S08]  /*14810*/  MUFU.COS R10, R0 ;  /* 0x00000000000a7308 */ /* 0x0002300000000000 */
[----:B------:R1:W0:Y:S01]  /*14820*/  MUFU.SIN R11, R0 ;  /* 0x00000000000b7308 */ /* 0x0002220000000400 */
[----:B------:R-:W-:Y:S05]  /*14830*/  BRA `(.L_x_775) ;  /* 0x0000000000087947 */ /* 0x000fea0003800000 */
.L_x_772:
[----:B------:R-:W-:-:S06]  /*14840*/  FMUL.FTZ R10, R23, 1.4426950216293334961 ;  /* 0x3fb8aa3b170a7820 */ /* 0x000fcc0000410000 */
[----:B------:R-:W1:Y:S02]  /*14850*/  MUFU.EX2 R10, R10 ;  /* 0x0000000a000a7308 */ /* 0x000e640000000800 */
.L_x_775:
[----:B------:R-:W-:Y:S05]  /*14860*/  BSYNC.RECONVERGENT B0 ;  /* 0x0000000000007941 */ /* 0x000fea0003800200 */
.L_x_771:
[----:B------:R-:W-:-:S04]  /*14870*/  IADD3 R18, P0, PT, R18, UR8, RZ ;  /* 0x0000000812127c10 */ /* 0x000fc8000ff1e0ff */
[----:B------:R-:W-:Y:S02]  /*14880*/  IADD3.X R19, PT, PT, R19, UR9, RZ, P0, !PT ;  /* 0x0000000913137c10 */ /* 0x000fe400087fe4ff */
[----:B------:R-:W-:-:S03]  /*14890*/  IADD3 R21, P0, PT, R21, UR5, RZ ;  /* 0x0000000515157c10 */ /* 0x000fc6000ff1e0ff */
[----:B01234-:R1:W-:Y:S01]  /*148a0*/  STG.E.ENL2.256 desc[UR16][R18.64], R12, R8 ;  /* 0xf800000c1208797f */ /* 0x01f3e2000f121810 */
[C---:B------:R-:W-:Y:S02]  /*148b0*/  SHF.L.U32 R0, R21.reuse, 0x2, RZ ;  /* 0x0000000215007819 */ /* 0x040fe400000006ff */
[----:B------:R-:W-:Y:S02]  /*148c0*/  IADD3.X R20, PT, PT, RZ, R20, RZ, P0, !PT ;  /* 0x00000014ff147210 */ /* 0x000fe400007fe4ff */
[----:B------:R-:W-:Y:S02]  /*148d0*/  ISETP.LT.U32.AND P1, PT, R0, UR15, PT ;  /* 0x0000000f00007c0c */ /* 0x000fe4000bf21070 */
[C---:B------:R-:W-:Y:S02]  /*148e0*/  LOP3.LUT P0, RZ, R21.reuse, 0xffffc000, RZ, 0xc0, !PT ;  /* 0xffffc00015ff7812 */ /* 0x040fe4000780c0ff */
[----:B------:R-:W-:Y:S02]  /*148f0*/  SHF.L.U64.HI R0, R21, 0x2, R20 ;  /* 0x0000000215007819 */ /* 0x000fe40000010214 */
[----:B------:R-:W-:-:S02]  /*14900*/  LOP3.LUT P0, RZ, R20, 0x3fffffff, RZ, 0xc0, P0 ;  /* 0x3fffffff14ff7812 */ /* 0x000fc4000000c0ff */
[----:B------:R-:W-:-:S13]  /*14910*/  ISETP.LT.AND.EX P1, PT, R0, UR4, PT, P1 ;  /* 0x0000000400007c0c */ /* 0x000fda000bf21310 */
[----:B-1----:R-:W-:Y:S05]  /*14920*/  @!P0 BRA P1, `(.L_x_776) ;  /* 0xffffff5c00ac8947 */ /* 0x002fea000083ffff */
[----:B------:R-:W-:Y:S05]  /*14930*/  EXIT ;  /* 0x000000000000794d */ /* 0x000fea0003800000 */
        .weak           $__internal_62_$__cuda_sm3x_div_rn_ftz_f32_slowpath
        .type           $__internal_62_$__cuda_sm3x_div_rn_ftz_f32_slowpath,@function
        .size           $__internal_62_$__cuda_sm3x_div_rn_ftz_f32_slowpath,(.L_x_4222 - $__internal_62_$__cuda_sm3x_div_rn_ftz_f32_slowpath)
$__internal_62_$__cuda_sm3x_div_rn_ftz_f32_slowpath:
[----:B------:R-:W-:Y:S01]  /*14940*/  SHF.R.U32.HI R3, RZ, 0x17, R0 ;  /* 0x00000017ff037819 */ /* 0x000fe20000011600 */
[----:B------:R-:W-:Y:S01]  /*14950*/  BSSY.RECONVERGENT B0, `(.L_x_777) ;  /* 0x0000046000007945 */ /* 0x000fe20003800200 */
[----:B------:R-:W-:-:S03]  /*14960*/  SHF.R.U32.HI R4, RZ, 0x17, R17 ;  /* 0x00000017ff047819 */ /* 0x000fc60000011611 */
[----:B------:R-:W-:Y:S01]  /*14970*/  BSSY.RELIABLE B1, `(.L_x_778) ;  /* 0x000001d000017945 */ /* 0x000fe20003800100 */
[----:B------:R-:W-:Y:S02]  /*14980*/  LOP3.LUT R3, R3, 0xff, RZ, 0xc0, !PT ;  /* 0x000000ff03037812 */ /* 0x000fe400078ec0ff */
[----:B------:R-:W-:Y:S02]  /*14990*/  LOP3.LUT R4, R4, 0xff, RZ, 0xc0, !PT ;  /* 0x000000ff04047812 */ /* 0x000fe400078ec0ff */
[----:B------:R-:W-:Y:S02]  /*149a0*/  IADD3 R5, PT, PT, R3, -0x1, RZ ;  /* 0xffffffff03057810 */ /* 0x000fe40007ffe0ff */
[----:B------:R-:W-:Y:S02]  /*149b0*/  IADD3 R6, PT, PT, R4, -0x1, RZ ;  /* 0xffffffff04067810 */ /* 0x000fe40007ffe0ff */
[----:B------:R-:W-:-:S04]  /*149c0*/  ISETP.GT.U32.AND P0, PT, R5, 0xfd, PT ;  /* 0x000000fd0500780c */ /* 0x000fc80003f04070 */
[----:B------:R-:W-:-:S13]  /*149d0*/  ISETP.GT.U32.OR P0, PT, R6, 0xfd, P0 ;  /* 0x000000fd0600780c */ /* 0x000fda0000704470 */
[----:B------:R-:W-:Y:S05]  /*149e0*/  @!P0 BRA `(.L_x_779) ;  /* 0x0000000000548947 */ /* 0x000fea0003800000 */
[----:B------:R-:W-:Y:S02]  /*149f0*/  FSETP.GTU.FTZ.AND P1, PT, |R17|, +INF , PT ;  /* 0x7f8000001100780b */ /* 0x000fe40003f3c200 */
[----:B------:R-:W-:-:S04]  /*14a00*/  FSETP.GTU.FTZ.AND P0, PT, |R0|, +INF , PT ;  /* 0x7f8000000000780b */ /* 0x000fc80003f1c200 */
[----:B------:R-:W-:-:S13]  /*14a10*/  PLOP3.LUT P0, PT, P1, P0, PT, 0xf8, 0x8f ;  /* 0x00000000008f781c */ /* 0x000fda0000f01f70 */
[----:B------:R-:W-:Y:S05]  /*14a20*/  @P0 BREAK.RELIABLE B1 ;  /* 0x0000000000010942 */ /* 0x000fea0003800100 */
[----:B------:R-:W-:Y:S05]  /*14a30*/  @P0 BRA `(.L_x_780) ;  /* 0x0000000000d80947 */ /* 0x000fea0003800000 */
[C---:B------:R-:W-:Y:S02]  /*14a40*/  FSETP.NEU.FTZ.AND P0, PT, R17.reuse, RZ, PT ;  /* 0x000000ff1100720b */ /* 0x040fe40003f1d000 */
[----:B------:R-:W-:Y:S02]  /*14a50*/  FSETP.NEU.FTZ.AND P4, PT, R0, RZ, PT ;  /* 0x000000ff0000720b */ /* 0x000fe40003f9d000 */
[----:B------:R-:W-:-:S11]  /*14a60*/  FSETP.NEU.FTZ.AND P6, PT, R17, RZ, PT ;  /* 0x000000ff1100720b */ /* 0x000fd60003fdd000 */
[----:B------:R-:W-:Y:S05]  /*14a70*/  @!P4 BREAK.RELIABLE !P0, B1 ;  /* 0x000000000001c942 */ /* 0x000fea0004000100 */
[----:B------:R-:W-:Y:S05]  /*14a80*/  @!P4 BRA !P0, `(.L_x_781) ;  /* 0x0000000000bcc947 */ /* 0x000fea0004000000 */
[C---:B------:R-:W-:Y:S02]  /*14a90*/  FSETP.NEU.FTZ.AND P0, PT, |R17|.reuse, +INF , PT ;  /* 0x7f8000001100780b */ /* 0x040fe40003f1d200 */
[----:B------:R-:W-:Y:S02]  /*14aa0*/  FSETP.NEU.FTZ.AND P3, PT, |R0|, +INF , PT ;  /* 0x7f8000000000780b */ /* 0x000fe40003f7d200 */
[----:B------:R-:W-:-:S11]  /*14ab0*/  FSETP.NEU.FTZ.AND P5, PT, |R17|, +INF , PT ;  /* 0x7f8000001100780b */ /* 0x000fd60003fbd200 */
[----:B------:R-:W-:Y:S05]  /*14ac0*/  @!P3 BREAK.RELIABLE !P0, B1 ;  /* 0x000000000001b942 */ /* 0x000fea0004000100 */
[----:B------:R-:W-:Y:S05]  /*14ad0*/  @!P3 BRA !P0, `(.L_x_781) ;  /* 0x0000000000a8b947 */ /* 0x000fea0004000000 */
[----:B------:R-:W-:-:S13]  /*14ae0*/  PLOP3.LUT P0, PT, P3, P6, PT, 0x2f, 0xf2 ;  /* 0x0000000000f2781c */ /* 0x000fda0001f0c577 */
[----:B------:R-:W-:Y:S05]  /*14af0*/  @P0 BREAK.RELIABLE B1 ;  /* 0x0000000000010942 */ /* 0x000fea0003800100 */
[----:B------:R-:W-:Y:S05]  /*14b00*/  @P0 BRA `(.L_x_782) ;  /* 0x0000000000940947 */ /* 0x000fea0003800000 */
[----:B------:R-:W-:-:S13]  /*14b10*/  PLOP3.LUT P0, PT, P5, P4, PT, 0x2f, 0xf2 ;  /* 0x0000000000f2781c */ /* 0x000fda0002f08577 */
[----:B------:R-:W-:Y:S05]  /*14b20*/  @P0 BREAK.RELIABLE B1 ;  /* 0x0000000000010942 */ /* 0x000fea0003800100 */
[----:B------:R-:W-:Y:S05]  /*14b30*/  @P0 BRA `(.L_x_783) ;  /* 0x00000000007c0947 */ /* 0x000fea0003800000 */
.L_x_779:
[----:B------:R-:W-:Y:S05]  /*14b40*/  BSYNC.RELIABLE B1 ;  /* 0x0000000000017941 */ /* 0x000fea0003800100 */
.L_x_778:
[----:B------:R-:W-:Y:S01]  /*14b50*/  IADD3 R3, PT, PT, R3, -0x7f, RZ ;  /* 0xffffff8103037810 */ /* 0x000fe20007ffe0ff */
[----:B------:R-:W-:Y:S01]  /*14b60*/  BSSY.RECONVERGENT B1, `(.L_x_784) ;  /* 0x000001b000017945 */ /* 0x000fe20003800200 */
[----:B------:R-:W-:-:S03]  /*14b70*/  IADD3 R4, PT, PT, R4, -0x7f, RZ ;  /* 0xffffff8104047810 */ /* 0x000fc60007ffe0ff */
[----:B------:R-:W-:Y:S01]  /*14b80*/  IMAD R22, R3, -0x800000, R0 ;  /* 0xff80000003167824 */ /* 0x000fe200078e0200 */
[C---:B------:R-:W-:Y:S01]  /*14b90*/  IADD3 R3, PT, PT, R4.reuse, -R3, RZ ;  /* 0x8000000304037210 */ /* 0x040fe20007ffe0ff */
[----:B------:R-:W-:Y:S02]  /*14ba0*/  IMAD R0, R4, -0x800000, R17 ;  /* 0xff80000004007824 */ /* 0x000fe400078e0211 */
[----:B------:R-:W0:Y:S01]  /*14bb0*/  MUFU.RCP R6, R22 ;  /* 0x0000001600067308 */ /* 0x000e220000001000 */
[----:B------:R-:W-:-:S04]  /*14bc0*/  FADD.FTZ R5, -R22, -RZ ;  /* 0x800000ff16057221 */ /* 0x000fc80000010100 */
[----:B0-----:R-:W-:-:S04]  /*14bd0*/  FFMA R7, R6, R5, 1 ;  /* 0x3f80000006077423 */ /* 0x001fc80000000005 */
[----:B------:R-:W-:-:S04]  /*14be0*/  FFMA R7, R6, R7, R6 ;  /* 0x0000000706077223 */ /* 0x000fc80000000006 */
[----:B------:R-:W-:-:S04]  /*14bf0*/  FFMA R6, R0, R7, RZ ;  /* 0x0000000700067223 */ /* 0x000fc800000000ff */
[----:B------:R-:W-:-:S04]  /*14c00*/  FFMA R16, R5, R6, R0 ;  /* 0x0000000605107223 */ /* 0x000fc80000000000 */
[----:B------:R-:W-:-:S04]  /*14c10*/  FFMA R17, R7, R16, R6 ;  /* 0x0000001007117223 */ /* 0x000fc80000000006 */
[----:B------:R-:W-:-:S04]  /*14c20*/  FFMA R0, R5, R17, R0 ;  /* 0x0000001105007223 */ /* 0x000fc80000000000 */
[----:B------:R-:W-:-:S05]  /*14c30*/  FFMA.FTZ R0, R7, R0, R17 ;  /* 0x0000000007007223 */ /* 0x000fca0000010011 */
[----:B------:R-:W-:-:S04]  /*14c40*/  SHF.R.U32.HI R5, RZ, 0x17, R0 ;  /* 0x00000017ff057819 */ /* 0x000fc80000011600 */
[----:B------:R-:W-:-:S04]  /*14c50*/  LOP3.LUT R4, R5, 0xff, RZ, 0xc0, !PT ;  /* 0x000000ff05047812 */ /* 0x000fc800078ec0ff */
[----:B------:R-:W-:-:S04]  /*14c60*/  IADD3 R4, PT, PT, R4, R3, RZ ;  /* 0x0000000304047210 */ /* 0x000fc80007ffe0ff */
[----:B------:R-:W-:-:S04]  /*14c70*/  IADD3 R5, PT, PT, R4, -0x1, RZ ;  /* 0xffffffff04057810 */ /* 0x000fc80007ffe0ff */
[----:B------:R-:W-:-:S13]  /*14c80*/  ISETP.GE.U32.AND P0, PT, R5, 0xfe, PT ;  /* 0x000000fe0500780c */ /* 0x000fda0003f06070 */
[----:B------:R-:W-:Y:S05]  /*14c90*/  @!P0 BRA `(.L_x_785) ;  /* 0x0000000000188947 */ /* 0x000fea0003800000 */
[----:B------:R-:W-:Y:S02]  /*14ca0*/  ISETP.GT.AND P0, PT, R4, 0xfe, PT ;  /* 0x000000fe0400780c */ /* 0x000fe40003f04270 */
[----:B------:R-:W-:-:S11]  /*14cb0*/  LOP3.LUT R3, R0, 0x80000000, RZ, 0xc0, !PT ;  /* 0x8000000000037812 */ /* 0x000fd600078ec0ff */
[----:B------:R-:W-:-:S04]  /*14cc0*/  @!P0 ISETP.GE.AND P1, PT, R4, 0x1, PT ;  /* 0x000000010400880c */ /* 0x000fc80003f26270 */
[C---:B------:R-:W-:Y:S02]  /*14cd0*/  @!P0 SEL R0, R3.reuse, R0, !P1 ;  /* 0x0000000003008207 */ /* 0x040fe40004800000 */
[----:B------:R-:W-:Y:S01]  /*14ce0*/  @P0 LOP3.LUT R0, R3, 0x7f800000, RZ, 0xfc, !PT ;  /* 0x7f80000003000812 */ /* 0x000fe200078efcff */
[----:B------:R-:W-:Y:S06]  /*14cf0*/  BRA `(.L_x_786) ;  /* 0x0000000000047947 */ /* 0x000fec0003800000 */
.L_x_785:
[----:B------:R-:W-:-:S07]  /*14d00*/  LEA R0, R3, R0, 0x17 ;  /* 0x0000000003007211 */ /* 0x000fce00078eb8ff */
.L_x_786:
[----:B------:R-:W-:Y:S05]  /*14d10*/  BSYNC.RECONVERGENT B1 ;  /* 0x0000000000017941 */ /* 0x000fea0003800200 */
.L_x_784:
[----:B------:R-:W-:Y:S05]  /*14d20*/  BRA `(.L_x_787) ;  /* 0x0000000000207947 */ /* 0x000fea0003800000 */
.L_x_783:
[----:B------:R-:W-:-:S04]  /*14d30*/  LOP3.LUT R17, R0, 0x80000000, R17, 0x48, !PT ;  /* 0x8000000000117812 */ /* 0x000fc800078e4811 */
[----:B------:R-:W-:Y:S01]  /*14d40*/  LOP3.LUT R0, R17, 0x7f800000, RZ, 0xfc, !PT ;  /* 0x7f80000011007812 */ /* 0x000fe200078efcff */
[----:B------:R-:W-:Y:S06]  /*14d50*/  BRA `(.L_x_787) ;  /* 0x0000000000147947 */ /* 0x000fec0003800000 */
.L_x_782:
[----:B------:R-:W-:Y:S01]  /*14d60*/  LOP3.LUT R0, R0, 0x80000000, R17, 0x48, !PT ;  /* 0x8000000000007812 */ /* 0x000fe200078e4811 */
[----:B------:R-:W-:Y:S06]  /*14d70*/  BRA `(.L_x_787) ;  /* 0x00000000000c7947 */ /* 0x000fec0003800000 */
.L_x_781:
[----:B------:R-:W0:Y:S01]  /*14d80*/  MUFU.RSQ R0, -QNAN ;  /* 0xffc0000000007908 */ /* 0x000e220000001400 */
[----:B------:R-:W-:Y:S05]  /*14d90*/  BRA `(.L_x_787) ;  /* 0x0000000000047947 */ /* 0x000fea0003800000 */
.L_x_780:
[----:B------:R-:W-:-:S07]  /*14da0*/  FADD.FTZ R0, R17, R0 ;  /* 0x0000000011007221 */ /* 0x000fce0000010000 */
.L_x_787:
[----:B------:R-:W-:Y:S05]  /*14db0*/  BSYNC.RECONVERGENT B0 ;  /* 0x0000000000007941 */ /* 0x000fea0003800200 */
.L_x_777:
[----:B------:R-:W-:-:S04]  /*14dc0*/  HFMA2 R3, -RZ, RZ, 0, 0 ;  /* 0x00000000ff037431 */ /* 0x000fc800000001ff */
[----:B0-----:R-:W-:Y:S05]  /*14dd0*/  RET.REL.NODEC R2 `(_ZN2at6native61_GLOBAL__N__44eb8e94_28_ForeachBinaryOpScalarList_cu_dda10a6925multi_tensor_apply_kernelINS1_28TensorListScalarListMetadataIN3c107complexIfEELi2EEENS1_25BinaryOpScalarListFunctorIS6_Li2ELi1ELi1EEEJNS1_13power_functorIS6_EEEEEvT_T0_DpT1_) ;  /* 0xfffffeb002887950 */ /* 0x001fea0003c3ffff */
.L_x_788:
        /* <DEDUP_REMOVED lines=10> */
.L_x_4222:


//--------------------- .text._ZN2at6native61_GLOBAL__N__44eb8e94_28_ForeachBinaryOpScalarList_cu_dda10a6925multi_tensor_apply_kernelINS1_28TensorListScalarListMetadataIN3c107complexIdEELi2EEENS1_25BinaryOpScalarListFunctorIS6_Li2ELi1ELi1EEEJNS1_13power_functorIS6_EEEEEvT_T0_DpT1_ --------------------------
	.section	.text._ZN2at6native61_GLOBAL__N__44eb8e94_28_ForeachBinaryOpScalarList_cu_dda10a6925multi_tensor_apply_kernelINS1_28TensorListScalarListMetadataIN3c107complexIdEELi2EEENS1_25BinaryOpScalarListFunctorIS6_Li2ELi1ELi1EEEJNS1_13power_functorIS6_EEEEEvT_T0_DpT1_,"ax",@progbits
	.align	128
.text._ZN2at6native61_GLOBAL__N__44eb8e94_28_ForeachBinaryOpScalarList_cu_dda10a6925multi_tensor_apply_kernelINS1_28TensorListScalarListMetadataIN3c107complexIdEELi2EEENS1_25BinaryOpScalarListFunctorIS6_Li2ELi1ELi1EEEJNS1_13power_functorIS6_EEEEEvT_T0_DpT1_:
        .type           _ZN2at6native61_GLOBAL__N__44eb8e94_28_ForeachBinaryOpScalarList_cu_dda10a6925multi_tensor_apply_kernelINS1_28TensorListScalarListMetadataIN3c107complexIdEELi2EEENS1_25BinaryOpScalarListFunctorIS6_Li2ELi1ELi1EEEJNS1_13power_functorIS6_EEEEEvT_T0_DpT1_,@function
        .size           _ZN2at6native61_GLOBAL__N__44eb8e94_28_ForeachBinaryOpScalarList_cu_dda10a6925multi_tensor_apply_kernelINS1_28TensorListScalarListMetadataIN3c107complexIdEELi2EEENS1_25BinaryOpScalarListFunctorIS6_Li2ELi1ELi1EEEJNS1_13power_functorIS6_EEEEEvT_T0_DpT1_,(.L_x_4224 - _ZN2at6native61_GLOBAL__N__44eb8e94_28_ForeachBinaryOpScalarList_cu_dda10a6925multi_tensor_apply_kernelINS1_28TensorListScalarListMetadataIN3c107complexIdEELi2EEENS1_25BinaryOpScalarListFunctorIS6_Li2ELi1ELi1EEEJNS1_13power_functorIS6_EEEEEvT_T0_DpT1_)
        .other          _ZN2at6native61_GLOBAL__N__44eb8e94_28_ForeachBinaryOpScalarList_cu_dda10a6925multi_tensor_apply_kernelINS1_28TensorListScalarListMetadataIN3c107complexIdEELi2EEENS1_25BinaryOpScalarListFunctorIS6_Li2ELi1ELi1EEEJNS1_13power_functorIS6_EEEEEvT_T0_DpT1_,@"STO_CUDA_ENTRY STV_DEFAULT"
_ZN2at6native61_GLOBAL__N__44eb8e94_28_ForeachBinaryOpScalarList_cu_dda10a6925multi_tensor_apply_kernelINS1_28TensorListScalarListMetadataIN3c107complexIdEELi2EEENS1_25BinaryOpScalarListFunctorIS6_Li2ELi1ELi1EEEJNS1_13power_functorIS6_EEEEEvT_T0_DpT1_:
[----:B------:R-:W0:Y:S08]  /*0000*/  LDC R1, c[0x0][0x37c] ;  /* 0x0000df00ff017b82 */ /* 0x000e300000000800 */
[----:B------:R-:W1:Y:S01]  /*0010*/  S2UR UR4, SR_CTAID.X ;  /* 0x00000000000479c3 */ /* 0x000e620000002500 */
[----:B0-----:R-:W-:Y:S01]  /*0020*/  VIADD R1, R1, 0xffffffd8 ;  /* 0xffffffd801017836 */ /* 0x001fe20000000000 */
[----:B------:R-:W0:Y:S01]  /*0030*/  LDCU.64 UR14, c[0x0][0x358] ;  /* 0x00006b00ff0e77ac */ /* 0x000e220008000a00 */
[----:B-1----:R-:W1:Y:S01]  /*0040*/  LDCU.U8 UR5, c[0x0][UR4+0xce0] ;  /* 0x00019c00040577ac */ /* 0x002e620008000000 */
[----:B------:R-:W-:-:S12]  /*0050*/  UIMAD UR4, UR4, 0x3, UR4 ;  /* 0x00000003040478a4 */ /* 0x000fd8000f8e0204 */
[----:B------:R-:W2:Y:S01]  /*0060*/  LDCU UR11, c[0x0][UR4+0xe20] ;  /* 0x0001c400040b77ac */ /* 0x000ea20008000800 */
[----:B-1----:R-:W-:-:S12]  /*0070*/  USHF.L.U32 UR10, UR5, 0x3, URZ ;  /* 0x00000003050a7899 */ /* 0x002fd800080006ff */
[----:B------:R-:W1:Y:S01]  /*0080*/  LDCU.64 UR4, c[0x0][UR10+0x740] ;  /* 0x0000e8000a0477ac */ /* 0x000e620008000a00 */
[----:B------:R-:W3:Y:S01]  /*0090*/  LDCU.64 UR6, c[0x0][UR10+0x560] ;  /* 0x0000ac000a0677ac */ /* 0x000ee20008000a00 */
[----:B------:R-:W4:Y:S01]  /*00a0*/  LDCU.64 UR8, c[0x0][UR10+0x380] ;  /* 0x000070000a0877ac */ /* 0x000f220008000a00 */
[----:B------:R-:W-:Y:S02]  /*00b0*/  UIADD3 UR10, UPT, UPT, UR10, UR10, URZ ;  /* 0x0000000a0a0a7290 */ /* 0x000fe4000fffe0ff */
[----:B--2---:R-:W-:Y:S02]  /*00c0*/  UIMAD.WIDE UR12, UR11, 0x10000, URZ ;  /* 0x000100000b0c78a5 */ /* 0x004fe4000f8e02ff */
[----:B-1----:R-:W-:Y:S02]  /*00d0*/  ULOP3.LUT UR16, UR4, 0x3, URZ, 0xc0, !UPT ;  /* 0x0000000304107892 */ /* 0x002fe4000f8ec0ff */
[----:B------:R-:W-:Y:S02]  /*00e0*/  UIADD3 UR17, UP1, UPT, UR4, -UR12, URZ ;  /* 0x8000000c04117290 */ /* 0x000fe4000ff3e0ff */
[----:B---3--:R-:W-:-:S02]  /*00f0*/  UIMAD.WIDE UR6, UR11, 0x100000, UR6 ;  /* 0x001000000b0678a5 */ /* 0x008fc4000f8e0206 */
[----:B------:R-:W-:Y:S02]  /*0100*/  UIADD3.X UR4, UPT, UPT, UR5, ~UR13, URZ, UP1, !UPT ;  /* 0x8000000d05047290 */ /* 0x000fe40008ffe4ff */
[----:B----4-:R-:W-:Y:S02]  /*0110*/  UIMAD.WIDE UR8, UR11, 0x100000, UR8 ;  /* 0x001000000b0878a5 */ /* 0x010fe4000f8e0208 */
[----:B------:R-:W-:Y:S01]  /*0120*/  ULOP3.LUT UR16, UR16, 0x3f, UR6, 0xf8, !UPT ;  /* 0x0000003f10107892 */ /* 0x000fe2000f8ef806 */
[----:B------:R-:W1:Y:S03]  /*0130*/  LDCU.64 UR10, c[0x0][UR10+0x928] ;  /* 0x000125000a0a77ac */ /* 0x000e660008000a00 */
[----:B------:R-:W-:-:S04]  /*0140*/  ULOP3.LUT UP0, URZ, UR16, 0x3f, UR8, 0xf8, !UPT ;  /* 0x0000003f10ff7892 */ /* 0x000fc8000f80f808 */
[----:B------:R-:W-:-:S09]  /*0150*/  ULOP3.LUT UP0, URZ, URZ, URZ, URZ, 0xfc, UP0 ;  /* 0x000000ffffff7292 */ /* 0x000fd2000800fcff */
[----:B0-----:R-:W-:Y:S05]  /*0160*/  BRA.U !UP0, `(.L_x_789) ;  /* 0x0000057508b07547 */ /* 0x001fea000b800000 */
[----:B------:R-:W-:-:S04]  /*0170*/  UISETP.GE.U32.AND UP0, UPT, UR17, 0x1, UPT ;  /* 0x000000011100788c */ /* 0x000fc8000bf06070 */
[----:B------:R-:W-:-:S06]  /*0180*/  UISETP.GE.AND.EX UP0, UPT, UR4, URZ, UPT, UP0 ;  /* 0x000000ff0400728c */ /* 0x000fcc000bf06300 */
[----:B------:R-:W-:-:S13]  /*0190*/  PLOP3.LUT P0, PT, PT, PT, UP0, 0x80, 0x8 ;  /* 0x000000000008781c */ /* 0x000fda0003f0f008 */
[----:B-1----:R-:W-:Y:S05]  /*01a0*/  @!P0 EXIT ;  /* 0x000000000000894d */ /* 0x002fea0003800000 */
        /* <DEDUP_REMOVED lines=8> */
.L_x_1184:
[----:B0-----:R-:W-:Y:S02]  /*0230*/  IADD3 R0, P0, PT, R0, UR4, RZ ;  /* 0x0000000400007c10 */ /* 0x001fe4000ff1e0ff */
[----:B------:R-:W-:Y:S02]  /*0240*/  CS2R R10, SRZ ;  /* 0x00000000000a7805 */ /* 0x000fe4000001ff00 */
[----:B--2---:R-:W-:Y:S02]  /*0250*/  CS2R R8, SRZ ;  /* 0x0000000000087805 */ /* 0x004fe4000001ff00 */
[C---:B-1----:R-:W-:Y:S01]  /*0260*/  IADD3 R5, P1, PT, R0.reuse, UR18, RZ ;  /* 0x0000001200057c10 */ /* 0x042fe2000ff3e0ff */
[----:B------:R-:W-:Y:S01]  /*0270*/  IMAD.X R3, RZ, RZ, UR5, P0 ;  /* 0x00000005ff037e24 */ /* 0x000fe200080e06ff */
[----:B------:R-:W-:Y:S02]  /*0280*/  ISETP.GE.U32.AND P0, PT, R0, UR19, PT ;  /* 0x0000001300007c0c */ /* 0x000fe4000bf06070 */
[----:B------:R-:W-:Y:S01]  /*0290*/  IADD3 R7, P2, PT, R5, UR18, RZ ;  /* 0x0000001205077c10 */ /* 0x000fe2000ff5e0ff */
[----:B------:R-:W-:Y:S01]  /*02a0*/  IMAD.X R12, RZ, RZ, R3, P1 ;  /* 0x000000ffff0c7224 */ /* 0x000fe200008e0603 */
[----:B------:R-:W-:-:S02]  /*02b0*/  ISETP.GE.U32.AND.EX P0, PT, R3, UR20, PT, P0 ;  /* 0x0000001403007c0c */ /* 0x000fc4000bf06100 */
[C---:B------:R-:W-:Y:S01]  /*02c0*/  IADD3 R13, P4, PT, R7.reuse, UR18, RZ ;  /* 0x00000012070d7c10 */ /* 0x040fe2000ff9e0ff */
[----:B------:R-:W-:Y:S01]  /*02d0*/  IMAD.X R14, RZ, RZ, R12, P2 ;  /* 0x000000ffff0e7224 */ /* 0x000fe200010e060c */
[----:B------:R-:W-:Y:S02]  /*02e0*/  ISETP.GE.U32.AND P2, PT, R7, UR19, PT ;  /* 0x0000001307007c0c */ /* 0x000fe4000bf46070 */
[----:B------:R-:W-:Y:S01]  /*02f0*/  ISETP.GE.U32.AND P3, PT, R13, UR19, PT ;  /* 0x000000130d007c0c */ /* 0x000fe2000bf66070 */
[----:B------:R-:W-:Y:S01]  /*0300*/  IMAD.X R16, RZ, RZ, R14, P4 ;  /* 0x000000ffff107224 */ /* 0x000fe200020e060e */
[----:B------:R-:W-:Y:S02]  /*0310*/  ISETP.GE.U32.AND.EX P2, PT, R14, UR20, PT, P2 ;  /* 0x000000140e007c0c */ /* 0x000fe4000bf46120 */
[----:B------:R-:W-:Y:S02]  /*0320*/  CS2R R30, SRZ ;  /* 0x00000000001e7805 */ /* 0x000fe4000001ff00 */
[----:B------:R-:W-:-:S02]  /*0330*/  CS2R R28, SRZ ;  /* 0x00000000001c7805 */ /* 0x000fc4000001ff00 */
[----:B------:R-:W-:Y:S02]  /*0340*/  CS2R R26, SRZ ;  /* 0x00000000001a7805 */ /* 0x000fe4000001ff00 */
[----:B------:R-:W-:Y:S02]  /*0350*/  ISETP.GE.U32.AND.EX P3, PT, R16, UR20, PT, P3 ;  /* 0x0000001410007c0c */ /* 0x000fe4000bf66130 */
[C---:B------:R-:W-:Y:S02]  /*0360*/  @!P0 LEA R2, P4, R0.reuse, UR8, 0x4 ;  /* 0x0000000800028c11 */ /* 0x040fe4000f8820ff */
[----:B------:R-:W-:Y:S02]  /*0370*/  CS2R R24, SRZ ;  /* 0x0000000000187805 */ /* 0x000fe4000001ff00 */
[----:B------:R-:W-:Y:S02]  /*0380*/  ISETP.GE.U32.AND P1, PT, R5, UR19, PT ;  /* 0x0000001305007c0c */ /* 0x000fe4000bf26070 */
[----:B------:R-:W-:-:S02]  /*0390*/  @!P0 LEA.HI.X R3, R0, UR9, R3, 0x4, P4 ;  /* 0x0000000900038c11 */ /* 0x000fc4000a0f2403 */
[----:B------:R-:W-:Y:S02]  /*03a0*/  ISETP.GE.U32.AND.EX P1, PT, R12, UR20, PT, P1 ;  /* 0x000000140c007c0c */ /* 0x000fe4000bf26110 */
[----:B------:R-:W-:Y:S01]  /*03b0*/  @!P2 LEA R6, P5, R7, UR8, 0x4 ;  /* 0x000000080706ac11 */ /* 0x000fe2000f8a20ff */
[----:B------:R-:W2:Y:S01]  /*03c0*/  @!P0 LDG.E.128 R8, desc[UR14][R2.64] ;  /* 0x0000000e02088981 */ /* 0x000ea2000c1e1d00 */
[----:B------:R-:W-:Y:S02]  /*03d0*/  @!P3 LEA R20, P6, R13, UR8, 0x4 ;  /* 0x000000080d14bc11 */ /* 0x000fe4000f8c20ff */
[----:B------:R-:W-:Y:S02]  /*03e0*/  @!P2 LEA.HI.X R7, R7, UR9, R14, 0x4, P5 ;  /* 0x000000090707ac11 */ /* 0x000fe4000a8f240e */
[----:B------:R-:W-:-:S03]  /*03f0*/  @!P3 LEA.HI.X R21, R13, UR9, R16, 0x4, P6 ;  /* 0x000000090d15bc11 */ /* 0x000fc6000b0f2410 */
[----:B------:R0:W5:Y:S02]  /*0400*/  @!P2 LDG.E.128 R28, desc[UR14][R6.64] ;  /* 0x0000000e061ca981 */ /* 0x000164000c1e1d00 */
[C---:B------:R-:W-:Y:S02]  /*0410*/  @!P1 LEA R4, P4, R5.reuse, UR8, 0x4 ;  /* 0x0000000805049c11 */ /* 0x040fe4000f8820ff */
[----:B------:R0:W5:Y:S01]  /*0420*/  @!P3 LDG.E.128 R24, desc[UR14][R20.64] ;  /* 0x0000000e1418b981 */ /* 0x000162000c1e1d00 */
[----:B------:R-:W-:Y:S02]  /*0430*/  CS2R R18, SRZ ;  /* 0x0000000000127805 */ /* 0x000fe4000001ff00 */
[----:B------:R-:W-:Y:S02]  /*0440*/  CS2R R16, SRZ ;  /* 0x0000000000107805 */ /* 0x000fe4000001ff00 */
[----:B------:R-:W-:Y:S01]  /*0450*/  @!P1 LEA.HI.X R5, R5, UR9, R12, 0x4, P4 ;  /* 0x0000000905059c11 */ /* 0x000fe2000a0f240c */
[----:B------:R-:W-:Y:S04]  /*0460*/  BSSY.RECONVERGENT B1, `(.L_x_790) ;  /* 0x000112a000017945 */ /* 0x000fe80003800200 */
[----:B------:R0:W5:Y:S01]  /*0470*/  @!P1 LDG.E.128 R16, desc[UR14][R4.64] ;  /* 0x0000000e04109981 */ /* 0x000162000c1e1d00 */
[----:B--2---:R-:W-:-:S15]  /*0480*/  DSETP.NAN.AND P0, PT, R10, R10, PT ;  /* 0x0000000a0a00722a */ /* 0x004fde0003f08000 */
[----:B------:R-:W-:-:S15]  /*0490*/  NOP ;  /* 0x0000000000007918 */ /* 0x000fde0000000000 */
[----:B------:R-:W-:-:S15]  /*04a0*/  NOP ;  /* 0x0000000000007918 */ /* 0x000fde0000000000 */
[----:B------:R-:W-:-:S15]  /*04b0*/  NOP ;  /* 0x0000000000007918 */ /* 0x000fde0000000000 */
[----:B------:R-:W-:-:S04]  /*04c0*/  NOP ;  /* 0x0000000000007918 */ /* 0x000fc80000000000 */
[----:B------:R-:W1:Y:S02]  /*04d0*/  DSETP.NUM.AND P1, PT, R8, R8, PT ;  /* 0x000000080800722a */ /* 0x000e640003f27000 */
[----:B01----:R-:W-:Y:S05]  /*04e0*/  @!P0 BRA P1, `(.L_x_791) ;  /* 0x0000001c00bc8947 */ /* 0x003fea0000800000 */
[----:B------:R-:W0:Y:S01]  /*04f0*/  DSETP.GEU.AND P0, PT, |R10|, 1.4916681462400413487e-154, PT ;  /* 0x200000000a00742a */ /* 0x000e220003f0e200 */
[----:B------:R-:W-:Y:S01]  /*0500*/  BSSY.RECONVERGENT B0, `(.L_x_792) ;  /* 0x00000e8000007945 */ /* 0x000fe20003800200 */
[----:B------:R-:W-:-:S15]  /*0510*/  IMAD.MOV.U32 R13, RZ, RZ, -0x3ff ;  /* 0xfffffc01ff0d7424 */ /* 0x000fde00078e00ff */
[----:B------:R-:W-:-:S15]  /*0520*/  NOP ;  /* 0x0000000000007918 */ /* 0x000fde0000000000 */
[----:B------:R-:W-:-:S15]  /*0530*/  NOP ;  /* 0x0000000000007918 */ /* 0x000fde0000000000 */
[----:B------:R-:W-:-:S15]  /*0540*/  NOP ;  /* 0x0000000000007918 */ /* 0x000fde0000000000 */
[----:B------:R-:W-:-:S02]  /*0550*/  NOP ;  /* 0x0000000000007918 */ /* 0x000fc40000000000 */
[----:B0-----:R-:W0:-:S15]  /*0560*/  DSETP.GEU.OR P0, PT, |R8|, 1.4916681462400413487e-154, P0 ;  /* 0x200000000800742a */ /* 0x001e1e000070e600 */
[----:B------:R-:W-:-:S15]  /*0570*/  NOP ;  /* 0x0000000000007918 */ /* 0x000fde0000000000 */
[----:B------:R-:W-:-:S15]  /*0580*/  NOP ;  /* 0x0000000000007918 */ /* 0x000fde0000000000 */
[----:B------:R-:W-:-:S15]  /*0590*/  NOP ;  /* 0x0000000000007918 */ /* 0x000fde0000000000 */
[----:B------:R-:W-:-:S04]  /*05a0*/  NOP ;  /* 0x0000000000007918 */ /* 0x000fc80000000000 */
[----:B0-----:R-:W0:-:S15]  /*05b0*/  @!P0 DMUL R4, R10, 4 ;  /* 0x401000000a048828 */ /* 0x001e1e0000000000 */
[----:B------:R-:W-:-:S15]  /*05c0*/  NOP ;  /* 0x0000000000007918 */ /* 0x000fde0000000000 */
[----:B------:R-:W-:-:S15]  /*05d0*/  NOP ;  /* 0x0000000000007918 */ /* 0x000fde0000000000 */
[----:B------:R-:W-:-:S15]  /*05e0*/  NOP ;  /* 0x0000000000007918 */ /* 0x000fde0000000000 */
[----:B------:R-:W-:-:S04]  /*05f0*/  NOP ;  /* 0x0000000000007918 */ /* 0x000fc80000000000 */
[----:B------:R-:W-:-:S15]  /*0600*/  @!P0 DMUL R2, R8, 4 ;  /* 0x4010000008028828 */ /* 0x000fde0000000000 */
[----:B------:R-:W-:-:S15]  /*0610*/  NOP ;  /* 0x0000000000007918 */ /* 0x000fde0000000000 */
[----:B------:R-:W-:-:S15]  /*0620*/  NOP ;  /* 0x0000000000007918 */ /* 0x000fde0000000000 */
[----:B------:R-:W-:-:S15]  /*0630*/  NOP ;  /* 0x0000000000007918 */ /* 0x000fde0000000000 */
[----:B------:R-:W-:-:S04]  /*0640*/  NOP ;  /* 0x0000000000007918 */ /* 0x000fc80000000000 */
[----:B0-----:R-:W0:-:S15]  /*0650*/  @!P0 DMUL R4, R4, R4 ;  /* 0x0000000404048228 */ /* 0x001e1e0000000000 */
[----:B------:R-:W-:-:S15]  /*0660*/  NOP ;  /* 0x0000000000007918 */ /* 0x000fde0000000000 */
[----:B------:R-:W-:-:S15]  /*0670*/  NOP ;  /* 0x0000000000007918 */ /* 0x000fde0000000000 */
[----:B------:R-:W-:-:S15]  /*0680*/  NOP ;  /* 0x0000000000007918 */ /* 0x000fde0000000000 */
[----:B------:R-:W-:-:S04]  /*0690*/  NOP ;  /* 0x0000000000007918 */ /* 0x000fc80000000000 */
[----:B0-----:R-:W0:-:S15]  /*06a0*/  @!P0 DFMA R4, R2, R2, R4 ;  /* 0x000000020204822b */ /* 0x001e1e0000000004 */
[----:B------:R-:W-:-:S15]  /*06b0*/  NOP ;  /* 0x0000000000007918 */ /* 0x000fde0000000000 */
[----:B------:R-:W-:-:S15]  /*06c0*/  NOP ;  /* 0x0000000000007918 */ /* 0x000fde0000000000 */
[----:B------:R-:W-:-:S15]  /*06d0*/  NOP ;  /* 0x0000000000007918 */ /* 0x000fde0000000000 */
[----:B------:R-:W-:-:S04]  /*06e0*/  NOP ;  /* 0x0000000000007918 */ /* 0x000fc80000000000 */
[----:B------:R-:W1:-:S15]  /*06f0*/  @P0 DMUL R6, R10, R10 ;  /* 0x0000000a0a060228 */ /* 0x000e5e0000000000 */
[----:B------:R-:W-:-:S15]  /*0700*/  NOP ;  /* 0x0000000000007918 */ /* 0x000fde0000000000 */
[----:B------:R-:W-:-:S15]  /*0710*/  NOP ;  /* 0x0000000000007918 */ /* 0x000fde0000000000 */
[----:B------:R-:W-:-:S15]  /*0720*/  NOP ;  /* 0x0000000000007918 */ /* 0x000fde0000000000 */
[----:B------:R-:W-:-:S04]  /*0730*/  NOP ;  /* 0x0000000000007918 */ /* 0x000fc80000000000 */
[----:B0-----:R-:W-:-:S15]  /*0740*/  @!P0 DMUL R4, R4, 0.0625 ;  /* 0x3fb0000004048828 */ /* 0x001fde0000000000 */
[----:B------:R-:W-:-:S15]  /*0750*/  NOP ;  /* 0x0000000000007918 */ /* 0x000fde0000000000 */
[----:B------:R-:W-:-:S15]  /*0760*/  NOP ;  /* 0x0000000000007918 */ /* 0x000fde0000000000 */
[----:B------:R-:W-:-:S15]  /*0770*/  NOP ;  /* 0x0000000000007918 */ /* 0x000fde0000000000 */
[----:B------:R-:W-:-:S04]  /*0780*/  NOP ;  /* 0x0000000000007918 */ /* 0x000fc80000000000 */
[----:B-1----:R-:W0:Y:S02]  /*0790*/  @P0 DFMA R4, R8, R8, R6 ;  /* 0x000000080804022b */ /* 0x002e240000000006 */
[----:B0-----:R-:W-:Y:S01]  /*07a0*/  ISETP.GT.AND P0, PT, R5, 0xfffff, PT ;  /* 0x000fffff0500780c */ /* 0x001fe20003f04270 */
[----:B------:R-:W-:Y:S02]  /*07b0*/  IMAD.MOV.U32 R0, RZ, RZ, R5 ;  /* 0x000000ffff007224 */ /* 0x000fe400078e0005 */
[----:B------:R-:W-:-:S10]  /*07c0*/  IMAD.MOV.U32 R2, RZ, RZ, R4 ;  /* 0x000000ffff027224 */ /* 0x000fd400078e0004 */
[----:B------:R-:W-:-:S15]  /*07d0*/  @!P0 IMAD.MOV.U32 R13, RZ, RZ, -0x435 ;  /* 0xfffffbcbff0d8424 */ /* 0x000fde00078e00ff */
[----:B------:R-:W-:-:S15]  /*07e0*/  NOP ;  /* 0x0000000000007918 */ /* 0x000fde0000000000 */
[----:B------:R-:W-:-:S15]  /*07f0*/  NOP ;  /* 0x0000000000007918 */ /* 0x000fde0000000000 */
[----:B------:R-:W-:-:S04]  /*0800*/  NOP ;  /* 0x0000000000007918 */ /* 0x000fc80000000000 */
[----:B------:R-:W0:Y:S02]  /*0810*/  @!P0 DMUL R4, R4, 1.80143985094819840000e+16 ;  /* 0x4350000004048828 */ /* 0x000e240000000000 */
[----:B0-----:R-:W-:Y:S02]  /*0820*/  @!P0 IMAD.MOV.U32 R0, RZ, RZ, R5 ;  /* 0x000000ffff008224 */ /* 0x001fe400078e0005 */
[----:B------:R-:W-:Y:S02]  /*0830*/  @!P0 IMAD.MOV.U32 R2, RZ, RZ, R4 ;  /* 0x000000ffff028224 */ /* 0x000fe400078e0004 */
[----:B------:R-:W-:-:S05]  /*0840*/  VIADD R3, R0, 0xffffffff ;  /* 0xffffffff00037836 */ /* 0x000fca0000000000 */
[----:B------:R-:W-:-:S13]  /*0850*/  ISETP.GT.U32.AND P1, PT, R3, 0x7feffffe, PT ;  /* 0x7feffffe0300780c */ /* 0x000fda0003f24070 */
[----:B------:R-:W-:Y:S05]  /*0860*/  @P1 BRA `(.L_x_793) ;  /* 0x0000000800ac1947 */ /* 0x000fea0003800000 */
[C---:B------:R-:W-:Y:S01]  /*0870*/  LOP3.LUT R3, R0.reuse, 0xfffff, RZ, 0xc0, !PT ;  /* 0x000fffff00037812 */ /* 0x040fe200078ec0ff */
[----:B------:R-:W-:Y:S01]  /*0880*/  IMAD.MOV.U32 R12, RZ, RZ, RZ ;  /* 0x000000ffff0c7224 */ /* 0x000fe200078e00ff */
[----:B------:R-:W-:Y:S01]  /*0890*/  LEA.HI R0, R0, R13, RZ, 0xc ;  /* 0x0000000d00007211 */ /* 0x000fe200078f60ff */
[----:B------:R-:W-:Y:S01]  /*08a0*/  UMOV UR12, 0x80000000 ;  /* 0x80000000000c7882 */ /* 0x000fe20000000000 */
[----:B------:R-:W-:Y:S01]  /*08b0*/  LOP3.LUT R3, R3, 0x3ff00000, RZ, 0xfc, !PT ;  /* 0x3ff0000003037812 */ /* 0x000fe200078efcff */
[----:B------:R-:W-:-:S03]  /*08c0*/  UMOV UR13, 0x43300000 ;  /* 0x43300000000d7882 */ /* 0x000fc60000000000 */
[----:B------:R-:W-:-:S13]  /*08d0*/  ISETP.GE.U32.AND P0, PT, R3, 0x3ff6a09f, PT ;  /* 0x3ff6a09f0300780c */ /* 0x000fda0003f06070 */
[----:B------:R-:W-:Y:S02]  /*08e0*/  @P0 VIADD R5, R3, 0xfff00000 ;  /* 0xfff0000003050836 */ /* 0x000fe40000000000 */
[----:B------:R-:W-:Y:S02]  /*08f0*/  @P0 VIADD R0, R0, 0x1 ;  /* 0x0000000100000836 */ /* 0x000fe40000000000 */
[----:B------:R-:W-:-:S06]  /*0900*/  @P0 IMAD.MOV.U32 R3, RZ, RZ, R5 ;  /* 0x000000ffff030224 */ /* 0x000fcc00078e0005 */
[----:B------:R-:W0:Y:S02]  /*0910*/  DADD R6, R2, 1 ;  /* 0x3ff0000002067429 */ /* 0x000e240000000000 */
[----:B0-----:R-:W0:-:S15]  /*0920*/  MUFU.RCP64H R13, R7 ;  /* 0x00000007000d7308 */ /* 0x001e1e0000001800 */
[----:B------:R-:W-:-:S15]  /*0930*/  NOP ;  /* 0x0000000000007918 */ /* 0x000fde0000000000 */
[----:B------:R-:W-:-:S15]  /*0940*/  NOP ;  /* 0x0000000000007918 */ /* 0x000fde0000000000 */
[----:B------:R-:W-:-:S15]  /*0950*/  NOP ;  /* 0x0000000000007918 */ /* 0x000fde0000000000 */
[----:B------:R-:W-:-:S02]  /*0960*/  NOP ;  /* 0x0000000000007918 */ /* 0x000fc40000000000 */
[----:B------:R1:W-:Y:S02]  /*0970*/  DADD R4, R2, -1 ;  /* 0xbff0000002047429 */ /* 0x0003e40000000000 */
[----:B-1----:R-:W-:Y:S01]  /*0980*/  LOP3.LUT R2, R0, 0x80000000, RZ, 0x3c, !PT ;  /* 0x8000000000027812 */ /* 0x002fe200078e3cff */
[----:B------:R-:W-:-:S15]  /*0990*/  IMAD.MOV.U32 R3, RZ, RZ, 0x43300000 ;  /* 0x43300000ff037424 */ /* 0x000fde00078e00ff */
[----:B------:R-:W-:-:S15]  /*09a0*/  NOP ;  /* 0x0000000000007918 */ /* 0x000fde0000000000 */
[----:B------:R-:W-:-:S15]  /*09b0*/  NOP ;  /* 0x0000000000007918 */ /* 0x000fde0000000000 */
[----:B------:R-:W-:-:S15]  /*09c0*/  NOP ;  /* 0x0000000000007918 */ /* 0x000fde0000000000 */
[----:B------:R-:W-:-:S01]  /*09d0*/  NOP ;  /* 0x0000000000007918 */ /* 0x000fc20000000000 */
[----:B0-----:R0:W1:Y:S02]  /*09e0*/  DFMA R14, -R6, R12, 1 ;  /* 0x3ff00000060e742b */ /* 0x001064000000010c */
[----:B0-----:R-:W-:Y:S02]  /*09f0*/  IMAD.MOV.U32 R6, RZ, RZ, -0x748574fc ;  /* 0x8b7a8b04ff067424 */ /* 0x001fe400078e00ff */
[----:B------:R-:W-:-:S15]  /*0a00*/  IMAD.MOV.U32 R7, RZ, RZ, 0x3ed0ee25 ;  /* 0x3ed0ee25ff077424 */ /* 0x000fde00078e00ff */
[----:B------:R-:W-:-:S15]  /*0a10*/  NOP ;  /* 0x0000000000007918 */ /* 0x000fde0000000000 */
[----:B------:R-:W-:-:S15]  /*0a20*/  NOP ;  /* 0x0000000000007918 */ /* 0x000fde0000000000 */
[----:B------:R-:W-:-:S15]  /*0a30*/  NOP ;  /* 0x0000000000007918 */ /* 0x000fde0000000000 */
[----:B-1----:R-:W0:-:S15]  /*0a40*/  DFMA R14, R14, R14, R14 ;  /* 0x0000000e0e0e722b */ /* 0x002e1e000000000e */
[----:B------:R-:W-:-:S15]  /*0a50*/  NOP ;  /* 0x0000000000007918 */ /* 0x000fde0000000000 */
[----:B------:R-:W-:-:S15]  /*0a60*/  NOP ;  /* 0x0000000000007918 */ /* 0x000fde0000000000 */
[----:B------:R-:W-:-:S15]  /*0a70*/  NOP ;  /* 0x0000000000007918 */ /* 0x000fde0000000000 */
[----:B------:R-:W-:-:S04]  /*0a80*/  NOP ;  /* 0x0000000000007918 */ /* 0x000fc80000000000 */
[----:B------:R-:W-:Y:S01]  /*0a90*/  DADD R2, R2, -UR12 ;  /* 0x8000000c02027e29 */ /* 0x000fe20008000000 */
[----:B------:R-:W-:Y:S01]  /*0aa0*/  UMOV UR12, 0xfefa39ef ;  /* 0xfefa39ef000c7882 */ /* 0x000fe20000000000 */
[----:B------:R-:W-:-:S15]  /*0ab0*/  UMOV UR13, 0x3fe62e42 ;  /* 0x3fe62e42000d7882 */ /* 0x000fde0000000000 */
[----:B------:R-:W-:-:S15]  /*0ac0*/  NOP ;  /* 0x0000000000007918 */ /* 0x000fde0000000000 */
[----:B------:R-:W-:-:S15]  /*0ad0*/  NOP ;  /* 0x0000000000007918 */ /* 0x000fde0000000000 */
[----:B------:R-:W-:-:S15]  /*0ae0*/  NOP ;  /* 0x0000000000007918 */ /* 0x000fde0000000000 */
[----:B------:R-:W-:-:S02]  /*0af0*/  NOP ;  /* 0x0000000000007918 */ /* 0x000fc40000000000 */
[----:B0-----:R-:W0:-:S15]  /*0b00*/  DFMA R14, R12, R14, R12 ;  /* 0x0000000e0c0e722b */ /* 0x001e1e000000000c */
[----:B------:R-:W-:-:S15]  /*0b10*/  NOP ;  /* 0x0000000000007918 */ /* 0x000fde0000000000 */
[----:B------:R-:W-:-:S15]  /*0b20*/  NOP ;  /* 0x0000000000007918 */ /* 0x000fde0000000000 */
[----:B------:R-:W-:-:S15]  /*0b30*/  NOP ;  /* 0x0000000000007918 */ /* 0x000fde0000000000 */
[----:B------:R-:W-:-:S04]  /*0b40*/  NOP ;  /* 0x0000000000007918 */ /* 0x000fc80000000000 */
[----:B0-----:R-:W0:-:S15]  /*0b50*/  DMUL R12, R4, R14 ;  /* 0x0000000e040c7228 */ /* 0x001e1e0000000000 */
[----:B------:R-:W-:-:S15]  /*0b60*/  NOP ;  /* 0x0000000000007918 */ /* 0x000fde0000000000 */
[----:B------:R-:W-:-:S15]  /*0b70*/  NOP ;  /* 0x0000000000007918 */ /* 0x000fde0000000000 */
[----:B------:R-:W-:-:S15]  /*0b80*/  NOP ;  /* 0x0000000000007918 */ /* 0x000fde0000000000 */
[----:B------:R-:W-:-:S04]  /*0b90*/  NOP ;  /* 0x0000000000007918 */ /* 0x000fc80000000000 */
[----:B0-----:R-:W0:-:S15]  /*0ba0*/  DFMA R12, R4, R14, R12 ;  /* 0x0000000e040c722b */ /* 0x001e1e000000000c */
[----:B------:R-:W-:-:S15]  /*0bb0*/  NOP ;  /* 0x0000000000007918 */ /* 0x000fde0000000000 */
[----:B------:R-:W-:-:S15]  /*0bc0*/  NOP ;  /* 0x0000000000007918 */ /* 0x000fde0000000000 */
[----:B------:R-:W-:-:S15]  /*0bd0*/  NOP ;  /* 0x0000000000007918 */ /* 0x000fde0000000000 */
[----:B------:R-:W-:-:S04]  /*0be0*/  NOP ;  /* 0x0000000000007918 */ /* 0x000fc80000000000 */
[----:B0-----:R-:W-:Y:S01]  /*0bf0*/  DFMA R20, R2, UR12, R12 ;  /* 0x0000000c02147c2b */ /* 0x001fe2000800000c */
[----:B------:R-:W-:Y:S01]  /*0c00*/  UMOV UR12, 0x3ae80f1e ;  /* 0x3ae80f1e000c7882 */ /* 0x000fe20000000000 */
[----:B------:R-:W-:-:S15]  /*0c10*/  UMOV UR13, 0x3eb1380b ;  /* 0x3eb1380b000d7882 */ /* 0x000fde0000000000 */
[----:B------:R-:W-:-:S15]  /*0c20*/  NOP ;  /* 0x0000000000007918 */ /* 0x000fde0000000000 */
[----:B------:R-:W-:-:S15]  /*0c30*/  NOP ;  /* 0x0000000000007918 */ /* 0x000fde0000000000 */
[----:B------:R-:W-:-:S15]  /*0c40*/  NOP ;  /* 0x0000000000007918 */ /* 0x000fde0000000000 */
[----:B------:R-:W-:-:S02]  /*0c50*/  NOP ;  /* 0x0000000000007918 */ /* 0x000fc40000000000 */
[----:B------:R-:W0:-:S15]  /*0c60*/  DMUL R22, R12, R12 ;  /* 0x0000000c0c167228 */ /* 0x000e1e0000000000 */
[----:B------:R-:W-:-:S15]  /*0c70*/  NOP ;  /* 0x0000000000007918 */ /* 0x000fde0000000000 */
[----:B------:R-:W-:-:S15]  /*0c80*/  NOP ;  /* 0x0000000000007918 */ /* 0x000fde0000000000 */
[----:B------:R-:W-:-:S15]  /*0c90*/  NOP ;  /* 0x0000000000007918 */ /* 0x000fde0000000000 */
[----:B------:R-:W-:-:S04]  /*0ca0*/  NOP ;  /* 0x0000000000007918 */ /* 0x000fc80000000000 */
[----:B0-----:R-:W0:Y:S01]  /*0cb0*/  DFMA R6, R22, UR12, R6 ;  /* 0x0000000c16067c2b */ /* 0x001e220008000006 */
[----:B------:R-:W-:Y:S01]  /*0cc0*/  UMOV UR12, 0xfefa39ef ;  /* 0xfefa39ef000c7882 */ /* 0x000fe20000000000 */
[----:B------:R-:W-:-:S15]  /*0cd0*/  UMOV UR13, 0x3fe62e42 ;  /* 0x3fe62e42000d7882 */ /* 0x000fde0000000000 */
[----:B------:R-:W-:-:S15]  /*0ce0*/  NOP ;  /* 0x0000000000007918 */ /* 0x000fde0000000000 */
[----:B------:R-:W-:-:S15]  /*0cf0*/  NOP ;  /* 0x0000000000007918 */ /* 0x000fde0000000000 */
[----:B------:R-:W-:-:S15]  /*0d00*/  NOP ;  /* 0x0000000000007918 */ /* 0x000fde0000000000 */
[----:B------:R-:W-:-:S02]  /*0d10*/  NOP ;  /* 0x0000000000007918 */ /* 0x000fc40000000000 */
[----:B------:R-:W-:Y:S01]  /*0d20*/  DFMA R34, R2, -UR12, R20 ;  /* 0x8000000c02227c2b */ /* 0x000fe20008000014 */
[----:B------:R-:W-:Y:S01]  /*0d30*/  UMOV UR12, 0x9f02676f ;  /* 0x9f02676f000c7882 */ /* 0x000fe20000000000 */
[----:B------:R-:W-:-:S15]  /*0d40*/  UMOV UR13, 0x3ef3b266 ;  /* 0x3ef3b266000d7882 */ /* 0x000fde0000000000 */
[----:B------:R-:W-:-:S15]  /*0d50*/  NOP ;  /* 0x0000000000007918 */ /* 0x000fde0000000000 */
[----:B------:R-:W-:-:S15]  /*0d60*/  NOP ;  /* 0x0000000000007918 */ /* 0x000fde0000000000 */
[----:B------:R-:W-:-:S15]  /*0d70*/  NOP ;  /* 0x0000000000007918 */ /* 0x000fde0000000000 */
[----:B------:R-:W-:-:S02]  /*0d80*/  NOP ;  /* 0x0000000000007918 */ /* 0x000fc40000000000 */
[----:B0-----:R-:W0:Y:S01]  /*0d90*/  DFMA R6, R22, R6, UR12 ;  /* 0x0000000c16067e2b */ /* 0x001e220008000006 */
        /* <DEDUP_REMOVED lines=27> */
[----:B0-----:R-:W-:Y:S01]  /*0f50*/  DFMA R6, R22, R6, UR12 ;  /* 0x0000000c16067e2b */ /* 0x001fe20008000006 */
[----:B------:R-:W-:Y:S01]  /*0f60*/  UMOV UR12, 0x55555554 ;  /* 0x55555554000c7882 */ /* 0x000fe20000000000 */
[----:B------:R-:W-:-:S15]  /*0f70*/  UMOV UR13, 0x3fb55555 ;  /* 0x3fb55555000d7882 */ /* 0x000fde0000000000 */
[----:B------:R-:W-:-:S15]  /*0f80*/  NOP ;  /* 0x0000000000007918 */ /* 0x000fde0000000000 */
[----:B------:R-:W-:-:S15]  /*0f90*/  NOP ;  /* 0x0000000000007918 */ /* 0x000fde0000000000 */
[----:B------:R-:W-:-:S15]  /*0fa0*/  NOP ;  /* 0x0000000000007918 */ /* 0x000fde0000000000 */
[----:B------:R-:W-:-:S02]  /*0fb0*/  NOP ;  /* 0x0000000000007918 */ /* 0x000fc40000000000 */
[----:B------:R-:W0:-:S15]  /*0fc0*/  DADD R32, R4, -R12 ;  /* 0x0000000004207229 */ /* 0x000e1e000000080c */
[----:B------:R-:W-:-:S15]  /*0fd0*/  NOP ;  /* 0x0000000000007918 */ /* 0x000fde0000000000 */
[----:B------:R-:W-:-:S15]  /*0fe0*/  NOP ;  /* 0x0000000000007918 */ /* 0x000fde0000000000 */
[----:B------:R-:W-:-:S15]  /*0ff0*/  NOP ;  /* 0x0000000000007918 */ /* 0x000fde0000000000 */
[----:B------:R-:W-:-:S04]  /*1000*/  NOP ;  /* 0x0000000000007918 */ /* 0x000fc80000000000 */
[----:B0-----:R-:W0:-:S15]  /*1010*/  DADD R32, R32, R32 ;  /* 0x0000000020207229 */ /* 0x001e1e0000000020 */
[----:B------:R-:W-:-:S15]  /*1020*/  NOP ;  /* 0x0000000000007918 */ /* 0x000fde0000000000 */
[----:B------:R-:W-:-:S15]  /*1030*/  NOP ;  /* 0x0000000000007918 */ /* 0x000fde0000000000 */
[----:B------:R-:W-:-:S15]  /*1040*/  NOP ;  /* 0x0000000000007918 */ /* 0x000fde0000000000 */
[----:B------:R-:W-:-:S04]  /*1050*/  NOP ;  /* 0x0000000000007918 */ /* 0x000fc80000000000 */
[----:B0-----:R-:W0:-:S15]  /*1060*/  DFMA R32, R4, -R12, R32 ;  /* 0x8000000c0420722b */ /* 0x001e1e0000000020 */
[----:B------:R-:W-:-:S15]  /*1070*/  NOP ;  /* 0x0000000000007918 */ /* 0x000fde0000000000 */
[----:B------:R-:W-:-:S15]  /*1080*/  NOP ;  /* 0x0000000000007918 */ /* 0x000fde0000000000 */
[----:B------:R-:W-:-:S15]  /*1090*/  NOP ;  /* 0x0000000000007918 */ /* 0x000fde0000000000 */
[----:B------:R-:W-:-:S04]  /*10a0*/  NOP ;  /* 0x0000000000007918 */ /* 0x000fc80000000000 */
[----:B------:R-:W1:Y:S01]  /*10b0*/  DFMA R6, R22, R6, UR12 ;  /* 0x0000000c16067e2b */ /* 0x000e620008000006 */
[----:B------:R-:W-:Y:S01]  /*10c0*/  UMOV UR12, 0x3b39803f ;  /* 0x3b39803f000c7882 */ /* 0x000fe20000000000 */
[----:B------:R-:W-:-:S15]  /*10d0*/  UMOV UR13, 0x3c7abc9e ;  /* 0x3c7abc9e000d7882 */ /* 0x000fde0000000000 */
[----:B------:R-:W-:-:S15]  /*10e0*/  NOP ;  /* 0x0000000000007918 */ /* 0x000fde0000000000 */
[----:B------:R-:W-:-:S15]  /*10f0*/  NOP ;  /* 0x0000000000007918 */ /* 0x000fde0000000000 */
[----:B------:R-:W-:-:S15]  /*1100*/  NOP ;  /* 0x0000000000007918 */ /* 0x000fde0000000000 */
[----:B------:R-:W-:-:S02]  /*1110*/  NOP ;  /* 0x0000000000007918 */ /* 0x000fc40000000000 */
[----:B0-----:R-:W-:-:S15]  /*1120*/  DMUL R32, R14, R32 ;  /* 0x000000200e207228 */ /* 0x001fde0000000000 */
[----:B------:R-:W-:-:S15]  /*1130*/  NOP ;  /* 0x0000000000007918 */ /* 0x000fde0000000000 */
[----:B------:R-:W-:-:S15]  /*1140*/  NOP ;  /* 0x0000000000007918 */ /* 0x000fde0000000000 */
[----:B------:R-:W-:-:S15]  /*1150*/  NOP ;  /* 0x0000000000007918 */ /* 0x000fde0000000000 */
[----:B------:R-:W-:-:S04]  /*1160*/  NOP ;  /* 0x0000000000007918 */ /* 0x000fc80000000000 */
[----:B-1----:R-:W0:-:S15]  /*1170*/  DMUL R6, R22, R6 ;  /* 0x0000000616067228 */ /* 0x002e1e0000000000 */
        /* <DEDUP_REMOVED lines=14> */
[----:B0-----:R-:W0:-:S15]  /*1260*/  DADD R6, R6, -R34 ;  /* 0x0000000006067229 */ /* 0x001e1e0000000822 */
[----:B------:R-:W-:-:S15]  /*1270*/  NOP ;  /* 0x0000000000007918 */ /* 0x000fde0000000000 */
[----:B------:R-:W-:-:S15]  /*1280*/  NOP ;  /* 0x0000000000007918 */ /* 0x000fde0000000000 */
[----:B------:R-:W-:-:S15]  /*1290*/  NOP ;  /* 0x0000000000007918 */ /* 0x000fde0000000000 */
[----:B------:R-:W-:-:S04]  /*12a0*/  NOP ;  /* 0x0000000000007918 */ /* 0x000fc80000000000 */
[----:B0-----:R-:W0:-:S15]  /*12b0*/  DFMA R6, R2, UR12, R6 ;  /* 0x0000000c02067c2b */ /* 0x001e1e0008000006 */
[----:B------:R-:W-:-:S15]  /*12c0*/  NOP ;  /* 0x0000000000007918 */ /* 0x000fde0000000000 */
[----:B------:R-:W-:-:S15]  /*12d0*/  NOP ;  /* 0x0000000000007918 */ /* 0x000fde0000000000 */
[----:B------:R-:W-:-:S15]  /*12e0*/  NOP ;  /* 0x0000000000007918 */ /* 0x000fde0000000000 */
[----:B------:R-:W-:-:S04]  /*12f0*/  NOP ;  /* 0x0000000000007918 */ /* 0x000fc80000000000 */
[----:B0-----:R0:W1:Y:S02]  /*1300*/  DADD R20, R20, R6 ;  /* 0x0000000014147229 */ /* 0x0010640000000006 */
[----:B01----:R-:W-:Y:S05]  /*1310*/  BRA `(.L_x_794) ;  /* 0x0000000000187947 */ /* 0x003fea0003800000 */
.L_x_793:
[----:B------:R-:W-:Y:S01]  /*1320*/  IMAD.MOV.U32 R2, RZ, RZ, 0x0 ;  /* 0x00000000ff027424 */ /* 0x000fe200078e00ff */
[----:B------:R-:W-:Y:S01]  /*1330*/  LOP3.LUT P0, RZ, R5, 0x7fffffff, RZ, 0xc0, !PT ;  /* 0x7fffffff05ff7812 */ /* 0x000fe2000780c0ff */
[----:B------:R-:W-:-:S06]  /*1340*/  IMAD.MOV.U32 R3, RZ, RZ, 0x7ff00000 ;  /* 0x7ff00000ff037424 */ /* 0x000fcc00078e00ff */
[----:B------:R-:W0:Y:S02]  /*1350*/  DFMA R4, R4, R2, +INF ;  /* 0x7ff000000404742b */ /* 0x000e240000000002 */
[----:B0-----:R-:W-:Y:S02]  /*1360*/  FSEL R20, R4, RZ, P0 ;  /* 0x000000ff04147208 */ /* 0x001fe40000000000 */
[----:B------:R-:W-:-:S07]  /*1370*/  FSEL R21, R5, -QNAN , P0 ;  /* 0xfff0000005157808 */ /* 0x000fce0000000000 */
.L_x_794:
[----:B------:R-:W-:Y:S05]  /*1380*/  BSYNC.RECONVERGENT B0 ;  /* 0x0000000000007941 */ /* 0x000fea0003800200 */
.L_x_792:
[----:B------:R-:W-:Y:S01]  /*1390*/  DSETP.GT.AND P1, PT, |R10|, |R8|, PT ;  /* 0x400000080a00722a */ /* 0x000fe20003f24200 */
[----:B------:R-:W-:Y:S01]  /*13a0*/  IMAD.MOV.U32 R2, RZ, RZ, 0x1 ;  /* 0x00000001ff027424 */ /* 0x000fe200078e00ff */
[----:B------:R-:W-:-:S15]  /*13b0*/  BSSY.RECONVERGENT B2, `(.L_x_795) ;  /* 0x0000041000027945 */ /* 0x000fde0003800200 */
[----:B------:R-:W-:-:S15]  /*13c0*/  NOP ;  /* 0x0000000000007918 */ /* 0x000fde0000000000 */
[----:B------:R-:W-:-:S15]  /*13d0*/  NOP ;  /* 0x0000000000007918 */ /* 0x000fde0000000000 */
[----:B------:R-:W-:-:S15]  /*13e0*/  NOP ;  /* 0x0000000000007918 */ /* 0x000fde0000000000 */
[----:B------:R-:W-:-:S02]  /*13f0*/  NOP ;  /* 0x0000000000007918 */ /* 0x000fc40000000000 */
[----:B------:R-:W-:-:S15]  /*1400*/  DADD R6, -RZ, |R10| ;  /* 0x00000000ff067229 */ /* 0x000fde000000050a */
[----:B------:R-:W-:-:S15]  /*1410*/  NOP ;  /* 0x0000000000007918 */ /* 0x000fde0000000000 */
[----:B------:R-:W-:-:S15]  /*1420*/  NOP ;  /* 0x0000000000007918 */ /* 0x000fde0000000000 */
[----:B------:R-:W-:-:S15]  /*1430*/  NOP ;  /* 0x0000000000007918 */ /* 0x000fde0000000000 */
[----:B------:R-:W-:-:S04]  /*1440*/  NOP ;  /* 0x0000000000007918 */ /* 0x000fc80000000000 */
[----:B------:R-:W0:Y:S02]  /*1450*/  DADD R12, -RZ, |R8| ;  /* 0x00000000ff0c7229 */ /* 0x000e240000000508 */
[----:B0-----:R-:W-:Y:S02]  /*1460*/  FSEL R23, R7, R13, P1 ;  /* 0x0000000d07177208 */ /* 0x001fe40000800000 */
[----:B------:R-:W-:Y:S02]  /*1470*/  FSEL R22, R6, R12, P1 ;  /* 0x0000000c06167208 */ /* 0x000fe40000800000 */
[----:B------:R-:W0:Y:S01]  /*1480*/  MUFU.RCP64H R3, R23 ;  /* 0x0000001700037308 */ /* 0x000e220000001800 */
[----:B------:R-:W-:Y:S02]  /*1490*/  FSEL R12, R12, R6, P1 ;  /* 0x000000060c0c7208 */ /* 0x000fe40000800000 */
[----:B------:R-:W-:-:S04]  /*14a0*/  FSEL R13, R13, R7, P1 ;  /* 0x000000070d0d7208 */ /* 0x000fc80000800000 */
[----:B------:R-:W-:-:S15]  /*14b0*/  FSETP.GEU.AND P2, PT, |R13|, 6.5827683646048100446e-37, PT ;  /* 0x036000000d00780b */ /* 0x000fde0003f4e200 */
[----:B------:R-:W-:-:S15]  /*14c0*/  NOP ;  /* 0x0000000000007918 */ /* 0x000fde0000000000 */
[----:B------:R-:W-:-:S15]  /*14d0*/  NOP ;  /* 0x0000000000007918 */ /* 0x000fde0000000000 */
[----:B------:R-:W-:-:S06]  /*14e0*/  NOP ;  /* 0x0000000000007918 */ /* 0x000fcc0000000000 */
[----:B0-----:R-:W0:-:S15]  /*14f0*/  DFMA R4, -R22, R2, 1 ;  /* 0x3ff000001604742b */ /* 0x001e1e0000000102 */
        /* <DEDUP_REMOVED lines=29> */
[----:B0-----:R-:W0:-:S15]  /*16d0*/  DFMA R6, -R22, R4, R12 ;  /* 0x000000041606722b */ /* 0x001e1e000000010c */
[----:B------:R-:W-:-:S15]  /*16e0*/  NOP ;  /* 0x0000000000007918 */ /* 0x000fde0000000000 */
[----:B------:R-:W-:-:S15]  /*16f0*/  NOP ;  /* 0x0000000000007918 */ /* 0x000fde0000000000 */
[----:B------:R-:W-:-:S15]  /*1700*/  NOP ;  /* 0x0000000000007918 */ /* 0x000fde0000000000 */
[----:B------:R-:W-:-:S04]  /*1710*/  NOP ;  /* 0x0000000000007918 */ /* 0x000fc80000000000 */
[----:B0-----:R-:W0:Y:S02]  /*1720*/  DFMA R2, R2, R6, R4 ;  /* 0x000000060202722b */ /* 0x001e240000000004 */
[----:B0-----:R-:W-:-:S05]  /*1730*/  FFMA R0, RZ, R23, R3 ;  /* 0x00000017ff007223 */ /* 0x001fca0000000003 */
[----:B------:R-:W-:-:S13]  /*1740*/  FSETP.GT.AND P0, PT, |R0|, 1.469367938527859385e-39, PT ;  /* 0x001000000000780b */ /* 0x000fda0003f04200 */
[----:B------:R-:W-:Y:S05]  /*1750*/  @P0 BRA P2, `(.L_x_796) ;  /* 0x0000000000180947 */ /* 0x000fea0001000000 */
[----:B------:R-:W-:Y:S01]  /*1760*/  IMAD.MOV.U32 R4, RZ, RZ, R12 ;  /* 0x000000ffff047224 */ /* 0x000fe200078e000c */
[----:B------:R-:W-:Y:S01]  /*1770*/  MOV R0, 0x17c0 ;  /* 0x000017c000007802 */ /* 0x000fe20000000f00 */
[----:B------:R-:W-:Y:S02]  /*1780*/  IMAD.MOV.U32 R5, RZ, RZ, R13 ;  /* 0x000000ffff057224 */ /* 0x000fe400078e000d */
[----:B------:R-:W-:Y:S02]  /*1790*/  IMAD.MOV.U32 R2, RZ, RZ, R22 ;  /* 0x000000ffff027224 */ /* 0x000fe400078e0016 */
[----:B------:R-:W-:-:S07]  /*17a0*/  IMAD.MOV.U32 R3, RZ, RZ, R23 ;  /* 0x000000ffff037224 */ /* 0x000fce00078e0017 */
[----:B-----5:R-:W-:Y:S05]  /*17b0*/  CALL.REL.NOINC `($__internal_63_$__cuda_sm20_div_rn_f64_full) ;  /* 0x00000ad000ac7944 */ /* 0x020fea0003c00000 */
.L_x_796:
[----:B------:R-:W-:Y:S05]  /*17c0*/  BSYNC.RECONVERGENT B2 ;  /* 0x0000000000027941 */ /* 0x000fea0003800200 */
.L_x_795:
[----:B------:R-:W-:Y:S01]  /*17d0*/  IMAD.MOV.U32 R12, RZ, RZ, -0x2449a4b7 ;  /* 0xdbb65b49ff0c7424 */ /* 0x000fe200078e00ff */
[----:B------:R-:W-:Y:S01]  /*17e0*/  UMOV UR12, 0x2a25ff7e ;  /* 0x2a25ff7e000c7882 */ /* 0x000fe20000000000 */
[----:B------:R-:W-:Y:S01]  /*17f0*/  IMAD.MOV.U32 R13, RZ, RZ, 0x3f2d3b63 ;  /* 0x3f2d3b63ff0d7424 */ /* 0x000fe200078e00ff */
[----:B------:R-:W-:Y:S01]  /*1800*/  UMOV UR13, 0x3ef53e1d ;  /* 0x3ef53e1d000d7882 */ /* 0x000fe20000000000 */
[----:B------:R-:W0:Y:S01]  /*1810*/  DMUL R6, R2, R2 ;  /* 0x0000000202067228 */ /* 0x000e220000000000 */
[----:B------:R-:W-:-:S04]  /*1820*/  ISETP.GE.AND P2, PT, R9, RZ, PT ;  /* 0x000000ff0900720c */ /* 0x000fc80003f46270 */
[----:B------:R-:W-:-:S15]  /*1830*/  @P1 PLOP3.LUT P0, PT, P2, PT, PT, 0x80, 0x8 ;  /* 0x000000000008181c */ /* 0x000fde000170f070 */
[----:B------:R-:W-:-:S15]  /*1840*/  NOP ;  /* 0x0000000000007918 */ /* 0x000fde0000000000 */
[----:B------:R-:W-:-:S15]  /*1850*/  NOP ;  /* 0x0000000000007918 */ /* 0x000fde0000000000 */
[----:B------:R-:W-:-:S14]  /*1860*/  NOP ;  /* 0x0000000000007918 */ /* 0x000fdc0000000000 */
[----:B0-----:R-:W0:Y:S01]  /*1870*/  DFMA R12, R6, -UR12, R12 ;  /* 0x8000000c060c7c2b */ /* 0x001e22000800000c */
[----:B------:R-:W-:Y:S01]  /*1880*/  UMOV UR12, 0x8dde082e ;  /* 0x8dde082e000c7882 */ /* 0x000fe20000000000 */
[----:B------:R-:W-:-:S15]  /*1890*/  UMOV UR13, 0x3f531278 ;  /* 0x3f531278000d7882 */ /* 0x000fde0000000000 */
[----:B------:R-:W-:-:S15]  /*18a0*/  NOP ;  /* 0x0000000000007918 */ /* 0x000fde0000000000 */
[----:B------:R-:W-:-:S15]  /*18b0*/  NOP ;  /* 0x0000000000007918 */ /* 0x000fde0000000000 */
[----:B------:R-:W-:-:S15]  /*18c0*/  NOP ;  /* 0x0000000000007918 */ /* 0x000fde0000000000 */
[----:B------:R-:W-:-:S02]  /*18d0*/  NOP ;  /* 0x0000000000007918 */ /* 0x000fc40000000000 */
[----:B0-----:R-:W0:Y:S01]  /*18e0*/  DFMA R12, R6, R12, -UR12 ;  /* 0x8000000c060c7e2b */ /* 0x001e22000800000c */
        /* <DEDUP_REMOVED lines=111> */
[----:B0-----:R-:W0:-:S15]  /*1fe0*/  DFMA R12, R6, R12, -UR12 ;  /* 0x8000000c060c7e2b */ /* 0x001e1e000800000c */
[----:B------:R-:W-:-:S15]  /*1ff0*/  NOP ;  /* 0x0000000000007918 */ /* 0x000fde0000000000 */
[----:B------:R-:W-:-:S15]  /*2000*/  NOP ;  /* 0x0000000000007918 */ /* 0x000fde0000000000 */
[----:B------:R-:W-:-:S15]  /*2010*/  NOP ;  /* 0x0000000000007918 */ /* 0x000fde0000000000 */
[----:B------:R-:W-:-:S04]  /*2020*/  NOP ;  /* 0x0000000000007918 */ /* 0x000fc80000000000 */
[----:B0-----:R0:W1:Y:S02]  /*2030*/  DMUL R12, R6, R12 ;  /* 0x0000000c060c7228 */ /* 0x0010640000000000 */
[----:B0-----:R-:W-:Y:S02]  /*2040*/  @P1 IMAD.MOV.U32 R6, RZ, RZ, 0x54442d18 ;  /* 0x54442d18ff061424 */ /* 0x001fe400078e00ff */
[----:B------:R-:W-:-:S15]  /*2050*/  @P1 IMAD.MOV.U32 R7, RZ, RZ, 0x3ff921fb ;  /* 0x3ff921fbff071424 */ /* 0x000fde00078e00ff */
        /* <DEDUP_REMOVED lines=8> */
[----:B0-----:R-:W0:Y:S02]  /*20e0*/  @P1 DADD R2, -RZ, -R12 ;  /* 0x00000000ff021229 */ /* 0x001e24000000090c */
[----:B0-----:R-:W-:Y:S02]  /*20f0*/  @P1 FSEL R2, R12, R2, !P0 ;  /* 0x000000020c021208 */ /* 0x001fe40004000000 */
[----:B------:R-:W-:Y:S02]  /*2100*/  @P1 FSEL R3, R13, R3, !P0 ;  /* 0x000000030d031208 */ /* 0x000fe40004000000 */
[----:B------:R-:W-:-:S15]  /*2110*/  @!P1 PLOP3.LUT P0, PT, P2, PT, PT, 0x80, 0x8 ;  /* 0x000000000008981c */ /* 0x000fde000170f070 */
[----:B------:R-:W-:-:S15]  /*2120*/  NOP ;  /* 0x0000000000007918 */ /* 0x000fde0000000000 */
[----:B------:R-:W-:-:S15]  /*2130*/  NOP ;  /* 0x0000000000007918 */ /* 0x000fde0000000000 */
[----:B------:R-:W-:-:S13]  /*2140*/  NOP ;  /* 0x0000000000007918 */ /* 0x000fda0000000000 */
[----:B------:R-:W-:Y:S01]  /*2150*/  @P1 DADD R2, R2, R6 ;  /* 0x0000000002021229 */ /* 0x000fe20000000006 */
[----:B------:R-:W-:Y:S02]  /*2160*/  @!P1 IMAD.MOV.U32 R6, RZ, RZ, 0x54442d18 ;  /* 0x54442d18ff069424 */ /* 0x000fe400078e00ff */
[----:B------:R-:W-:-:S15]  /*2170*/  @!P1 IMAD.MOV.U32 R7, RZ, RZ, 0x400921fb ;  /* 0x400921fbff079424 */ /* 0x000fde00078e00ff */
[----:B------:R-:W-:-:S15]  /*2180*/  NOP ;  /* 0x0000000000007918 */ /* 0x000fde0000000000 */
[----:B------:R-:W-:-:S15]  /*2190*/  NOP ;  /* 0x0000000000007918 */ /* 0x000fde0000000000 */
[----:B------:R-:W-:-:S15]  /*21a0*/  NOP ;  /* 0x0000000000007918 */ /* 0x000fde0000000000 */
[----:B------:R-:W-:-:S01]  /*21b0*/  NOP ;  /* 0x0000000000007918 */ /* 0x000fc20000000000 */
[----:B------:R-:W0:Y:S02]  /*21c0*/  @!P1 DADD R6, -R12, R6 ;  /* 0x000000000c069229 */ /* 0x000e240000000106 */
[----:B0-----:R-:W-:Y:S02]  /*21d0*/  @!P1 FSEL R3, R7, R13, !P0 ;  /* 0x0000000d07039208 */ /* 0x001fe40004000000 */
[----:B------:R-:W-:-:S15]  /*21e0*/  @!P1 FSEL R2, R6, R12, !P0 ;  /* 0x0000000c06029208 */ /* 0x000fde0004000000 */
[----:B------:R-:W-:-:S15]  /*21f0*/  NOP ;  /* 0x0000000000007918 */ /* 0x000fde0000000000 */
[----:B------:R-:W-:-:S15]  /*2200*/  NOP ;  /* 0x0000000000007918 */ /* 0x000fde0000000000 */
[----:B------:R-:W-:-:S15]  /*2210*/  NOP ;  /* 0x0000000000007918 */ /* 0x000fde0000000000 */
[----:B------:R-:W0:Y:S02]  /*2220*/  DSETP.NEU.AND P3, PT, R22, RZ, PT ;  /* 0x000000ff1600722a */ /* 0x000e240003f6d000 */
[----:B0-----:R-:W-:Y:S01]  /*2230*/  @P3 IMAD.MOV.U32 R13, RZ, RZ, 0x4002d97c ;  /* 0x4002d97cff0d3424 */ /* 0x001fe200078e00ff */
[----:B------:R-:W-:Y:S02]  /*2240*/  @!P3 FSEL R7, RZ, 2.1426990032196044922, P0 ;  /* 0x400921fbff07b808 */ /* 0x000fe40000000000 */
[----:B------:R-:W-:Y:S02]  /*2250*/  @!P3 FSEL R6, RZ, 3.37028055040000000000e+12, P0 ;  /* 0x54442d18ff06b808 */ /* 0x000fe40000000000 */
[----:B------:R-:W-:-:S15]  /*2260*/  @P3 FSEL R13, R13, 1.8213495016098022461, !P0 ;  /* 0x3fe921fb0d0d3808 */ /* 0x000fde0004000000 */
[----:B------:R-:W-:-:S15]  /*2270*/  NOP ;  /* 0x0000000000007918 */ /* 0x000fde0000000000 */
[----:B------:R-:W-:-:S15]  /*2280*/  NOP ;  /* 0x0000000000007918 */ /* 0x000fde0000000000 */
[----:B------:R-:W-:-:S12]  /*2290*/  NOP ;  /* 0x0000000000007918 */ /* 0x000fd80000000000 */
[----:B------:R-:W-:-:S15]  /*22a0*/  DADD R4, |R8|, |R10| ;  /* 0x0000000008047229 */ /* 0x000fde000000060a */
[----:B------:R-:W-:-:S15]  /*22b0*/  NOP ;  /* 0x0000000000007918 */ /* 0x000fde0000000000 */
[----:B------:R-:W-:-:S15]  /*22c0*/  NOP ;  /* 0x0000000000007918 */ /* 0x000fde0000000000 */
[----:B------:R-:W-:-:S15]  /*22d0*/  NOP ;  /* 0x0000000000007918 */ /* 0x000fde0000000000 */
[----:B------:R-:W-:-:S04]  /*22e0*/  NOP ;  /* 0x0000000000007918 */ /* 0x000fc80000000000 */
[----:B------:R0:W1:Y:S02]  /*22f0*/  @P3 DSETP.NEU.AND P4, PT, |R8|, |R10|, PT ;  /* 0x4000000a0800322a */ /* 0x0000640003f8d200 */
[----:B0-----:R-:W-:Y:S01]  /*2300*/  @P3 IMAD.MOV.U32 R9, RZ, RZ, 0x7f3321d2 ;  /* 0x7f3321d2ff093424 */ /* 0x001fe200078e00ff */
[----:B-1----:R-:W-:-:S04]  /*2310*/  @P3 FSEL R3, R13, R3, !P4 ;  /* 0x000000030d033208 */ /* 0x002fc80006000000 */
[----:B------:R-:W-:Y:S01]  /*2320*/  @P3 FSEL R9, R9, 3.37028055040000000000e+12, !P0 ;  /* 0x54442d1809093808 */ /* 0x000fe20004000000 */
[----:B------:R-:W-:-:S03]  /*2330*/  @P3 IMAD.MOV.U32 R7, RZ, RZ, R3 ;  /* 0x000000ffff073224 */ /* 0x000fc600078e0003 */
[----:B------:R-:W-:Y:S02]  /*2340*/  @P3 FSEL R0, R9, R2, !P4 ;  /* 0x0000000209003208 */ /* 0x000fe40006000000 */
[----:B------:R-:W-:-:S03]  /*2350*/  LOP3.LUT R11, R7, 0x80000000, R11, 0xb8, !PT ;  /* 0x80000000070b7812 */ /* 0x000fc600078eb80b */
[----:B------:R-:W-:-:S15]  /*2360*/  @P3 IMAD.MOV.U32 R6, RZ, RZ, R0 ;  /* 0x000000ffff063224 */ /* 0x000fde00078e0000 */
[----:B------:R-:W-:-:S15]  /*2370*/  NOP ;  /* 0x0000000000007918 */ /* 0x000fde0000000000 */
[----:B------:R-:W-:-:S15]  /*2380*/  NOP ;  /* 0x0000000000007918 */ /* 0x000fde0000000000 */
[----:B------:R-:W-:-:S03]  /*2390*/  NOP ;  /* 0x0000000000007918 */ /* 0x000fc60000000000 */
[----:B------:R-:W0:Y:S02]  /*23a0*/  DSETP.NAN.AND P0, PT, R4, R4, PT ;  /* 0x000000040400722a */ /* 0x000e240003f08000 */
[----:B0-----:R-:W-:Y:S02]  /*23b0*/  FSEL R6, R4, R6, P0 ;  /* 0x0000000604067208 */ /* 0x001fe40000000000 */
[----:B------:R-:W-:Y:S01]  /*23c0*/  FSEL R7, R5, R11, P0 ;  /* 0x0000000b05077208 */ /* 0x000fe20000000000 */
[----:B------:R-:W-:Y:S06]  /*23d0*/  BRA `(.L_x_797) ;  /* 0x000000f000c87947 */ /* 0x000fec0003800000 */
.L_x_791:
[----:B------:R-:W-:Y:S01]  /*23e0*/  DSETP.GEU.AND P1, PT, |R8|, |R10|, PT ;  /* 0x4000000a0800722a */ /* 0x000fe20003f2e200 */
[----:B------:R-:W-:Y:S01]  /*23f0*/  UMOV UR12, 0x85ebc8a0 ;  /* 0x85ebc8a0000c7882 */ /* 0x000fe20000000000 */
[----:B------:R-:W-:-:S15]  /*2400*/  UMOV UR13, 0x7fd1ccf3 ;  /* 0x7fd1ccf3000d7882 */ /* 0x000fde0000000000 */
        /* <DEDUP_REMOVED lines=10> */
[----:B0-----:R-:W-:Y:S02]  /*24b0*/  FSEL R22, R6, R4, !P1 ;  /* 0x0000000406167208 */ /* 0x001fe40004800000 */
[----:B------:R-:W-:Y:S02]  /*24c0*/  FSEL R23, R7, R5, !P1 ;  /* 0x0000000507177208 */ /* 0x000fe40004800000 */
[----:B------:R-:W-:Y:S02]  /*24d0*/  FSEL R32, R4, R6, !P1 ;  /* 0x0000000604207208 */ /* 0x000fe40004800000 */
[----:B------:R-:W-:-:S15]  /*24e0*/  FSEL R33, R5, R7, !P1 ;  /* 0x0000000705217208 */ /* 0x000fde0004800000 */
[----:B------:R-:W-:-:S15]  /*24f0*/  NOP ;  /* 0x0000000000007918 */ /* 0x000fde0000000000 */
[----:B------:R-:W-:-:S15]  /*2500*/  NOP ;  /* 0x0000000000007918 */ /* 0x000fde0000000000 */
[----:B------:R-:W-:-:S11]  /*2510*/  NOP ;  /* 0x0000000000007918 */ /* 0x000fd60000000000 */
[----:B------:R-:W0:Y:S02]  /*2520*/  DSETP.GT.AND P0, PT, R22, UR12, PT ;  /* 0x0000000c16007e2a */ /* 0x000e24000bf04000 */
[----:B0-----:R-:W-:Y:S05]  /*2530*/  @!P0 BRA `(.L_x_798) ;  /* 0x00000028001c8947 */ /* 0x001fea0003800000 */
[----:B------:R-:W0:Y:S01]  /*2540*/  MUFU.RCP64H R3, 2.718280792236328125 ;  /* 0x4005bf0a00037908 */ /* 0x000e220000001800 */
[----:B------:R-:W-:Y:S01]  /*2550*/  IMAD.MOV.U32 R6, RZ, RZ, -0x74eba897 ;  /* 0x8b145769ff067424 */ /* 0x000fe200078e00ff */
[----:B------:R-:W-:Y:S01]  /*2560*/  FSETP.GEU.AND P1, PT, |R9|, 6.5827683646048100446e-37, PT ;  /* 0x036000000900780b */ /* 0x000fe20003f2e200 */
[----:B------:R-:W-:Y:S01]  /*2570*/  IMAD.MOV.U32 R7, RZ, RZ, 0x4005bf0a ;  /* 0x4005bf0aff077424 */ /* 0x000fe200078e00ff */
[----:B------:R-:W-:Y:S01]  /*2580*/  BSSY.RECONVERGENT B2, `(.L_x_799) ;  /* 0x0000031000027945 */ /* 0x000fe20003800200 */
[----:B------:R-:W-:-:S06]  /*2590*/  IMAD.MOV.U32 R2, RZ, RZ, 0x1 ;  /* 0x00000001ff027424 */ /* 0x000fcc00078e00ff */
[----:B0-----:R-:W0:-:S15]  /*25a0*/  DFMA R4, R2, -R6, 1 ;  /* 0x3ff000000204742b */ /* 0x001e1e0000000806 */
        /* <DEDUP_REMOVED lines=34> */
[----:B0-----:R-:W0:Y:S02]  /*27d0*/  DFMA R20, R2, R4, R20 ;  /* 0x000000040214722b */ /* 0x001e240000000014 */
[----:B0-----:R-:W-:-:S05]  /*27e0*/  FFMA R0, RZ, 2.0897850990295410156, R21 ;  /* 0x4005bf0aff007823 */ /* 0x001fca0000000015 */
[----:B------:R-:W-:-:S13]  /*27f0*/  FSETP.GT.AND P0, PT, |R0|, 1.469367938527859385e-39, PT ;  /* 0x001000000000780b */ /* 0x000fda0003f04200 */
[----:B------:R-:W-:Y:S05]  /*2800*/  @P0 BRA P1, `(.L_x_800) ;  /* 0x0000000000200947 */ /* 0x000fea0000800000 */
[----:B------:R-:W-:Y:S01]  /*2810*/  IMAD.MOV.U32 R4, RZ, RZ, R8 ;  /* 0x000000ffff047224 */ /* 0x000fe200078e0008 */
[----:B------:R-:W-:Y:S01]  /*2820*/  MOV R0, 0x2870 ;  /* 0x0000287000007802 */ /* 0x000fe20000000f00 */
[----:B------:R-:W-:Y:S02]  /*2830*/  IMAD.MOV.U32 R5, RZ, RZ, R9 ;  /* 0x000000ffff057224 */ /* 0x000fe400078e0009 */
[----:B------:R-:W-:Y:S02]  /*2840*/  IMAD.MOV.U32 R2, RZ, RZ, -0x74eba897 ;  /* 0x8b145769ff027424 */ /* 0x000fe400078e00ff */
[----:B------:R-:W-:-:S07]  /*2850*/  IMAD.MOV.U32 R3, RZ, RZ, 0x4005bf0a ;  /* 0x4005bf0aff037424 */ /* 0x000fce00078e00ff */
[----:B-----5:R-:W-:Y:S05]  /*2860*/  CALL.REL.NOINC `($__internal_63_$__cuda_sm20_div_rn_f64_full) ;  /* 0x00000ac000807944 */ /* 0x020fea0003c00000 */
[----:B------:R-:W-:Y:S02]  /*2870*/  IMAD.MOV.U32 R20, RZ, RZ, R2 ;  /* 0x000000ffff147224 */ /* 0x000fe400078e0002 */
[----:B------:R-:W-:-:S07]  /*2880*/  IMAD.MOV.U32 R21, RZ, RZ, R3 ;  /* 0x000000ffff157224 */ /* 0x000fce00078e0003 */
.L_x_800:
[----:B------:R-:W-:Y:S05]  /*2890*/  BSYNC.RECONVERGENT B2 ;  /* 0x0000000000027941 */ /* 0x000fea0003800200 */
.L_x_799:
        /* <DEDUP_REMOVED lines=51> */
.L_x_802:
[----:B------:R-:W-:Y:S05]  /*2bd0*/  BSYNC.RECONVERGENT B2 ;  /* 0x0000000000027941 */ /* 0x000fea0003800200 */
.L_x_801:
[----:B------:R-:W-:Y:S01]  /*2be0*/  DADD R20, -RZ, |R20| ;  /* 0x00000000ff147229 */ /* 0x000fe20000000514 */
[----:B------:R-:W-:Y:S01]  /*2bf0*/  IMAD.MOV.U32 R6, RZ, RZ, RZ ;  /* 0x000000ffff067224 */ /* 0x000fe200078e00ff */
[----:B------:R-:W-:Y:S01]  /*2c00*/  UMOV UR13, 0x7fefffff ;  /* 0x7fefffff000d7882 */ /* 0x000fe20000000000 */
[----:B------:R-:W-:Y:S01]  /*2c10*/  UMOV UR12, 0xffffffff ;  /* 0xffffffff000c7882 */ /* 0x000fe20000000000 */
[----:B------:R-:W-:Y:S01]  /*2c20*/  UMOV UR16, UR13 ;  /* 0x0000000d00107c82 */ /* 0x000fe20008000000 */
[----:B------:R-:W-:Y:S01]  /*2c30*/  IMAD.MOV.U32 R34, RZ, RZ, 0x0 ;  /* 0x00000000ff227424 */ /* 0x000fe200078e00ff */
[----:B------:R-:W-:Y:S01]  /*2c40*/  BSSY.RECONVERGENT B0, `(.L_x_803) ;  /* 0x000011b000007945 */ /* 0x000fe20003800200 */
[----:B------:R-:W-:Y:S02]  /*2c50*/  IMAD.U32 R14, RZ, RZ, UR16 ;  /* 0x00000010ff0e7e24 */ /* 0x000fe4000f8e00ff */
[----:B------:R-:W-:-:S15]  /*2c60*/  IMAD.MOV.U32 R35, RZ, RZ, 0x3fd80000 ;  /* 0x3fd80000ff237424 */ /* 0x000fde00078e00ff */
[----:B------:R-:W-:-:S15]  /*2c70*/  NOP ;  /* 0x0000000000007918 */ /* 0x000fde0000000000 */
[----:B------:R-:W-:-:S15]  /*2c80*/  NOP ;  /* 0x0000000000007918 */ /* 0x000fde0000000000 */
[----:B------:R-:W-:-:S10]  /*2c90*/  NOP ;  /* 0x0000000000007918 */ /* 0x000fd40000000000 */
[----:B------:R-:W0:Y:S02]  /*2ca0*/  DADD R4, -RZ, |R2| ;  /* 0x00000000ff047229 */ /* 0x000e240000000502 */
[----:B0-----:R-:W-:-:S04]  /*2cb0*/  ISETP.LT.U32.AND P0, PT, R4, R20, PT ;  /* 0x000000140400720c */ /* 0x001fc80003f01070 */
[----:B------:R-:W-:-:S04]  /*2cc0*/  ISETP.LT.U32.AND.EX P0, PT, R5, R21, PT, P0 ;  /* 0x000000150500720c */ /* 0x000fc80003f01100 */
[----:B------:R-:W-:Y:S02]  /*2cd0*/  SEL R2, R4, R20, P0 ;  /* 0x0000001404027207 */ /* 0x000fe40000000000 */
[----:B------:R-:W-:Y:S02]  /*2ce0*/  SEL R3, R5, R21, P0 ;  /* 0x0000001505037207 */ /* 0x000fe40000000000 */
[----:B------:R-:W-:-:S04]  /*2cf0*/  ISETP.GT.U32.AND P0, PT, R20, R4, PT ;  /* 0x000000041400720c */ /* 0x000fc80003f04070 */
[----:B------:R-:W-:-:S04]  /*2d00*/  ISETP.GT.U32.AND.EX P0, PT, R21, R5, PT, P0 ;  /* 0x000000051500720c */ /* 0x000fc80003f04100 */
[----:B------:R-:W-:Y:S02]  /*2d10*/  SEL R5, R21, R5, P0 ;  /* 0x0000000515057207 */ /* 0x000fe40000000000 */
[----:B------:R-:W-:Y:S02]  /*2d20*/  SEL R4, R20, R4, P0 ;  /* 0x0000000414047207 */ /* 0x000fe40000000000 */
[----:B------:R-:W-:-:S04]  /*2d30*/  LOP3.LUT R0, R5, 0xffc00000, RZ, 0xc0, !PT ;  /* 0xffc0000005007812 */ /* 0x000fc800078ec0ff */
[----:B------:R-:W-:-:S15]  /*2d40*/  LOP3.LUT R7, R0, 0x7fd00000, RZ, 0x3c, !PT ;  /* 0x7fd0000000077812 */ /* 0x000fde00078e3cff */
[----:B------:R-:W-:-:S15]  /*2d50*/  NOP ;  /* 0x0000000000007918 */ /* 0x000fde0000000000 */
[----:B------:R-:W-:-:S04]  /*2d60*/  NOP ;  /* 0x0000000000007918 */ /* 0x000fc80000000000 */
[----:B------:R-:W-:-:S15]  /*2d70*/  DMUL R12, R6, R4 ;  /* 0x00000004060c7228 */ /* 0x000fde0000000000 */
[----:B------:R-:W-:-:S15]  /*2d80*/  NOP ;  /* 0x0000000000007918 */ /* 0x000fde0000000000 */
[----:B------:R-:W-:-:S15]  /*2d90*/  NOP ;  /* 0x0000000000007918 */ /* 0x000fde0000000000 */
[----:B------:R-:W-:-:S15]  /*2da0*/  NOP ;  /* 0x0000000000007918 */ /* 0x000fde0000000000 */
[----:B------:R-:W-:-:S04]  /*2db0*/  NOP ;  /* 0x0000000000007918 */ /* 0x000fc80000000000 */
[----:B------:R-:W0:-:S15]  /*2dc0*/  DMUL R6, R6, R2 ;  /* 0x0000000206067228 */ /* 0x000e1e0000000000 */
        /* <DEDUP_REMOVED lines=9> */
[----:B0-----:R-:W0:Y:S02]  /*2e60*/  DFMA R6, R12, R12, R6 ;  /* 0x0000000c0c06722b */ /* 0x001e240000000006 */
[----:B0-----:R-:W-:-:S15]  /*2e70*/  IMAD.MOV.U32 R12, RZ, RZ, R7 ;  /* 0x000000ffff0c7224 */ /* 0x001fde00078e0007 */
[----:B------:R-:W-:-:S15]  /*2e80*/  NOP ;  /* 0x0000000000007918 */ /* 0x000fde0000000000 */
[----:B------:R-:W-:-:S15]  /*2e90*/  NOP ;  /* 0x0000000000007918 */ /* 0x000fde0000000000 */
[----:B------:R-:W-:-:S15]  /*2ea0*/  NOP ;  /* 0x0000000000007918 */ /* 0x000fde0000000000 */
[----:B------:R-:W-:-:S02]  /*2eb0*/  NOP ;  /* 0x0000000000007918 */ /* 0x000fc40000000000 */
[----:B------:R-:W0:Y:S02]  /*2ec0*/  DSETP.MIN.AND P0, P2, R6, UR12, PT ;  /* 0x0000000c06007e2a */ /* 0x000e24000ba00000 */
[----:B0-----:R-:W-:Y:S01]  /*2ed0*/  FSEL R13, R12, UR16, P0 ;  /* 0x000000100c0d7c08 */ /* 0x001fe20008000000 */
[----:B------:R-:W-:Y:S01]  /*2ee0*/  IMAD.MOV.U32 R12, RZ, RZ, R6 ;  /* 0x000000ffff0c7224 */ /* 0x000fe200078e0006 */
[----:B------:R-:W-:Y:S01]  /*2ef0*/  @P2 LOP3.LUT R13, R14, 0x80000, RZ, 0xfc, !PT ;  /* 0x000800000e0d2812 */ /* 0x000fe200078efcff */
[----:B------:R-:W-:-:S03]  /*2f00*/  IMAD.MOV.U32 R14, RZ, RZ, RZ ;  /* 0x000000ffff0e7224 */ /* 0x000fc600078e00ff */
[----:B------:R-:W0:Y:S01]  /*2f10*/  MUFU.RSQ64H R15, R13 ;  /* 0x0000000d000f7308 */ /* 0x000e220000001c00 */
[----:B------:R-:W-:Y:S02]  /*2f20*/  SEL R12, R12, UR12, P0 ;  /* 0x0000000c0c0c7c07 */ /* 0x000fe40008000000 */
[----:B------:R-:W-:-:S15]  /*2f30*/  ISETP.GE.U32.AND P0, PT, R3, 0x7ff00000, PT ;  /* 0x7ff000000300780c */ /* 0x000fde0003f06070 */
[----:B------:R-:W-:-:S15]  /*2f40*/  NOP ;  /* 0x0000000000007918 */ /* 0x000fde0000000000 */
[----:B------:R-:W-:-:S15]  /*2f50*/  NOP ;  /* 0x0000000000007918 */ /* 0x000fde0000000000 */
[----:B------:R-:W-:-:S08]  /*2f60*/  NOP ;  /* 0x0000000000007918 */ /* 0x000fd00000000000 */
[----:B0-----:R-:W0:-:S15]  /*2f70*/  DMUL R20, R14, R14 ;  /* 0x0000000e0e147228 */ /* 0x001e1e0000000000 */
        /* <DEDUP_REMOVED lines=9> */
[----:B0-----:R-:W-:-:S15]  /*3010*/  DFMA R34, R20, R34, 0.5 ;  /* 0x3fe000001422742b */ /* 0x001fde0000000022 */
        /* <DEDUP_REMOVED lines=14> */
[----:B0-----:R0:W1:Y:S02]  /*3100*/  DMUL R20, R6, R20 ;  /* 0x0000001406147228 */ /* 0x0010640000000000 */
[----:B0-----:R-:W-:Y:S01]  /*3110*/  LOP3.LUT R7, R0, 0x100000, RZ, 0xfc, !PT ;  /* 0x0010000000077812 */ /* 0x001fe200078efcff */
[----:B------:R-:W-:-:S15]  /*3120*/  IMAD.MOV.U32 R6, RZ, RZ, RZ ;  /* 0x000000ffff067224 */ /* 0x000fde00078e00ff */
[----:B------:R-:W-:-:S15]  /*3130*/  NOP ;  /* 0x0000000000007918 */ /* 0x000fde0000000000 */
[----:B------:R-:W-:-:S15]  /*3140*/  NOP ;  /* 0x0000000000007918 */ /* 0x000fde0000000000 */
[----:B------:R-:W-:-:S15]  /*3150*/  NOP ;  /* 0x0000000000007918 */ /* 0x000fde0000000000 */
[----:B------:R-:W-:-:S01]  /*3160*/  NOP ;  /* 0x0000000000007918 */ /* 0x000fc20000000000 */
[----:B------:R-:W-:-:S15]  /*3170*/  DSETP.NEU.AND P1, PT, R2, RZ, PT ;  /* 0x000000ff0200722a */ /* 0x000fde0003f2d000 */
[----:B------:R-:W-:-:S15]  /*3180*/  NOP ;  /* 0x0000000000007918 */ /* 0x000fde0000000000 */
[----:B------:R-:W-:-:S15]  /*3190*/  NOP ;  /* 0x0000000000007918 */ /* 0x000fde0000000000 */
[----:B------:R-:W-:-:S15]  /*31a0*/  NOP ;  /* 0x0000000000007918 */ /* 0x000fde0000000000 */
[----:B------:R-:W-:-:S04]  /*31b0*/  NOP ;  /* 0x0000000000007918 */ /* 0x000fc80000000000 */
[----:B-1----:R-:W0:Y:S02]  /*31c0*/  DMUL R20, R20, R6 ;  /* 0x0000000614147228 */ /* 0x002e240000000000 */
[----:B0-----:R-:W-:Y:S02]  /*31d0*/  @!P0 FSEL R3, R5, R21, !P1 ;  /* 0x0000001505038208 */ /* 0x001fe40004800000 */
[----:B------:R-:W-:Y:S02]  /*31e0*/  @!P0 FSEL R2, R4, R20, !P1 ;  /* 0x0000001404028208 */ /* 0x000fe40004800000 */
[----:B------:R-:W-:Y:S01]  /*31f0*/  ISETP.GT.AND P2, PT, R3, 0xfffff, PT ;  /* 0x000fffff0300780c */ /* 0x000fe20003f44270 */
[----:B------:R-:W-:Y:S02]  /*3200*/  IMAD.MOV.U32 R5, RZ, RZ, R3 ;  /* 0x000000ffff057224 */ /* 0x000fe400078e0003 */
[----:B------:R-:W-:-:S15]  /*3210*/  IMAD.MOV.U32 R4, RZ, RZ, R2 ;  /* 0x000000ffff047224 */ /* 0x000fde00078e0002 */
[----:B------:R-:W-:-:S15]  /*3220*/  NOP ;  /* 0x0000000000007918 */ /* 0x000fde0000000000 */
[----:B------:R-:W-:-:S15]  /*3230*/  NOP ;  /* 0x0000000000007918 */ /* 0x000fde0000000000 */
[----:B------:R-:W-:-:S10]  /*3240*/  NOP ;  /* 0x0000000000007918 */ /* 0x000fd40000000000 */
[----:B------:R-:W0:Y:S02]  /*3250*/  @!P2 DMUL R4, R4, 1.80143985094819840000e+16 ;  /* 0x435000000404a828 */ /* 0x000e240000000000 */
[----:B0-----:R-:W-:Y:S02]  /*3260*/  @!P2 IMAD.MOV.U32 R3, RZ, RZ, R5 ;  /* 0x000000ffff03a224 */ /* 0x001fe400078e0005 */
[----:B------:R-:W-:Y:S02]  /*3270*/  @!P2 IMAD.MOV.U32 R2, RZ, RZ, R4 ;  /* 0x000000ffff02a224 */ /* 0x000fe400078e0004 */
[----:B------:R-:W-:-:S05]  /*3280*/  VIADD R0, R3, 0xffffffff ;  /* 0xffffffff03007836 */ /* 0x000fca0000000000 */
[----:B------:R-:W-:Y:S01]  /*3290*/  ISETP.GT.U32.AND P0, PT, R0, 0x7feffffe, PT ;  /* 0x7feffffe0000780c */ /* 0x000fe20003f04070 */
[----:B------:R-:W-:Y:S02]  /*32a0*/  IMAD.MOV.U32 R0, RZ, RZ, -0x3ff ;  /* 0xfffffc01ff007424 */ /* 0x000fe400078e00ff */
[----:B------:R-:W-:-:S10]  /*32b0*/  @!P2 IMAD.MOV.U32 R0, RZ, RZ, -0x435 ;  /* 0xfffffbcbff00a424 */ /* 0x000fd400078e00ff */
[----:B------:R-:W-:Y:S05]  /*32c0*/  @P0 BRA `(.L_x_804) ;  /* 0x0000000800b00947 */ /* 0x000fea0003800000 */
[C---:B------:R-:W-:Y:S01]  /*32d0*/  LOP3.LUT R4, R3.reuse, 0xfffff, RZ, 0xc0, !PT ;  /* 0x000fffff03047812 */ /* 0x040fe200078ec0ff */
[----:B------:R-:W-:Y:S01]  /*32e0*/  UMOV UR12, 0x80000000 ;  /* 0x80000000000c7882 */ /* 0x000fe20000000000 */
[----:B------:R-:W-:Y:S01]  /*32f0*/  LEA.HI R3, R3, R0, RZ, 0xc ;  /* 0x0000000003037211 */ /* 0x000fe200078f60ff */
[----:B------:R-:W-:Y:S01]  /*3300*/  UMOV UR13, 0x43300000 ;  /* 0x43300000000d7882 */ /* 0x000fe20000000000 */
[----:B------:R-:W-:Y:S01]  /*3310*/  LOP3.LUT R5, R4, 0x3ff00000, RZ, 0xfc, !PT ;  /* 0x3ff0000004057812 */ /* 0x000fe200078efcff */
[----:B------:R-:W-:-:S03]  /*3320*/  IMAD.MOV.U32 R4, RZ, RZ, R2 ;  /* 0x000000ffff047224 */ /* 0x000fc600078e0002 */
[----:B------:R-:W-:-:S13]  /*3330*/  ISETP.GE.U32.AND P0, PT, R5, 0x3ff6a09f, PT ;  /* 0x3ff6a09f0500780c */ /* 0x000fda0003f06070 */
[----:B------:R-:W-:Y:S02]  /*3340*/  @P0 VIADD R7, R5, 0xfff00000 ;  /* 0xfff0000005070836 */ /* 0x000fe40000000000 */
[----:B------:R-:W-:Y:S02]  /*3350*/  @P0 VIADD R3, R3, 0x1 ;  /* 0x0000000103030836 */ /* 0x000fe40000000000 */
[----:B------:R-:W-:-:S03]  /*3360*/  @P0 IMAD.MOV.U32 R5, RZ, RZ, R7 ;  /* 0x000000ffff050224 */ /* 0x000fc600078e0007 */
[----:B------:R-:W-:Y:S01]  /*3370*/  LOP3.LUT R2, R3, 0x80000000, RZ, 0x3c, !PT ;  /* 0x8000000003027812 */ /* 0x000fe200078e3cff */
[----:B------:R-:W-:Y:S02]  /*3380*/  IMAD.MOV.U32 R3, RZ, RZ, 0x43300000 ;  /* 0x43300000ff037424 */ /* 0x000fe400078e00ff */
[----:B------:R-:W0:-:S15]  /*3390*/  DADD R12, R4, 1 ;  /* 0x3ff00000040c7429 */ /* 0x000e1e0000000000 */
[----:B------:R-:W-:-:S15]  /*33a0*/  NOP ;  /* 0x0000000000007918 */ /* 0x000fde0000000000 */
[----:B------:R-:W-:-:S15]  /*33b0*/  NOP ;  /* 0x0000000000007918 */ /* 0x000fde0000000000 */
[----:B------:R-:W-:-:S15]  /*33c0*/  NOP ;  /* 0x0000000000007918 */ /* 0x000fde0000000000 */
[----:B------:R-:W-:-:S04]  /*33d0*/  NOP ;  /* 0x0000000000007918 */ /* 0x000fc80000000000 */
[----:B------:R0:W-:Y:S02]  /*33e0*/  DADD R6, R4, -1 ;  /* 0xbff0000004067429 */ /* 0x0001e40000000000 */
[----:B0-----:R-:W0:Y:S01]  /*33f0*/  MUFU.RCP64H R5, R13 ;  /* 0x0000000d00057308 */ /* 0x001e220000001800 */
[----:B------:R-:W-:-:S15]  /*3400*/  IMAD.MOV.U32 R4, RZ, RZ, RZ ;  /* 0x000000ffff047224 */ /* 0x000fde00078e00ff */
        /* <DEDUP_REMOVED lines=152> */
.L_x_804:
[----:B------:R-:W-:Y:S01]  /*3d90*/  IMAD.MOV.U32 R2, RZ, RZ, 0x0 ;  /* 0x00000000ff027424 */ /* 0x000fe200078e00ff */
[----:B------:R-:W-:Y:S01]  /*3da0*/  LOP3.LUT P0, RZ, R5, 0x7fffffff, RZ, 0xc0, !PT ;  /* 0x7fffffff05ff7812 */ /* 0x000fe2000780c0ff */
[----:B------:R-:W-:-:S06]  /*3db0*/  IMAD.MOV.U32 R3, RZ, RZ, 0x7ff00000 ;  /* 0x7ff00000ff037424 */ /* 0x000fcc00078e00ff */
[----:B------:R-:W0:Y:S02]  /*3dc0*/  DFMA R4, R4, R2, +INF ;  /* 0x7ff000000404742b */ /* 0x000e240000000002 */
[----:B0-----:R-:W-:Y:S02]  /*3dd0*/  FSEL R20, R4, RZ, P0 ;  /* 0x000000ff04147208 */ /* 0x001fe40000000000 */
[----:B------:R-:W-:-:S07]  /*3de0*/  FSEL R21, R5, -QNAN , P0 ;  /* 0xfff0000005157808 */ /* 0x000fce0000000000 */
.L_x_805:
[----:B------:R-:W-:Y:S05]  /*3df0*/  BSYNC.RECONVERGENT B0 ;  /* 0x0000000000007941 */ /* 0x000fea0003800200 */
.L_x_803:
[----:B------:R-:W0:Y:S01]  /*3e00*/  MUFU.RCP64H R3, R33 ;  /* 0x0000002100037308 */ /* 0x000e220000001800 */
[----:B------:R-:W-:Y:S01]  /*3e10*/  IMAD.MOV.U32 R2, RZ, RZ, 0x1 ;  /* 0x00000001ff027424 */ /* 0x000fe200078e00ff */
[----:B------:R-:W-:Y:S01]  /*3e20*/  FSETP.GEU.AND P2, PT, |R23|, 6.5827683646048100446e-37, PT ;  /* 0x036000001700780b */ /* 0x000fe20003f4e200 */
[----:B------:R-:W-:Y:S01]  /*3e30*/  BSSY.RECONVERGENT B2, `(.L_x_806) ;  /* 0x0000033000027945 */ /* 0x000fe20003800200 */
[----:B------:R-:W-:-:S15]  /*3e40*/  DSETP.GEU.AND P1, PT, |R8|, |R10|, PT ;  /* 0x4000000a0800722a */ /* 0x000fde0003f2e200 */
        /* <DEDUP_REMOVED lines=49> */
.L_x_807:
[----:B------:R-:W-:Y:S05]  /*4160*/  BSYNC.RECONVERGENT B2 ;  /* 0x0000000000027941 */ /* 0x000fea0003800200 */
.L_x_806:
[----:B------:R-:W-:Y:S01]  /*4170*/  IMAD.MOV.U32 R12, RZ, RZ, -0x2449a4b7 ;  /* 0xdbb65b49ff0c7424 */ /* 0x000fe200078e00ff */
[----:B------:R-:W-:Y:S01]  /*4180*/  UMOV UR12, 0x2a25ff7e ;  /* 0x2a25ff7e000c7882 */ /* 0x000fe20000000000 */
[----:B------:R-:W-:Y:S01]  /*4190*/  IMAD.MOV.U32 R13, RZ, RZ, 0x3f2d3b63 ;  /* 0x3f2d3b63ff0d7424 */ /* 0x000fe200078e00ff */
[----:B------:R-:W-:Y:S01]  /*41a0*/  UMOV UR13, 0x3ef53e1d ;  /* 0x3ef53e1d000d7882 */ /* 0x000fe20000000000 */
[----:B------:R-:W0:Y:S01]  /*41b0*/  DMUL R6, R2, R2 ;  /* 0x0000000202067228 */ /* 0x000e220000000000 */
[----:B------:R-:W-:-:S04]  /*41c0*/  ISETP.GE.AND P2, PT, R9, RZ, PT ;  /* 0x000000ff0900720c */ /* 0x000fc80003f46270 */
[----:B------:R-:W-:-:S15]  /*41d0*/  @!P1 PLOP3.LUT P0, PT, P2, PT, PT, 0x80, 0x8 ;  /* 0x000000000008981c */ /* 0x000fde000170f070 */
        /* <DEDUP_REMOVED lines=128> */
[----:B0-----:R-:W-:Y:S02]  /*49e0*/  @!P1 IMAD.MOV.U32 R6, RZ, RZ, 0x54442d18 ;  /* 0x54442d18ff069424 */ /* 0x001fe400078e00ff */
[----:B------:R-:W-:-:S15]  /*49f0*/  @!P1 IMAD.MOV.U32 R7, RZ, RZ, 0x3ff921fb ;  /* 0x3ff921fbff079424 */ /* 0x000fde00078e00ff */
        /* <DEDUP_REMOVED lines=8> */
[----:B0-----:R-:W0:Y:S02]  /*4a80*/  @!P1 DADD R2, -RZ, -R12 ;  /* 0x00000000ff029229 */ /* 0x001e24000000090c */
[----:B0-----:R-:W-:Y:S02]  /*4a90*/  @!P1 FSEL R2, R12, R2, !P0 ;  /* 0x000000020c029208 */ /* 0x001fe40004000000 */
[----:B------:R-:W-:Y:S02]  /*4aa0*/  @!P1 FSEL R3, R13, R3, !P0 ;  /* 0x000000030d039208 */ /* 0x000fe40004000000 */
[----:B------:R-:W-:-:S15]  /*4ab0*/  @P1 PLOP3.LUT P0, PT, P2, PT, PT, 0x80, 0x8 ;  /* 0x000000000008181c */ /* 0x000fde000170f070 */
[----:B------:R-:W-:-:S15]  /*4ac0*/  NOP ;  /* 0x0000000000007918 */ /* 0x000fde0000000000 */
[----:B------:R-:W-:-:S15]  /*4ad0*/  NOP ;  /* 0x0000000000007918 */ /* 0x000fde0000000000 */
[----:B------:R-:W-:-:S13]  /*4ae0*/  NOP ;  /* 0x0000000000007918 */ /* 0x000fda0000000000 */
[----:B------:R-:W-:Y:S01]  /*4af0*/  @!P1 DADD R2, R2, R6 ;  /* 0x0000000002029229 */ /* 0x000fe20000000006 */
[----:B------:R-:W-:Y:S02]  /*4b00*/  @P1 IMAD.MOV.U32 R6, RZ, RZ, 0x54442d18 ;  /* 0x54442d18ff061424 */ /* 0x000fe400078e00ff */
[----:B------:R-:W-:-:S15]  /*4b10*/  @P1 IMAD.MOV.U32 R7, RZ, RZ, 0x400921fb ;  /* 0x400921fbff071424 */ /* 0x000fde00078e00ff */
[----:B------:R-:W-:-:S15]  /*4b20*/  NOP ;  /* 0x0000000000007918 */ /* 0x000fde0000000000 */
[----:B------:R-:W-:-:S15]  /*4b30*/  NOP ;  /* 0x0000000000007918 */ /* 0x000fde0000000000 */
[----:B------:R-:W-:-:S15]  /*4b40*/  NOP ;  /* 0x0000000000007918 */ /* 0x000fde0000000000 */
[----:B------:R-:W-:-:S01]  /*4b50*/  NOP ;  /* 0x0000000000007918 */ /* 0x000fc20000000000 */
[----:B------:R-:W0:Y:S02]  /*4b60*/  @P1 DADD R6, -R12, R6 ;  /* 0x000000000c061229 */ /* 0x000e240000000106 */
[----:B0-----:R-:W-:Y:S02]  /*4b70*/  @P1 FSEL R2, R6, R12, !P0 ;  /* 0x0000000c06021208 */ /* 0x001fe40004000000 */
[----:B------:R-:W-:-:S15]  /*4b80*/  @P1 FSEL R3, R7, R13, !P0 ;  /* 0x0000000d07031208 */ /* 0x000fde0004000000 */
[----:B------:R-:W-:-:S15]  /*4b90*/  NOP ;  /* 0x0000000000007918 */ /* 0x000fde0000000000 */
[----:B------:R-:W-:-:S15]  /*4ba0*/  NOP ;  /* 0x0000000000007918 */ /* 0x000fde0000000000 */
[----:B------:R-:W-:-:S15]  /*4bb0*/  NOP ;  /* 0x0000000000007918 */ /* 0x000fde0000000000 */
[----:B------:R-:W0:Y:S02]  /*4bc0*/  DSETP.NEU.AND P3, PT, R32, RZ, PT ;  /* 0x000000ff2000722a */ /* 0x000e240003f6d000 */
[----:B0-----:R-:W-:Y:S01]  /*4bd0*/  @P3 IMAD.MOV.U32 R6, RZ, RZ, 0x4002d97c ;  /* 0x4002d97cff063424 */ /* 0x001fe200078e00ff */
[----:B------:R-:W-:Y:S01]  /*4be0*/  @!P3 FSEL R7, RZ, 2.1426990032196044922, P0 ;  /* 0x400921fbff07b808 */ /* 0x000fe20000000000 */
[----:B------:R-:W-:-:S03]  /*4bf0*/  @P3 IMAD.MOV.U32 R0, RZ, RZ, 0x7f3321d2 ;  /* 0x7f3321d2ff003424 */ /* 0x000fc600078e00ff */
[----:B------:R-:W-:Y:S02]  /*4c00*/  @P3 FSEL R13, R6, 1.8213495016098022461, !P0 ;  /* 0x3fe921fb060d3808 */ /* 0x000fe40004000000 */
[----:B------:R-:W-:-:S15]  /*4c10*/  @!P3 FSEL R6, RZ, 3.37028055040000000000e+12, P0 ;  /* 0x54442d18ff06b808 */ /* 0x000fde0000000000 */
[----:B------:R-:W-:-:S15]  /*4c20*/  NOP ;  /* 0x0000000000007918 */ /* 0x000fde0000000000 */
[----:B------:R-:W-:-:S15]  /*4c30*/  NOP ;  /* 0x0000000000007918 */ /* 0x000fde0000000000 */
[----:B------:R-:W-:-:S10]  /*4c40*/  NOP ;  /* 0x0000000000007918 */ /* 0x000fd40000000000 */
[----:B------:R-:W0:Y:S02]  /*4c50*/  @P3 DSETP.NEU.AND P4, PT, |R8|, |R10|, PT ;  /* 0x4000000a0800322a */ /* 0x000e240003f8d200 */
[----:B0-----:R-:W-:-:S05]  /*4c60*/  @P3 FSEL R3, R13, R3, !P4 ;  /* 0x000000030d033208 */ /* 0x001fca0006000000 */
[----:B------:R-:W-:-:S15]  /*4c70*/  @P3 IMAD.MOV.U32 R7, RZ, RZ, R3 ;  /* 0x000000ffff073224 */ /* 0x000fde00078e0003 */
[----:B------:R-:W-:-:S15]  /*4c80*/  NOP ;  /* 0x0000000000007918 */ /* 0x000fde0000000000 */
[----:B------:R-:W-:-:S15]  /*4c90*/  NOP ;  /* 0x0000000000007918 */ /* 0x000fde0000000000 */
[----:B------:R-:W-:-:S12]  /*4ca0*/  NOP ;  /* 0x0000000000007918 */ /* 0x000fd80000000000 */
[----:B------:R0:W1:Y:S02]  /*4cb0*/  DADD R4, |R8|, |R10| ;  /* 0x0000000008047229 */ /* 0x000064000000060a */
[----:B0-----:R-:W-:Y:S02]  /*4cc0*/  @P3 FSEL R9, R0, 3.37028055040000000000e+12, !P0 ;  /* 0x54442d1800093808 */ /* 0x001fe40004000000 */
[----:B------:R-:W-:Y:S02]  /*4cd0*/  LOP3.LUT R11, R7, 0x80000000, R11, 0xb8, !PT ;  /* 0x80000000070b7812 */ /* 0x000fe400078eb80b */
[----:B------:R-:W-:-:S05]  /*4ce0*/  @P3 FSEL R0, R9, R2, !P4 ;  /* 0x0000000209003208 */ /* 0x000fca0006000000 */
[----:B------:R-:W-:-:S15]  /*4cf0*/  @P3 IMAD.MOV.U32 R6, RZ, RZ, R0 ;  /* 0x000000ffff063224 */ /* 0x000fde00078e0000 */
[----:B------:R-:W-:-:S15]  /*4d00*/  NOP ;  /* 0x0000000000007918 */ /* 0x000fde0000000000 */
[----:B------:R-:W-:-:S15]  /*4d10*/  NOP ;  /* 0x0000000000007918 */ /* 0x000fde0000000000 */
[----:B------:R-:W-:-:S08]  /*4d20*/  NOP ;  /* 0x0000000000007918 */ /* 0x000fd00000000000 */
[----:B-1----:R-:W0:Y:S02]  /*4d30*/  DSETP.NAN.AND P5, PT, R4, R4, PT ;  /* 0x000000040400722a */ /* 0x002e240003fa8000 */
[----:B0-----:R-:W-:Y:S02]  /*4d40*/  FSEL R6, R4, R6, P5 ;  /* 0x0000000604067208 */ /* 0x001fe40002800000 */
[----:B------:R-:W-:-:S15]  /*4d50*/  FSEL R7, R5, R11, P5 ;  /* 0x0000000b05077208 */ /* 0x000fde0002800000 */
[----:B------:R-:W-:-:S15]  /*4d60*/  NOP ;  /* 0x0000000000007918 */ /* 0x000fde0000000000 */
[----:B------:R-:W-:-:S15]  /*4d70*/  NOP ;  /* 0x0000000000007918 */ /* 0x000fde0000000000 */
[----:B------:R-:W-:-:S15]  /*4d80*/  NOP ;  /* 0x0000000000007918 */ /* 0x000fde0000000000 */
[----:B------:R-:W2:Y:S02]  /*4d90*/  DADD R20, R20, 1 ;  /* 0x3ff0000014147429 */ /* 0x000ea40000000000 */
[----:B--2---:R-:W-:Y:S05]  /*4da0*/  BRA `(.L_x_797) ;  /* 0x000000c800547947 */ /* 0x004fea0003800000 */
.L_x_798:
[----:B------:R-:W0:Y:S02]  /*4db0*/  DSETP.NEU.AND P0, PT, R32, 1, PT ;  /* 0x3ff000002000742a */ /* 0x000e240003f0d000 */
[----:B0-----:R-:W-:Y:S05]  /*4dc0*/  @P0 BRA `(.L_x_808) ;  /* 0x0000002c00480947 */ /* 0x001fea0003800000 */
[----:B------:R-:W-:Y:S01]  /*4dd0*/  UMOV UR12, 0x6a3f9475 ;  /* 0x6a3f9475000c7882 */ /* 0x000fe20000000000 */
[----:B------:R-:W-:Y:S02]  /*4de0*/  UMOV UR13, 0x20ca2fe7 ;  /* 0x20ca2fe7000d7882 */ /* 0x000fe40000000000 */
[----:B------:R-:W0:Y:S02]  /*4df0*/  DSETP.GEU.AND P0, PT, R22, UR12, PT ;  /* 0x0000000c16007e2a */ /* 0x000e24000bf0e000 */
[----:B0-----:R-:W-:Y:S05]  /*4e00*/  @P0 BRA `(.L_x_809) ;  /* 0x0000000c000c0947 */ /* 0x001fea0003800000 */
[----:B------:R-:W-:Y:S01]  /*4e10*/  IMAD.MOV.U32 R6, RZ, RZ, -0x2449a4b7 ;  /* 0xdbb65b49ff067424 */ /* 0x000fe200078e00ff */
[----:B------:R-:W-:Y:S01]  /*4e20*/  UMOV UR12, 0x2a25ff7e ;  /* 0x2a25ff7e000c7882 */ /* 0x000fe20000000000 */
[----:B------:R-:W-:Y:S01]  /*4e30*/  IMAD.MOV.U32 R7, RZ, RZ, 0x3f2d3b63 ;  /* 0x3f2d3b63ff077424 */ /* 0x000fe200078e00ff */
[----:B------:R-:W-:Y:S01]  /*4e40*/  UMOV UR13, 0x3ef53e1d ;  /* 0x3ef53e1d000d7882 */ /* 0x000fe20000000000 */
[----:B------:R-:W0:Y:S01]  /*4e50*/  DMUL R4, R22, R22 ;  /* 0x0000001616047228 */ /* 0x000e220000000000 */
[----:B------:R-:W-:Y:S01]  /*4e60*/  ISETP.GE.AND P2, PT, R9, RZ, PT ;  /* 0x000000ff0900720c */ /* 0x000fe20003f46270 */
[----:B------:R-:W-:-:S03]  /*4e70*/  IMAD.MOV.U32 R0, RZ, RZ, 0x7f3321d2 ;  /* 0x7f3321d2ff007424 */ /* 0x000fc600078e00ff */
        /* <DEDUP_REMOVED lines=133> */
[----:B0-----:R0:W1:Y:S02]  /*56d0*/  DFMA R12, R22, R6, R22 ;  /* 0x00000006160c722b */ /* 0x0010640000000016 */
[----:B0-----:R-:W-:Y:S02]  /*56e0*/  @!P1 IMAD.MOV.U32 R6, RZ, RZ, 0x54442d18 ;  /* 0x54442d18ff069424 */ /* 0x001fe400078e00ff */
[----:B------:R-:W-:-:S15]  /*56f0*/  @!P1 IMAD.MOV.U32 R7, RZ, RZ, 0x3ff921fb ;  /* 0x3ff921fbff079424 */ /* 0x000fde00078e00ff */
[----:B------:R-:W-:-:S15]  /*5700*/  NOP ;  /* 0x0000000000007918 */ /* 0x000fde0000000000 */
[----:B------:R-:W-:-:S15]  /*5710*/  NOP ;  /* 0x0000000000007918 */ /* 0x000fde0000000000 */
[----:B------:R-:W-:-:S15]  /*5720*/  NOP ;  /* 0x0000000000007918 */ /* 0x000fde0000000000 */
[----:B-1----:R-:W0:Y:S02]  /*5730*/  @!P1 DADD R4, -RZ, -R12 ;  /* 0x00000000ff049229 */ /* 0x002e24000000090c */
        /* <DEDUP_REMOVED lines=13> */
[----:B------:R-:W-:-:S15]  /*5810*/  DSETP.NEU.AND P3, PT, |R8|, |R10|, PT ;  /* 0x4000000a0800722a */ /* 0x000fde0003f6d200 */
[----:B------:R-:W-:-:S15]  /*5820*/  NOP ;  /* 0x0000000000007918 */ /* 0x000fde0000000000 */
[----:B------:R-:W-:-:S15]  /*5830*/  NOP ;  /* 0x0000000000007918 */ /* 0x000fde0000000000 */
[----:B------:R-:W-:-:S15]  /*5840*/  NOP ;  /* 0x0000000000007918 */ /* 0x000fde0000000000 */
[----:B------:R-:W-:-:S04]  /*5850*/  NOP ;  /* 0x0000000000007918 */ /* 0x000fc80000000000 */
[----:B------:R0:W-:Y:S02]  /*5860*/  DADD R2, |R8|, |R10| ;  /* 0x0000000008027229 */ /* 0x0001e4000000060a */
[----:B0-----:R-:W-:Y:S01]  /*5870*/  IMAD.MOV.U32 R8, RZ, RZ, 0x4002d97c ;  /* 0x4002d97cff087424 */ /* 0x001fe200078e00ff */
[----:B------:R-:W-:-:S15]  /*5880*/  FSEL R9, R0, 3.37028055040000000000e+12, !P0 ;  /* 0x54442d1800097808 */ /* 0x000fde0004000000 */
[----:B------:R-:W-:-:S15]  /*5890*/  NOP ;  /* 0x0000000000007918 */ /* 0x000fde0000000000 */
[----:B------:R-:W-:-:S15]  /*58a0*/  NOP ;  /* 0x0000000000007918 */ /* 0x000fde0000000000 */
[----:B------:R-:W-:-:S15]  /*58b0*/  NOP ;  /* 0x0000000000007918 */ /* 0x000fde0000000000 */
[----:B------:R-:W-:-:S01]  /*58c0*/  NOP ;  /* 0x0000000000007918 */ /* 0x000fc20000000000 */
[----:B------:R-:W0:Y:S02]  /*58d0*/  @P1 DADD R6, -R12, R6 ;  /* 0x000000000c061229 */ /* 0x000e240000000106 */
[----:B0-----:R-:W-:Y:S02]  /*58e0*/  @P1 FSEL R5, R7, R13, !P0 ;  /* 0x0000000d07051208 */ /* 0x001fe40004000000 */
[----:B------:R-:W-:Y:S02]  /*58f0*/  FSEL R7, R8, 1.8213495016098022461, !P0 ;  /* 0x3fe921fb08077808 */ /* 0x000fe40004000000 */
[----:B------:R-:W-:Y:S02]  /*5900*/  @P1 FSEL R4, R6, R12, !P0 ;  /* 0x0000000c06041208 */ /* 0x000fe40004000000 */
[----:B------:R-:W-:Y:S02]  /*5910*/  FSEL R7, R7, R5, !P3 ;  /* 0x0000000507077208 */ /* 0x000fe40005800000 */
[----:B------:R-:W-:-:S02]  /*5920*/  FSEL R5, R9, R4, !P3 ;  /* 0x0000000409057208 */ /* 0x000fc40005800000 */
[----:B------:R-:W-:-:S15]  /*5930*/  LOP3.LUT R11, R7, 0x80000000, R11, 0xb8, !PT ;  /* 0x80000000070b7812 */ /* 0x000fde00078eb80b */
[----:B------:R-:W-:-:S15]  /*5940*/  NOP ;  /* 0x0000000000007918 */ /* 0x000fde0000000000 */
[----:B------:R-:W-:-:S15]  /*5950*/  NOP ;  /* 0x0000000000007918 */ /* 0x000fde0000000000 */
[----:B------:R-:W-:-:S07]  /*5960*/  NOP ;  /* 0x0000000000007918 */ /* 0x000fce0000000000 */
[----:B------:R-:W-:-:S15]  /*5970*/  DMUL R20, R22, 0.5 ;  /* 0x3fe0000016147828 */ /* 0x000fde0000000000 */
[----:B------:R-:W-:-:S15]  /*5980*/  NOP ;  /* 0x0000000000007918 */ /* 0x000fde0000000000 */
[----:B------:R-:W-:-:S15]  /*5990*/  NOP ;  /* 0x0000000000007918 */ /* 0x000fde0000000000 */
[----:B------:R-:W-:-:S15]  /*59a0*/  NOP ;  /* 0x0000000000007918 */ /* 0x000fde0000000000 */
[----:B------:R-:W-:-:S04]  /*59b0*/  NOP ;  /* 0x0000000000007918 */ /* 0x000fc80000000000 */
[----:B------:R-:W0:Y:S02]  /*59c0*/  DSETP.NAN.AND P4, PT, R2, R2, PT ;  /* 0x000000020200722a */ /* 0x000e240003f88000 */
[----:B0-----:R-:W-:Y:S02]  /*59d0*/  FSEL R6, R2, R5, P4 ;  /* 0x0000000502067208 */ /* 0x001fe40002000000 */
[----:B------:R-:W-:-:S15]  /*59e0*/  FSEL R7, R3, R11, P4 ;  /* 0x0000000b03077208 */ /* 0x000fde0002000000 */
[----:B------:R-:W-:-:S15]  /*59f0*/  NOP ;  /* 0x0000000000007918 */ /* 0x000fde0000000000 */
[----:B------:R-:W-:-:S15]  /*5a00*/  NOP ;  /* 0x0000000000007918 */ /* 0x000fde0000000000 */
[----:B------:R-:W-:-:S15]  /*5a10*/  NOP ;  /* 0x0000000000007918 */ /* 0x000fde0000000000 */
[----:B------:R0:W1:Y:S02]  /*5a20*/  DMUL R20, R22, R20 ;  /* 0x0000001416147228 */ /* 0x0000640000000000 */
[----:B01----:R-:W-:Y:S05]  /*5a30*/  BRA `(.L_x_797) ;  /* 0x000000bc00307947 */ /* 0x003fea0003800000 */
.L_x_809:
[----:B------:R-:W0:Y:S01]  /*5a40*/  DMUL R20, R22, R22 ;  /* 0x0000001616147228 */ /* 0x000e220000000000 */
[----:B------:R-:W-:Y:S01]  /*5a50*/  BSSY.RECONVERGENT B2, `(.L_x_810) ;  /* 0x000014a000027945 */ /* 0x000fe20003800200 */
[C---:B0-----:R-:W-:Y:S02]  /*5a60*/  FSETP.GEU.FTZ.AND P0, PT, R21.reuse, 1.7916666269302368164, PT ;  /* 0x3fe555551500780b */ /* 0x041fe40003f1e000 */
[----:B------:R-:W-:-:S04]  /*5a70*/  FSETP.GT.FTZ.AND P1, PT, R21, -1.6999999284744262695, PT ;  /* 0xbfd999991500780b */ /* 0x000fc80003f34000 */
[----:B------:R-:W-:-:S13]  /*5a80*/  PLOP3.LUT P0, PT, P0, P1, PT, 0xf2, 0x2f ;  /* 0x00000000002f781c */ /* 0x000fda0000703e72 */
[----:B------:R-:W-:Y:S05]  /*5a90*/  @P0 BRA `(.L_x_811) ;  /* 0x0000000800100947 */ /* 0x000fea0003800000 */
[----:B------:R-:W0:Y:S01]  /*5aa0*/  DADD R12, R20, 2 ;  /* 0x40000000140c7429 */ /* 0x000e220000000000 */
[----:B------:R-:W-:Y:S01]  /*5ab0*/  IMAD.MOV.U32 R2, RZ, RZ, 0x1 ;  /* 0x00000001ff027424 */ /* 0x000fe200078e00ff */
[----:B0-----:R-:W0:Y:S01]  /*5ac0*/  MUFU.RCP64H R3, R13 ;  /* 0x0000000d00037308 */ /* 0x001e220000001800 */
[----:B------:R-:W-:Y:S01]  /*5ad0*/  FSETP.GEU.AND P1, PT, |R21|, 6.5827683646048100446e-37, PT ;  /* 0x036000001500780b */ /* 0x000fe20003f2e200 */
[----:B------:R-:W-:-:S15]  /*5ae0*/  BSSY.RECONVERGENT B3, `(.L_x_812) ;  /* 0x0000031000037945 */ /* 0x000fde0003800200 */
[----:B------:R-:W-:-:S15]  /*5af0*/  NOP ;  /* 0x0000000000007918 */ /* 0x000fde0000000000 */
[----:B------:R-:W-:-:S15]  /*5b00*/  NOP ;  /* 0x0000000000007918 */ /* 0x000fde0000000000 */
[----:B------:R-:W-:-:S15]  /*5b10*/  NOP ;  /* 0x0000000000007918 */ /* 0x000fde0000000000 */
        /* <DEDUP_REMOVED lines=45> */
.L_x_813:
[----:B------:R-:W-:Y:S05]  /*5df0*/  BSYNC.RECONVERGENT B3 ;  /* 0x0000000000037941 */ /* 0x000fea0003800200 */
.L_x_812:
[----:B------:R-:W-:Y:S01]  /*5e00*/  IMAD.MOV.U32 R12, RZ, RZ, -0x314d23bc ;  /* 0xceb2dc44ff0c7424 */ /* 0x000fe200078e00ff */
[----:B------:R-:W0:Y:S01]  /*5e10*/  DMUL R2, R20, -R2 ;  /* 0x8000000214027228 */ /* 0x000e220000000000 */
[----:B------:R-:W-:Y:S01]  /*5e20*/  IMAD.MOV.U32 R13, RZ, RZ, 0x3ed087ff ;  /* 0x3ed087ffff0d7424 */ /* 0x000fe200078e00ff */
[----:B------:R-:W-:Y:S01]  /*5e30*/  UMOV UR12, 0x2fbe14b5 ;  /* 0x2fbe14b5000c7882 */ /* 0x000fe20000000000 */
[----:B------:R-:W-:-:S15]  /*5e40*/  UMOV UR13, 0x3eb372fb ;  /* 0x3eb372fb000d7882 */ /* 0x000fde0000000000 */
[----:B------:R-:W-:-:S15]  /*5e50*/  NOP ;  /* 0x0000000000007918 */ /* 0x000fde0000000000 */
[----:B------:R-:W-:-:S15]  /*5e60*/  NOP ;  /* 0x0000000000007918 */ /* 0x000fde0000000000 */
[----:B------:R-:W-:-:S15]  /*5e70*/  NOP ;  /* 0x0000000000007918 */ /* 0x000fde0000000000 */
[----:B------:R-:W-:-:S01]  /*5e80*/  NOP ;  /* 0x0000000000007918 */ /* 0x000fc20000000000 */
[----:B0-----:R-:W0:-:S15]  /*5e90*/  DADD R4, R20, R2 ;  /* 0x0000000014047229 */ /* 0x001e1e0000000002 */
        /* <DEDUP_REMOVED lines=51> */
[----:B0-----:R-:W0:-:S15]  /*61d0*/  DFMA R12, R6, R12, UR12 ;  /* 0x0000000c060c7e2b */ /* 0x001e1e000800000c */
        /* <DEDUP_REMOVED lines=14> */
[----:B0-----:R0:W1:Y:S02]  /*62c0*/  DADD R4, R20, R4 ;  /* 0x0000000014047229 */ /* 0x0010640000000004 */
[----:B01----:R-:W-:Y:S05]  /*62d0*/  BRA `(.L_x_814) ;  /* 0x0000000c00047947 */ /* 0x003fea0003800000 */
.L_x_811:
[----:B------:R-:W0:Y:S01]  /*62e0*/  DADD R2, R20, 1 ;  /* 0x3ff0000014027429 */ /* 0x000e220000000000 */
[----:B------:R-:W-:Y:S01]  /*62f0*/  IMAD.MOV.U32 R7, RZ, RZ, -0x3ff ;  /* 0xfffffc01ff077424 */ /* 0x000fe200078e00ff */
[----:B0-----:R-:W-:Y:S01]  /*6300*/  ISETP.GT.AND P0, PT, R3, 0xfffff, PT ;  /* 0x000fffff0300780c */ /* 0x001fe20003f04270 */
[----:B------:R-:W-:Y:S02]  /*6310*/  IMAD.MOV.U32 R4, RZ, RZ, R2 ;  /* 0x000000ffff047224 */ /* 0x000fe400078e0002 */
[--C-:B------:R-:W-:Y:S02]  /*6320*/  IMAD.MOV.U32 R5, RZ, RZ, R3.reuse ;  /* 0x000000ffff057224 */ /* 0x100fe400078e0003 */
[----:B------:R-:W-:-:S08]  /*6330*/  IMAD.MOV.U32 R0, RZ, RZ, R3 ;  /* 0x000000ffff007224 */ /* 0x000fd000078e0003 */
        /* <DEDUP_REMOVED lines=181> */
.L_x_815:
[----:B------:R-:W-:Y:S01]  /*6e90*/  IMAD.MOV.U32 R2, RZ, RZ, 0x0 ;  /* 0x00000000ff027424 */ /* 0x000fe200078e00ff */
[----:B------:R-:W-:Y:S01]  /*6ea0*/  LOP3.LUT P0, RZ, R5, 0x7fffffff, RZ, 0xc0, !PT ;  /* 0x7fffffff05ff7812 */ /* 0x000fe2000780c0ff */
[----:B------:R-:W-:-:S06]  /*6eb0*/  IMAD.MOV.U32 R3, RZ, RZ, 0x7ff00000 ;  /* 0x7ff00000ff037424 */ /* 0x000fcc00078e00ff */
[----:B------:R-:W0:Y:S02]  /*6ec0*/  DFMA R4, R4, R2, +INF ;  /* 0x7ff000000404742b */ /* 0x000e240000000002 */
[----:B0-----:R-:W-:Y:S02]  /*6ed0*/  FSEL R4, R4, RZ, P0 ;  /* 0x000000ff04047208 */ /* 0x001fe40000000000 */
[----:B------:R-:W-:-:S07]  /*6ee0*/  FSEL R5, R5, -QNAN , P0 ;  /* 0xfff0000005057808 */ /* 0x000fce0000000000 */
.L_x_814:
[----:B------:R-:W-:Y:S05]  /*6ef0*/  BSYNC.RECONVERGENT B2 ;  /* 0x0000000000027941 */ /* 0x000fea0003800200 */
.L_x_810:
[----:B------:R-:W-:Y:S01]  /*6f00*/  IMAD.MOV.U32 R2, RZ, RZ, -0x2449a4b7 ;  /* 0xdbb65b49ff027424 */ /* 0x000fe200078e00ff */
[----:B------:R-:W-:Y:S01]  /*6f10*/  UMOV UR12, 0x2a25ff7e ;  /* 0x2a25ff7e000c7882 */ /* 0x000fe20000000000 */
[----:B------:R-:W-:Y:S01]  /*6f20*/  IMAD.MOV.U32 R3, RZ, RZ, 0x3f2d3b63 ;  /* 0x3f2d3b63ff037424 */ /* 0x000fe200078e00ff */
[----:B------:R-:W-:Y:S01]  /*6f30*/  UMOV UR13, 0x3ef53e1d ;  /* 0x3ef53e1d000d7882 */ /* 0x000fe20000000000 */
[----:B------:R-:W-:Y:S01]  /*6f40*/  ISETP.GE.AND P1, PT, R9, RZ, PT ;  /* 0x000000ff0900720c */ /* 0x000fe20003f26270 */
[----:B------:R-:W0:Y:S01]  /*6f50*/  DSETP.GEU.AND P2, PT, |R8|, |R10|, PT ;  /* 0x4000000a0800722a */ /* 0x000e220003f4e200 */
[----:B------:R-:W-:Y:S02]  /*6f60*/  IMAD.MOV.U32 R0, RZ, RZ, 0x7f3321d2 ;  /* 0x7f3321d2ff007424 */ /* 0x000fe400078e00ff */
[----:B0-----:R-:W-:Y:S01]  /*6f70*/  @!P2 PLOP3.LUT P0, PT, P1, PT, PT, 0x80, 0x8 ;  /* 0x000000000008a81c */ /* 0x001fe20000f0f070 */
[----:B------:R-:W-:Y:S02]  /*6f80*/  @!P2 IMAD.MOV.U32 R6, RZ, RZ, 0x54442d18 ;  /* 0x54442d18ff06a424 */ /* 0x000fe400078e00ff */
[----:B------:R-:W-:-:S15]  /*6f90*/  @!P2 IMAD.MOV.U32 R7, RZ, RZ, 0x3ff921fb ;  /* 0x3ff921fbff07a424 */ /* 0x000fde00078e00ff */
[----:B------:R-:W-:-:S15]  /*6fa0*/  NOP ;  /* 0x0000000000007918 */ /* 0x000fde0000000000 */
[----:B------:R-:W-:-:S15]  /*6fb0*/  NOP ;  /* 0x0000000000007918 */ /* 0x000fde0000000000 */
[----:B------:R-:W-:-:S13]  /*6fc0*/  NOP ;  /* 0x0000000000007918 */ /* 0x000fda0000000000 */
[----:B------:R-:W0:Y:S01]  /*6fd0*/  DFMA R2, R20, -UR12, R2 ;  /* 0x8000000c14027c2b */ /* 0x000e220008000002 */
        /* <DEDUP_REMOVED lines=169> */
[----:B------:R-:W0:Y:S02]  /*7a70*/  DSETP.NAN.AND P4, PT, R12, R12, PT ;  /* 0x0000000c0c00722a */ /* 0x000e240003f88000 */
[----:B0-----:R-:W-:Y:S02]  /*7a80*/  FSEL R6, R12, R3, P4 ;  /* 0x000000030c067208 */ /* 0x001fe40002000000 */
[----:B------:R-:W-:-:S15]  /*7a90*/  FSEL R7, R13, R11, P4 ;  /* 0x0000000b0d077208 */ /* 0x000fde0002000000 */
[----:B------:R-:W-:-:S15]  /*7aa0*/  NOP ;  /* 0x0000000000007918 */ /* 0x000fde0000000000 */
[----:B------:R-:W-:-:S15]  /*7ab0*/  NOP ;  /* 0x0000000000007918 */ /* 0x000fde0000000000 */
[----:B------:R-:W-:-:S15]  /*7ac0*/  NOP ;  /* 0x0000000000007918 */ /* 0x000fde0000000000 */
[----:B------:R0:W1:Y:S02]  /*7ad0*/  DMUL R20, R4, 0.5 ;  /* 0x3fe0000004147828 */ /* 0x0000640000000000 */
[----:B01----:R-:W-:Y:S05]  /*7ae0*/  BRA `(.L_x_797) ;  /* 0x0000009c00047947 */ /* 0x003fea0003800000 */
.L_x_808:
[----:B------:R-:W-:Y:S01]  /*7af0*/  IMAD.MOV.U32 R0, RZ, RZ, R33 ;  /* 0x000000ffff007224 */ /* 0x000fe200078e0021 */
[----:B------:R-:W0:Y:S01]  /*7b00*/  DSETP.MIN.AND P0, P2, R32, R22, PT ;  /* 0x000000162000722a */ /* 0x000e220003a00000 */
[----:B------:R-:W-:Y:S01]  /*7b10*/  IMAD.MOV.U32 R13, RZ, RZ, R23 ;  /* 0x000000ffff0d7224 */ /* 0x000fe200078e0017 */
[----:B------:R-:W-:Y:S01]  /*7b20*/  UMOV UR12, 0x4ad4b81f ;  /* 0x4ad4b81f000c7882 */ /* 0x000fe20000000000 */
[----:B------:R-:W-:Y:S01]  /*7b30*/  IMAD.MOV.U32 R3, RZ, RZ, R22 ;  /* 0x000000ffff037224 */ /* 0x000fe200078e0016 */
[----:B------:R-:W-:Y:S02]  /*7b40*/  UMOV UR13, 0x358dee7a ;  /* 0x358dee7a000d7882 */ /* 0x000fe40000000000 */
[----:B0-----:R-:W-:Y:S01]  /*7b50*/  FSEL R15, R0, R13, P0 ;  /* 0x0000000d000f7208 */ /* 0x001fe20000000000 */
[----:B------:R-:W-:Y:S01]  /*7b60*/  IMAD.MOV.U32 R0, RZ, RZ, R32 ;  /* 0x000000ffff007224 */ /* 0x000fe200078e0020 */
[----:B------:R-:W-:-:S04]  /*7b70*/  @P2 LOP3.LUT R15, R13, 0x80000, RZ, 0xfc, !PT ;  /* 0x000800000d0f2812 */ /* 0x000fc800078efcff */
[----:B------:R-:W-:Y:S01]  /*7b80*/  SEL R2, R0, R3, P0 ;  /* 0x0000000300027207 */ /* 0x000fe20000000000 */
[----:B------:R-:W-:Y:S02]  /*7b90*/  IMAD.MOV.U32 R3, RZ, RZ, R15 ;  /* 0x000000ffff037224 */ /* 0x000fe400078e000f */
[----:B------:R-:W-:-:S15]  /*7ba0*/  IMAD.MOV.U32 R0, RZ, RZ, R33 ;  /* 0x000000ffff007224 */ /* 0x000fde00078e0021 */
[----:B------:R-:W-:-:S15]  /*7bb0*/  NOP ;  /* 0x0000000000007918 */ /* 0x000fde0000000000 */
[----:B------:R-:W-:-:S15]  /*7bc0*/  NOP ;  /* 0x0000000000007918 */ /* 0x000fde0000000000 */
[----:B------:R-:W-:-:S04]  /*7bd0*/  NOP ;  /* 0x0000000000007918 */ /* 0x000fc80000000000 */
[----:B------:R-:W0:Y:S02]  /*7be0*/  DSETP.MAX.AND P3, P4, R32, R22, PT ;  /* 0x000000162000722a */ /* 0x000e240003c6f000 */
[----:B0-----:R-:W-:Y:S01]  /*7bf0*/  FSEL R15, R0, R13, P3 ;  /* 0x0000000d000f7208 */ /* 0x001fe20001800000 */
[----:B------:R-:W-:Y:S01]  /*7c00*/  IMAD.MOV.U32 R0, RZ, RZ, R32 ;  /* 0x000000ffff007224 */ /* 0x000fe200078e0020 */
[----:B------:R-:W-:-:S15]  /*7c10*/  @P4 LOP3.LUT R15, R13, 0x80000, RZ, 0xfc, !PT ;  /* 0x000800000d0f4812 */ /* 0x000fde00078efcff */
[----:B------:R-:W-:-:S15]  /*7c20*/  NOP ;  /* 0x0000000000007918 */ /* 0x000fde0000000000 */
[----:B------:R-:W-:-:S15]  /*7c30*/  NOP ;  /* 0x0000000000007918 */ /* 0x000fde0000000000 */
[----:B------:R-:W-:-:S15]  /*7c40*/  NOP ;  /* 0x0000000000007918 */ /* 0x000fde0000000000 */
[----:B------:R0:W-:Y:S01]  /*7c50*/  DSETP.GEU.AND P0, PT, R2, UR12, PT ;  /* 0x0000000c02007e2a */ /* 0x0001e2000bf0e000 */
[----:B------:R-:W-:Y:S01]  /*7c60*/  UMOV UR12, 0xc57e649a ;  /* 0xc57e649a000c7882 */ /* 0x000fe20000000000 */
[----:B0-----:R-:W-:Y:S01]  /*7c70*/  IMAD.MOV.U32 R3, RZ, RZ, R22 ;  /* 0x000000ffff037224 */ /* 0x001fe200078e0016 */
[----:B------:R-:W-:-:S04]  /*7c80*/  UMOV UR13, 0x4a511b0e ;  /* 0x4a511b0e000d7882 */ /* 0x000fc80000000000 */
[----:B------:R-:W-:Y:S01]  /*7c90*/  SEL R2, R0, R3, P3 ;  /* 0x0000000300027207 */ /* 0x000fe20001800000 */
[----:B------:R-:W-:-:S15]  /*7ca0*/  IMAD.MOV.U32 R3, RZ, RZ, R15 ;  /* 0x000000ffff037224 */ /* 0x000fde00078e000f */
[----:B------:R-:W-:-:S15]  /*7cb0*/  NOP ;  /* 0x0000000000007918 */ /* 0x000fde0000000000 */
[----:B------:R-:W-:-:S15]  /*7cc0*/  NOP ;  /* 0x0000000000007918 */ /* 0x000fde0000000000 */
[----:B------:R-:W-:-:S11]  /*7cd0*/  NOP ;  /* 0x0000000000007918 */ /* 0x000fd60000000000 */
[----:B------:R-:W0:Y:S02]  /*7ce0*/  DSETP.LEU.AND P2, PT, R2, UR12, PT ;  /* 0x0000000c02007e2a */ /* 0x000e24000bf4b000 */
[----:B0-----:R-:W-:Y:S05]  /*7cf0*/  @P0 BRA P2, `(.L_x_816) ;  /* 0x0000002000300947 */ /* 0x001fea0001000000 */
[CC--:B------:R-:W-:Y:S01]  /*7d00*/  ISETP.LT.U32.AND P0, PT, R4.reuse, R6.reuse, PT ;  /* 0x000000060400720c */ /* 0x0c0fe20003f01070 */
[----:B------:R-:W-:Y:S01]  /*7d10*/  UMOV UR13, 0x7fefffff ;  /* 0x7fefffff000d7882 */ /* 0x000fe20000000000 */
[----:B------:R-:W-:Y:S01]  /*7d20*/  UMOV UR12, 0xffffffff ;  /* 0xffffffff000c7882 */ /* 0x000fe20000000000 */
[----:B------:R-:W-:Y:S01]  /*7d30*/  UMOV UR16, UR13 ;  /* 0x0000000d00107c82 */ /* 0x000fe20008000000 */
[CC--:B------:R-:W-:Y:S01]  /*7d40*/  ISETP.LT.U32.AND.EX P0, PT, R5.reuse, R7.reuse, PT, P0 ;  /* 0x000000070500720c */ /* 0x0c0fe20003f01100 */
[----:B------:R-:W-:Y:S01]  /*7d50*/  IMAD.U32 R14, RZ, RZ, UR16 ;  /* 0x00000010ff0e7e24 */ /* 0x000fe2000f8e00ff */
[----:B------:R-:W-:Y:S01]  /*7d60*/  BSSY.RECONVERGENT B0, `(.L_x_817) ;  /* 0x0000113000007945 */ /* 0x000fe20003800200 */
[----:B------:R-:W-:Y:S01]  /*7d70*/  IMAD.MOV.U32 R34, RZ, RZ, 0x0 ;  /* 0x00000000ff227424 */ /* 0x000fe200078e00ff */
[----:B------:R-:W-:Y:S01]  /*7d80*/  SEL R2, R4, R6, P0 ;  /* 0x0000000604027207 */ /* 0x000fe20000000000 */
[----:B------:R-:W-:Y:S01]  /*7d90*/  IMAD.MOV.U32 R35, RZ, RZ, 0x3fd80000 ;  /* 0x3fd80000ff237424 */ /* 0x000fe200078e00ff */
[----:B------:R-:W-:-:S02]  /*7da0*/  SEL R3, R5, R7, P0 ;  /* 0x0000000705037207 */ /* 0x000fc40000000000 */
[----:B------:R-:W-:-:S04]  /*7db0*/  ISETP.GT.U32.AND P0, PT, R6, R4, PT ;  /* 0x000000040600720c */ /* 0x000fc80003f04070 */
[CC--:B------:R-:W-:Y:S01]  /*7dc0*/  ISETP.GT.U32.AND.EX P0, PT, R7.reuse, R5.reuse, PT, P0 ;  /* 0x000000050700720c */ /* 0x0c0fe20003f04100 */
[----:B------:R-:W-:Y:S03]  /*7dd0*/  DSETP.NEU.AND P2, PT, R2, RZ, PT ;  /* 0x000000ff0200722a */ /* 0x000fe60003f4d000 */
[----:B------:R-:W-:Y:S02]  /*7de0*/  SEL R5, R7, R5, P0 ;  /* 0x0000000507057207 */ /* 0x000fe40000000000 */
[----:B------:R-:W-:Y:S01]  /*7df0*/  SEL R4, R6, R4, P0 ;  /* 0x0000000406047207 */ /* 0x000fe20000000000 */
[----:B------:R-:W-:Y:S01]  /*7e00*/  IMAD.MOV.U32 R6, RZ, RZ, RZ ;  /* 0x000000ffff067224 */ /* 0x000fe200078e00ff */
[----:B------:R-:W-:-:S04]  /*7e10*/  LOP3.LUT R0, R5, 0xffc00000, RZ, 0xc0, !PT ;  /* 0xffc0000005007812 */ /* 0x000fc800078ec0ff */
[----:B------:R-:W-:-:S15]  /*7e20*/  LOP3.LUT R7, R0, 0x7fd00000, RZ, 0x3c, !PT ;  /* 0x7fd0000000077812 */ /* 0x000fde00078e3cff */
[----:B------:R-:W-:-:S15]  /*7e30*/  NOP ;  /* 0x0000000000007918 */ /* 0x000fde0000000000 */
[----:B------:R-:W-:-:S15]  /*7e40*/  NOP ;  /* 0x0000000000007918 */ /* 0x000fde0000000000 */
[----:B------:R-:W-:-:S08]  /*7e50*/  NOP ;  /* 0x0000000000007918 */ /* 0x000fd00000000000 */
        /* <DEDUP_REMOVED lines=253> */
.L_x_818:
[----:B------:R-:W-:Y:S01]  /*8e30*/  IMAD.MOV.U32 R2, RZ, RZ, 0x0 ;  /* 0x00000000ff027424 */ /* 0x000fe200078e00ff */
[----:B------:R-:W-:Y:S01]  /*8e40*/  LOP3.LUT P0, RZ, R5, 0x7fffffff, RZ, 0xc0, !PT ;  /* 0x7fffffff05ff7812 */ /* 0x000fe2000780c0ff */
[----:B------:R-:W-:-:S06]  /*8e50*/  IMAD.MOV.U32 R3, RZ, RZ, 0x7ff00000 ;  /* 0x7ff00000ff037424 */ /* 0x000fcc00078e00ff */
[----:B------:R-:W0:Y:S02]  /*8e60*/  DFMA R4, R4, R2, +INF ;  /* 0x7ff000000404742b */ /* 0x000e240000000002 */
[----:B0-----:R-:W-:Y:S02]  /*8e70*/  FSEL R20, R4, RZ, P0 ;  /* 0x000000ff04147208 */ /* 0x001fe40000000000 */
[----:B------:R-:W-:-:S07]  /*8e80*/  FSEL R21, R5, -QNAN , P0 ;  /* 0xfff0000005157808 */ /* 0x000fce0000000000 */
.L_x_819:
[----:B------:R-:W-:Y:S05]  /*8e90*/  BSYNC.RECONVERGENT B0 ;  /* 0x0000000000007941 */ /* 0x000fea0003800200 */
.L_x_817:
[----:B------:R-:W0:Y:S01]  /*8ea0*/  MUFU.RCP64H R3, R33 ;  /* 0x0000002100037308 */ /* 0x000e220000001800 */
[----:B------:R-:W-:Y:S01]  /*8eb0*/  IMAD.MOV.U32 R2, RZ, RZ, 0x1 ;  /* 0x00000001ff027424 */ /* 0x000fe200078e00ff */
[----:B------:R-:W-:Y:S01]  /*8ec0*/  FSETP.GEU.AND P2, PT, |R23|, 6.5827683646048100446e-37, PT ;  /* 0x036000001700780b */ /* 0x000fe20003f4e200 */
[----:B------:R-:W-:Y:S04]  /*8ed0*/  BSSY.RECONVERGENT B2, `(.L_x_820) ;  /* 0x000002e000027945 */ /* 0x000fe80003800200 */
        /* <DEDUP_REMOVED lines=45> */
.L_x_821:
[----:B------:R-:W-:Y:S05]  /*91b0*/  BSYNC.RECONVERGENT B2 ;  /* 0x0000000000027941 */ /* 0x000fea0003800200 */
.L_x_820:
        /* <DEDUP_REMOVED lines=190> */
[----:B------:R-:W-:Y:S01]  /*9da0*/  FSEL R7, R5, R11, P0 ;  /* 0x0000000b05077208 */ /* 0x000fe20000000000 */
[----:B------:R-:W-:Y:S06]  /*9db0*/  BRA `(.L_x_797) ;  /* 0x0000007800507947 */ /* 0x000fec0003800000 */
.L_x_816:
[----:B------:R-:W0:Y:S02]  /*9dc0*/  DSETP.GE.AND P0, PT, R32, 1, PT ;  /* 0x3ff000002000742a */ /* 0x000e240003f06000 */
[----:B0-----:R-:W-:Y:S05]  /*9dd0*/  @!P0 BRA `(.L_x_822) ;  /* 0x0000002400588947 */ /* 0x001fea0003800000 */
[----:B------:R-:W-:Y:S01]  /*9de0*/  DADD R2, R32, -1 ;  /* 0xbff0000020027429 */ /* 0x000fe20000000000 */
[----:B------:R-:W-:-:S15]  /*9df0*/  BSSY.RECONVERGENT B2, `(.L_x_823) ;  /* 0x0000159000027945 */ /* 0x000fde0003800200 */
[----:B------:R-:W-:-:S15]  /*9e00*/  NOP ;  /* 0x0000000000007918 */ /* 0x000fde0000000000 */
[----:B------:R-:W-:-:S15]  /*9e10*/  NOP ;  /* 0x0000000000007918 */ /* 0x000fde0000000000 */
[----:B------:R-:W-:-:S15]  /*9e20*/  NOP ;  /* 0x0000000000007918 */ /* 0x000fde0000000000 */
[----:B------:R-:W-:-:S03]  /*9e30*/  NOP ;  /* 0x0000000000007918 */ /* 0x000fc60000000000 */
[----:B------:R-:W0:-:S15]  /*9e40*/  DADD R4, R32, 1 ;  /* 0x3ff0000020047429 */ /* 0x000e1e0000000000 */
        /* <DEDUP_REMOVED lines=67> */
.L_x_826:
[----:B------:R-:W-:Y:S05]  /*a280*/  BSYNC.RECONVERGENT B3 ;  /* 0x0000000000037941 */ /* 0x000fea0003800200 */
.L_x_825:
        /* <DEDUP_REMOVED lines=78> */
.L_x_824:
[----:B------:R-:W0:Y:S02]  /*a770*/  DADD R20, R20, 1 ;  /* 0x3ff0000014147429 */ /* 0x000e240000000000 */
[----:B0-----:R-:W-:Y:S01]  /*a780*/  ISETP.GT.AND P0, PT, R21, 0xfffff, PT ;  /* 0x000fffff1500780c */ /* 0x001fe20003f04270 */
[----:B------:R-:W-:Y:S02]  /*a790*/  IMAD.MOV.U32 R2, RZ, RZ, R20 ;  /* 0x000000ffff027224 */ /* 0x000fe400078e0014 */
[----:B------:R-:W-:-:S15]  /*a7a0*/  IMAD.MOV.U32 R3, RZ, RZ, R21 ;  /* 0x000000ffff037224 */ /* 0x000fde00078e0015 */
[----:B------:R-:W-:-:S15]  /*a7b0*/  NOP ;  /* 0x0000000000007918 */ /* 0x000fde0000000000 */
[----:B------:R-:W-:-:S15]  /*a7c0*/  NOP ;  /* 0x0000000000007918 */ /* 0x000fde0000000000 */
[----:B------:R-:W-:-:S14]  /*a7d0*/  NOP ;  /* 0x0000000000007918 */ /* 0x000fdc0000000000 */
        /* <DEDUP_REMOVED lines=9> */
[----:B------:R-:W-:Y:S01]  /*a870*/  IMAD.MOV.U32 R4, RZ, RZ, RZ ;  /* 0x000000ffff047224 */ /* 0x000fe200078e00ff */
[----:B------:R-:W-:Y:S01]  /*a880*/  LEA.HI R0, R21, R0, RZ, 0xc ;  /* 0x0000000015007211 */ /* 0x000fe200078f60ff */
[----:B------:R-:W-:Y:S01]  /*a890*/  UMOV UR12, 0x80000000 ;  /* 0x80000000000c7882 */ /* 0x000fe20000000000 */
[----:B------:R-:W-:Y:S01]  /*a8a0*/  LOP3.LUT R3, R2, 0x3ff00000, RZ, 0xfc, !PT ;  /* 0x3ff0000002037812 */ /* 0x000fe200078efcff */
[----:B------:R-:W-:Y:S01]  /*a8b0*/  IMAD.MOV.U32 R2, RZ, RZ, R20 ;  /* 0x000000ffff027224 */ /* 0x000fe200078e0014 */
[----:B------:R-:W-:Y:S02]  /*a8c0*/  UMOV UR13, 0x43300000 ;  /* 0x43300000000d7882 */ /* 0x000fe40000000000 */
        /* <DEDUP_REMOVED lines=165> */
.L_x_828:
[----:B------:R-:W-:Y:S01]  /*b320*/  IMAD.MOV.U32 R4, RZ, RZ, 0x0 ;  /* 0x00000000ff047424 */ /* 0x000fe200078e00ff */
[----:B------:R-:W-:Y:S01]  /*b330*/  LOP3.LUT P0, RZ, R3, 0x7fffffff, RZ, 0xc0, !PT ;  /* 0x7fffffff03ff7812 */ /* 0x000fe2000780c0ff */
[----:B------:R-:W-:-:S06]  /*b340*/  IMAD.MOV.U32 R5, RZ, RZ, 0x7ff00000 ;  /* 0x7ff00000ff057424 */ /* 0x000fcc00078e00ff */
[----:B------:R-:W0:Y:S02]  /*b350*/  DFMA R2, R2, R4, +INF ;  /* 0x7ff000000202742b */ /* 0x000e240000000004 */
[----:B0-----:R-:W-:Y:S02]  /*b360*/  FSEL R20, R2, RZ, P0 ;  /* 0x000000ff02147208 */ /* 0x001fe40000000000 */
[----:B------:R-:W-:-:S07]  /*b370*/  FSEL R21, R3, -QNAN , P0 ;  /* 0xfff0000003157808 */ /* 0x000fce0000000000 */
.L_x_827:
[----:B------:R-:W-:Y:S05]  /*b380*/  BSYNC.RECONVERGENT B2 ;  /* 0x0000000000027941 */ /* 0x000fea0003800200 */
.L_x_823:
        /* <DEDUP_REMOVED lines=54> */
.L_x_830:
[----:B------:R-:W-:Y:S05]  /*b6f0*/  BSYNC.RECONVERGENT B2 ;  /* 0x0000000000027941 */ /* 0x000fea0003800200 */
.L_x_829:
        /* <DEDUP_REMOVED lines=194> */
[----:B------:R-:W2:Y:S02]  /*c320*/  DMUL R20, R20, 0.5 ;  /* 0x3fe0000014147828 */ /* 0x000ea40000000000 */
[----:B--2---:R-:W-:Y:S05]  /*c330*/  BRA `(.L_x_797) ;  /* 0x0000005000f07947 */ /* 0x004fea0003800000 */
.L_x_822:
[----:B------:R-:W0:Y:S01]  /*c340*/  DMUL R2, R22, R22 ;  /* 0x0000001616027228 */ /* 0x000e220000000000 */
        /* <DEDUP_REMOVED lines=11> */
[----:B0-----:R-:W0:Y:S02]  /*c400*/  DSETP.GTU.AND P0, PT, R2, UR12, PT ;  /* 0x0000000c02007e2a */ /* 0x001e24000bf0c000 */
[----:B0-----:R-:W-:Y:S05]  /*c410*/  @P0 BRA `(.L_x_831) ;  /* 0x0000001800d40947 */ /* 0x001fea0003800000 */
[----:B------:R-:W-:Y:S01]  /*c420*/  ISETP.GT.AND P0, PT, R3, 0xfffff, PT ;  /* 0x000fffff0300780c */ /* 0x000fe20003f04270 */
[----:B------:R-:W-:Y:S01]  /*c430*/  IMAD.MOV.U32 R0, RZ, RZ, R3 ;  /* 0x000000ffff007224 */ /* 0x000fe200078e0003 */
[----:B------:R-:W-:Y:S01]  /*c440*/  BSSY.RECONVERGENT B0, `(.L_x_832) ;  /* 0x00000bc000007945 */ /* 0x000fe20003800200 */
[----:B------:R-:W-:-:S10]  /*c450*/  IMAD.MOV.U32 R4, RZ, RZ, R2 ;  /* 0x000000ffff047224 */ /* 0x000fd400078e0002 */
        /* <DEDUP_REMOVED lines=13> */
[----:B------:R-:W-:Y:S02]  /*c530*/  IMAD.MOV.U32 R2, RZ, RZ, R4 ;  /* 0x000000ffff027224 */ /* 0x000fe400078e0004 */
[----:B------:R-:W-:Y:S01]  /*c540*/  IMAD.MOV.U32 R4, RZ, RZ, RZ ;  /* 0x000000ffff047224 */ /* 0x000fe200078e00ff */
        /* <DEDUP_REMOVED lines=165> */
.L_x_833:
[----:B------:R-:W-:Y:S01]  /*cfa0*/  IMAD.MOV.U32 R4, RZ, RZ, 0x0 ;  /* 0x00000000ff047424 */ /* 0x000fe200078e00ff */
[----:B------:R-:W-:Y:S01]  /*cfb0*/  LOP3.LUT P0, RZ, R3, 0x7fffffff, RZ, 0xc0, !PT ;  /* 0x7fffffff03ff7812 */ /* 0x000fe2000780c0ff */
[----:B------:R-:W-:-:S06]  /*cfc0*/  IMAD.MOV.U32 R5, RZ, RZ, 0x7ff00000 ;  /* 0x7ff00000ff057424 */ /* 0x000fcc00078e00ff */
[----:B------:R-:W0:Y:S02]  /*cfd0*/  DFMA R2, R2, R4, +INF ;  /* 0x7ff000000202742b */ /* 0x000e240000000004 */
[----:B0-----:R-:W-:Y:S02]  /*cfe0*/  FSEL R20, R2, RZ, P0 ;  /* 0x000000ff02147208 */ /* 0x001fe40000000000 */
[----:B------:R-:W-:-:S07]  /*cff0*/  FSEL R21, R3, -QNAN , P0 ;  /* 0xfff0000003157808 */ /* 0x000fce0000000000 */
.L_x_834:
[----:B------:R-:W-:Y:S05]  /*d000*/  BSYNC.RECONVERGENT B0 ;  /* 0x0000000000007941 */ /* 0x000fea0003800200 */
.L_x_832:
        /* <DEDUP_REMOVED lines=49> */
.L_x_836:
[----:B------:R-:W-:Y:S05]  /*d320*/  BSYNC.RECONVERGENT B2 ;  /* 0x0000000000027941 */ /* 0x000fea0003800200 */
.L_x_835:
        /* <DEDUP_REMOVED lines=196> */
.L_x_831:
[----:B------:R-:W-:Y:S01]  /*df70*/  LOP3.LUT R3, R33, 0xfffffff8, RZ, 0xc0, !PT ;  /* 0xfffffff821037812 */ /* 0x000fe200078ec0ff */
[----:B------:R-:W-:Y:S01]  /*df80*/  IMAD.MOV.U32 R6, RZ, RZ, R32 ;  /* 0x000000ffff067224 */ /* 0x000fe200078e0020 */
[----:B------:R-:W-:Y:S01]  /*df90*/  BSSY.RECONVERGENT B0, `(.L_x_837) ;  /* 0x00000ee000007945 */ /* 0x000fe20003800200 */
[----:B------:R-:W-:Y:S02]  /*dfa0*/  IMAD.MOV.U32 R7, RZ, RZ, R33 ;  /* 0x000000ffff077224 */ /* 0x000fe400078e0021 */
[----:B------:R-:W-:Y:S02]  /*dfb0*/  IMAD.MOV.U32 R2, RZ, RZ, RZ ;  /* 0x000000ffff027224 */ /* 0x000fe400078e00ff */
[----:B------:R-:W-:-:S04]  /*dfc0*/  IMAD.MOV.U32 R14, RZ, RZ, RZ ;  /* 0x000000ffff0e7224 */ /* 0x000fc800078e00ff */
[----:B------:R-:W-:-:S15]  /*dfd0*/  DADD R6, -R2, R6 ;  /* 0x0000000002067229 */ /* 0x000fde0000000106 */
[----:B------:R-:W-:-:S15]  /*dfe0*/  NOP ;  /* 0x0000000000007918 */ /* 0x000fde0000000000 */
[----:B------:R-:W-:-:S15]  /*dff0*/  NOP ;  /* 0x0000000000007918 */ /* 0x000fde0000000000 */
[----:B------:R-:W-:-:S15]  /*e000*/  NOP ;  /* 0x0000000000007918 */ /* 0x000fde0000000000 */
[----:B------:R-:W-:-:S04]  /*e010*/  NOP ;  /* 0x0000000000007918 */ /* 0x000fc80000000000 */
[----:B------:R-:W-:-:S15]  /*e020*/  DMUL R42, R2, R2 ;  /* 0x00000002022a7228 */ /* 0x000fde0000000000 */
[----:B------:R-:W-:-:S15]  /*e030*/  NOP ;  /* 0x0000000000007918 */ /* 0x000fde0000000000 */
[----:B------:R-:W-:-:S15]  /*e040*/  NOP ;  /* 0x0000000000007918 */ /* 0x000fde0000000000 */
[----:B------:R-:W-:-:S15]  /*e050*/  NOP ;  /* 0x0000000000007918 */ /* 0x000fde0000000000 */
[----:B------:R-:W-:-:S04]  /*e060*/  NOP ;  /* 0x0000000000007918 */ /* 0x000fc80000000000 */
[----:B------:R0:W-:Y:S02]  /*e070*/  DADD R20, R2, R2 ;  /* 0x0000000002147229 */ /* 0x0001e40000000002 */
[----:B0-----:R-:W-:-:S15]  /*e080*/  LOP3.LUT R3, R23, 0xfffffff8, RZ, 0xc0, !PT ;  /* 0xfffffff817037812 */ /* 0x001fde00078ec0ff */
[----:B------:R-:W-:-:S15]  /*e090*/  NOP ;  /* 0x0000000000007918 */ /* 0x000fde0000000000 */
[----:B------:R-:W-:-:S15]  /*e0a0*/  NOP ;  /* 0x0000000000007918 */ /* 0x000fde0000000000 */
[----:B------:R-:W-:-:S15]  /*e0b0*/  NOP ;  /* 0x0000000000007918 */ /* 0x000fde0000000000 */
[----:B------:R-:W-:-:S02]  /*e0c0*/  NOP ;  /* 0x0000000000007918 */ /* 0x000fc40000000000 */
[----:B------:R-:W0:Y:S02]  /*e0d0*/  DADD R12, R22, -R2 ;  /* 0x00000000160c7229 */ /* 0x000e240000000802 */
[----:B0-----:R-:W-:-:S15]  /*e0e0*/  LOP3.LUT R15, R13, 0xfffffff8, RZ, 0xc0, !PT ;  /* 0xfffffff80d0f7812 */ /* 0x001fde00078ec0ff */
[----:B------:R-:W-:-:S15]  /*e0f0*/  NOP ;  /* 0x0000000000007918 */ /* 0x000fde0000000000 */
[----:B------:R-:W-:-:S15]  /*e100*/  NOP ;  /* 0x0000000000007918 */ /* 0x000fde0000000000 */
[----:B------:R-:W-:-:S15]  /*e110*/  NOP ;  /* 0x0000000000007918 */ /* 0x000fde0000000000 */
[----:B------:R-:W-:-:S02]  /*e120*/  NOP ;  /* 0x0000000000007918 */ /* 0x000fc40000000000 */
[----:B------:R-:W-:-:S15]  /*e130*/  DMUL R4, R2, R2 ;  /* 0x0000000202047228 */ /* 0x000fde0000000000 */
[----:B------:R-:W-:-:S15]  /*e140*/  NOP ;  /* 0x0000000000007918 */ /* 0x000fde0000000000 */
[----:B------:R-:W-:-:S15]  /*e150*/  NOP ;  /* 0x0000000000007918 */ /* 0x000fde0000000000 */
[----:B------:R-:W-:-:S15]  /*e160*/  NOP ;  /* 0x0000000000007918 */ /* 0x000fde0000000000 */
[----:B------:R-:W-:-:S04]  /*e170*/  NOP ;  /* 0x0000000000007918 */ /* 0x000fc80000000000 */
[----:B------:R0:W1:Y:S02]  /*e180*/  DADD R46, R2, R2 ;  /* 0x00000000022e7229 */ /* 0x0000640000000002 */
[----:B0-----:R-:W-:-:S15]  /*e190*/  LOP3.LUT R3, R7, 0xfffffff8, RZ, 0xc0, !PT ;  /* 0xfffffff807037812 */ /* 0x001fde00078ec0ff */
        /* <DEDUP_REMOVED lines=19> */
[----:B------:R-:W2:-:S15]  /*e2d0*/  DADD R12, R12, -R14 ;  /* 0x000000000c0c7229 */ /* 0x000e9e000000080e */
[----:B------:R-:W-:-:S15]  /*e2e0*/  NOP ;  /* 0x0000000000007918 */ /* 0x000fde0000000000 */
[----:B------:R-:W-:-:S15]  /*e2f0*/  NOP ;  /* 0x0000000000007918 */ /* 0x000fde0000000000 */
[----:B------:R-:W-:-:S15]  /*e300*/  NOP ;  /* 0x0000000000007918 */ /* 0x000fde0000000000 */
[----:B------:R-:W-:-:S04]  /*e310*/  NOP ;  /* 0x0000000000007918 */ /* 0x000fc80000000000 */
[----:B------:R-:W3:-:S15]  /*e320*/  DADD R2, R2, R2 ;  /* 0x0000000002027229 */ /* 0x000ede0000000002 */
[----:B------:R-:W-:-:S15]  /*e330*/  NOP ;  /* 0x0000000000007918 */ /* 0x000fde0000000000 */
[----:B------:R-:W-:-:S15]  /*e340*/  NOP ;  /* 0x0000000000007918 */ /* 0x000fde0000000000 */
[----:B------:R-:W-:-:S15]  /*e350*/  NOP ;  /* 0x0000000000007918 */ /* 0x000fde0000000000 */
[----:B------:R-:W-:-:S04]  /*e360*/  NOP ;  /* 0x0000000000007918 */ /* 0x000fc80000000000 */
[----:B-1----:R-:W-:-:S15]  /*e370*/  DMUL R38, R14, R46 ;  /* 0x0000002e0e267228 */ /* 0x002fde0000000000 */
        /* <DEDUP_REMOVED lines=9> */
[----:B------:R-:W1:-:S15]  /*e410*/  DADD R44, R14, R14 ;  /* 0x000000000e2c7229 */ /* 0x000e5e000000000e */
[----:B------:R-:W-:-:S15]  /*e420*/  NOP ;  /* 0x0000000000007918 */ /* 0x000fde0000000000 */
[----:B------:R-:W-:-:S15]  /*e430*/  NOP ;  /* 0x0000000000007918 */ /* 0x000fde0000000000 */
[----:B------:R-:W-:-:S15]  /*e440*/  NOP ;  /* 0x0000000000007918 */ /* 0x000fde0000000000 */
[----:B------:R-:W-:-:S04]  /*e450*/  NOP ;  /* 0x0000000000007918 */ /* 0x000fc80000000000 */
[----:B0-----:R0:W4:-:S15]  /*e460*/  DMUL R20, R6, R20 ;  /* 0x0000001406147228 */ /* 0x00111e0000000000 */
[----:B------:R-:W-:-:S15]  /*e470*/  NOP ;  /* 0x0000000000007918 */ /* 0x000fde0000000000 */
[----:B------:R-:W-:-:S15]  /*e480*/  NOP ;  /* 0x0000000000007918 */ /* 0x000fde0000000000 */
[----:B------:R-:W-:-:S15]  /*e490*/  NOP ;  /* 0x0000000000007918 */ /* 0x000fde0000000000 */
[----:B------:R-:W-:-:S04]  /*e4a0*/  NOP ;  /* 0x0000000000007918 */ /* 0x000fc80000000000 */
[----:B--2---:R0:W2:-:S15]  /*e4b0*/  DMUL R46, R12, R46 ;  /* 0x0000002e0c2e7228 */ /* 0x00409e0000000000 */
[----:B------:R-:W-:-:S15]  /*e4c0*/  NOP ;  /* 0x0000000000007918 */ /* 0x000fde0000000000 */
[----:B------:R-:W-:-:S15]  /*e4d0*/  NOP ;  /* 0x0000000000007918 */ /* 0x000fde0000000000 */
[----:B------:R-:W-:-:S15]  /*e4e0*/  NOP ;  /* 0x0000000000007918 */ /* 0x000fde0000000000 */
[----:B------:R-:W-:-:S04]  /*e4f0*/  NOP ;  /* 0x0000000000007918 */ /* 0x000fc80000000000 */
[----:B---3--:R0:W3:-:S15]  /*e500*/  DMUL R14, R6, R2 ;  /* 0x00000002060e7228 */ /* 0x0080de0000000000 */
[----:B------:R-:W-:-:S15]  /*e510*/  NOP ;  /* 0x0000000000007918 */ /* 0x000fde0000000000 */
[----:B------:R-:W-:-:S15]  /*e520*/  NOP ;  /* 0x0000000000007918 */ /* 0x000fde0000000000 */
[----:B------:R-:W-:-:S15]  /*e530*/  NOP ;  /* 0x0000000000007918 */ /* 0x000fde0000000000 */
[----:B------:R-:W-:-:S04]  /*e540*/  NOP ;  /* 0x0000000000007918 */ /* 0x000fc80000000000 */
[----:B------:R0:W0:-:S15]  /*e550*/  DMUL R34, R6, R6 ;  /* 0x0000000606227228 */ /* 0x00001e0000000000 */
[----:B------:R-:W-:-:S15]  /*e560*/  NOP ;  /* 0x0000000000007918 */ /* 0x000fde0000000000 */
[----:B------:R-:W-:-:S15]  /*e570*/  NOP ;  /* 0x0000000000007918 */ /* 0x000fde0000000000 */
[----:B------:R-:W-:-:S15]  /*e580*/  NOP ;  /* 0x0000000000007918 */ /* 0x000fde0000000000 */
[----:B------:R-:W-:-:S04]  /*e590*/  NOP ;  /* 0x0000000000007918 */ /* 0x000fc80000000000 */
[----:B-1----:R1:W0:-:S15]  /*e5a0*/  DMUL R44, R12, R44 ;  /* 0x0000002c0c2c7228 */ /* 0x00221e0000000000 */
[----:B------:R-:W-:-:S15]  /*e5b0*/  NOP ;  /* 0x0000000000007918 */ /* 0x000fde0000000000 */
[----:B------:R-:W-:-:S15]  /*e5c0*/  NOP ;  /* 0x0000000000007918 */ /* 0x000fde0000000000 */
[----:B------:R-:W-:-:S15]  /*e5d0*/  NOP ;  /* 0x0000000000007918 */ /* 0x000fde0000000000 */
[----:B------:R-:W-:-:S04]  /*e5e0*/  NOP ;  /* 0x0000000000007918 */ /* 0x000fc80000000000 */
[----:B--234-:R1:W0:Y:S02]  /*e5f0*/  DMUL R36, R12, R12 ;  /* 0x0000000c0c247228 */ /* 0x01c2240000000000 */
.L_x_838:
[----:B------:R-:W0:Y:S02]  /*e600*/  DSETP.GEU.AND P1, PT, R42, R4, PT ;  /* 0x000000042a00722a */ /* 0x000e240003f2e000 */
[----:B0-----:R-:W-:Y:S02]  /*e610*/  FSEL R6, R4, R42, P1 ;  /* 0x0000002a04067208 */ /* 0x001fe40000800000 */
[----:B------:R-:W-:Y:S02]  /*e620*/  FSEL R7, R5, R43, P1 ;  /* 0x0000002b05077208 */ /* 0x000fe40000800000 */
[----:B------:R-:W-:Y:S02]  /*e630*/  FSEL R3, R43, R5, P1 ;  /* 0x000000052b037208 */ /* 0x000fe40000800000 */
[----:B------:R-:W-:-:S15]  /*e640*/  FSEL R4, R42, R4, P1 ;  /* 0x000000042a047208 */ /* 0x000fde0000800000 */
[----:B------:R-:W-:-:S15]  /*e650*/  NOP ;  /* 0x0000000000007918 */ /* 0x000fde0000000000 */
[----:B------:R-:W-:-:S15]  /*e660*/  NOP ;  /* 0x0000000000007918 */ /* 0x000fde0000000000 */
[----:B------:R-:W-:-:S11]  /*e670*/  NOP ;  /* 0x0000000000007918 */ /* 0x000fd60000000000 */
[----:B------:R-:W1:Y:S02]  /*e680*/  DSETP.GEU.AND P2, PT, R6, R40, PT ;  /* 0x000000280600722a */ /* 0x000e640003f4e000 */
[----:B-1----:R-:W-:Y:S02]  /*e690*/  FSEL R12, R40, R6, P2 ;  /* 0x00000006280c7208 */ /* 0x002fe40001000000 */
[----:B------:R-:W-:Y:S02]  /*e6a0*/  FSEL R13, R41, R7, P2 ;  /* 0x00000007290d7208 */ /* 0x000fe40001000000 */
[----:B------:R-:W-:Y:S02]  /*e6b0*/  FSEL R0, R6, R40, P2 ;  /* 0x0000002806007208 */ /* 0x000fe40001000000 */
[----:B------:R-:W-:-:S15]  /*e6c0*/  FSEL R5, R7, R41, P2 ;  /* 0x0000002907057208 */ /* 0x000fde0001000000 */
[----:B------:R-:W-:-:S15]  /*e6d0*/  NOP ;  /* 0x0000000000007918 */ /* 0x000fde0000000000 */
[----:B------:R-:W-:-:S15]  /*e6e0*/  NOP ;  /* 0x0000000000007918 */ /* 0x000fde0000000000 */
[----:B------:R-:W-:-:S11]  /*e6f0*/  NOP ;  /* 0x0000000000007918 */ /* 0x000fd60000000000 */
[----:B------:R-:W0:-:S15]  /*e700*/  DSETP.GEU.AND P3, PT, R12, R38, PT ;  /* 0x000000260c00722a */ /* 0x000e1e0003f6e000 */
[----:B------:R-:W-:-:S15]  /*e710*/  NOP ;  /* 0x0000000000007918 */ /* 0x000fde0000000000 */
[----:B------:R-:W-:-:S15]  /*e720*/  NOP ;  /* 0x0000000000007918 */ /* 0x000fde0000000000 */
[----:B------:R-:W-:-:S15]  /*e730*/  NOP ;  /* 0x0000000000007918 */ /* 0x000fde0000000000 */
[----:B------:R-:W-:-:S04]  /*e740*/  NOP ;  /* 0x0000000000007918 */ /* 0x000fc80000000000 */
[----:B------:R0:W-:Y:S02]  /*e750*/  DSETP.GEU.AND P0, PT, R6, R40, P1 ;  /* 0x000000280600722a */ /* 0x0001e40000f0e000 */
[----:B0-----:R-:W-:Y:S02]  /*e760*/  FSEL R6, R38, R12, P3 ;  /* 0x0000000c26067208 */ /* 0x001fe40001800000 */
[----:B------:R-:W-:Y:S02]  /*e770*/  FSEL R7, R39, R13, P3 ;  /* 0x0000000d27077208 */ /* 0x000fe40001800000 */
[----:B------:R-:W-:Y:S02]  /*e780*/  FSEL R40, R12, R38, P3 ;  /* 0x000000260c287208 */ /* 0x000fe40001800000 */
[----:B------:R-:W-:-:S15]  /*e790*/  FSEL R41, R13, R39, P3 ;  /* 0x000000270d297208 */ /* 0x000fde0001800000 */
[----:B------:R-:W-:-:S15]  /*e7a0*/  NOP ;  /* 0x0000000000007918 */ /* 0x000fde0000000000 */
[----:B------:R-:W-:-:S15]  /*e7b0*/  NOP ;  /* 0x0000000000007918 */ /* 0x000fde0000000000 */
[----:B------:R-:W-:-:S11]  /*e7c0*/  NOP ;  /* 0x0000000000007918 */ /* 0x000fd60000000000 */
[----:B------:R-:W0:Y:S02]  /*e7d0*/  DSETP.GEU.AND P2, PT, R6, R32, PT ;  /* 0x000000200600722a */ /* 0x000e240003f4e000 */
[----:B0-----:R-:W-:Y:S02]  /*e7e0*/  FSEL R43, R33, R7, P2 ;  /* 0x00000007212b7208 */ /* 0x001fe40001000000 */
[----:B------:R-:W-:Y:S02]  /*e7f0*/  FSEL R42, R32, R6, P2 ;  /* 0x00000006202a7208 */ /* 0x000fe40001000000 */
[----:B------:R-:W-:-:S15]  /*e800*/  FSEL R7, R7, R33, P2 ;  /* 0x0000002107077208 */ /* 0x000fde0001000000 */
[----:B------:R-:W-:-:S15]  /*e810*/  NOP ;  /* 0x0000000000007918 */ /* 0x000fde0000000000 */
[----:B------:R-:W-:-:S15]  /*e820*/  NOP ;  /* 0x0000000000007918 */ /* 0x000fde0000000000 */
[----:B------:R-:W-:-:S13]  /*e830*/  NOP ;  /* 0x0000000000007918 */ /* 0x000fda0000000000 */
[----:B------:R-:W0:Y:S02]  /*e840*/  DSETP.GEU.AND P5, PT, R42, R48, PT ;  /* 0x000000302a00722a */ /* 0x000e240003fae000 */
[----:B0-----:R-:W-:-:S15]  /*e850*/  FSEL R33, R43, R49, P5 ;  /* 0x000000312b217208 */ /* 0x001fde0002800000 */
[----:B------:R-:W-:-:S15]  /*e860*/  NOP ;  /* 0x0000000000007918 */ /* 0x000fde0000000000 */
[----:B------:R-:W-:-:S15]  /*e870*/  NOP ;  /* 0x0000000000007918 */ /* 0x000fde0000000000 */
[----:B------:R-:W-:-:S15]  /*e880*/  NOP ;  /* 0x0000000000007918 */ /* 0x000fde0000000000 */
[----:B------:R-:W-:-:S02]  /*e890*/  NOP ;  /* 0x0000000000007918 */ /* 0x000fc40000000000 */
[----:B------:R0:W-:Y:S02]  /*e8a0*/  DSETP.GEU.AND P1, PT, R12, R38, P2 ;  /* 0x000000260c00722a */ /* 0x0001e4000172e000 */
[----:B0-----:R-:W-:Y:S01]  /*e8b0*/  FSEL R12, R48, R42, P5 ;  /* 0x0000002a300c7208 */ /* 0x001fe20002800000 */
[----:B------:R-:W-:Y:S01]  /*e8c0*/  IMAD.MOV.U32 R39, RZ, RZ, R7 ;  /* 0x000000ffff277224 */ /* 0x000fe200078e0007 */
        /* <DEDUP_REMOVED lines=30> */
[----:B------:R-:W-:-:S15]  /*eab0*/  FSEL R53, R15, R43, P5 ;  /* 0x0000002b0f357208 */ /* 0x000fde0002800000 */
[----:B------:R-:W-:-:S15]  /*eac0*/  NOP ;  /* 0x0000000000007918 */ /* 0x000fde0000000000 */
[----:B------:R-:W-:-:S15]  /*ead0*/  NOP ;  /* 0x0000000000007918 */ /* 0x000fde0000000000 */
[----:B------:R-:W-:-:S15]  /*eae0*/  NOP ;  /* 0x0000000000007918 */ /* 0x000fde0000000000 */
[----:B------:R-:W0:Y:S02]  /*eaf0*/  DSETP.GEU.AND P3, PT, R52, R44, PT ;  /* 0x0000002c3400722a */ /* 0x000e240003f6e000 */
[----:B0-----:R-:W-:-:S15]  /*eb00*/  FSEL R12, R52, R44, P3 ;  /* 0x0000002c340c7208 */ /* 0x001fde0001800000 */
[----:B------:R-:W-:-:S15]  /*eb10*/  NOP ;  /* 0x0000000000007918 */ /* 0x000fde0000000000 */
[----:B------:R-:W-:-:S15]  /*eb20*/  NOP ;  /* 0x0000000000007918 */ /* 0x000fde0000000000 */
[----:B------:R-:W-:-:S15]  /*eb30*/  NOP ;  /* 0x0000000000007918 */ /* 0x000fde0000000000 */
[----:B------:R-:W-:-:S02]  /*eb40*/  NOP ;  /* 0x0000000000007918 */ /* 0x000fc40000000000 */
[----:B------:R0:W1:Y:S02]  /*eb50*/  DSETP.GEU.AND P2, PT, R50, R46, P2 ;  /* 0x0000002e3200722a */ /* 0x000064000174e000 */
[----:B0-----:R-:W-:Y:S02]  /*eb60*/  FSEL R50, R44, R52, P3 ;  /* 0x000000342c327208 */ /* 0x001fe40001800000 */
[----:B------:R-:W-:Y:S02]  /*eb70*/  FSEL R51, R45, R53, P3 ;  /* 0x000000352d337208 */ /* 0x000fe40001800000 */
[----:B------:R-:W-:-:S15]  /*eb80*/  FSEL R47, R43, R15, P5 ;  /* 0x0000000f2b2f7208 */ /* 0x000fde0002800000 */
[----:B------:R-:W-:-:S15]  /*eb90*/  NOP ;  /* 0x0000000000007918 */ /* 0x000fde0000000000 */
[----:B------:R-:W-:-:S15]  /*eba0*/  NOP ;  /* 0x0000000000007918 */ /* 0x000fde0000000000 */
[----:B------:R-:W-:-:S13]  /*ebb0*/  NOP ;  /* 0x0000000000007918 */ /* 0x000fda0000000000 */
[----:B-1----:R0:W-:Y:S02]  /*ebc0*/  DSETP.GEU.AND P2, PT, R42, R14, P2 ;  /* 0x0000000e2a00722a */ /* 0x0021e4000174e000 */
[----:B0-----:R-:W-:Y:S02]  /*ebd0*/  FSEL R14, R42, R14, P5 ;  /* 0x0000000e2a0e7208 */ /* 0x001fe40002800000 */
[----:B------:R-:W-:-:S03]  /*ebe0*/  FSEL R15, R53, R45, P3 ;  /* 0x0000002d350f7208 */ /* 0x000fc60001800000 */
[----:B------:R-:W-:Y:S02]  /*ebf0*/  IMAD.MOV.U32 R46, RZ, RZ, R14 ;  /* 0x000000ffff2e7224 */ /* 0x000fe400078e000e */
[----:B------:R-:W-:-:S15]  /*ec00*/  IMAD.MOV.U32 R14, RZ, RZ, R12 ;  /* 0x000000ffff0e7224 */ /* 0x000fde00078e000c */
[----:B------:R-:W-:-:S15]  /*ec10*/  NOP ;  /* 0x0000000000007918 */ /* 0x000fde0000000000 */
[----:B------:R-:W-:-:S15]  /*ec20*/  NOP ;  /* 0x0000000000007918 */ /* 0x000fde0000000000 */
[----:B------:R-:W-:-:S10]  /*ec30*/  NOP ;  /* 0x0000000000007918 */ /* 0x000fd40000000000 */
[----:B------:R-:W0:Y:S02]  /*ec40*/  DSETP.GEU.AND P4, PT, R50, R34, PT ;  /* 0x000000223200722a */ /* 0x000e240003f8e000 */
[----:B0-----:R-:W-:Y:S02]  /*ec50*/  FSEL R42, R34, R50, P4 ;  /* 0x00000032222a7208 */ /* 0x001fe40002000000 */
[----:B------:R-:W-:Y:S02]  /*ec60*/  FSEL R43, R35, R51, P4 ;  /* 0x00000033232b7208 */ /* 0x000fe40002000000 */
[----:B------:R-:W-:-:S15]  /*ec70*/  FSEL R6, R50, R34, P4 ;  /* 0x0000002232067208 */ /* 0x000fde0002000000 */
[----:B------:R-:W-:-:S15]  /*ec80*/  NOP ;  /* 0x0000000000007918 */ /* 0x000fde0000000000 */
[----:B------:R-:W-:-:S15]  /*ec90*/  NOP ;  /* 0x0000000000007918 */ /* 0x000fde0000000000 */
[----:B------:R-:W-:-:S13]  /*eca0*/  NOP ;  /* 0x0000000000007918 */ /* 0x000fda0000000000 */
[----:B------:R0:W1:Y:S02]  /*ecb0*/  DSETP.GEU.AND P2, PT, R52, R44, P2 ;  /* 0x0000002c3400722a */ /* 0x000064000174e000 */
[----:B0-----:R-:W-:Y:S01]  /*ecc0*/  FSEL R45, R51, R35, P4 ;  /* 0x00000023332d7208 */ /* 0x001fe20002000000 */
[----:B------:R-:W-:-:S15]  /*ecd0*/  IMAD.MOV.U32 R44, RZ, RZ, R6 ;  /* 0x000000ffff2c7224 */ /* 0x000fde00078e0006 */
[----:B------:R-:W-:-:S15]  /*ece0*/  NOP ;  /* 0x0000000000007918 */ /* 0x000fde0000000000 */
[----:B------:R-:W-:-:S15]  /*ecf0*/  NOP ;  /* 0x0000000000007918 */ /* 0x000fde0000000000 */
[----:B------:R-:W-:-:S15]  /*ed00*/  NOP ;  /* 0x0000000000007918 */ /* 0x000fde0000000000 */
[----:B------:R-:W-:-:S01]  /*ed10*/  NOP ;  /* 0x0000000000007918 */ /* 0x000fc20000000000 */
[----:B-1----:R-:W0:-:S15]  /*ed20*/  DSETP.GEU.AND P2, PT, R50, R34, P2 ;  /* 0x000000223200722a */ /* 0x002e1e000174e000 */
[----:B------:R-:W-:-:S15]  /*ed30*/  NOP ;  /* 0x0000000000007918 */ /* 0x000fde0000000000 */
[----:B------:R-:W-:-:S15]  /*ed40*/  NOP ;  /* 0x0000000000007918 */ /* 0x000fde0000000000 */
[----:B------:R-:W-:-:S15]  /*ed50*/  NOP ;  /* 0x0000000000007918 */ /* 0x000fde0000000000 */
[----:B------:R-:W-:-:S04]  /*ed60*/  NOP ;  /* 0x0000000000007918 */ /* 0x000fc80000000000 */
[----:B0-----:R-:W0:Y:S02]  /*ed70*/  DSETP.GEU.AND P2, PT, R42, R36, P2 ;  /* 0x000000242a00722a */ /* 0x001e24000174e000 */
[----:B0-----:R-:W-:-:S15]  /*ed80*/  PLOP3.LUT P0, PT, P0, P2, P1, 0x80, 0x0 ;  /* 0x000000000000781c */ /* 0x001fde0000705010 */
[----:B------:R-:W-:-:S15]  /*ed90*/  NOP ;  /* 0x0000000000007918 */ /* 0x000fde0000000000 */
[----:B------:R-:W-:-:S15]  /*eda0*/  NOP ;  /* 0x0000000000007918 */ /* 0x000fde0000000000 */
[----:B------:R-:W-:-:S15]  /*edb0*/  NOP ;  /* 0x0000000000007918 */ /* 0x000fde0000000000 */
[----:B------:R-:W-:-:S02]  /*edc0*/  NOP ;  /* 0x0000000000007918 */ /* 0x000fc40000000000 */
[----:B------:R-:W0:Y:S02]  /*edd0*/  DSETP.GEU.AND P5, PT, R42, R36, PT ;  /* 0x000000242a00722a */ /* 0x000e240003fae000 */
[----:B0-----:R-:W-:Y:S02]  /*ede0*/  FSEL R2, R36, R42, P5 ;  /* 0x0000002a24027208 */ /* 0x001fe40002800000 */
[----:B------:R-:W-:Y:S01]  /*edf0*/  FSEL R34, R42, R36, P5 ;  /* 0x000000242a227208 */ /* 0x000fe20002800000 */
[----:B------:R-:W-:Y:S01]  /*ee00*/  IMAD.MOV.U32 R42, RZ, RZ, R4 ;  /* 0x000000ffff2a7224 */ /* 0x000fe200078e0004 */
[----:B------:R-:W-:Y:S01]  /*ee10*/  FSEL R35, R43, R37, P5 ;  /* 0x000000252b237208 */ /* 0x000fe20002800000 */
[----:B------:R-:W-:Y:S01]  /*ee20*/  IMAD.MOV.U32 R4, RZ, RZ, R0 ;  /* 0x000000ffff047224 */ /* 0x000fe200078e0000 */
[----:B------:R-:W-:Y:S01]  /*ee30*/  FSEL R37, R37, R43, P5 ;  /* 0x0000002b25257208 */ /* 0x000fe20002800000 */
[----:B------:R-:W-:Y:S02]  /*ee40*/  IMAD.MOV.U32 R43, RZ, RZ, R3 ;  /* 0x000000ffff2b7224 */ /* 0x000fe400078e0003 */
[----:B------:R-:W-:Y:S01]  /*ee50*/  IMAD.MOV.U32 R36, RZ, RZ, R2 ;  /* 0x000000ffff247224 */ /* 0x000fe200078e0002 */
[----:B------:R-:W-:Y:S06]  /*ee60*/  @!P0 BRA `(.L_x_838) ;  /* 0xfffffff400e48947 */ /* 0x000fec000383ffff */
[----:B------:R-:W-:Y:S05]  /*ee70*/  BSYNC.RECONVERGENT B0 ;  /* 0x0000000000007941 */ /* 0x000fea0003800200 */
.L_x_837:
[----:B------:R-:W0:Y:S01]  /*ee80*/  DADD R42, R42, -1 ;  /* 0xbff000002a2a7429 */ /* 0x000e220000000000 */
[----:B------:R-:W-:-:S15]  /*ee90*/  BSSY.RECONVERGENT B2, `(.L_x_839) ;  /* 0x0000181000027945 */ /* 0x000fde0003800200 */
[----:B------:R-:W-:-:S15]  /*eea0*/  NOP ;  /* 0x0000000000007918 */ /* 0x000fde0000000000 */
[----:B------:R-:W-:-:S15]  /*eeb0*/  NOP ;  /* 0x0000000000007918 */ /* 0x000fde0000000000 */
[----:B------:R-:W-:-:S15]  /*eec0*/  NOP ;  /* 0x0000000000007918 */ /* 0x000fde0000000000 */
[----:B------:R-:W-:-:S03]  /*eed0*/  NOP ;  /* 0x0000000000007918 */ /* 0x000fc60000000000 */
[----:B0-----:R-:W0:-:S15]  /*eee0*/  DADD R42, R4, R42 ;  /* 0x00000000042a7229 */ /* 0x001e1e000000002a */
        /* <DEDUP_REMOVED lines=49> */
[----:B0-----:R-:W0:Y:S02]  /*f200*/  DADD R32, R36, R32 ;  /* 0x0000000024207229 */ /* 0x001e240000000020 */
        /* <DEDUP_REMOVED lines=57> */
.L_x_842:
[----:B------:R-:W-:Y:S05]  /*f5a0*/  BSYNC.RECONVERGENT B3 ;  /* 0x0000000000037941 */ /* 0x000fea0003800200 */
.L_x_841:
        /* <DEDUP_REMOVED lines=78> */
.L_x_840:
        /* <DEDUP_REMOVED lines=187> */
.L_x_844:
[----:B------:R-:W-:Y:S01]  /*10640*/  IMAD.MOV.U32 R4, RZ, RZ, 0x0 ;  /* 0x00000000ff047424 */ /* 0x000fe200078e00ff */
[----:B------:R-:W-:Y:S01]  /*10650*/  LOP3.LUT P0, RZ, R3, 0x7fffffff, RZ, 0xc0, !PT ;  /* 0x7fffffff03ff7812 */ /* 0x000fe2000780c0ff */
[----:B------:R-:W-:-:S06]  /*10660*/  IMAD.MOV.U32 R5, RZ, RZ, 0x7ff00000 ;  /* 0x7ff00000ff057424 */ /* 0x000fcc00078e00ff */
[----:B------:R-:W0:Y:S02]  /*10670*/  DFMA R2, R2, R4, +INF ;  /* 0x7ff000000202742b */ /* 0x000e240000000004 */
[----:B0-----:R-:W-:Y:S02]  /*10680*/  FSEL R32, R2, RZ, P0 ;  /* 0x000000ff02207208 */ /* 0x001fe40000000000 */
[----:B------:R-:W-:-:S07]  /*10690*/  FSEL R33, R3, -QNAN , P0 ;  /* 0xfff0000003217808 */ /* 0x000fce0000000000 */
.L_x_843:
[----:B------:R-:W-:Y:S05]  /*106a0*/  BSYNC.RECONVERGENT B2 ;  /* 0x0000000000027941 */ /* 0x000fea0003800200 */
.L_x_839:
[----:B------:R-:W-:Y:S01]  /*106b0*/  DSETP.GEU.AND P1, PT, |R8|, |R10|, PT ;  /* 0x4000000a0800722a */ /* 0x000fe20003f2e200 */
[----:B------:R-:W-:Y:S01]  /*106c0*/  FSETP.GEU.AND P2, PT, |R23|, 6.5827683646048100446e-37, PT ;  /* 0x036000001700780b */ /* 0x000fe20003f4e200 */
        /* <DEDUP_REMOVED lines=12> */
[----:B------:R-:W-:Y:S01]  /*10790*/  FSEL R20, R2, R4, !P1 ;  /* 0x0000000402147208 */ /* 0x000fe20004800000 */
[----:B------:R-:W-:Y:S01]  /*107a0*/  IMAD.MOV.U32 R2, RZ, RZ, 0x1 ;  /* 0x00000001ff027424 */ /* 0x000fe200078e00ff */
[----:B------:R-:W0:-:S15]  /*107b0*/  MUFU.RCP64H R3, R21 ;  /* 0x0000001500037308 */ /* 0x000e1e0000001800 */
[----:B------:R-:W-:-:S15]  /*107c0*/  NOP ;  /* 0x0000000000007918 */ /* 0x000fde0000000000 */
[----:B------:R-:W-:-:S15]  /*107d0*/  NOP ;  /* 0x0000000000007918 */ /* 0x000fde0000000000 */
[----:B------:R-:W-:-:S13]  /*107e0*/  NOP ;  /* 0x0000000000007918 */ /* 0x000fda0000000000 */
        /* <DEDUP_REMOVED lines=45> */
.L_x_846:
[----:B------:R-:W-:Y:S05]  /*10ac0*/  BSYNC.RECONVERGENT B2 ;  /* 0x0000000000027941 */ /* 0x000fea0003800200 */
.L_x_845:
        /* <DEDUP_REMOVED lines=194> */
[----:B------:R0:W1:Y:S02]  /*116f0*/  DMUL R20, R32, 0.5 ;  /* 0x3fe0000020147828 */ /* 0x0000640000000000 */
.L_x_797:
[----:B------:R-:W-:Y:S05]  /*11700*/  BSYNC.RECONVERGENT B1 ;  /* 0x0000000000017941 */ /* 0x000fea0003800200 */
.L_x_790:
[----:B------:R-:W2:Y:S01]  /*11710*/  S2UR UR12, SR_CTAID.X ;  /* 0x00000000000c79c3 */ /* 0x000ea20000002500 */
[----:B------:R-:W-:Y:S01]  /*11720*/  DMUL R2, R6, UR10 ;  /* 0x0000000a06027c28 */ /* 0x000fe20008000000 */
[----:B------:R-:W-:Y:S01]  /*11730*/  BSSY.RECONVERGENT B2, `(.L_x_847) ;  /* 0x00004ae000027945 */ /* 0x000fe20003800200 */
[----:B--2---:R-:W2:Y:S02]  /*11740*/  LDCU.U8 UR12, c[0x0][UR12+0xce0] ;  /* 0x00019c000c0c77ac */ /* 0x004ea40008000000 */
[----:B--2---:R-:W-:-:S04]  /*11750*/  USHF.L.U32 UR12, UR12, 0x3, URZ ;  /* 0x000000030c0c7899 */ /* 0x004fc800080006ff */
[----:B------:R-:W-:-:S12]  /*11760*/  UIADD3 UR12, UPT, UPT, UR12, UR12, URZ ;  /* 0x0000000c0c0c7290 */ /* 0x000fd8000fffe0ff */
[----:B------:R-:W2:-:S15]  /*11770*/  LDCU.64 UR12, c[0x0][UR12+0x920] ;  /* 0x000124000c0c77ac */ /* 0x000e9e0008000a00 */
[----:B------:R-:W-:-:S15]  /*11780*/  NOP ;  /* 0x0000000000007918 */ /* 0x000fde0000000000 */
[----:B------:R-:W-:-:S14]  /*11790*/  NOP ;  /* 0x0000000000007918 */ /* 0x000fdc0000000000 */
[----:B--2---:R-:W1:-:S15]  /*117a0*/  DMUL R6, R6, UR12 ;  /* 0x0000000c06067c28 */ /* 0x004e5e0008000000 */
[----:B------:R-:W-:-:S15]  /*117b0*/  NOP ;  /* 0x0000000000007918 */ /* 0x000fde0000000000 */
[----:B------:R-:W-:-:S15]  /*117c0*/  NOP ;  /* 0x0000000000007918 */ /* 0x000fde0000000000 */
[----:B------:R-:W-:-:S15]  /*117d0*/  NOP ;  /* 0x0000000000007918 */ /* 0x000fde0000000000 */
[----:B------:R-:W-:-:S04]  /*117e0*/  NOP ;  /* 0x0000000000007918 */ /* 0x000fc80000000000 */
[----:B-1----:R-:W1:Y:S02]  /*117f0*/  DFMA R22, R20, UR10, R6 ;  /* 0x0000000a14167c2b */ /* 0x002e640008000006 */
[----:B-1----:R-:W-:-:S04]  /*11800*/  LOP3.LUT R5, R23, 0x7fffffff, RZ, 0xc0, !PT ;  /* 0x7fffffff17057812 */ /* 0x002fc800078ec0ff */
[----:B------:R-:W-:-:S15]  /*11810*/  LOP3.LUT P0, RZ, R5, R22, RZ, 0xfc, !PT ;  /* 0x0000001605ff7212 */ /* 0x000fde000780fcff */
[----:B------:R-:W-:-:S15]  /*11820*/  NOP ;  /* 0x0000000000007918 */ /* 0x000fde0000000000 */
[----:B------:R-:W-:-:S15]  /*11830*/  NOP ;  /* 0x0000000000007918 */ /* 0x000fde0000000000 */
[----:B------:R-:W-:-:S13]  /*11840*/  NOP ;  /* 0x0000000000007918 */ /* 0x000fda0000000000 */
[----:B------:R1:W2:Y:S02]  /*11850*/  DFMA R2, R20, UR12, -R2 ;  /* 0x0000000c14027c2b */ /* 0x0002a40008000802 */
[----:B-12---:R-:W-:Y:S05]  /*11860*/  @P0 BRA `(.L_x_848) ;  /* 0x0000000400dc0947 */ /* 0x006fea0003800000 */
[----:B------:R-:W-:Y:S01]  /*11870*/  IMAD.MOV.U32 R4, RZ, RZ, 0x652b82fe ;  /* 0x652b82feff047424 */ /* 0x000fe200078e00ff */
[----:B------:R-:W-:Y:S01]  /*11880*/  UMOV UR12, 0xfefa39ef ;  /* 0xfefa39ef000c7882 */ /* 0x000fe20000000000 */
[----:B------:R-:W-:Y:S01]  /*11890*/  IMAD.MOV.U32 R5, RZ, RZ, 0x3ff71547 ;  /* 0x3ff71547ff057424 */ /* 0x000fe200078e00ff */
[----:B------:R-:W-:Y:S01]  /*118a0*/  UMOV UR13, 0x3fe62e42 ;  /* 0x3fe62e42000d7882 */ /* 0x000fe20000000000 */
[----:B------:R-:W-:-:S04]  /*118b0*/  FSETP.GEU.FTZ.AND P0, PT, |R3|, 4.1917929649353027344, PT ;  /* 0x4086232b0300780b */ /* 0x000fc80003f1e200 */
[----:B------:R-:W1:-:S15]  /*118c0*/  DFMA R4, R2, R4, 6.75539944105574400000e+15 ;  /* 0x433800000204742b */ /* 0x000e5e0000000004 */
[----:B------:R-:W-:-:S15]  /*118d0*/  NOP ;  /* 0x0000000000007918 */ /* 0x000fde0000000000 */
[----:B------:R-:W-:-:S15]  /*118e0*/  NOP ;  /* 0x0000000000007918 */ /* 0x000fde0000000000 */
[----:B------:R-:W-:-:S15]  /*118f0*/  NOP ;  /* 0x0000000000007918 */ /* 0x000fde0000000000 */
[----:B------:R-:W-:-:S04]  /*11900*/  NOP ;  /* 0x0000000000007918 */ /* 0x000fc80000000000 */
[----:B-1----:R-:W1:-:S15]  /*11910*/  DADD R6, R4, -6.75539944105574400000e+15 ;  /* 0xc338000004067429 */ /* 0x002e5e0000000000 */
[----:B------:R-:W-:-:S15]  /*11920*/  NOP ;  /* 0x0000000000007918 */ /* 0x000fde0000000000 */
[----:B------:R-:W-:-:S15]  /*11930*/  NOP ;  /* 0x0000000000007918 */ /* 0x000fde0000000000 */
[----:B------:R-:W-:-:S15]  /*11940*/  NOP ;  /* 0x0000000000007918 */ /* 0x000fde0000000000 */
[----:B------:R-:W-:-:S04]  /*11950*/  NOP ;  /* 0x0000000000007918 */ /* 0x000fc80000000000 */
[----:B-1----:R-:W1:Y:S01]  /*11960*/  DFMA R8, R6, -UR12, R2 ;  /* 0x8000000c06087c2b */ /* 0x002e620008000002 */
[----:B------:R-:W-:Y:S01]  /*11970*/  UMOV UR12, 0x3b39803f ;  /* 0x3b39803f000c7882 */ /* 0x000fe20000000000 */
[----:B------:R-:W-:-:S15]  /*11980*/  UMOV UR13, 0x3c7abc9e ;  /* 0x3c7abc9e000d7882 */ /* 0x000fde0000000000 */
[----:B------:R-:W-:-:S15]  /*11990*/  NOP ;  /* 0x0000000000007918 */ /* 0x000fde0000000000 */
[----:B------:R-:W-:-:S15]  /*119a0*/  NOP ;  /* 0x0000000000007918 */ /* 0x000fde0000000000 */
[----:B------:R-:W-:-:S15]  /*119b0*/  NOP ;  /* 0x0000000000007918 */ /* 0x000fde0000000000 */
[----:B------:R-:W-:-:S02]  /*119c0*/  NOP ;  /* 0x0000000000007918 */ /* 0x000fc40000000000 */
[----:B-1----:R1:W2:Y:S01]  /*119d0*/  DFMA R8, R6, -UR12, R8 ;  /* 0x8000000c06087c2b */ /* 0x0022a20008000008 */
[----:B------:R-:W-:Y:S01]  /*119e0*/  UMOV UR12, 0x69ce2bdf ;  /* 0x69ce2bdf000c7882 */ /* 0x000fe20000000000 */
[----:B-1----:R-:W-:Y:S01]  /*119f0*/  IMAD.MOV.U32 R6, RZ, RZ, -0x35dec16 ;  /* 0xfca213eaff067424 */ /* 0x002fe200078e00ff */
[----:B------:R-:W-:Y:S01]  /*11a00*/  UMOV UR13, 0x3e5ade15 ;  /* 0x3e5ade15000d7882 */ /* 0x000fe20000000000 */
[----:B------:R-:W-:-:S15]  /*11a10*/  IMAD.MOV.U32 R7, RZ, RZ, 0x3e928af3 ;  /* 0x3e928af3ff077424 */ /* 0x000fde00078e00ff */
[----:B------:R-:W-:-:S15]  /*11a20*/  NOP ;  /* 0x0000000000007918 */ /* 0x000fde0000000000 */
[----:B------:R-:W-:-:S15]  /*11a30*/  NOP ;  /* 0x0000000000007918 */ /* 0x000fde0000000000 */
[----:B------:R-:W-:-:S15]  /*11a40*/  NOP ;  /* 0x0000000000007918 */ /* 0x000fde0000000000 */
[----:B--2---:R-:W1:Y:S01]  /*11a50*/  DFMA R6, R8, UR12, R6 ;  /* 0x0000000c08067c2b */ /* 0x004e620008000006 */
[----:B------:R-:W-:Y:S01]  /*11a60*/  UMOV UR12, 0x62401315 ;  /* 0x62401315000c7882 */ /* 0x000fe20000000000 */
[----:B------:R-:W-:-:S15]  /*11a70*/  UMOV UR13, 0x3ec71dee ;  /* 0x3ec71dee000d7882 */ /* 0x000fde0000000000 */
[----:B------:R-:W-:-:S15]  /*11a80*/  NOP ;  /* 0x0000000000007918 */ /* 0x000fde0000000000 */
[----:B------:R-:W-:-:S15]  /*11a90*/  NOP ;  /* 0x0000000000007918 */ /* 0x000fde0000000000 */
[----:B------:R-:W-:-:S15]  /*11aa0*/  NOP ;  /* 0x0000000000007918 */ /* 0x000fde0000000000 */
[----:B------:R-:W-:-:S02]  /*11ab0*/  NOP ;  /* 0x0000000000007918 */ /* 0x000fc40000000000 */
[----:B-1----:R-:W1:Y:S01]  /*11ac0*/  DFMA R6, R8, R6, UR12 ;  /* 0x0000000c08067e2b */ /* 0x002e620008000006 */
        /* <DEDUP_REMOVED lines=48> */
[----:B-1----:R-:W1:-:S15]  /*11dd0*/  DFMA R6, R8, R6, UR12 ;  /* 0x0000000c08067e2b */ /* 0x002e5e0008000006 */
[----:B------:R-:W-:-:S15]  /*11de0*/  NOP ;  /* 0x0000000000007918 */ /* 0x000fde0000000000 */
[----:B------:R-:W-:-:S15]  /*11df0*/  NOP ;  /* 0x0000000000007918 */ /* 0x000fde0000000000 */
[----:B------:R-:W-:-:S15]  /*11e00*/  NOP ;  /* 0x0000000000007918 */ /* 0x000fde0000000000 */
[----:B------:R-:W-:-:S04]  /*11e10*/  NOP ;  /* 0x0000000000007918 */ /* 0x000fc80000000000 */
[----:B-1----:R-:W1:-:S15]  /*11e20*/  DFMA R6, R8, R6, 1 ;  /* 0x3ff000000806742b */ /* 0x002e5e0000000006 */
[----:B------:R-:W-:-:S15]  /*11e30*/  NOP ;  /* 0x0000000000007918 */ /* 0x000fde0000000000 */
[----:B------:R-:W-:-:S15]  /*11e40*/  NOP ;  /* 0x0000000000007918 */ /* 0x000fde0000000000 */
[----:B------:R-:W-:-:S15]  /*11e50*/  NOP ;  /* 0x0000000000007918 */ /* 0x000fde0000000000 */
[----:B------:R-:W-:-:S04]  /*11e60*/  NOP ;  /* 0x0000000000007918 */ /* 0x000fc80000000000 */
[----:B-1----:R-:W1:Y:S02]  /*11e70*/  DFMA R6, R8, R6, 1 ;  /* 0x3ff000000806742b */ /* 0x002e640000000006 */
[----:B-1----:R-:W-:Y:S02]  /*11e80*/  IMAD R21, R4, 0x100000, R7 ;  /* 0x0010000004157824 */ /* 0x002fe400078e0207 */
[----:B------:R-:W-:Y:S01]  /*11e90*/  IMAD.MOV.U32 R20, RZ, RZ, R6 ;  /* 0x000000ffff147224 */ /* 0x000fe200078e0006 */
[----:B------:R-:W-:Y:S06]  /*11ea0*/  @!P0 BRA `(.L_x_849) ;  /* 0x0000004000d88947 */ /* 0x000fec0003800000 */
[----:B------:R-:W-:Y:S01]  /*11eb0*/  FSETP.GEU.FTZ.AND P0, PT, |R3|, 4.2275390625, PT ;  /* 0x408748000300780b */ /* 0x000fe20003f1e200 */
[----:B------:R-:W-:-:S15]  /*11ec0*/  DSETP.GEU.AND P1, PT, R2, RZ, PT ;  /* 0x000000ff0200722a */ /* 0x000fde0003f2e000 */
[----:B------:R-:W-:-:S15]  /*11ed0*/  NOP ;  /* 0x0000000000007918 */ /* 0x000fde0000000000 */
[----:B------:R-:W-:-:S15]  /*11ee0*/  NOP ;  /* 0x0000000000007918 */ /* 0x000fde0000000000 */
[----:B------:R-:W-:-:S15]  /*11ef0*/  NOP ;  /* 0x0000000000007918 */ /* 0x000fde0000000000 */
[----:B------:R-:W-:-:S04]  /*11f00*/  NOP ;  /* 0x0000000000007918 */ /* 0x000fc80000000000 */
[----:B------:R-:W1:Y:S02]  /*11f10*/  DADD R2, R2, +INF ;  /* 0x7ff0000002027429 */ /* 0x000e640000000000 */
[----:B-1----:R-:W-:Y:S02]  /*11f20*/  FSEL R20, R2, RZ, P1 ;  /* 0x000000ff02147208 */ /* 0x002fe40000800000 */
[----:B------:R-:W-:Y:S01]  /*11f30*/  FSEL R21, R3, RZ, P1 ;  /* 0x000000ff03157208 */ /* 0x000fe20000800000 */
[----:B------:R-:W-:Y:S06]  /*11f40*/  @P0 BRA `(.L_x_849) ;  /* 0x0000004000b00947 */ /* 0x000fec0003800000 */
[----:B------:R-:W-:Y:S01]  /*11f50*/  LEA.HI R0, R4, R4, RZ, 0x1 ;  /* 0x0000000404007211 */ /* 0x000fe200078f08ff */
[----:B------:R-:W-:-:S03]  /*11f60*/  IMAD.MOV.U32 R20, RZ, RZ, R6 ;  /* 0x000000ffff147224 */ /* 0x000fc600078e0006 */
[----:B------:R-:W-:-:S05]  /*11f70*/  SHF.R.S32.HI R21, RZ, 0x1, R0 ;  /* 0x00000001ff157819 */ /* 0x000fca0000011400 */
[----:B------:R-:W-:Y:S02]  /*11f80*/  IMAD.IADD R2, R4, 0x1, -R21 ;  /* 0x0000000104027824 */ /* 0x000fe400078e0a15 */
[----:B------:R-:W-:-:S03]  /*11f90*/  IMAD R21, R21, 0x100000, R7 ;  /* 0x0010000015157824 */ /* 0x000fc600078e0207 */
[----:B------:R-:W-:Y:S01]  /*11fa0*/  LEA R3, R2, 0x3ff00000, 0x14 ;  /* 0x3ff0000002037811 */ /* 0x000fe200078ea0ff */
[----:B------:R-:W-:-:S06]  /*11fb0*/  IMAD.MOV.U32 R2, RZ, RZ, RZ ;  /* 0x000000ffff027224 */ /* 0x000fcc00078e00ff */
[----:B------:R3:W4:Y:S02]  /*11fc0*/  DMUL R20, R20, R2 ;  /* 0x0000000214147228 */ /* 0x0007240000000000 */
[----:B---34-:R-:W-:Y:S05]  /*11fd0*/  BRA `(.L_x_849) ;  /* 0x00000040008c7947 */ /* 0x018fea0003800000 */
.L_x_848:
[----:B------:R-:W-:-:S04]  /*11fe0*/  LOP3.LUT R7, R3, 0x7fffffff, RZ, 0xc0, !PT ;  /* 0x7fffffff03077812 */ /* 0x000fc800078ec0ff */
[----:B------:R-:W-:-:S13]  /*11ff0*/  LOP3.LUT P0, RZ, R7, R2, RZ, 0xfc, !PT ;  /* 0x0000000207ff7212 */ /* 0x000fda000780fcff */
[----:B------:R-:W-:Y:S05]  /*12000*/  @P0 BRA `(.L_x_850) ;  /* 0x0000000c00d80947 */ /* 0x000fea0003800000 */
[----:B------:R-:W1:Y:S01]  /*12010*/  DSETP.NEU.AND P0, PT, |R22|, +INF , PT ;  /* 0x7ff000001600742a */ /* 0x000e620003f0d200 */
[----:B------:R-:W-:Y:S01]  /*12020*/  BSSY.RECONVERGENT B3, `(.L_x_851) ;  /* 0x0000039000037945 */ /* 0x000fe20003800200 */
[----:B-1----:R-:W-:-:S15]  /*12030*/  @!P0 IMAD.MOV.U32 R0, RZ, RZ, 0x1 ;  /* 0x00000001ff008424 */ /* 0x002fde00078e00ff */
[----:B------:R-:W-:-:S15]  /*12040*/  NOP ;  /* 0x0000000000007918 */ /* 0x000fde0000000000 */
[----:B------:R-:W-:-:S15]  /*12050*/  NOP ;  /* 0x0000000000007918 */ /* 0x000fde0000000000 */
[----:B------:R-:W-:-:S15]  /*12060*/  NOP ;  /* 0x0000000000007918 */ /* 0x000fde0000000000 */
[----:B------:R-:W-:-:S02]  /*12070*/  NOP ;  /* 0x0000000000007918 */ /* 0x000fc40000000000 */
[----:B------:R1:W2:Y:S02]  /*12080*/  @!P0 DMUL R2, RZ, R22 ;  /* 0x00000016ff028228 */ /* 0x0002a40000000000 */
[----:B-12---:R-:W-:Y:S05]  /*12090*/  @!P0 BRA `(.L_x_852) ;  /* 0x0000000000c48947 */ /* 0x006fea0003800000 */
[----:B------:R-:W-:Y:S01]  /*120a0*/  UMOV UR12, 0x6dc9c883 ;  /* 0x6dc9c883000c7882 */ /* 0x000fe20000000000 */
[----:B------:R-:W-:Y:S01]  /*120b0*/  UMOV UR13, 0x3fe45f30 ;  /* 0x3fe45f30000d7882 */ /* 0x000fe20000000000 */
[----:B------:R-:W-:Y:S01]  /*120c0*/  DSETP.GE.AND P0, PT, |R22|, 2.14748364800000000000e+09, PT ;  /* 0x41e000001600742a */ /* 0x000fe20003f06200 */
[----:B------:R-:W-:-:S15]  /*120d0*/  BSSY.RECONVERGENT B4, `(.L_x_853) ;  /* 0x000002c000047945 */ /* 0x000fde0003800200 */
[----:B------:R-:W-:-:S15]  /*120e0*/  NOP ;  /* 0x0000000000007918 */ /* 0x000fde0000000000 */
[----:B------:R-:W-:-:S15]  /*120f0*/  NOP ;  /* 0x0000000000007918 */ /* 0x000fde0000000000 */
[----:B------:R-:W-:-:S15]  /*12100*/  NOP ;  /* 0x0000000000007918 */ /* 0x000fde0000000000 */
[----:B------:R-:W-:-:S03]  /*12110*/  NOP ;  /* 0x0000000000007918 */ /* 0x000fc60000000000 */
[----:B------:R-:W1:Y:S01]  /*12120*/  DMUL R4, R22, UR12 ;  /* 0x0000000c16047c28 */ /* 0x000e620008000000 */
[----:B------:R-:W-:-:S15]  /*12130*/  UMOV UR12, 0x54442d18 ;  /* 0x54442d18000c7882 */ /* 0x000fde0000000000 */
[----:B------:R-:W-:-:S15]  /*12140*/  NOP ;  /* 0x0000000000007918 */ /* 0x000fde0000000000 */
[----:B------:R-:W-:-:S15]  /*12150*/  NOP ;  /* 0x0000000000007918 */ /* 0x000fde0000000000 */
[----:B------:R-:W-:-:S15]  /*12160*/  NOP ;  /* 0x0000000000007918 */ /* 0x000fde0000000000 */
[----:B------:R-:W-:-:S03]  /*12170*/  NOP ;  /* 0x0000000000007918 */ /* 0x000fc60000000000 */
[----:B-1----:R-:W1:Y:S01]  /*12180*/  F2I.F64 R4, R4 ;  /* 0x0000000400047311 */ /* 0x002e620000301100 */
[----:B------:R-:W-:-:S15]  /*12190*/  UMOV UR13, 0x3ff921fb ;  /* 0x3ff921fb000d7882 */ /* 0x000fde0000000000 */
[----:B------:R-:W-:-:S15]  /*121a0*/  NOP ;  /* 0x0000000000007918 */ /* 0x000fde0000000000 */
[----:B------:R-:W-:-:S15]  /*121b0*/  NOP ;  /* 0x0000000000007918 */ /* 0x000fde0000000000 */
[----:B------:R-:W-:-:S15]  /*121c0*/  NOP ;  /* 0x0000000000007918 */ /* 0x000fde0000000000 */
[----:B------:R-:W-:-:S03]  /*121d0*/  NOP ;  /* 0x0000000000007918 */ /* 0x000fc60000000000 */
[----:B-1----:R-:W1:-:S15]  /*121e0*/  I2F.F64 R2, R4 ;  /* 0x0000000400027312 */ /* 0x002e5e0000201c00 */
        /* <DEDUP_REMOVED lines=11> */
[----:B-1----:R-:W1:Y:S01]  /*122a0*/  DFMA R6, R2, -UR12, R6 ;  /* 0x8000000c02067c2b */ /* 0x002e620008000006 */
[----:B------:R-:W-:Y:S01]  /*122b0*/  UMOV UR12, 0x252049c0 ;  /* 0x252049c0000c7882 */ /* 0x000fe20000000000 */
[----:B------:R-:W-:-:S15]  /*122c0*/  UMOV UR13, 0x397b839a ;  /* 0x397b839a000d7882 */ /* 0x000fde0000000000 */
[----:B------:R-:W-:-:S15]  /*122d0*/  NOP ;  /* 0x0000000000007918 */ /* 0x000fde0000000000 */
[----:B------:R-:W-:-:S15]  /*122e0*/  NOP ;  /* 0x0000000000007918 */ /* 0x000fde0000000000 */
[----:B------:R-:W-:-:S15]  /*122f0*/  NOP ;  /* 0x0000000000007918 */ /* 0x000fde0000000000 */
[----:B------:R-:W-:-:S02]  /*12300*/  NOP ;  /* 0x0000000000007918 */ /* 0x000fc40000000000 */
[----:B-1----:R1:W2:Y:S02]  /*12310*/  DFMA R2, R2, -UR12, R6 ;  /* 0x8000000c02027c2b */ /* 0x0022a40008000006 */
[----:B-12---:R-:W-:Y:S05]  /*12320*/  @!P0 BRA `(.L_x_854) ;  /* 0x0000000000188947 */ /* 0x006fea0003800000 */
[----:B------:R-:W-:Y:S01]  /*12330*/  IMAD.MOV.U32 R6, RZ, RZ, R22 ;  /* 0x000000ffff067224 */ /* 0x000fe200078e0016 */
[----:B------:R-:W-:Y:S01]  /*12340*/  MOV R12, 0x12370 ;  /* 0x00012370000c7802 */ /* 0x000fe20000000f00 */
[----:B------:R-:W-:-:S07]  /*12350*/  IMAD.MOV.U32 R14, RZ, RZ, R23 ;  /* 0x000000ffff0e7224 */ /* 0x000fce00078e0017 */
[----:B0----5:R-:W-:Y:S05]  /*12360*/  CALL.REL.NOINC `($_ZN2at6native61_GLOBAL__N__44eb8e94_28_ForeachBinaryOpScalarList_cu_dda10a6925multi_tensor_apply_kernelINS1_28TensorListScalarListMetadataIN3c107complexIdEELi2EEENS1_25BinaryOpScalarListFunctorIS6_Li2ELi1ELi1EEEJNS1_13power_functorIS6_EEEEEvT_T0_DpT1_$__internal_trig_reduction_slowpathd) ;  /* 0x000009cc00f07944 */ /* 0x021fea0003c00000 */
[----:B------:R-:W-:Y:S02]  /*12370*/  IMAD.MOV.U32 R2, RZ, RZ, R6 ;  /* 0x000000ffff027224 */ /* 0x000fe400078e0006 */
[----:B------:R-:W-:-:S07]  /*12380*/  IMAD.MOV.U32 R3, RZ, RZ, R7 ;  /* 0x000000ffff037224 */ /* 0x000fce00078e0007 */
.L_x_854:
[----:B------:R-:W-:Y:S05]  /*12390*/  BSYNC.RECONVERGENT B4 ;  /* 0x0000000000047941 */ /* 0x000fea0003800200 */
.L_x_853:
[----:B------:R-:W-:-:S07]  /*123a0*/  VIADD R0, R4, 0x1 ;  /* 0x0000000104007836 */ /* 0x000fce0000000000 */
.L_x_852:
[----:B------:R-:W-:Y:S05]  /*123b0*/  BSYNC.RECONVERGENT B3 ;  /* 0x0000000000037941 */ /* 0x000fea0003800200 */
.L_x_851:
[----:B------:R-:W1:Y:S01]  /*123c0*/  LDCU.64 UR12, c[0x4][0xe8] ;  /* 0x01001d00ff0c77ac */ /* 0x000e620008000a00 */
[----:B------:R-:W-:-:S05]  /*123d0*/  IMAD.SHL.U32 R4, R0, 0x40, RZ ;  /* 0x0000004000047824 */ /* 0x000fca00078e00ff */
[----:B------:R-:W-:-:S04]  /*123e0*/  LOP3.LUT R4, R4, 0x40, RZ, 0xc0, !PT ;  /* 0x0000004004047812 */ /* 0x000fc800078ec0ff */
[----:B-1----:R-:W-:-:S05]  /*123f0*/  IADD3 R20, P0, PT, R4, UR12, RZ ;  /* 0x0000000c04147c10 */ /* 0x002fca000ff1e0ff */
[----:B------:R-:W-:-:S05]  /*12400*/  IMAD.X R21, RZ, RZ, UR13, P0 ;  /* 0x0000000dff157e24 */ /* 0x000fca00080e06ff */
[----:B------:R-:W2:Y:S04]  /*12410*/  LDG.E.128.CONSTANT R12, desc[UR14][R20.64] ;  /* 0x0000000e140c7981 */ /* 0x000ea8000c1e9d00 */
[----:B------:R-:W3:Y:S04]  /*12420*/  LDG.E.128.CONSTANT R8, desc[UR14][R20.64+0x10] ;  /* 0x0000100e14087981 */ /* 0x000ee8000c1e9d00 */
[----:B------:R-:W4:Y:S01]  /*12430*/  LDG.E.128.CONSTANT R4, desc[UR14][R20.64+0x20] ;  /* 0x0000200e14047981 */ /* 0x000f22000c1e9d00 */
[----:B------:R-:W-:Y:S01]  /*12440*/  LOP3.LUT R34, R0, 0x1, RZ, 0xc0, !PT ;  /* 0x0000000100227812 */ /* 0x000fe200078ec0ff */
[----:B------:R-:W-:Y:S01]  /*12450*/  IMAD.MOV.U32 R35, RZ, RZ, 0x3da8ff83 ;  /* 0x3da8ff83ff237424 */ /* 0x000fe200078e00ff */
[----:B0-----:R-:W2:Y:S01]  /*12460*/  DMUL R32, R2, R2 ;  /* 0x0000000202207228 */ /* 0x001ea20000000000 */
[----:B------:R-:W-:Y:S01]  /*12470*/  BSSY.RECONVERGENT B3, `(.L_x_855) ;  /* 0x000006f000037945 */ /* 0x000fe20003800200 */
[----:B------:R-:W-:Y:S01]  /*12480*/  ISETP.NE.U32.AND P0, PT, R34, 0x1, PT ;  /* 0x000000012200780c */ /* 0x000fe20003f05070 */
[----:B------:R-:W-:-:S03]  /*12490*/  IMAD.MOV.U32 R34, RZ, RZ, 0x20fd8164 ;  /* 0x20fd8164ff227424 */ /* 0x000fc600078e00ff */
[----:B------:R-:W-:Y:S02]  /*124a0*/  FSEL R35, -R35, 0.11223486810922622681, !P0 ;  /* 0x3de5db6523237808 */ /* 0x000fe40004000100 */
[----:B------:R-:W-:-:S15]  /*124b0*/  FSEL R34, R34, -8.06006814911005101289e+34, !P0 ;  /* 0xf9785eba22227808 */ /* 0x000fde0004000000 */
[----:B------:R-:W-:-:S15]  /*124c0*/  NOP ;  /* 0x0000000000007918 */ /* 0x000fde0000000000 */
[----:B------:R-:W-:-:S15]  /*124d0*/  NOP ;  /* 0x0000000000007918 */ /* 0x000fde0000000000 */
[----:B------:R-:W-:-:S11]  /*124e0*/  NOP ;  /* 0x0000000000007918 */ /* 0x000fd60000000000 */
[----:B------:R-:W-:-:S15]  /*124f0*/  DSETP.NEU.AND P1, PT, |R22|, +INF , PT ;  /* 0x7ff000001600742a */ /* 0x000fde0003f2d200 */
[----:B------:R-:W-:-:S15]  /*12500*/  NOP ;  /* 0x0000000000007918 */ /* 0x000fde0000000000 */
[----:B------:R-:W-:-:S15]  /*12510*/  NOP ;  /* 0x0000000000007918 */ /* 0x000fde0000000000 */
[----:B------:R-:W-:-:S15]  /*12520*/  NOP ;  /* 0x0000000000007918 */ /* 0x000fde0000000000 */
[----:B------:R-:W-:-:S04]  /*12530*/  NOP ;  /* 0x0000000000007918 */ /* 0x000fc80000000000 */
[----:B--2---:R-:W0:-:S15]  /*12540*/  DFMA R12, R32, R34, R12 ;  /* 0x00000022200c722b */ /* 0x004e1e000000000c */
[----:B------:R-:W-:-:S15]  /*12550*/  NOP ;  /* 0x0000000000007918 */ /* 0x000fde0000000000 */
[----:B------:R-:W-:-:S15]  /*12560*/  NOP ;  /* 0x0000000000007918 */ /* 0x000fde0000000000 */
[----:B------:R-:W-:-:S15]  /*12570*/  NOP ;  /* 0x0000000000007918 */ /* 0x000fde0000000000 */
[----:B------:R-:W-:-:S04]  /*12580*/  NOP ;  /* 0x0000000000007918 */ /* 0x000fc80000000000 */
[----:B0-----:R-:W3:-:S15]  /*12590*/  DFMA R12, R32, R12, R14 ;  /* 0x0000000c200c722b */ /* 0x001ede000000000e */
[----:B------:R-:W-:-:S15]  /*125a0*/  NOP ;  /* 0x0000000000007918 */ /* 0x000fde0000000000 */
[----:B------:R-:W-:-:S15]  /*125b0*/  NOP ;  /* 0x0000000000007918 */ /* 0x000fde0000000000 */
[----:B------:R-:W-:-:S15]  /*125c0*/  NOP ;  /* 0x0000000000007918 */ /* 0x000fde0000000000 */
[----:B------:R-:W-:-:S04]  /*125d0*/  NOP ;  /* 0x0000000000007918 */ /* 0x000fc80000000000 */
[----:B---3--:R-:W0:-:S15]  /*125e0*/  DFMA R8, R32, R12, R8 ;  /* 0x0000000c2008722b */ /* 0x008e1e0000000008 */
[----:B------:R-:W-:-:S15]  /*125f0*/  NOP ;  /* 0x0000000000007918 */ /* 0x000fde0000000000 */
[----:B------:R-:W-:-:S15]  /*12600*/  NOP ;  /* 0x0000000000007918 */ /* 0x000fde0000000000 */
[----:B------:R-:W-:-:S15]  /*12610*/  NOP ;  /* 0x0000000000007918 */ /* 0x000fde0000000000 */
[----:B------:R-:W-:-:S04]  /*12620*/  NOP ;  /* 0x0000000000007918 */ /* 0x000fc80000000000 */
[----:B0-----:R-:W4:-:S15]  /*12630*/  DFMA R8, R32, R8, R10 ;  /* 0x000000082008722b */ /* 0x001f1e000000000a */
[----:B------:R-:W-:-:S15]  /*12640*/  NOP ;  /* 0x0000000000007918 */ /* 0x000fde0000000000 */
[----:B------:R-:W-:-:S15]  /*12650*/  NOP ;  /* 0x0000000000007918 */ /* 0x000fde0000000000 */
[----:B------:R-:W-:-:S15]  /*12660*/  NOP ;  /* 0x0000000000007918 */ /* 0x000fde0000000000 */
[----:B------:R-:W-:-:S04]  /*12670*/  NOP ;  /* 0x0000000000007918 */ /* 0x000fc80000000000 */
[----:B----4-:R-:W0:-:S15]  /*12680*/  DFMA R4, R32, R8, R4 ;  /* 0x000000082004722b */ /* 0x010e1e0000000004 */
        /* <DEDUP_REMOVED lines=9> */
[----:B0-----:R-:W-:-:S15]  /*12720*/  DFMA R2, R4, R2, R2 ;  /* 0x000000020402722b */ /* 0x001fde0000000002 */
[----:B------:R-:W-:-:S15]  /*12730*/  NOP ;  /* 0x0000000000007918 */ /* 0x000fde0000000000 */
[----:B------:R-:W-:-:S15]  /*12740*/  NOP ;  /* 0x0000000000007918 */ /* 0x000fde0000000000 */
[----:B------:R-:W-:-:S15]  /*12750*/  NOP ;  /* 0x0000000000007918 */ /* 0x000fde0000000000 */
[----:B------:R-:W-:-:S04]  /*12760*/  NOP ;  /* 0x0000000000007918 */ /* 0x000fc80000000000 */
[----:B------:R-:W0:Y:S02]  /*12770*/  DFMA R4, R32, R4, 1 ;  /* 0x3ff000002004742b */ /* 0x000e240000000004 */
[----:B0-----:R-:W-:Y:S02]  /*12780*/  FSEL R4, R4, R2, !P0 ;  /* 0x0000000204047208 */ /* 0x001fe40004000000 */
[----:B------:R-:W-:Y:S02]  /*12790*/  FSEL R5, R5, R3, !P0 ;  /* 0x0000000305057208 */ /* 0x000fe40004000000 */
[----:B------:R-:W-:Y:S01]  /*127a0*/  LOP3.LUT P0, RZ, R0, 0x2, RZ, 0xc0, !PT ;  /* 0x0000000200ff7812 */ /* 0x000fe2000780c0ff */
[----:B------:R-:W-:-:S15]  /*127b0*/  @!P1 IMAD.MOV.U32 R0, RZ, RZ, RZ ;  /* 0x000000ffff009224 */ /* 0x000fde00078e00ff */
[----:B------:R-:W-:-:S15]  /*127c0*/  NOP ;  /* 0x0000000000007918 */ /* 0x000fde0000000000 */
[----:B------:R-:W-:-:S15]  /*127d0*/  NOP ;  /* 0x0000000000007918 */ /* 0x000fde0000000000 */
[----:B------:R-:W-:-:S12]  /*127e0*/  NOP ;  /* 0x0000000000007918 */ /* 0x000fd80000000000 */
[----:B------:R-:W0:Y:S02]  /*127f0*/  DADD R2, RZ, -R4 ;  /* 0x00000000ff027229 */ /* 0x000e240000000804 */
[----:B0-----:R-:W-:Y:S02]  /*12800*/  FSEL R20, R4, R2, !P0 ;  /* 0x0000000204147208 */ /* 0x001fe40004000000 */
[----:B------:R-:W-:-:S15]  /*12810*/  FSEL R21, R5, R3, !P0 ;  /* 0x0000000305157208 */ /* 0x000fde0004000000 */
[----:B------:R-:W-:-:S15]  /*12820*/  NOP ;  /* 0x0000000000007918 */ /* 0x000fde0000000000 */
[----:B------:R-:W-:-:S15]  /*12830*/  NOP ;  /* 0x0000000000007918 */ /* 0x000fde0000000000 */
[----:B------:R-:W-:-:S15]  /*12840*/  NOP ;  /* 0x0000000000007918 */ /* 0x000fde0000000000 */
[----:B------:R0:W1:Y:S02]  /*12850*/  @!P1 DMUL R2, RZ, R22 ;  /* 0x00000016ff029228 */ /* 0x0000640000000000 */
[----:B01----:R-:W-:Y:S05]  /*12860*/  @!P1 BRA `(.L_x_856) ;  /* 0x0000000000bc9947 */ /* 0x003fea0003800000 */
[----:B------:R-:W-:Y:S01]  /*12870*/  UMOV UR12, 0x6dc9c883 ;  /* 0x6dc9c883000c7882 */ /* 0x000fe20000000000 */
[----:B------:R-:W-:Y:S01]  /*12880*/  UMOV UR13, 0x3fe45f30 ;  /* 0x3fe45f30000d7882 */ /* 0x000fe20000000000 */
[----:B------:R-:W-:-:S15]  /*12890*/  DSETP.GE.AND P0, PT, |R22|, 2.14748364800000000000e+09, PT ;  /* 0x41e000001600742a */ /* 0x000fde0003f06200 */
[----:B------:R-:W-:-:S15]  /*128a0*/  NOP ;  /* 0x0000000000007918 */ /* 0x000fde0000000000 */
[----:B------:R-:W-:-:S15]  /*128b0*/  NOP ;  /* 0x0000000000007918 */ /* 0x000fde0000000000 */
[----:B------:R-:W-:-:S15]  /*128c0*/  NOP ;  /* 0x0000000000007918 */ /* 0x000fde0000000000 */
[----:B------:R-:W-:-:S04]  /*128d0*/  NOP ;  /* 0x0000000000007918 */ /* 0x000fc80000000000 */
[----:B------:R-:W0:Y:S01]  /*128e0*/  DMUL R4, R22, UR12 ;  /* 0x0000000c16047c28 */ /* 0x000e220008000000 */
[----:B------:R-:W-:-:S15]  /*128f0*/  UMOV UR12, 0x54442d18 ;  /* 0x54442d18000c7882 */ /* 0x000fde0000000000 */
[----:B------:R-:W-:-:S15]  /*12900*/  NOP ;  /* 0x0000000000007918 */ /* 0x000fde0000000000 */
[----:B------:R-:W-:-:S15]  /*12910*/  NOP ;  /* 0x0000000000007918 */ /* 0x000fde0000000000 */
[----:B------:R-:W-:-:S15]  /*12920*/  NOP ;  /* 0x0000000000007918 */ /* 0x000fde0000000000 */
[----:B------:R-:W-:-:S03]  /*12930*/  NOP ;  /* 0x0000000000007918 */ /* 0x000fc60000000000 */
[----:B0-----:R-:W0:Y:S01]  /*12940*/  F2I.F64 R0, R4 ;  /* 0x0000000400007311 */ /* 0x001e220000301100 */
[----:B------:R-:W-:-:S15]  /*12950*/  UMOV UR13, 0x3ff921fb ;  /* 0x3ff921fb000d7882 */ /* 0x000fde0000000000 */
[----:B------:R-:W-:-:S15]  /*12960*/  NOP ;  /* 0x0000000000007918 */ /* 0x000fde0000000000 */
[----:B------:R-:W-:-:S15]  /*12970*/  NOP ;  /* 0x0000000000007918 */ /* 0x000fde0000000000 */
[----:B------:R-:W-:-:S15]  /*12980*/  NOP ;  /* 0x0000000000007918 */ /* 0x000fde0000000000 */
[----:B------:R-:W-:-:S03]  /*12990*/  NOP ;  /* 0x0000000000007918 */ /* 0x000fc60000000000 */
[----:B0-----:R-:W0:-:S15]  /*129a0*/  I2F.F64 R2, R0 ;  /* 0x0000000000027312 */ /* 0x001e1e0000201c00 */
[----:B------:R-:W-:-:S15]  /*129b0*/  NOP ;  /* 0x0000000000007918 */ /* 0x000fde0000000000 */
[----:B------:R-:W-:-:S15]  /*129c0*/  NOP ;  /* 0x0000000000007918 */ /* 0x000fde0000000000 */
[----:B------:R-:W-:-:S15]  /*129d0*/  NOP ;  /* 0x0000000000007918 */ /* 0x000fde0000000000 */
[----:B------:R-:W-:-:S04]  /*129e0*/  NOP ;  /* 0x0000000000007918 */ /* 0x000fc80000000000 */
[----:B0-----:R-:W0:Y:S01]  /*129f0*/  DFMA R6, R2, -UR12, R22 ;  /* 0x8000000c02067c2b */ /* 0x001e220008000016 */
[----:B------:R-:W-:Y:S01]  /*12a00*/  UMOV UR12, 0x33145c00 ;  /* 0x33145c00000c7882 */ /* 0x000fe20000000000 */
[----:B------:R-:W-:-:S15]  /*12a10*/  UMOV UR13, 0x3c91a626 ;  /* 0x3c91a626000d7882 */ /* 0x000fde0000000000 */
[----:B------:R-:W-:-:S15]  /*12a20*/  NOP ;  /* 0x0000000000007918 */ /* 0x000fde0000000000 */
[----:B------:R-:W-:-:S15]  /*12a30*/  NOP ;  /* 0x0000000000007918 */ /* 0x000fde0000000000 */
[----:B------:R-:W-:-:S15]  /*12a40*/  NOP ;  /* 0x0000000000007918 */ /* 0x000fde0000000000 */
[----:B------:R-:W-:-:S02]  /*12a50*/  NOP ;  /* 0x0000000000007918 */ /* 0x000fc40000000000 */
[----:B0-----:R-:W0:Y:S01]  /*12a60*/  DFMA R6, R2, -UR12, R6 ;  /* 0x8000000c02067c2b */ /* 0x001e220008000006 */
[----:B------:R-:W-:Y:S01]  /*12a70*/  UMOV UR12, 0x252049c0 ;  /* 0x252049c0000c7882 */ /* 0x000fe20000000000 */
[----:B------:R-:W-:-:S15]  /*12a80*/  UMOV UR13, 0x397b839a ;  /* 0x397b839a000d7882 */ /* 0x000fde0000000000 */
[----:B------:R-:W-:-:S15]  /*12a90*/  NOP ;  /* 0x0000000000007918 */ /* 0x000fde0000000000 */
[----:B------:R-:W-:-:S15]  /*12aa0*/  NOP ;  /* 0x0000000000007918 */ /* 0x000fde0000000000 */
[----:B------:R-:W-:-:S15]  /*12ab0*/  NOP ;  /* 0x0000000000007918 */ /* 0x000fde0000000000 */
[----:B------:R-:W-:-:S02]  /*12ac0*/  NOP ;  /* 0x0000000000007918 */ /* 0x000fc40000000000 */
[----:B0-----:R0:W1:Y:S02]  /*12ad0*/  DFMA R2, R2, -UR12, R6 ;  /* 0x8000000c02027c2b */ /* 0x0010640008000006 */
[----:B01----:R-:W-:Y:S05]  /*12ae0*/  @!P0 BRA `(.L_x_856) ;  /* 0x00000000001c8947 */ /* 0x003fea0003800000 */
[----:B------:R-:W-:Y:S01]  /*12af0*/  IMAD.MOV.U32 R6, RZ, RZ, R22 ;  /* 0x000000ffff067224 */ /* 0x000fe200078e0016 */
[----:B------:R-:W-:Y:S01]  /*12b00*/  MOV R12, 0x12b30 ;  /* 0x00012b30000c7802 */ /* 0x000fe20000000f00 */
[----:B------:R-:W-:-:S07]  /*12b10*/  IMAD.MOV.U32 R14, RZ, RZ, R23 ;  /* 0x000000ffff0e7224 */ /* 0x000fce00078e0017 */
[----:B-----5:R-:W-:Y:S05]  /*12b20*/  CALL.REL.NOINC `($_ZN2at6native61_GLOBAL__N__44eb8e94_28_ForeachBinaryOpScalarList_cu_dda10a6925multi_tensor_apply_kernelINS1_28TensorListScalarListMetadataIN3c107complexIdEELi2EEENS1_25BinaryOpScalarListFunctorIS6_Li2ELi1ELi1EEEJNS1_13power_functorIS6_EEEEEvT_T0_DpT1_$__internal_trig_reduction_slowpathd) ;  /* 0x000009c800007944 */ /* 0x020fea0003c00000 */
[----:B------:R-:W-:Y:S02]  /*12b30*/  IMAD.MOV.U32 R0, RZ, RZ, R4 ;  /* 0x000000ffff007224 */ /* 0x000fe400078e0004 */
[----:B------:R-:W-:Y:S02]  /*12b40*/  IMAD.MOV.U32 R2, RZ, RZ, R6 ;  /* 0x000000ffff027224 */ /* 0x000fe400078e0006 */
[----:B------:R-:W-:-:S07]  /*12b50*/  IMAD.MOV.U32 R3, RZ, RZ, R7 ;  /* 0x000000ffff037224 */ /* 0x000fce00078e0007 */
.L_x_856:
[----:B------:R-:W-:Y:S05]  /*12b60*/  BSYNC.RECONVERGENT B3 ;  /* 0x0000000000037941 */ /* 0x000fea0003800200 */
.L_x_855:
[----:B------:R-:W0:Y:S01]  /*12b70*/  LDCU.64 UR12, c[0x4][0xe8] ;  /* 0x01001d00ff0c77ac */ /* 0x000e220008000a00 */
[----:B------:R-:W-:-:S05]  /*12b80*/  IMAD.SHL.U32 R4, R0, 0x40, RZ ;  /* 0x0000004000047824 */ /* 0x000fca00078e00ff */
[----:B------:R-:W-:-:S04]  /*12b90*/  LOP3.LUT R4, R4, 0x40, RZ, 0xc0, !PT ;  /* 0x0000004004047812 */ /* 0x000fc800078ec0ff */
[----:B0-----:R-:W-:-:S05]  /*12ba0*/  IADD3 R22, P0, PT, R4, UR12, RZ ;  /* 0x0000000c04167c10 */ /* 0x001fca000ff1e0ff */
[----:B------:R-:W-:-:S05]  /*12bb0*/  IMAD.X R23, RZ, RZ, UR13, P0 ;  /* 0x0000000dff177e24 */ /* 0x000fca00080e06ff */
[----:B------:R-:W2:Y:S04]  /*12bc0*/  LDG.E.128.CONSTANT R12, desc[UR14][R22.64] ;  /* 0x0000000e160c7981 */ /* 0x000ea8000c1e9d00 */
[----:B------:R-:W3:Y:S04]  /*12bd0*/  LDG.E.128.CONSTANT R8, desc[UR14][R22.64+0x10] ;  /* 0x0000100e16087981 */ /* 0x000ee8000c1e9d00 */
[----:B------:R-:W4:Y:S01]  /*12be0*/  LDG.E.128.CONSTANT R4, desc[UR14][R22.64+0x20] ;  /* 0x0000200e16047981 */ /* 0x000f22000c1e9d00 */
[----:B------:R-:W-:Y:S01]  /*12bf0*/  LOP3.LUT R34, R0, 0x1, RZ, 0xc0, !PT ;  /* 0x0000000100227812 */ /* 0x000fe200078ec0ff */
[----:B------:R-:W-:Y:S01]  /*12c00*/  IMAD.MOV.U32 R35, RZ, RZ, 0x3da8ff83 ;  /* 0x3da8ff83ff237424 */ /* 0x000fe200078e00ff */
[----:B------:R-:W2:Y:S02]  /*12c10*/  DMUL R32, R2, R2 ;  /* 0x0000000202207228 */ /* 0x000ea40000000000 */
[----:B------:R-:W-:Y:S01]  /*12c20*/  ISETP.NE.U32.AND P0, PT, R34, 0x1, PT ;  /* 0x000000012200780c */ /* 0x000fe20003f05070 */
[----:B------:R-:W-:-:S03]  /*12c30*/  IMAD.MOV.U32 R34, RZ, RZ, 0x20fd8164 ;  /* 0x20fd8164ff227424 */ /* 0x000fc600078e00ff */
[----:B------:R-:W-:Y:S02]  /*12c40*/  FSEL R35, -R35, 0.11223486810922622681, !P0 ;  /* 0x3de5db6523237808 */ /* 0x000fe40004000100 */
[----:B------:R-:W-:-:S15]  /*12c50*/  FSEL R34, R34, -8.06006814911005101289e+34, !P0 ;  /* 0xf9785eba22227808 */ /* 0x000fde0004000000 */
[----:B------:R-:W-:-:S15]  /*12c60*/  NOP ;  /* 0x0000000000007918 */ /* 0x000fde0000000000 */
[----:B------:R-:W-:-:S15]  /*12c70*/  NOP ;  /* 0x0000000000007918 */ /* 0x000fde0000000000 */
[----:B------:R-:W-:-:S11]  /*12c80*/  NOP ;  /* 0x0000000000007918 */ /* 0x000fd60000000000 */
        /* <DEDUP_REMOVED lines=38> */
[----:B------:R-:W-:-:S15]  /*12ef0*/  LOP3.LUT P0, RZ, R0, 0x2, RZ, 0xc0, !PT ;  /* 0x0000000200ff7812 */ /* 0x000fde000780c0ff */
[----:B------:R-:W-:-:S15]  /*12f00*/  NOP ;  /* 0x0000000000007918 */ /* 0x000fde0000000000 */
[----:B------:R-:W-:-:S15]  /*12f10*/  NOP ;  /* 0x0000000000007918 */ /* 0x000fde0000000000 */
[----:B------:R-:W-:-:S13]  /*12f20*/  NOP ;  /* 0x0000000000007918 */ /* 0x000fda0000000000 */
[----:B------:R-:W0:Y:S02]  /*12f30*/  DADD R2, RZ, -R4 ;  /* 0x00000000ff027229 */ /* 0x000e240000000804 */
[----:B0-----:R-:W-:Y:S02]  /*12f40*/  FSEL R22, R4, R2, !P0 ;  /* 0x0000000204167208 */ /* 0x001fe40004000000 */
[----:B------:R-:W-:Y:S01]  /*12f50*/  FSEL R23, R5, R3, !P0 ;  /* 0x0000000305177208 */ /* 0x000fe20004000000 */
[----:B------:R-:W-:Y:S06]  /*12f60*/  BRA `(.L_x_849) ;  /* 0x0000003000a87947 */ /* 0x000fec0003800000 */
.L_x_850:
[----:B------:R-:W-:-:S13]  /*12f70*/  ISETP.GE.U32.AND P0, PT, R5, 0x7ff00000, PT ;  /* 0x7ff000000500780c */ /* 0x000fda0003f06070 */
[----:B------:R-:W-:Y:S05]  /*12f80*/  @!P0 BRA `(.L_x_857) ;  /* 0x0000000000348947 */ /* 0x000fea0003800000 */
[----:B------:R-:W-:-:S04]  /*12f90*/  ISETP.NE.AND P0, PT, R7, 0x7ff00000, PT ;  /* 0x7ff000000700780c */ /* 0x000fc80003f05270 */
[----:B------:R-:W-:-:S13]  /*12fa0*/  ISETP.EQ.AND P0, PT, R2, RZ, !P0 ;  /* 0x000000ff0200720c */ /* 0x000fda0004702270 */
[----:B------:R-:W1:Y:S02]  /*12fb0*/  @!P0 DADD R20, R22, -R22 ;  /* 0x0000000016148229 */ /* 0x000e640000000816 */
[----:B-1----:R-:W-:Y:S02]  /*12fc0*/  @!P0 IMAD.MOV.U32 R22, RZ, RZ, R20 ;  /* 0x000000ffff168224 */ /* 0x002fe400078e0014 */
[----:B------:R-:W-:Y:S01]  /*12fd0*/  @!P0 IMAD.MOV.U32 R23, RZ, RZ, R21 ;  /* 0x000000ffff178224 */ /* 0x000fe200078e0015 */
[----:B------:R-:W-:Y:S06]  /*12fe0*/  @!P0 BRA `(.L_x_849) ;  /* 0x0000003000888947 */ /* 0x000fec0003800000 */
[C---:B------:R-:W-:Y:S01]  /*12ff0*/  ISETP.GT.AND P0, PT, R3.reuse, -0x1, PT ;  /* 0xffffffff0300780c */ /* 0x040fe20003f04270 */
[----:B------:R-:W1:Y:S03]  /*13000*/  DADD R22, R22, -R22 ;  /* 0x0000000016167229 */ /* 0x000e660000000816 */
[----:B------:R-:W-:Y:S02]  /*13010*/  FSEL R20, R2, RZ, P0 ;  /* 0x000000ff02147208 */ /* 0x000fe40000000000 */
[----:B------:R-:W-:Y:S02]  /*13020*/  FSEL R21, R3, RZ, P0 ;  /* 0x000000ff03157208 */ /* 0x000fe40000000000 */
[----:B-1----:R-:W-:Y:S02]  /*13030*/  FSEL R22, R22, RZ, P0 ;  /* 0x000000ff16167208 */ /* 0x002fe40000000000 */
[----:B------:R-:W-:Y:S01]  /*13040*/  FSEL R23, R23, RZ, P0 ;  /* 0x000000ff17177208 */ /* 0x000fe20000000000 */
[----:B------:R-:W-:Y:S06]  /*13050*/  BRA `(.L_x_849) ;  /* 0x00000030006c7947 */ /* 0x000fec0003800000 */
.L_x_857:
[----:B------:R-:W-:-:S05]  /*13060*/  VIADD R0, R3, 0xbf79d1be ;  /* 0xbf79d1be03007836 */ /* 0x000fca0000000000 */
[----:B------:R-:W-:-:S13]  /*13070*/  ISETP.GT.U32.AND P0, PT, R0, 0x108aa2, PT ;  /* 0x00108aa20000780c */ /* 0x000fda0003f04070 */
[----:B------:R-:W-:Y:S05]  /*13080*/  @P0 BRA `(.L_x_858) ;  /* 0x0000001800840947 */ /* 0x000fea0003800000 */
[----:B------:R-:W-:Y:S01]  /*13090*/  IMAD.MOV.U32 R8, RZ, RZ, 0x652b82fe ;  /* 0x652b82feff087424 */ /* 0x000fe200078e00ff */
[----:B------:R-:W-:Y:S01]  /*130a0*/  UMOV UR12, 0x19ba0da4 ;  /* 0x19ba0da4000c7882 */ /* 0x000fe20000000000 */
[----:B------:R-:W-:Y:S01]  /*130b0*/  IMAD.MOV.U32 R9, RZ, RZ, 0x3ff71547 ;  /* 0x3ff71547ff097424 */ /* 0x000fe200078e00ff */
[----:B------:R-:W-:Y:S01]  /*130c0*/  UMOV UR13, 0x40937be3 ;  /* 0x40937be3000d7882 */ /* 0x000fe20000000000 */
[----:B------:R-:W-:Y:S01]  /*130d0*/  BSSY.RECONVERGENT B0, `(.L_x_859) ;  /* 0x000007e000007945 */ /* 0x000fe20003800200 */
[----:B------:R-:W1:Y:S01]  /*130e0*/  DADD R6, R2, -UR12 ;  /* 0x8000000c02067e29 */ /* 0x000e620008000000 */
[----:B------:R-:W-:Y:S01]  /*130f0*/  UMOV UR12, 0xfefa39ef ;  /* 0xfefa39ef000c7882 */ /* 0x000fe20000000000 */
[----:B------:R-:W-:Y:S01]  /*13100*/  UMOV UR13, 0x3fe62e42 ;  /* 0x3fe62e42000d7882 */ /* 0x000fe20000000000 */
[----:B-1----:R-:W-:-:S15]  /*13110*/  FSETP.GEU.FTZ.AND P0, PT, |R7|, 4.1917929649353027344, PT ;  /* 0x4086232b0700780b */ /* 0x002fde0003f1e200 */
[----:B------:R-:W-:-:S15]  /*13120*/  NOP ;  /* 0x0000000000007918 */ /* 0x000fde0000000000 */
[----:B------:R-:W-:-:S15]  /*13130*/  NOP ;  /* 0x0000000000007918 */ /* 0x000fde0000000000 */
[----:B------:R-:W-:-:S15]  /*13140*/  NOP ;  /* 0x0000000000007918 */ /* 0x000fde0000000000 */
[----:B------:R-:W-:-:S01]  /*13150*/  NOP ;  /* 0x0000000000007918 */ /* 0x000fc20000000000 */
        /* <DEDUP_REMOVED lines=91> */
[----:B------:R-:W-:-:S15]  /*13710*/  DSETP.NEU.AND P2, PT, |R22|, +INF , PT ;  /* 0x7ff000001600742a */ /* 0x000fde0003f4d200 */
[----:B------:R-:W-:-:S15]  /*13720*/  NOP ;  /* 0x0000000000007918 */ /* 0x000fde0000000000 */
[----:B------:R-:W-:-:S15]  /*13730*/  NOP ;  /* 0x0000000000007918 */ /* 0x000fde0000000000 */
[----:B------:R-:W-:-:S15]  /*13740*/  NOP ;  /* 0x0000000000007918 */ /* 0x000fde0000000000 */
[----:B------:R-:W-:-:S04]  /*13750*/  NOP ;  /* 0x0000000000007918 */ /* 0x000fc80000000000 */
[----:B-1----:R-:W0:Y:S02]  /*13760*/  DFMA R2, R4, R2, 1 ;  /* 0x3ff000000402742b */ /* 0x002e240000000002 */
[----:B0-----:R-:W-:Y:S02]  /*13770*/  IMAD R33, R8, 0x100000, R3 ;  /* 0x0010000008217824 */ /* 0x001fe400078e0203 */
[----:B------:R-:W-:Y:S01]  /*13780*/  IMAD.MOV.U32 R32, RZ, RZ, R2 ;  /* 0x000000ffff207224 */ /* 0x000fe200078e0002 */
[----:B------:R-:W-:Y:S06]  /*13790*/  @!P0 BRA `(.L_x_860) ;  /* 0x0000000000448947 */ /* 0x000fec0003800000 */
[----:B------:R-:W-:Y:S01]  /*137a0*/  FSETP.GEU.FTZ.AND P0, PT, |R7|, 4.2275390625, PT ;  /* 0x408748000700780b */ /* 0x000fe20003f1e200 */
[----:B------:R-:W-:-:S12]  /*137b0*/  DSETP.GEU.AND P1, PT, R6, RZ, PT ;  /* 0x000000ff0600722a */ /* 0x000fd80003f2e000 */
[----:B------:R-:W-:-:S04]  /*137c0*/  @!P0 LEA.HI R0, R8, R8, RZ, 0x1 ;  /* 0x0000000808008211 */ /* 0x000fc800078f08ff */
[----:B------:R-:W-:-:S05]  /*137d0*/  @!P0 SHF.R.S32.HI R5, RZ, 0x1, R0 ;  /* 0x00000001ff058819 */ /* 0x000fca0000011400 */
[----:B------:R-:W-:Y:S02]  /*137e0*/  @!P0 IMAD.IADD R4, R8, 0x1, -R5 ;  /* 0x0000000108048824 */ /* 0x000fe400078e0a05 */
[----:B------:R-:W-:-:S03]  /*137f0*/  @!P0 IMAD R3, R5, 0x100000, R3 ;  /* 0x0010000005038824 */ /* 0x000fc600078e0203 */
[----:B------:R-:W-:Y:S01]  /*13800*/  @!P0 LEA R5, R4, 0x3ff00000, 0x14 ;  /* 0x3ff0000004058811 */ /* 0x000fe200078ea0ff */
[----:B------:R-:W-:-:S15]  /*13810*/  @!P0 IMAD.MOV.U32 R4, RZ, RZ, RZ ;  /* 0x000000ffff048224 */ /* 0x000fde00078e00ff */
[----:B------:R-:W-:-:S15]  /*13820*/  NOP ;  /* 0x0000000000007918 */ /* 0x000fde0000000000 */
[----:B------:R-:W-:-:S07]  /*13830*/  NOP ;  /* 0x0000000000007918 */ /* 0x000fce0000000000 */
[----:B------:R-:W0:Y:S02]  /*13840*/  DADD R10, R6, +INF ;  /* 0x7ff00000060a7429 */ /* 0x000e240000000000 */
[----:B0-----:R-:W-:Y:S02]  /*13850*/  FSEL R32, R10, RZ, P1 ;  /* 0x000000ff0a207208 */ /* 0x001fe40000800000 */
[----:B------:R-:W-:-:S15]  /*13860*/  FSEL R33, R11, RZ, P1 ;  /* 0x000000ff0b217208 */ /* 0x000fde0000800000 */
[----:B------:R-:W-:-:S15]  /*13870*/  NOP ;  /* 0x0000000000007918 */ /* 0x000fde0000000000 */
[----:B------:R-:W-:-:S15]  /*13880*/  NOP ;  /* 0x0000000000007918 */ /* 0x000fde0000000000 */
[----:B------:R-:W-:-:S15]  /*13890*/  NOP ;  /* 0x0000000000007918 */ /* 0x000fde0000000000 */
[----:B------:R0:W1:Y:S02]  /*138a0*/  @!P0 DMUL R32, R2, R4 ;  /* 0x0000000402208228 */ /* 0x0000640000000000 */
.L_x_860:
[----:B------:R-:W-:Y:S05]  /*138b0*/  BSYNC.RECONVERGENT B0 ;  /* 0x0000000000007941 */ /* 0x000fea0003800200 */
.L_x_859:
[C---:B01----:R-:W-:Y:S01]  /*138c0*/  LEA.HI R3, R33.reuse, 0xffffff09, RZ, 0xc ;  /* 0xffffff0921037811 */ /* 0x043fe200078f60ff */
[----:B------:R-:W-:Y:S01]  /*138d0*/  BSSY.RECONVERGENT B3, `(.L_x_861) ;  /* 0x000003f000037945 */ /* 0x000fe20003800200 */
[----:B------:R-:W-:Y:S01]  /*138e0*/  LOP3.LUT R33, R33, 0xfffff, RZ, 0xc0, !PT ;  /* 0x000fffff21217812 */ /* 0x000fe200078ec0ff */
[----:B------:R0:W1:Y:S01]  /*138f0*/  @!P2 DMUL R34, RZ, R22 ;  /* 0x00000016ff22a228 */ /* 0x0000620000000000 */
[----:B------:R-:W-:Y:S02]  /*13900*/  LOP3.LUT R0, R3, 0xffff, RZ, 0xc0, !PT ;  /* 0x0000ffff03007812 */ /* 0x000fe400078ec0ff */
[----:B------:R-:W-:Y:S02]  /*13910*/  LOP3.LUT R33, R33, 0x7fe00000, RZ, 0xfc, !PT ;  /* 0x7fe0000021217812 */ /* 0x000fe400078efcff */
[----:B------:R-:W-:-:S04]  /*13920*/  LEA.HI R0, R0, R3, RZ, 0x11 ;  /* 0x0000000300007211 */ /* 0x000fc800078f88ff */
[----:B------:R-:W-:Y:S01]  /*13930*/  PRMT R20, R0, 0x9910, RZ ;  /* 0x0000991000147816 */ /* 0x000fe200000000ff */
[----:B------:R-:W-:-:S03]  /*13940*/  @!P2 IMAD.MOV.U32 R0, RZ, RZ, 0x1 ;  /* 0x00000001ff00a424 */ /* 0x000fc600078e00ff */
[----:B------:R-:W-:-:S04]  /*13950*/  SHF.R.S32.HI R20, RZ, 0x1, R20 ;  /* 0x00000001ff147819 */ /* 0x000fc80000011414 */
[----:B------:R-:W-:-:S05]  /*13960*/  LOP3.LUT R20, R20, 0xffff, RZ, 0xc0, !PT ;  /* 0x0000ffff14147812 */ /* 0x000fca00078ec0ff */
[----:B------:R-:W-:-:S05]  /*13970*/  IMAD.IADD R21, R3, 0x1, -R20 ;  /* 0x0000000103157824 */ /* 0x000fca00078e0a14 */
[----:B------:R-:W-:Y:S01]  /*13980*/  LEA R21, R21, 0x3ff00000, 0x14 ;  /* 0x3ff0000015157811 */ /* 0x000fe200078ea0ff */
[----:B01----:R-:W-:Y:S06]  /*13990*/  @!P2 BRA `(.L_x_862) ;  /* 0x0000000000c8a947 */ /* 0x003fec0003800000 */
        /* <DEDUP_REMOVED lines=48> */
.L_x_864:
[----:B------:R-:W-:Y:S05]  /*13ca0*/  BSYNC.RECONVERGENT B4 ;  /* 0x0000000000047941 */ /* 0x000fea0003800200 */
.L_x_863:
[----:B------:R-:W-:-:S07]  /*13cb0*/  VIADD R0, R0, 0x1 ;  /* 0x0000000100007836 */ /* 0x000fce0000000000 */
.L_x_862:
[----:B------:R-:W-:Y:S05]  /*13cc0*/  BSYNC.RECONVERGENT B3 ;  /* 0x0000000000037941 */ /* 0x000fea0003800200 */
.L_x_861:
[----:B------:R-:W0:Y:S01]  /*13cd0*/  LDCU.64 UR12, c[0x4][0xe8] ;  /* 0x01001d00ff0c77ac */ /* 0x000e220008000a00 */
[----:B------:R-:W-:-:S05]  /*13ce0*/  IMAD.SHL.U32 R2, R0, 0x40, RZ ;  /* 0x0000004000027824 */ /* 0x000fca00078e00ff */
[----:B------:R-:W-:-:S04]  /*13cf0*/  LOP3.LUT R2, R2, 0x40, RZ, 0xc0, !PT ;  /* 0x0000004002027812 */ /* 0x000fc800078ec0ff */
[----:B0-----:R-:W-:-:S05]  /*13d00*/  IADD3 R2, P0, PT, R2, UR12, RZ ;  /* 0x0000000c02027c10 */ /* 0x001fca000ff1e0ff */
[----:B------:R-:W-:-:S05]  /*13d10*/  IMAD.X R3, RZ, RZ, UR13, P0 ;  /* 0x0000000dff037e24 */ /* 0x000fca00080e06ff */
[----:B------:R-:W2:Y:S04]  /*13d20*/  LDG.E.128.CONSTANT R12, desc[UR14][R2.64] ;  /* 0x0000000e020c7981 */ /* 0x000ea8000c1e9d00 */
[----:B------:R-:W3:Y:S04]  /*13d30*/  LDG.E.128.CONSTANT R4, desc[UR14][R2.64+0x10] ;  /* 0x0000100e02047981 */ /* 0x000ee8000c1e9d00 */
[----:B------:R0:W4:Y:S01]  /*13d40*/  LDG.E.128.CONSTANT R8, desc[UR14][R2.64+0x20] ;  /* 0x0000200e02087981 */ /* 0x000122000c1e9d00 */
[----:B------:R-:W-:Y:S01]  /*13d50*/  LOP3.LUT R38, R0, 0x1, RZ, 0xc0, !PT ;  /* 0x0000000100267812 */ /* 0x000fe200078ec0ff */
[----:B------:R-:W-:Y:S01]  /*13d60*/  IMAD.MOV.U32 R39, RZ, RZ, 0x3da8ff83 ;  /* 0x3da8ff83ff277424 */ /* 0x000fe200078e00ff */
[----:B------:R-:W-:Y:S01]  /*13d70*/  DMUL R36, R34, R34 ;  /* 0x0000002222247228 */ /* 0x000fe20000000000 */
        /* <DEDUP_REMOVED lines=8> */
[----:B------:R-:W0:-:S15]  /*13e00*/  DSETP.NEU.AND P1, PT, |R22|, +INF , PT ;  /* 0x7ff000001600742a */ /* 0x000e1e0003f2d200 */
[----:B------:R-:W-:-:S15]  /*13e10*/  NOP ;  /* 0x0000000000007918 */ /* 0x000fde0000000000 */
[----:B------:R-:W-:-:S15]  /*13e20*/  NOP ;  /* 0x0000000000007918 */ /* 0x000fde0000000000 */
[----:B------:R-:W-:-:S15]  /*13e30*/  NOP ;  /* 0x0000000000007918 */ /* 0x000fde0000000000 */
[----:B------:R-:W-:-:S04]  /*13e40*/  NOP ;  /* 0x0000000000007918 */ /* 0x000fc80000000000 */
[----:B0-----:R-:W-:-:S15]  /*13e50*/  @!P1 DMUL R2, RZ, R22 ;  /* 0x00000016ff029228 */ /* 0x001fde0000000000 */
        /* <DEDUP_REMOVED lines=40> */
[----:B0-----:R-:W-:Y:S01]  /*140e0*/  FSEL R6, R4, R34, !P0 ;  /* 0x0000002204067208 */ /* 0x001fe20004000000 */
[----:B------:R-:W-:Y:S01]  /*140f0*/  IMAD.MOV.U32 R34, RZ, RZ, RZ ;  /* 0x000000ffff227224 */ /* 0x000fe200078e00ff */
[----:B------:R-:W-:Y:S02]  /*14100*/  FSEL R7, R5, R35, !P0 ;  /* 0x0000002305077208 */ /* 0x000fe40004000000 */
[----:B------:R-:W-:Y:S01]  /*14110*/  LOP3.LUT P0, RZ, R0, 0x2, RZ, 0xc0, !PT ;  /* 0x0000000200ff7812 */ /* 0x000fe2000780c0ff */
[----:B------:R-:W-:Y:S01]  /*14120*/  @!P1 IMAD.MOV.U32 R0, RZ, RZ, RZ ;  /* 0x000000ffff009224 */ /* 0x000fe200078e00ff */
[----:B------:R-:W-:-:S15]  /*14130*/  LEA R35, R20, 0x3ff00000, 0x14 ;  /* 0x3ff0000014237811 */ /* 0x000fde00078ea0ff */
[----:B------:R-:W-:-:S15]  /*14140*/  NOP ;  /* 0x0000000000007918 */ /* 0x000fde0000000000 */
[----:B------:R-:W-:-:S15]  /*14150*/  NOP ;  /* 0x0000000000007918 */ /* 0x000fde0000000000 */
[----:B------:R-:W-:-:S11]  /*14160*/  NOP ;  /* 0x0000000000007918 */ /* 0x000fd60000000000 */
[----:B------:R-:W0:Y:S02]  /*14170*/  DADD R4, RZ, -R6 ;  /* 0x00000000ff047229 */ /* 0x000e240000000806 */
[----:B0-----:R-:W-:Y:S02]  /*14180*/  FSEL R36, R6, R4, !P0 ;  /* 0x0000000406247208 */ /* 0x001fe40004000000 */
[----:B------:R-:W-:-:S15]  /*14190*/  FSEL R37, R7, R5, !P0 ;  /* 0x0000000507257208 */ /* 0x000fde0004000000 */
[----:B------:R-:W-:-:S15]  /*141a0*/  NOP ;  /* 0x0000000000007918 */ /* 0x000fde0000000000 */
[----:B------:R-:W-:-:S15]  /*141b0*/  NOP ;  /* 0x0000000000007918 */ /* 0x000fde0000000000 */
[----:B------:R-:W-:-:S15]  /*141c0*/  NOP ;  /* 0x0000000000007918 */ /* 0x000fde0000000000 */
[----:B------:R-:W0:-:S15]  /*141d0*/  DMUL R36, R32, R36 ;  /* 0x0000002420247228 */ /* 0x000e1e0000000000 */
[----:B------:R-:W-:-:S15]  /*141e0*/  NOP ;  /* 0x0000000000007918 */ /* 0x000fde0000000000 */
[----:B------:R-:W-:-:S15]  /*141f0*/  NOP ;  /* 0x0000000000007918 */ /* 0x000fde0000000000 */
[----:B------:R-:W-:-:S15]  /*14200*/  NOP ;  /* 0x0000000000007918 */ /* 0x000fde0000000000 */
[----:B------:R-:W-:-:S04]  /*14210*/  NOP ;  /* 0x0000000000007918 */ /* 0x000fc80000000000 */
[----:B0-----:R0:W1:Y:S02]  /*14220*/  DMUL R36, R36, R34 ;  /* 0x0000002224247228 */ /* 0x0010640000000000 */
        /* <DEDUP_REMOVED lines=48> */
.L_x_866:
[----:B------:R-:W-:Y:S05]  /*14530*/  BSYNC.RECONVERGENT B3 ;  /* 0x0000000000037941 */ /* 0x000fea0003800200 */
.L_x_865:
        /* <DEDUP_REMOVED lines=10> */
[----:B------:R-:W2:Y:S01]  /*145e0*/  DMUL R38, R2, R2 ;  /* 0x0000000202267228 */ /* 0x000ea20000000000 */
[----:B------:R-:W-:Y:S01]  /*145f0*/  IMAD.MOV.U32 R34, RZ, RZ, RZ ;  /* 0x000000ffff227224 */ /* 0x000fe200078e00ff */
[----:B------:R-:W-:Y:S01]  /*14600*/  ISETP.NE.U32.AND P0, PT, R20, 0x1, PT ;  /* 0x000000011400780c */ /* 0x000fe20003f05070 */
[----:B------:R-:W-:-:S03]  /*14610*/  IMAD.MOV.U32 R20, RZ, RZ, 0x3da8ff83 ;  /* 0x3da8ff83ff147424 */ /* 0x000fc600078e00ff */
[----:B------:R-:W-:Y:S01]  /*14620*/  FSEL R40, R40, -8.06006814911005101289e+34, !P0 ;  /* 0xf9785eba28287808 */ /* 0x000fe20004000000 */
[----:B0-----:R-:W-:Y:S01]  /*14630*/  IMAD.MOV.U32 R22, RZ, RZ, RZ ;  /* 0x000000ffff167224 */ /* 0x001fe200078e00ff */
[----:B------:R-:W-:Y:S01]  /*14640*/  FSEL R41, -R20, 0.11223486810922622681, !P0 ;  /* 0x3de5db6514297808 */ /* 0x000fe20004000100 */
[----:B------:R-:W-:-:S15]  /*14650*/  IMAD.MOV.U32 R23, RZ, RZ, R21 ;  /* 0x000000ffff177224 */ /* 0x000fde00078e0015 */
[----:B------:R-:W-:-:S15]  /*14660*/  NOP ;  /* 0x0000000000007918 */ /* 0x000fde0000000000 */
[----:B------:R-:W-:-:S15]  /*14670*/  NOP ;  /* 0x0000000000007918 */ /* 0x000fde0000000000 */
[----:B------:R-:W-:-:S10]  /*14680*/  NOP ;  /* 0x0000000000007918 */ /* 0x000fd40000000000 */
[----:B------:R-:W-:-:S15]  /*14690*/  DMUL R20, R36, R22 ;  /* 0x0000001624147228 */ /* 0x000fde0000000000 */
        /* <DEDUP_REMOVED lines=62> */
[----:B0-----:R3:W4:Y:S02]  /*14a80*/  DMUL R22, R22, R32 ;  /* 0x0000002016167228 */ /* 0x0017240000000000 */
[----:B---34-:R-:W-:Y:S05]  /*14a90*/  BRA `(.L_x_849) ;  /* 0x0000001400dc7947 */ /* 0x018fea0003800000 */
.L_x_858:
[----:B------:R-:W-:Y:S01]  /*14aa0*/  IMAD.MOV.U32 R4, RZ, RZ, 0x652b82fe ;  /* 0x652b82feff047424 */ /* 0x000fe200078e00ff */
[----:B------:R-:W-:Y:S01]  /*14ab0*/  UMOV UR12, 0xfefa39ef ;  /* 0xfefa39ef000c7882 */ /* 0x000fe20000000000 */
[----:B------:R-:W-:Y:S01]  /*14ac0*/  IMAD.MOV.U32 R5, RZ, RZ, 0x3ff71547 ;  /* 0x3ff71547ff057424 */ /* 0x000fe200078e00ff */
[----:B------:R-:W-:Y:S01]  /*14ad0*/  UMOV UR13, 0x3fe62e42 ;  /* 0x3fe62e42000d7882 */ /* 0x000fe20000000000 */
[----:B------:R-:W-:Y:S01]  /*14ae0*/  FSETP.GEU.FTZ.AND P0, PT, |R3|, 4.1917929649353027344, PT ;  /* 0x4086232b0300780b */ /* 0x000fe20003f1e200 */
[----:B------:R-:W-:Y:S01]  /*14af0*/  BSSY.RECONVERGENT B0, `(.L_x_867) ;  /* 0x0000078000007945 */ /* 0x000fe20003800200 */
[----:B------:R-:W-:-:S15]  /*14b00*/  DSETP.NEU.AND P2, PT, |R22|, +INF , PT ;  /* 0x7ff000001600742a */ /* 0x000fde0003f4d200 */
[----:B------:R-:W-:-:S15]  /*14b10*/  NOP ;  /* 0x0000000000007918 */ /* 0x000fde0000000000 */
[----:B------:R-:W-:-:S15]  /*14b20*/  NOP ;  /* 0x0000000000007918 */ /* 0x000fde0000000000 */
[----:B------:R-:W-:-:S15]  /*14b30*/  NOP ;  /* 0x0000000000007918 */ /* 0x000fde0000000000 */
[----:B------:R-:W-:-:S04]  /*14b40*/  NOP ;  /* 0x0000000000007918 */ /* 0x000fc80000000000 */
        /* <DEDUP_REMOVED lines=97> */
[----:B------:R-:W-:-:S15]  /*15160*/  @!P1 LEA.HI R0, R8, R8, RZ, 0x1 ;  /* 0x0000000808009211 */ /* 0x000fde00078f08ff */
[----:B------:R-:W-:-:S15]  /*15170*/  NOP ;  /* 0x0000000000007918 */ /* 0x000fde0000000000 */
[----:B------:R-:W-:-:S15]  /*15180*/  NOP ;  /* 0x0000000000007918 */ /* 0x000fde0000000000 */
[----:B------:R-:W-:-:S07]  /*15190*/  NOP ;  /* 0x0000000000007918 */ /* 0x000fce0000000000 */
[----:B------:R0:W1:Y:S02]  /*151a0*/  DADD R6, R2, +INF ;  /* 0x7ff0000002067429 */ /* 0x0000640000000000 */
[----:B0-----:R-:W-:Y:S01]  /*151b0*/  @!P1 SHF.R.S32.HI R3, RZ, 0x1, R0 ;  /* 0x00000001ff039819 */ /* 0x001fe20000011400 */
[----:B------:R-:W-:Y:S01]  /*151c0*/  @!P1 IMAD.MOV.U32 R2, RZ, RZ, R4 ;  /* 0x000000ffff029224 */ /* 0x000fe200078e0004 */
[----:B-1----:R-:W-:Y:S01]  /*151d0*/  FSEL R32, R6, RZ, P0 ;  /* 0x000000ff06207208 */ /* 0x002fe20000000000 */
[----:B------:R-:W-:Y:S01]  /*151e0*/  @!P1 IMAD.MOV.U32 R4, RZ, RZ, RZ ;  /* 0x000000ffff049224 */ /* 0x000fe200078e00ff */
[----:B------:R-:W-:Y:S01]  /*151f0*/  FSEL R33, R7, RZ, P0 ;  /* 0x000000ff07217208 */ /* 0x000fe20000000000 */
[----:B------:R-:W-:Y:S02]  /*15200*/  @!P1 IMAD.IADD R8, R8, 0x1, -R3 ;  /* 0x0000000108089824 */ /* 0x000fe400078e0a03 */
[----:B------:R-:W-:-:S03]  /*15210*/  @!P1 IMAD R3, R3, 0x100000, R5 ;  /* 0x0010000003039824 */ /* 0x000fc600078e0205 */
[----:B------:R-:W-:-:S15]  /*15220*/  @!P1 LEA R5, R8, 0x3ff00000, 0x14 ;  /* 0x3ff0000008059811 */ /* 0x000fde00078ea0ff */
[----:B------:R-:W-:-:S15]  /*15230*/  NOP ;  /* 0x0000000000007918 */ /* 0x000fde0000000000 */
[----:B------:R-:W-:-:S15]  /*15240*/  NOP ;  /* 0x0000000000007918 */ /* 0x000fde0000000000 */
[----:B------:R-:W-:-:S07]  /*15250*/  NOP ;  /* 0x0000000000007918 */ /* 0x000fce0000000000 */
[----:B------:R0:W1:Y:S02]  /*15260*/  @!P1 DMUL R32, R2, R4 ;  /* 0x0000000402209228 */ /* 0x0000640000000000 */
.L_x_868:
[----:B------:R-:W-:Y:S05]  /*15270*/  BSYNC.RECONVERGENT B0 ;  /* 0x0000000000007941 */ /* 0x000fea0003800200 */
.L_x_867:
[----:B------:R-:W-:Y:S01]  /*15280*/  BSSY.RECONVERGENT B3, `(.L_x_869) ;  /* 0x0000035000037945 */ /* 0x000fe20003800200 */
[----:B0-----:R0:W2:Y:S01]  /*15290*/  @!P2 DMUL R2, RZ, R22 ;  /* 0x00000016ff02a228 */ /* 0x0010a20000000000 */
[----:B------:R-:W-:Y:S02]  /*152a0*/  @!P2 IMAD.MOV.U32 R0, RZ, RZ, 0x1 ;  /* 0x00000001ff00a424 */ /* 0x000fe400078e00ff */
[----:B0-2---:R-:W-:Y:S05]  /*152b0*/  @!P2 BRA `(.L_x_870) ;  /* 0x0000000000c4a947 */ /* 0x005fea0003800000 */
        /* <DEDUP_REMOVED lines=39> */
[----:B0-----:R0:W2:Y:S02]  /*15530*/  DFMA R2, R2, -UR12, R6 ;  /* 0x8000000c02027c2b */ /* 0x0010a40008000006 */
[----:B0-2---:R-:W-:Y:S05]  /*15540*/  @!P0 BRA `(.L_x_872) ;  /* 0x0000000000188947 */ /* 0x005fea0003800000 */
[----:B------:R-:W-:Y:S01]  /*15550*/  IMAD.MOV.U32 R6, RZ, RZ, R22 ;  /* 0x000000ffff067224 */ /* 0x000fe200078e0016 */
[----:B------:R-:W-:Y:S01]  /*15560*/  MOV R12, 0x15590 ;  /* 0x00015590000c7802 */ /* 0x000fe20000000f00 */
[----:B------:R-:W-:-:S07]  /*15570*/  IMAD.MOV.U32 R14, RZ, RZ, R23 ;  /* 0x000000ffff0e7224 */ /* 0x000fce00078e0017 */
[----:B-1---5:R-:W-:Y:S05]  /*15580*/  CALL.REL.NOINC `($_ZN2at6native61_GLOBAL__N__44eb8e94_28_ForeachBinaryOpScalarList_cu_dda10a6925multi_tensor_apply_kernelINS1_28TensorListScalarListMetadataIN3c107complexIdEELi2EEENS1_25BinaryOpScalarListFunctorIS6_Li2ELi1ELi1EEEJNS1_13power_functorIS6_EEEEEvT_T0_DpT1_$__internal_trig_reduction_slowpathd) ;  /* 0x0000099c00687944 */ /* 0x022fea0003c00000 */
[----:B------:R-:W-:Y:S02]  /*15590*/  IMAD.MOV.U32 R2, RZ, RZ, R6 ;  /* 0x000000ffff027224 */ /* 0x000fe400078e0006 */
[----:B------:R-:W-:-:S07]  /*155a0*/  IMAD.MOV.U32 R3, RZ, RZ, R7 ;  /* 0x000000ffff037224 */ /* 0x000fce00078e0007 */
.L_x_872:
[----:B------:R-:W-:Y:S05]  /*155b0*/  BSYNC.RECONVERGENT B4 ;  /* 0x0000000000047941 */ /* 0x000fea0003800200 */
.L_x_871:
[----:B------:R-:W-:-:S07]  /*155c0*/  VIADD R0, R4, 0x1 ;  /* 0x0000000104007836 */ /* 0x000fce0000000000 */
.L_x_870:
[----:B------:R-:W-:Y:S05]  /*155d0*/  BSYNC.RECONVERGENT B3 ;  /* 0x0000000000037941 */ /* 0x000fea0003800200 */
.L_x_869:
        /* <DEDUP_REMOVED lines=10> */
[----:B------:R-:W2:Y:S01]  /*15680*/  DMUL R34, R2, R2 ;  /* 0x0000000202227228 */ /* 0x000ea20000000000 */
        /* <DEDUP_REMOVED lines=62> */
[----:B------:R0:W2:Y:S02]  /*15a70*/  @!P1 DMUL R2, RZ, R22 ;  /* 0x00000016ff029228 */ /* 0x0000a40000000000 */
[----:B0-2---:R-:W-:Y:S05]  /*15a80*/  @!P1 BRA `(.L_x_874) ;  /* 0x0000000000bc9947 */ /* 0x005fea0003800000 */
        /* <DEDUP_REMOVED lines=45> */
[----:B------:R-:W-:Y:S02]  /*15d60*/  IMAD.MOV.U32 R2, RZ, RZ, R6 ;  /* 0x000000ffff027224 */ /* 0x000fe400078e0006 */
[----:B------:R-:W-:-:S07]  /*15d70*/  IMAD.MOV.U32 R3, RZ, RZ, R7 ;  /* 0x000000ffff037224 */ /* 0x000fce00078e0007 */
.L_x_874:
[----:B------:R-:W-:Y:S05]  /*15d80*/  BSYNC.RECONVERGENT B3 ;  /* 0x0000000000037941 */ /* 0x000fea0003800200 */
.L_x_873:
        /* <DEDUP_REMOVED lines=18> */
[----:B-1----:R-:W-:-:S15]  /*15eb0*/  DMUL R20, R32, R20 ;  /* 0x0000001420147228 */ /* 0x002fde0000000000 */
        /* <DEDUP_REMOVED lines=52> */
[----:B------:R1:W2:Y:S02]  /*16200*/  DMUL R22, R32, R22 ;  /* 0x0000001620167228 */ /* 0x0002a40000000000 */
.L_x_849:
[----:B------:R-:W-:Y:S05]  /*16210*/  BSYNC.RECONVERGENT B2 ;  /* 0x0000000000027941 */ /* 0x000fea0003800200 */
.L_x_847:
[----:B-----5:R-:W3:Y:S01]  /*16220*/  DSETP.NAN.AND P0, PT, R18, R18, PT ;  /* 0x000000121200722a */ /* 0x020ee20003f08000 */
[----:B------:R-:W-:-:S15]  /*16230*/  BSSY.RECONVERGENT B1, `(.L_x_875) ;  /* 0x0001121000017945 */ /* 0x000fde0003800200 */
[----:B------:R-:W-:-:S15]  /*16240*/  NOP ;  /* 0x0000000000007918 */ /* 0x000fde0000000000 */
[----:B------:R-:W-:-:S15]  /*16250*/  NOP ;  /* 0x0000000000007918 */ /* 0x000fde0000000000 */
[----:B------:R-:W-:-:S15]  /*16260*/  NOP ;  /* 0x0000000000007918 */ /* 0x000fde0000000000 */
[----:B------:R-:W-:-:S03]  /*16270*/  NOP ;  /* 0x0000000000007918 */ /* 0x000fc60000000000 */
[----:B---3--:R-:W3:Y:S02]  /*16280*/  DSETP.NAN.OR P0, PT, R16, R16, P0 ;  /* 0x000000101000722a */ /* 0x008ee40000708400 */
[----:B---3--:R-:W-:Y:S05]  /*16290*/  @P0 BRA `(.L_x_876) ;  /* 0x000000f000b40947 */ /* 0x008fea0003800000 */
        /* <DEDUP_REMOVED lines=12> */
[----:B------:R-:W3:Y:S02]  /*16360*/  DADD R6, -RZ, |R16| ;  /* 0x00000000ff067229 */ /* 0x000ee40000000510 */
[----:B---3--:R-:W-:Y:S02]  /*16370*/  FSEL R10, R6, R2, !P1 ;  /* 0x00000002060a7208 */ /* 0x008fe40004800000 */
[----:B------:R-:W-:Y:S02]  /*16380*/  FSEL R11, R7, R3, !P1 ;  /* 0x00000003070b7208 */ /* 0x000fe40004800000 */
[----:B01----:R-:W-:Y:S02]  /*16390*/  FSEL R32, R2, R6, !P1 ;  /* 0x0000000602207208 */ /* 0x003fe40004800000 */
[----:B------:R-:W-:-:S15]  /*163a0*/  FSEL R33, R3, R7, !P1 ;  /* 0x0000000703217208 */ /* 0x000fde0004800000 */
[----:B------:R-:W-:-:S15]  /*163b0*/  NOP ;  /* 0x0000000000007918 */ /* 0x000fde0000000000 */
[----:B------:R-:W-:-:S15]  /*163c0*/  NOP ;  /* 0x0000000000007918 */ /* 0x000fde0000000000 */
[----:B------:R-:W-:-:S11]  /*163d0*/  NOP ;  /* 0x0000000000007918 */ /* 0x000fd60000000000 */
[----:B------:R-:W0:Y:S02]  /*163e0*/  DSETP.GT.AND P0, PT, R10, UR12, PT ;  /* 0x0000000c0a007e2a */ /* 0x000e24000bf04000 */
[----:B0-----:R-:W-:Y:S05]  /*163f0*/  @P0 BRA `(.L_x_877) ;  /* 0x000000c8004c0947 */ /* 0x001fea0003800000 */
[----:B------:R-:W0:Y:S02]  /*16400*/  DSETP.NEU.AND P0, PT, R32, 1, PT ;  /* 0x3ff000002000742a */ /* 0x000e240003f0d000 */
[----:B0-----:R-:W-:Y:S05]  /*16410*/  @!P0 BRA `(.L_x_878) ;  /* 0x0000009c000c8947 */ /* 0x001fea0003800000 */
        /* <DEDUP_REMOVED lines=22> */
[----:B------:R0:W1:Y:S01]  /*16580*/  DSETP.GEU.AND P0, PT, R4, UR12, PT ;  /* 0x0000000c04007e2a */ /* 0x000062000bf0e000 */
        /* <DEDUP_REMOVED lines=8> */
[----:B-1----:R-:W0:Y:S02]  /*16610*/  DSETP.GT.OR P0, PT, R4, UR12, !P0 ;  /* 0x0000000c04007e2a */ /* 0x002e24000c704400 */
[----:B0-----:R-:W-:Y:S05]  /*16620*/  @P0 BRA `(.L_x_879) ;  /* 0x0000007800580947 */ /* 0x001fea0003800000 */
        /* <DEDUP_REMOVED lines=20> */
[----:B------:R-:W-:-:S13]  /*16770*/  FSETP.GT.FTZ.AND P0, PT, R9, -1.6999999284744262695, PT ;  /* 0xbfd999990900780b */ /* 0x000fda0003f14000 */
[----:B------:R-:W-:Y:S05]  /*16780*/  @P0 BRA !P1, `(.L_x_882) ;  /* 0x0000000c00140947 */ /* 0x000fea0004800000 */
[----:B------:R-:W0:Y:S01]  /*16790*/  DADD R8, R8, 1 ;  /* 0x3ff0000008087429 */ /* 0x000e220000000000 */
[----:B------:R-:W-:Y:S01]  /*167a0*/  IMAD.MOV.U32 R15, RZ, RZ, -0x3ff ;  /* 0xfffffc01ff0f7424 */ /* 0x000fe200078e00ff */
[----:B0-----:R-:W-:Y:S01]  /*167b0*/  ISETP.GT.AND P0, PT, R9, 0xfffff, PT ;  /* 0x000fffff0900780c */ /* 0x001fe20003f04270 */
[--C-:B------:R-:W-:Y:S02]  /*167c0*/  IMAD.MOV.U32 R2, RZ, RZ, R8.reuse ;  /* 0x000000ffff027224 */ /* 0x100fe400078e0008 */
[--C-:B------:R-:W-:Y:S02]  /*167d0*/  IMAD.MOV.U32 R3, RZ, RZ, R9.reuse ;  /* 0x000000ffff037224 */ /* 0x100fe400078e0009 */
[----:B------:R-:W-:Y:S02]  /*167e0*/  IMAD.MOV.U32 R0, RZ, RZ, R9 ;  /* 0x000000ffff007224 */ /* 0x000fe400078e0009 */
[----:B------:R-:W-:-:S06]  /*167f0*/  IMAD.MOV.U32 R6, RZ, RZ, R8 ;  /* 0x000000ffff067224 */ /* 0x000fcc00078e0008 */
        /* <DEDUP_REMOVED lines=8> */
[----:B------:R-:W-:-:S13]  /*16880*/  ISETP.GE.U32.AND P1, PT, R4, 0x7fefffff, PT ;  /* 0x7fefffff0400780c */ /* 0x000fda0003f26070 */
[----:B------:R-:W-:Y:S01]  /*16890*/  @P1 IMAD.MOV.U32 R4, RZ, RZ, 0x0 ;  /* 0x00000000ff041424 */ /* 0x000fe200078e00ff */
[----:B------:R-:W-:Y:S01]  /*168a0*/  @P1 LOP3.LUT P2, RZ, R3, 0x7fffffff, RZ, 0xc0, !PT ;  /* 0x7fffffff03ff1812 */ /* 0x000fe2000784c0ff */
[----:B------:R-:W-:-:S15]  /*168b0*/  @P1 IMAD.MOV.U32 R5, RZ, RZ, 0x7ff00000 ;  /* 0x7ff00000ff051424 */ /* 0x000fde00078e00ff */
[----:B------:R-:W-:-:S15]  /*168c0*/  NOP ;  /* 0x0000000000007918 */ /* 0x000fde0000000000 */
[----:B------:R-:W-:-:S08]  /*168d0*/  NOP ;  /* 0x0000000000007918 */ /* 0x000fd00000000000 */
[----:B------:R-:W0:Y:S02]  /*168e0*/  @P1 DFMA R4, R2, R4, +INF ;  /* 0x7ff000000204142b */ /* 0x000e240000000004 */
[----:B0-----:R-:W-:Y:S02]  /*168f0*/  @P1 FSEL R8, R4, RZ, P2 ;  /* 0x000000ff04081208 */ /* 0x001fe40001000000 */
[----:B------:R-:W-:Y:S01]  /*16900*/  @P1 FSEL R9, R5, -QNAN , P2 ;  /* 0xfff0000005091808 */ /* 0x000fe20001000000 */
[----:B------:R-:W-:Y:S06]  /*16910*/  @P1 BRA `(.L_x_883) ;  /* 0x0000001000bc1947 */ /* 0x000fec0003800000 */
        /* <DEDUP_REMOVED lines=170> */
[----:B0-----:R3:W4:Y:S02]  /*173c0*/  DADD R8, R8, R12 ;  /* 0x0000000008087229 */ /* 0x001724000000000c */
[----:B---34-:R-:W-:Y:S05]  /*173d0*/  BRA `(.L_x_883) ;  /* 0x00000008000c7947 */ /* 0x018fea0003800000 */
.L_x_882:
        /* <DEDUP_REMOVED lines=52> */
[----:B--2---:R-:W-:Y:S05]  /*17720*/  CALL.REL.NOINC `($__internal_63_$__cuda_sm20_div_rn_f64_full) ;  /* 0x0000097000d07944 */ /* 0x004fea0003c00000 */
.L_x_885:
[----:B------:R-:W-:Y:S05]  /*17730*/  BSYNC.RECONVERGENT B3 ;  /* 0x0000000000037941 */ /* 0x000fea0003800200 */
.L_x_884:
        /* <DEDUP_REMOVED lines=77> */
.L_x_883:
[----:B------:R-:W-:Y:S05]  /*17c10*/  BSYNC.RECONVERGENT B2 ;  /* 0x0000000000027941 */ /* 0x000fea0003800200 */
.L_x_881:
[----:B------:R-:W3:Y:S01]  /*17c20*/  MUFU.RCP64H R3, R33 ;  /* 0x0000002100037308 */ /* 0x000ee20000001800 */
        /* <DEDUP_REMOVED lines=8> */
[----:B---3--:R-:W3:-:S15]  /*17cb0*/  DFMA R4, -R32, R2, 1 ;  /* 0x3ff000002004742b */ /* 0x008ede0000000102 */
[----:B------:R-:W-:-:S15]  /*17cc0*/  NOP ;  /* 0x0000000000007918 */ /* 0x000fde0000000000 */
[----:B------:R-:W-:-:S15]  /*17cd0*/  NOP ;  /* 0x0000000000007918 */ /* 0x000fde0000000000 */
[----:B------:R-:W-:-:S15]  /*17ce0*/  NOP ;  /* 0x0000000000007918 */ /* 0x000fde0000000000 */
[----:B------:R-:W-:-:S04]  /*17cf0*/  NOP ;  /* 0x0000000000007918 */ /* 0x000fc80000000000 */
[----:B---3--:R-:W3:-:S15]  /*17d00*/  DFMA R4, R4, R4, R4 ;  /* 0x000000040404722b */ /* 0x008ede0000000004 */
        /* <DEDUP_REMOVED lines=19> */
[----:B---3--:R-:W3:-:S15]  /*17e40*/  DMUL R4, R10, R2 ;  /* 0x000000020a047228 */ /* 0x008ede0000000000 */
[----:B------:R-:W-:-:S15]  /*17e50*/  NOP ;  /* 0x0000000000007918 */ /* 0x000fde0000000000 */
[----:B------:R-:W-:-:S15]  /*17e60*/  NOP ;  /* 0x0000000000007918 */ /* 0x000fde0000000000 */
[----:B------:R-:W-:-:S15]  /*17e70*/  NOP ;  /* 0x0000000000007918 */ /* 0x000fde0000000000 */
[----:B------:R-:W-:-:S04]  /*17e80*/  NOP ;  /* 0x0000000000007918 */ /* 0x000fc80000000000 */
[----:B---3--:R-:W3:-:S15]  /*17e90*/  DFMA R6, -R32, R4, R10 ;  /* 0x000000042006722b */ /* 0x008ede000000010a */
[----:B------:R-:W-:-:S15]  /*17ea0*/  NOP ;  /* 0x0000000000007918 */ /* 0x000fde0000000000 */
[----:B------:R-:W-:-:S15]  /*17eb0*/  NOP ;  /* 0x0000000000007918 */ /* 0x000fde0000000000 */
[----:B------:R-:W-:-:S15]  /*17ec0*/  NOP ;  /* 0x0000000000007918 */ /* 0x000fde0000000000 */
[----:B------:R-:W-:-:S04]  /*17ed0*/  NOP ;  /* 0x0000000000007918 */ /* 0x000fc80000000000 */
[----:B---3--:R-:W3:Y:S02]  /*17ee0*/  DFMA R2, R2, R6, R4 ;  /* 0x000000060202722b */ /* 0x008ee40000000004 */
[----:B---3--:R-:W-:-:S05]  /*17ef0*/  FFMA R0, RZ, R33, R3 ;  /* 0x00000021ff007223 */ /* 0x008fca0000000003 */
[----:B------:R-:W-:-:S13]  /*17f00*/  FSETP.GT.AND P0, PT, |R0|, 1.469367938527859385e-39, PT ;  /* 0x001000000000780b */ /* 0x000fda0003f04200 */
[----:B------:R-:W-:Y:S05]  /*17f10*/  @P0 BRA P2, `(.L_x_887) ;  /* 0x0000000000180947 */ /* 0x000fea0001000000 */
[----:B------:R-:W-:Y:S01]  /*17f20*/  IMAD.MOV.U32 R4, RZ, RZ, R10 ;  /* 0x000000ffff047224 */ /* 0x000fe200078e000a */
[----:B------:R-:W-:Y:S01]  /*17f30*/  MOV R0, 0x17f80 ;  /* 0x00017f8000007802 */ /* 0x000fe20000000f00 */
[----:B------:R-:W-:Y:S02]  /*17f40*/  IMAD.MOV.U32 R5, RZ, RZ, R11 ;  /* 0x000000ffff057224 */ /* 0x000fe400078e000b */
[----:B------:R-:W-:Y:S02]  /*17f50*/  IMAD.MOV.U32 R2, RZ, RZ, R32 ;  /* 0x000000ffff027224 */ /* 0x000fe400078e0020 */
[----:B------:R-:W-:-:S07]  /*17f60*/  IMAD.MOV.U32 R3, RZ, RZ, R33 ;  /* 0x000000ffff037224 */ /* 0x000fce00078e0021 */
[----:B012---:R-:W-:Y:S05]  /*17f70*/  CALL.REL.NOINC `($__internal_63_$__cuda_sm20_div_rn_f64_full) ;  /* 0x0000096800bc7944 */ /* 0x007fea0003c00000 */
.L_x_887:
[----:B------:R-:W-:Y:S05]  /*17f80*/  BSYNC.RECONVERGENT B2 ;  /* 0x0000000000027941 */ /* 0x000fea0003800200 */
.L_x_886:
[----:B------:R-:W-:Y:S01]  /*17f90*/  IMAD.MOV.U32 R6, RZ, RZ, -0x2449a4b7 ;  /* 0xdbb65b49ff067424 */ /* 0x000fe200078e00ff */
[----:B------:R-:W-:Y:S01]  /*17fa0*/  UMOV UR12, 0x2a25ff7e ;  /* 0x2a25ff7e000c7882 */ /* 0x000fe20000000000 */
[----:B------:R-:W-:Y:S01]  /*17fb0*/  IMAD.MOV.U32 R7, RZ, RZ, 0x3f2d3b63 ;  /* 0x3f2d3b63ff077424 */ /* 0x000fe200078e00ff */
[----:B------:R-:W-:Y:S01]  /*17fc0*/  UMOV UR13, 0x3ef53e1d ;  /* 0x3ef53e1d000d7882 */ /* 0x000fe20000000000 */
[----:B------:R-:W3:Y:S01]  /*17fd0*/  DMUL R4, R2, R2 ;  /* 0x0000000202047228 */ /* 0x000ee20000000000 */
[----:B------:R-:W-:Y:S01]  /*17fe0*/  ISETP.GE.AND P2, PT, R17, RZ, PT ;  /* 0x000000ff1100720c */ /* 0x000fe20003f46270 */
[----:B------:R-:W-:Y:S03]  /*17ff0*/  BSSY.RECONVERGENT B0, `(.L_x_888) ;  /* 0x00000ac000007945 */ /* 0x000fe60003800200 */
[----:B------:R-:W-:-:S15]  /*18000*/  @P1 PLOP3.LUT P0, PT, P2, PT, PT, 0x80, 0x8 ;  /* 0x000000000008181c */ /* 0x000fde000170f070 */
[----:B------:R-:W-:-:S15]  /*18010*/  NOP ;  /* 0x0000000000007918 */ /* 0x000fde0000000000 */
[----:B------:R-:W-:-:S15]  /*18020*/  NOP ;  /* 0x0000000000007918 */ /* 0x000fde0000000000 */
[----:B------:R-:W-:-:S14]  /*18030*/  NOP ;  /* 0x0000000000007918 */ /* 0x000fdc0000000000 */
[----:B---3--:R-:W3:Y:S01]  /*18040*/  DFMA R6, R4, -UR12, R6 ;  /* 0x8000000c04067c2b */ /* 0x008ee20008000006 */
[----:B------:R-:W-:Y:S01]  /*18050*/  UMOV UR12, 0x8dde082e ;  /* 0x8dde082e000c7882 */ /* 0x000fe20000000000 */
[----:B------:R-:W-:-:S15]  /*18060*/  UMOV UR13, 0x3f531278 ;  /* 0x3f531278000d7882 */ /* 0x000fde0000000000 */
[----:B------:R-:W-:-:S15]  /*18070*/  NOP ;  /* 0x0000000000007918 */ /* 0x000fde0000000000 */
[----:B------:R-:W-:-:S15]  /*18080*/  NOP ;  /* 0x0000000000007918 */ /* 0x000fde0000000000 */
[----:B------:R-:W-:-:S15]  /*18090*/  NOP ;  /* 0x0000000000007918 */ /* 0x000fde0000000000 */
[----:B------:R-:W-:-:S02]  /*180a0*/  NOP ;  /* 0x0000000000007918 */ /* 0x000fc40000000000 */
[----:B---3--:R-:W3:Y:S01]  /*180b0*/  DFMA R6, R4, R6, -UR12 ;  /* 0x8000000c04067e2b */ /* 0x008ee20008000006 */
[----:B------:R-:W-:Y:S01]  /*180c0*/  UMOV UR12, 0xc8249315 ;  /* 0xc8249315000c7882 */ /* 0x000fe20000000000 */
[----:B------:R-:W-:-:S15]  /*180d0*/  UMOV UR13, 0x3f6f9690 ;  /* 0x3f6f9690000d7882 */ /* 0x000fde0000000000 */
[----:B------:R-:W-:-:S15]  /*180e0*/  NOP ;  /* 0x0000000000007918 */ /* 0x000fde0000000000 */
[----:B------:R-:W-:-:S15]  /*180f0*/  NOP ;  /* 0x0000000000007918 */ /* 0x000fde0000000000 */
[----:B------:R-:W-:-:S15]  /*18100*/  NOP ;  /* 0x0000000000007918 */ /* 0x000fde0000000000 */
[----:B------:R-:W-:-:S02]  /*18110*/  NOP ;  /* 0x0000000000007918 */ /* 0x000fc40000000000 */
[----:B---3--:R-:W3:Y:S01]  /*18120*/  DFMA R6, R4, R6, UR12 ;  /* 0x0000000c04067e2b */ /* 0x008ee20008000006 */
        /* <DEDUP_REMOVED lines=104> */
[----:B---3--:R-:W3:-:S15]  /*187b0*/  DFMA R6, R4, R6, -UR12 ;  /* 0x8000000c04067e2b */ /* 0x008ede0008000006 */
        /* <DEDUP_REMOVED lines=9> */
[----:B---3--:R3:W4:Y:S02]  /*18850*/  DFMA R6, R6, R2, R2 ;  /* 0x000000020606722b */ /* 0x0087240000000002 */
[----:B---3--:R-:W-:Y:S02]  /*18860*/  @P1 IMAD.MOV.U32 R2, RZ, RZ, 0x54442d18 ;  /* 0x54442d18ff021424 */ /* 0x008fe400078e00ff */
[----:B------:R-:W-:-:S15]  /*18870*/  @P1 IMAD.MOV.U32 R3, RZ, RZ, 0x400921fb ;  /* 0x400921fbff031424 */ /* 0x000fde00078e00ff */
[----:B------:R-:W-:-:S15]  /*18880*/  NOP ;  /* 0x0000000000007918 */ /* 0x000fde0000000000 */
[----:B------:R-:W-:-:S15]  /*18890*/  NOP ;  /* 0x0000000000007918 */ /* 0x000fde0000000000 */
[----:B------:R-:W-:-:S15]  /*188a0*/  NOP ;  /* 0x0000000000007918 */ /* 0x000fde0000000000 */
[----:B----4-:R-:W3:Y:S02]  /*188b0*/  @P1 DADD R2, -R6, R2 ;  /* 0x0000000006021229 */ /* 0x010ee40000000102 */
[----:B---3--:R-:W-:Y:S02]  /*188c0*/  @P1 FSEL R2, R2, R6, !P0 ;  /* 0x0000000602021208 */ /* 0x008fe40004000000 */
[----:B------:R-:W-:Y:S02]  /*188d0*/  @P1 FSEL R3, R3, R7, !P0 ;  /* 0x0000000703031208 */ /* 0x000fe40004000000 */
[----:B------:R-:W-:-:S15]  /*188e0*/  @!P1 PLOP3.LUT P0, PT, P2, PT, PT, 0x80, 0x8 ;  /* 0x000000000008981c */ /* 0x000fde000170f070 */
[----:B------:R-:W-:-:S15]  /*188f0*/  NOP ;  /* 0x0000000000007918 */ /* 0x000fde0000000000 */
[----:B------:R-:W-:-:S15]  /*18900*/  NOP ;  /* 0x0000000000007918 */ /* 0x000fde0000000000 */
[----:B------:R-:W-:-:S13]  /*18910*/  NOP ;  /* 0x0000000000007918 */ /* 0x000fda0000000000 */
[----:B------:R-:W3:Y:S02]  /*18920*/  @!P1 DADD R4, -RZ, -R6 ;  /* 0x00000000ff049229 */ /* 0x000ee40000000906 */
[----:B---3--:R-:W-:Y:S01]  /*18930*/  @!P1 FSEL R4, R6, R4, !P0 ;  /* 0x0000000406049208 */ /* 0x008fe20004000000 */
[----:B------:R-:W-:Y:S01]  /*18940*/  @!P1 IMAD.MOV.U32 R6, RZ, RZ, 0x54442d18 ;  /* 0x54442d18ff069424 */ /* 0x000fe200078e00ff */
[----:B------:R-:W-:Y:S01]  /*18950*/  @!P1 FSEL R5, R7, R5, !P0 ;  /* 0x0000000507059208 */ /* 0x000fe20004000000 */
[----:B------:R-:W-:-:S15]  /*18960*/  @!P1 IMAD.MOV.U32 R7, RZ, RZ, 0x3ff921fb ;  /* 0x3ff921fbff079424 */ /* 0x000fde00078e00ff */
[----:B------:R-:W-:-:S15]  /*18970*/  NOP ;  /* 0x0000000000007918 */ /* 0x000fde0000000000 */
[----:B------:R-:W-:-:S15]  /*18980*/  NOP ;  /* 0x0000000000007918 */ /* 0x000fde0000000000 */
[----:B------:R-:W-:-:S14]  /*18990*/  NOP ;  /* 0x0000000000007918 */ /* 0x000fdc0000000000 */
[----:B------:R-:W3:-:S15]  /*189a0*/  DSETP.NEU.AND P3, PT, R32, RZ, PT ;  /* 0x000000ff2000722a */ /* 0x000ede0003f6d000 */
[----:B------:R-:W-:-:S15]  /*189b0*/  NOP ;  /* 0x0000000000007918 */ /* 0x000fde0000000000 */
[----:B------:R-:W-:-:S15]  /*189c0*/  NOP ;  /* 0x0000000000007918 */ /* 0x000fde0000000000 */
[----:B------:R-:W-:-:S15]  /*189d0*/  NOP ;  /* 0x0000000000007918 */ /* 0x000fde0000000000 */
[----:B------:R-:W-:-:S04]  /*189e0*/  NOP ;  /* 0x0000000000007918 */ /* 0x000fc80000000000 */
[----:B------:R4:W0:Y:S02]  /*189f0*/  @!P1 DADD R2, R4, R6 ;  /* 0x0000000004029229 */ /* 0x0008240000000006 */
[----:B0--34-:R-:W-:Y:S05]  /*18a00*/  @!P3 BRA `(.L_x_889) ;  /* 0x000000000020b947 */ /* 0x019fea0003800000 */
[----:B------:R-:W-:Y:S02]  /*18a10*/  IMAD.MOV.U32 R5, RZ, RZ, 0x7f3321d2 ;  /* 0x7f3321d2ff057424 */ /* 0x000fe400078e00ff */
[----:B------:R-:W-:-:S03]  /*18a20*/  IMAD.MOV.U32 R7, RZ, RZ, 0x4002d97c ;  /* 0x4002d97cff077424 */ /* 0x000fc600078e00ff */
[----:B------:R-:W-:Y:S02]  /*18a30*/  FSEL R5, R5, 3.37028055040000000000e+12, !P0 ;  /* 0x54442d1805057808 */ /* 0x000fe40004000000 */
[----:B------:R-:W-:Y:S01]  /*18a40*/  FSEL R7, R7, 1.8213495016098022461, !P0 ;  /* 0x3fe921fb07077808 */ /* 0x000fe20004000000 */
[----:B------:R-:W0:Y:S02]  /*18a50*/  DSETP.NEU.AND P0, PT, |R16|, |R18|, PT ;  /* 0x400000121000722a */ /* 0x000e240003f0d200 */
[----:B0-----:R-:W-:Y:S02]  /*18a60*/  FSEL R2, R5, R2, !P0 ;  /* 0x0000000205027208 */ /* 0x001fe40004000000 */
[----:B------:R-:W-:Y:S01]  /*18a70*/  FSEL R3, R7, R3, !P0 ;  /* 0x0000000307037208 */ /* 0x000fe20004000000 */
[----:B------:R-:W-:Y:S06]  /*18a80*/  BRA `(.L_x_890) ;  /* 0x0000000000087947 */ /* 0x000fec0003800000 */
.L_x_889:
[----:B------:R-:W-:Y:S02]  /*18a90*/  FSEL R2, RZ, 3.37028055040000000000e+12, P0 ;  /* 0x54442d18ff027808 */ /* 0x000fe40000000000 */
[----:B------:R-:W-:-:S07]  /*18aa0*/  FSEL R3, RZ, 2.1426990032196044922, P0 ;  /* 0x400921fbff037808 */ /* 0x000fce0000000000 */
.L_x_890:
[----:B------:R-:W-:Y:S05]  /*18ab0*/  BSYNC.RECONVERGENT B0 ;  /* 0x0000000000007941 */ /* 0x000fea0003800200 */
.L_x_888:
[----:B------:R0:W3:Y:S02]  /*18ac0*/  DADD R16, |R16|, |R18| ;  /* 0x0000000010107229 */ /* 0x0000e40000000612 */
[----:B0-----:R-:W-:-:S15]  /*18ad0*/  LOP3.LUT R19, R3, 0x80000000, R19, 0xb8, !PT ;  /* 0x8000000003137812 */ /* 0x001fde00078eb813 */
[----:B------:R-:W-:-:S15]  /*18ae0*/  NOP ;  /* 0x0000000000007918 */ /* 0x000fde0000000000 */
[----:B------:R-:W-:-:S15]  /*18af0*/  NOP ;  /* 0x0000000000007918 */ /* 0x000fde0000000000 */
[----:B------:R-:W-:-:S15]  /*18b00*/  NOP ;  /* 0x0000000000007918 */ /* 0x000fde0000000000 */
[----:B------:R-:W-:-:S02]  /*18b10*/  NOP ;  /* 0x0000000000007918 */ /* 0x000fc40000000000 */
[----:B---3--:R-:W0:Y:S02]  /*18b20*/  DSETP.NAN.AND P0, PT, R16, R16, PT ;  /* 0x000000101000722a */ /* 0x008e240003f08000 */
[----:B0-----:R-:W-:Y:S02]  /*18b30*/  FSEL R2, R16, R2, P0 ;  /* 0x0000000210027208 */ /* 0x001fe40000000000 */
[----:B------:R-:W-:-:S15]  /*18b40*/  FSEL R3, R17, R19, P0 ;  /* 0x0000001311037208 */ /* 0x000fde0000000000 */
[----:B------:R-:W-:-:S15]  /*18b50*/  NOP ;  /* 0x0000000000007918 */ /* 0x000fde0000000000 */
[----:B------:R-:W-:-:S15]  /*18b60*/  NOP ;  /* 0x0000000000007918 */ /* 0x000fde0000000000 */
[----:B------:R-:W-:-:S15]  /*18b70*/  NOP ;  /* 0x0000000000007918 */ /* 0x000fde0000000000 */
[----:B-1----:R-:W0:Y:S02]  /*18b80*/  DMUL R8, R8, 0.5 ;  /* 0x3fe0000008087828 */ /* 0x002e240000000000 */
[----:B0-----:R-:W-:Y:S05]  /*18b90*/  BRA `(.L_x_891) ;  /* 0x000000e800287947 */ /* 0x001fea0003800000 */
.L_x_880:
        /* <DEDUP_REMOVED lines=14> */
[----:B------:R-:W-:Y:S01]  /*18c80*/  IMAD.MOV.U32 R5, RZ, RZ, R3 ;  /* 0x000000ffff057224 */ /* 0x000fe200078e0003 */
[----:B------:R-:W-:Y:S01]  /*18c90*/  BSSY.RECONVERGENT B0, `(.L_x_893) ;  /* 0x00000ec000007945 */ /* 0x000fe20003800200 */
[----:B------:R-:W0:Y:S01]  /*18ca0*/  MUFU.RCP64H R3, R33 ;  /* 0x0000002100037308 */ /* 0x000e220000001800 */
[----:B------:R-:W-:Y:S01]  /*18cb0*/  IMAD.MOV.U32 R4, RZ, RZ, R2 ;  /* 0x000000ffff047224 */ /* 0x000fe200078e0002 */
[----:B------:R-:W-:Y:S01]  /*18cc0*/  FSETP.GEU.AND P5, PT, |R11|, 6.5827683646048100446e-37, PT ;  /* 0x036000000b00780b */ /* 0x000fe20003fae200 */
[----:B------:R-:W-:Y:S01]  /*18cd0*/  IMAD.MOV.U32 R2, RZ, RZ, 0x1 ;  /* 0x00000001ff027424 */ /* 0x000fe200078e00ff */
[----:B------:R-:W-:Y:S01]  /*18ce0*/  ISETP.GT.AND P0, PT, R5, 0xfffff, PT ;  /* 0x000fffff0500780c */ /* 0x000fe20003f04270 */
[----:B------:R-:W-:Y:S02]  /*18cf0*/  IMAD.MOV.U32 R0, RZ, RZ, R5 ;  /* 0x000000ffff007224 */ /* 0x000fe400078e0005 */
[----:B------:R-:W-:-:S10]  /*18d00*/  IMAD.MOV.U32 R12, RZ, RZ, R4 ;  /* 0x000000ffff0c7224 */ /* 0x000fd400078e0004 */
[----:B------:R-:W1:Y:S02]  /*18d10*/  @!P0 DMUL R4, R4, 1.80143985094819840000e+16 ;  /* 0x4350000004048828 */ /* 0x000e640000000000 */
[----:B-1----:R-:W-:Y:S02]  /*18d20*/  @!P0 IMAD.MOV.U32 R0, RZ, RZ, R5 ;  /* 0x000000ffff008224 */ /* 0x002fe400078e0005 */
[----:B------:R-:W-:-:S15]  /*18d30*/  @!P0 IMAD.MOV.U32 R12, RZ, RZ, R4 ;  /* 0x000000ffff0c8224 */ /* 0x000fde00078e0004 */
        /* <DEDUP_REMOVED lines=38> */
[----:B0-----:R0:W1:Y:S02]  /*18fa0*/  DFMA R2, R2, R8, R6 ;  /* 0x000000080202722b */ /* 0x0010640000000006 */
[----:B0-----:R-:W-:Y:S02]  /*18fb0*/  VIADD R6, R0, 0xffffffff ;  /* 0xffffffff00067836 */ /* 0x001fe40000000000 */
[----:B-1----:R-:W-:-:S03]  /*18fc0*/  FFMA R9, RZ, R33, R3 ;  /* 0x00000021ff097223 */ /* 0x002fc60000000003 */
[----:B------:R-:W-:Y:S02]  /*18fd0*/  ISETP.GE.U32.AND P2, PT, R6, 0x7fefffff, PT ;  /* 0x7fefffff0600780c */ /* 0x000fe40003f46070 */
[----:B------:R-:W-:-:S11]  /*18fe0*/  FSETP.GT.AND P4, PT, |R9|, 1.469367938527859385e-39, PT ;  /* 0x001000000900780b */ /* 0x000fd60003f84200 */
[----:B------:R-:W-:Y:S01]  /*18ff0*/  @P2 IMAD.MOV.U32 R6, RZ, RZ, 0x0 ;  /* 0x00000000ff062424 */ /* 0x000fe200078e00ff */
[----:B------:R-:W-:Y:S01]  /*19000*/  @P2 LOP3.LUT P3, RZ, R5, 0x7fffffff, RZ, 0xc0, !PT ;  /* 0x7fffffff05ff2812 */ /* 0x000fe2000786c0ff */
[----:B------:R-:W-:-:S15]  /*19010*/  @P2 IMAD.MOV.U32 R7, RZ, RZ, 0x7ff00000 ;  /* 0x7ff00000ff072424 */ /* 0x000fde00078e00ff */
[----:B------:R-:W-:-:S15]  /*19020*/  NOP ;  /* 0x0000000000007918 */ /* 0x000fde0000000000 */
[----:B------:R-:W-:-:S12]  /*19030*/  NOP ;  /* 0x0000000000007918 */ /* 0x000fd80000000000 */
[----:B------:R-:W0:Y:S02]  /*19040*/  @P2 DFMA R6, R4, R6, +INF ;  /* 0x7ff000000406242b */ /* 0x000e240000000006 */
[----:B0-----:R-:W-:Y:S01]  /*19050*/  @P2 FSEL R9, R7, -QNAN , P3 ;  /* 0xfff0000007092808 */ /* 0x001fe20001800000 */
[----:B------:R-:W-:Y:S01]  /*19060*/  IMAD.MOV.U32 R7, RZ, RZ, -0x3ff ;  /* 0xfffffc01ff077424 */ /* 0x000fe200078e00ff */
[----:B------:R-:W-:Y:S01]  /*19070*/  @P2 FSEL R8, R6, RZ, P3 ;  /* 0x000000ff06082208 */ /* 0x000fe20001800000 */
[----:B------:R-:W-:Y:S01]  /*19080*/  @!P0 IMAD.MOV.U32 R7, RZ, RZ, -0x435 ;  /* 0xfffffbcbff078424 */ /* 0x000fe200078e00ff */
        /* <DEDUP_REMOVED lines=172> */
.L_x_894:
[----:B------:R-:W-:Y:S05]  /*19b50*/  BSYNC.RECONVERGENT B0 ;  /* 0x0000000000007941 */ /* 0x000fea0003800200 */
.L_x_893:
[----:B------:R-:W-:Y:S04]  /*19b60*/  BSSY.RECONVERGENT B2, `(.L_x_895) ;  /* 0x0000008000027945 */ /* 0x000fe80003800200 */
[----:B------:R-:W-:Y:S05]  /*19b70*/  @P4 BRA P5, `(.L_x_896) ;  /* 0x0000000000184947 */ /* 0x000fea0002800000 */
[----:B------:R-:W-:Y:S01]  /*19b80*/  IMAD.MOV.U32 R4, RZ, RZ, R10 ;  /* 0x000000ffff047224 */ /* 0x000fe200078e000a */
[----:B------:R-:W-:Y:S01]  /*19b90*/  MOV R0, 0x19be0 ;  /* 0x00019be000007802 */ /* 0x000fe20000000f00 */
[----:B------:R-:W-:Y:S02]  /*19ba0*/  IMAD.MOV.U32 R5, RZ, RZ, R11 ;  /* 0x000000ffff057224 */ /* 0x000fe400078e000b */
[----:B------:R-:W-:Y:S02]  /*19bb0*/  IMAD.MOV.U32 R2, RZ, RZ, R32 ;  /* 0x000000ffff027224 */ /* 0x000fe400078e0020 */
[----:B------:R-:W-:-:S07]  /*19bc0*/  IMAD.MOV.U32 R3, RZ, RZ, R33 ;  /* 0x000000ffff037224 */ /* 0x000fce00078e0021 */
[----:B012---:R-:W-:Y:S05]  /*19bd0*/  CALL.REL.NOINC `($__internal_63_$__cuda_sm20_div_rn_f64_full) ;  /* 0x0000094c00a47944 */ /* 0x007fea0003c00000 */
.L_x_896:
[----:B------:R-:W-:Y:S05]  /*19be0*/  BSYNC.RECONVERGENT B2 ;  /* 0x0000000000027941 */ /* 0x000fea0003800200 */
.L_x_895:
        /* <DEDUP_REMOVED lines=176> */
.L_x_898:
[----:B------:R-:W-:Y:S02]  /*1a6f0*/  FSEL R2, RZ, 3.37028055040000000000e+12, P0 ;  /* 0x54442d18ff027808 */ /* 0x000fe40000000000 */
[----:B------:R-:W-:-:S07]  /*1a700*/  FSEL R3, RZ, 2.1426990032196044922, P0 ;  /* 0x400921fbff037808 */ /* 0x000fce0000000000 */
.L_x_899:
[----:B------:R-:W-:Y:S05]  /*1a710*/  BSYNC.RECONVERGENT B0 ;  /* 0x0000000000007941 */ /* 0x000fea0003800200 */
.L_x_897:
        /* <DEDUP_REMOVED lines=14> */
.L_x_892:
        /* <DEDUP_REMOVED lines=54> */
[----:B------:R-:W3:-:S15]  /*1ab60*/  DADD R8, R8, -R12 ;  /* 0x0000000008087229 */ /* 0x000ede000000080c */
[----:B------:R-:W-:-:S15]  /*1ab70*/  NOP ;  /* 0x0000000000007918 */ /* 0x000fde0000000000 */
[----:B------:R-:W-:-:S15]  /*1ab80*/  NOP ;  /* 0x0000000000007918 */ /* 0x000fde0000000000 */
[----:B------:R-:W-:-:S15]  /*1ab90*/  NOP ;  /* 0x0000000000007918 */ /* 0x000fde0000000000 */
[----:B------:R-:W-:-:S04]  /*1aba0*/  NOP ;  /* 0x0000000000007918 */ /* 0x000fc80000000000 */
[----:B------:R-:W4:-:S15]  /*1abb0*/  DADD R2, R2, R2 ;  /* 0x0000000002027229 */ /* 0x000f1e0000000002 */
        /* <DEDUP_REMOVED lines=19> */
[----:B0-----:R0:W0:-:S15]  /*1acf0*/  DMUL R14, R6, R14 ;  /* 0x0000000e060e7228 */ /* 0x00101e0000000000 */
[----:B------:R-:W-:-:S15]  /*1ad00*/  NOP ;  /* 0x0000000000007918 */ /* 0x000fde0000000000 */
[----:B------:R-:W-:-:S15]  /*1ad10*/  NOP ;  /* 0x0000000000007918 */ /* 0x000fde0000000000 */
[----:B------:R-:W-:-:S15]  /*1ad20*/  NOP ;  /* 0x0000000000007918 */ /* 0x000fde0000000000 */
[----:B------:R-:W-:-:S04]  /*1ad30*/  NOP ;  /* 0x0000000000007918 */ /* 0x000fc80000000000 */
[----:B---3--:R3:W0:-:S15]  /*1ad40*/  DMUL R46, R8, R46 ;  /* 0x0000002e082e7228 */ /* 0x00861e0000000000 */
[----:B------:R-:W-:-:S15]  /*1ad50*/  NOP ;  /* 0x0000000000007918 */ /* 0x000fde0000000000 */
[----:B------:R-:W-:-:S15]  /*1ad60*/  NOP ;  /* 0x0000000000007918 */ /* 0x000fde0000000000 */
[----:B------:R-:W-:-:S15]  /*1ad70*/  NOP ;  /* 0x0000000000007918 */ /* 0x000fde0000000000 */
[----:B------:R-:W-:-:S04]  /*1ad80*/  NOP ;  /* 0x0000000000007918 */ /* 0x000fc80000000000 */
[----:B----4-:R3:W4:-:S15]  /*1ad90*/  DMUL R12, R6, R2 ;  /* 0x00000002060c7228 */ /* 0x01071e0000000000 */
        /* <DEDUP_REMOVED lines=9> */
[----:B-1----:R3:W1:-:S15]  /*1ae30*/  DMUL R44, R8, R44 ;  /* 0x0000002c082c7228 */ /* 0x00265e0000000000 */
[----:B------:R-:W-:-:S15]  /*1ae40*/  NOP ;  /* 0x0000000000007918 */ /* 0x000fde0000000000 */
[----:B------:R-:W-:-:S15]  /*1ae50*/  NOP ;  /* 0x0000000000007918 */ /* 0x000fde0000000000 */
[----:B------:R-:W-:-:S15]  /*1ae60*/  NOP ;  /* 0x0000000000007918 */ /* 0x000fde0000000000 */
[----:B------:R-:W-:-:S04]  /*1ae70*/  NOP ;  /* 0x0000000000007918 */ /* 0x000fc80000000000 */
[----:B-1--4-:R3:W0:Y:S02]  /*1ae80*/  DMUL R36, R8, R8 ;  /* 0x0000000808247228 */ /* 0x0126240000000000 */
.L_x_901:
[----:B------:R-:W0:Y:S02]  /*1ae90*/  DSETP.GEU.AND P1, PT, R42, R4, PT ;  /* 0x000000042a00722a */ /* 0x000e240003f2e000 */
[----:B0--3--:R-:W-:Y:S02]  /*1aea0*/  FSEL R6, R4, R42, P1 ;  /* 0x0000002a04067208 */ /* 0x009fe40000800000 */
        /* <DEDUP_REMOVED lines=134> */
.L_x_900:
        /* <DEDUP_REMOVED lines=257> */
.L_x_903:
        /* <DEDUP_REMOVED lines=53> */
.L_x_906:
[----:B------:R-:W-:Y:S05]  /*1ca70*/  BSYNC.RECONVERGENT B3 ;  /* 0x0000000000037941 */ /* 0x000fea0003800200 */
.L_x_905:
        /* <DEDUP_REMOVED lines=77> */
.L_x_904:
[----:B------:R-:W-:Y:S05]  /*1cf50*/  BSYNC.RECONVERGENT B2 ;  /* 0x0000000000027941 */ /* 0x000fea0003800200 */
.L_x_902:
        /* <DEDUP_REMOVED lines=64> */
[----:B-12---:R-:W-:Y:S05]  /*1d360*/  CALL.REL.NOINC `($__internal_63_$__cuda_sm20_div_rn_f64_full) ;  /* 0x0000091400c07944 */ /* 0x006fea0003c00000 */
.L_x_908:
[----:B------:R-:W-:Y:S05]  /*1d370*/  BSYNC.RECONVERGENT B2 ;  /* 0x0000000000027941 */ /* 0x000fea0003800200 */
.L_x_907:
[----:B------:R-:W-:Y:S01]  /*1d380*/  IMAD.MOV.U32 R6, RZ, RZ, -0x2449a4b7 ;  /* 0xdbb65b49ff067424 */ /* 0x000fe200078e00ff */
[----:B------:R-:W-:Y:S01]  /*1d390*/  UMOV UR12, 0x2a25ff7e ;  /* 0x2a25ff7e000c7882 */ /* 0x000fe20000000000 */
[----:B------:R-:W-:Y:S01]  /*1d3a0*/  IMAD.MOV.U32 R7, RZ, RZ, 0x3f2d3b63 ;  /* 0x3f2d3b63ff077424 */ /* 0x000fe200078e00ff */
[----:B------:R-:W-:Y:S01]  /*1d3b0*/  UMOV UR13, 0x3ef53e1d ;  /* 0x3ef53e1d000d7882 */ /* 0x000fe20000000000 */
[----:B------:R-:W0:Y:S01]  /*1d3c0*/  DMUL R4, R2, R2 ;  /* 0x0000000202047228 */ /* 0x000e220000000000 */
[----:B------:R-:W-:Y:S01]  /*1d3d0*/  ISETP.GE.AND P2, PT, R17, RZ, PT ;  /* 0x000000ff1100720c */ /* 0x000fe20003f46270 */
[----:B------:R-:W-:Y:S03]  /*1d3e0*/  BSSY.RECONVERGENT B0, `(.L_x_909) ;  /* 0x00000ac000007945 */ /* 0x000fe60003800200 */
        /* <DEDUP_REMOVED lines=133> */
[----:B0-----:R0:W3:Y:S02]  /*1dc40*/  DFMA R6, R6, R2, R2 ;  /* 0x000000020606722b */ /* 0x0010e40000000002 */
[----:B0-----:R-:W-:Y:S02]  /*1dc50*/  @P1 IMAD.MOV.U32 R2, RZ, RZ, 0x54442d18 ;  /* 0x54442d18ff021424 */ /* 0x001fe400078e00ff */
[----:B------:R-:W-:-:S15]  /*1dc60*/  @P1 IMAD.MOV.U32 R3, RZ, RZ, 0x400921fb ;  /* 0x400921fbff031424 */ /* 0x000fde00078e00ff */
[----:B------:R-:W-:-:S15]  /*1dc70*/  NOP ;  /* 0x0000000000007918 */ /* 0x000fde0000000000 */
[----:B------:R-:W-:-:S15]  /*1dc80*/  NOP ;  /* 0x0000000000007918 */ /* 0x000fde0000000000 */
[----:B------:R-:W-:-:S15]  /*1dc90*/  NOP ;  /* 0x0000000000007918 */ /* 0x000fde0000000000 */
[----:B---3--:R-:W0:Y:S02]  /*1dca0*/  @P1 DADD R2, -R6, R2 ;  /* 0x0000000006021229 */ /* 0x008e240000000102 */
[----:B0-----:R-:W-:Y:S02]  /*1dcb0*/  @P1 FSEL R2, R2, R6, !P0 ;  /* 0x0000000602021208 */ /* 0x001fe40004000000 */
[----:B------:R-:W-:Y:S02]  /*1dcc0*/  @P1 FSEL R3, R3, R7, !P0 ;  /* 0x0000000703031208 */ /* 0x000fe40004000000 */
[----:B------:R-:W-:-:S15]  /*1dcd0*/  @!P1 PLOP3.LUT P0, PT, P2, PT, PT, 0x80, 0x8 ;  /* 0x000000000008981c */ /* 0x000fde000170f070 */
[----:B------:R-:W-:-:S15]  /*1dce0*/  NOP ;  /* 0x0000000000007918 */ /* 0x000fde0000000000 */
[----:B------:R-:W-:-:S15]  /*1dcf0*/  NOP ;  /* 0x0000000000007918 */ /* 0x000fde0000000000 */
[----:B------:R-:W-:-:S13]  /*1dd00*/  NOP ;  /* 0x0000000000007918 */ /* 0x000fda0000000000 */
[----:B------:R-:W0:Y:S02]  /*1dd10*/  @!P1 DADD R4, -RZ, -R6 ;  /* 0x00000000ff049229 */ /* 0x000e240000000906 */
[----:B0-----:R-:W-:Y:S01]  /*1dd20*/  @!P1 FSEL R4, R6, R4, !P0 ;  /* 0x0000000406049208 */ /* 0x001fe20004000000 */
[----:B------:R-:W-:Y:S01]  /*1dd30*/  @!P1 IMAD.MOV.U32 R6, RZ, RZ, 0x54442d18 ;  /* 0x54442d18ff069424 */ /* 0x000fe200078e00ff */
[----:B------:R-:W-:Y:S01]  /*1dd40*/  @!P1 FSEL R5, R7, R5, !P0 ;  /* 0x0000000507059208 */ /* 0x000fe20004000000 */
[----:B------:R-:W-:-:S15]  /*1dd50*/  @!P1 IMAD.MOV.U32 R7, RZ, RZ, 0x3ff921fb ;  /* 0x3ff921fbff079424 */ /* 0x000fde00078e00ff */
[----:B------:R-:W-:-:S15]  /*1dd60*/  NOP ;  /* 0x0000000000007918 */ /* 0x000fde0000000000 */
[----:B------:R-:W-:-:S15]  /*1dd70*/  NOP ;  /* 0x0000000000007918 */ /* 0x000fde0000000000 */
[----:B------:R-:W-:-:S14]  /*1dd80*/  NOP ;  /* 0x0000000000007918 */ /* 0x000fdc0000000000 */
[----:B------:R-:W0:-:S15]  /*1dd90*/  DSETP.NEU.AND P3, PT, R8, RZ, PT ;  /* 0x000000ff0800722a */ /* 0x000e1e0003f6d000 */
[----:B------:R-:W-:-:S15]  /*1dda0*/  NOP ;  /* 0x0000000000007918 */ /* 0x000fde0000000000 */
[----:B------:R-:W-:-:S15]  /*1ddb0*/  NOP ;  /* 0x0000000000007918 */ /* 0x000fde0000000000 */
[----:B------:R-:W-:-:S15]  /*1ddc0*/  NOP ;  /* 0x0000000000007918 */ /* 0x000fde0000000000 */
[----:B------:R-:W-:-:S04]  /*1ddd0*/  NOP ;  /* 0x0000000000007918 */ /* 0x000fc80000000000 */
[----:B------:R3:W4:Y:S02]  /*1dde0*/  @!P1 DADD R2, R4, R6 ;  /* 0x0000000004029229 */ /* 0x0007240000000006 */
        /* <DEDUP_REMOVED lines=9> */
.L_x_910:
[----:B------:R-:W-:Y:S02]  /*1de80*/  FSEL R2, RZ, 3.37028055040000000000e+12, P0 ;  /* 0x54442d18ff027808 */ /* 0x000fe40000000000 */
[----:B------:R-:W-:-:S07]  /*1de90*/  FSEL R3, RZ, 2.1426990032196044922, P0 ;  /* 0x400921fbff037808 */ /* 0x000fce0000000000 */
.L_x_911:
[----:B------:R-:W-:Y:S05]  /*1dea0*/  BSYNC.RECONVERGENT B0 ;  /* 0x0000000000007941 */ /* 0x000fea0003800200 */
.L_x_909:
        /* <DEDUP_REMOVED lines=12> */
[----:B-1----:R0:W3:Y:S02]  /*1df70*/  DMUL R8, R32, 0.5 ;  /* 0x3fe0000020087828 */ /* 0x0020e40000000000 */
[----:B0--3--:R-:W-:Y:S05]  /*1df80*/  BRA `(.L_x_891) ;  /* 0x00000094002c7947 */ /* 0x009fea0003800000 */
.L_x_879:
[----:B------:R-:W0:Y:S01]  /*1df90*/  MUFU.RCP64H R5, R33 ;  /* 0x0000002100057308 */ /* 0x000e220000001800 */
[----:B------:R-:W-:Y:S01]  /*1dfa0*/  IMAD.MOV.U32 R4, RZ, RZ, 0x1 ;  /* 0x00000001ff047424 */ /* 0x000fe200078e00ff */
[----:B------:R-:W-:Y:S01]  /*1dfb0*/  ISETP.LT.U32.AND P0, PT, R2, R6, PT ;  /* 0x000000060200720c */ /* 0x000fe20003f01070 */
[----:B------:R-:W-:Y:S01]  /*1dfc0*/  UMOV UR13, 0x7fefffff ;  /* 0x7fefffff000d7882 */ /* 0x000fe20000000000 */
[----:B------:R-:W-:Y:S01]  /*1dfd0*/  UMOV UR12, 0xffffffff ;  /* 0xffffffff000c7882 */ /* 0x000fe20000000000 */
[----:B------:R-:W-:Y:S01]  /*1dfe0*/  UMOV UR16, UR13 ;  /* 0x0000000d00107c82 */ /* 0x000fe20008000000 */
[----:B------:R-:W-:Y:S01]  /*1dff0*/  ISETP.LT.U32.AND.EX P0, PT, R3, R7, PT, P0 ;  /* 0x000000070300720c */ /* 0x000fe20003f01100 */
[----:B------:R-:W-:Y:S01]  /*1e000*/  IMAD.MOV.U32 R36, RZ, RZ, 0x0 ;  /* 0x00000000ff247424 */ /* 0x000fe200078e00ff */
[----:B------:R-:W-:Y:S01]  /*1e010*/  BSSY.RECONVERGENT B0, `(.L_x_912) ;  /* 0x000013d000007945 */ /* 0x000fe20003800200 */
[----:B------:R-:W-:Y:S01]  /*1e020*/  IMAD.MOV.U32 R37, RZ, RZ, 0x3fd80000 ;  /* 0x3fd80000ff257424 */ /* 0x000fe200078e00ff */
[----:B------:R-:W-:Y:S01]  /*1e030*/  FSETP.GEU.AND P5, PT, |R11|, 6.5827683646048100446e-37, PT ;  /* 0x036000000b00780b */ /* 0x000fe20003fae200 */
        /* <DEDUP_REMOVED lines=10> */
[----:B0-----:R0:W1:Y:S02]  /*1e0e0*/  DFMA R12, R4, R8, R4 ;  /* 0x00000008040c722b */ /* 0x0010640000000004 */
[----:B0-----:R-:W-:Y:S02]  /*1e0f0*/  SEL R4, R2, R6, P0 ;  /* 0x0000000602047207 */ /* 0x001fe40000000000 */
[----:B------:R-:W-:Y:S02]  /*1e100*/  SEL R5, R3, R7, P0 ;  /* 0x0000000703057207 */ /* 0x000fe40000000000 */
[----:B------:R-:W-:-:S04]  /*1e110*/  ISETP.GT.U32.AND P0, PT, R6, R2, PT ;  /* 0x000000020600720c */ /* 0x000fc80003f04070 */
[----:B------:R-:W-:-:S04]  /*1e120*/  ISETP.GT.U32.AND.EX P0, PT, R7, R3, PT, P0 ;  /* 0x000000030700720c */ /* 0x000fc80003f04100 */
[----:B------:R-:W-:Y:S02]  /*1e130*/  SEL R7, R7, R3, P0 ;  /* 0x0000000307077207 */ /* 0x000fe40000000000 */
[----:B------:R-:W-:Y:S01]  /*1e140*/  SEL R6, R6, R2, P0 ;  /* 0x0000000206067207 */ /* 0x000fe20000000000 */
[----:B------:R-:W-:Y:S01]  /*1e150*/  IMAD.MOV.U32 R2, RZ, RZ, RZ ;  /* 0x000000ffff027224 */ /* 0x000fe200078e00ff */
[----:B------:R-:W-:-:S04]  /*1e160*/  LOP3.LUT R0, R7, 0xffc00000, RZ, 0xc0, !PT ;  /* 0xffc0000007007812 */ /* 0x000fc800078ec0ff */
[----:B------:R-:W-:-:S15]  /*1e170*/  LOP3.LUT R3, R0, 0x7fd00000, RZ, 0x3c, !PT ;  /* 0x7fd0000000037812 */ /* 0x000fde00078e3cff */
[----:B------:R-:W-:-:S15]  /*1e180*/  NOP ;  /* 0x0000000000007918 */ /* 0x000fde0000000000 */
[----:B------:R-:W-:-:S12]  /*1e190*/  NOP ;  /* 0x0000000000007918 */ /* 0x000fd80000000000 */
        /* <DEDUP_REMOVED lines=10> */
[----:B-1----:R-:W0:-:S15]  /*1e240*/  DFMA R14, -R32, R12, 1 ;  /* 0x3ff00000200e742b */ /* 0x002e1e000000010c */
        /* <DEDUP_REMOVED lines=9> */
[----:B------:R-:W1:-:S15]  /*1e2e0*/  DMUL R2, R2, R2 ;  /* 0x0000000202027228 */ /* 0x000e5e0000000000 */
        /* <DEDUP_REMOVED lines=9> */
[----:B-1----:R-:W-:-:S15]  /*1e380*/  DFMA R8, R8, R8, R2 ;  /* 0x000000080808722b */ /* 0x002fde0000000002 */
        /* <DEDUP_REMOVED lines=9> */
[----:B0-----:R0:W-:Y:S02]  /*1e420*/  DFMA R2, R14, R2, R12 ;  /* 0x000000020e02722b */ /* 0x0011e4000000000c */
[----:B0-----:R-:W-:Y:S02]  /*1e430*/  IMAD.MOV.U32 R12, RZ, RZ, R9 ;  /* 0x000000ffff0c7224 */ /* 0x001fe400078e0009 */
[----:B------:R-:W-:-:S15]  /*1e440*/  IMAD.U32 R14, RZ, RZ, UR16 ;  /* 0x00000010ff0e7e24 */ /* 0x000fde000f8e00ff */
[----:B------:R-:W-:-:S15]  /*1e450*/  NOP ;  /* 0x0000000000007918 */ /* 0x000fde0000000000 */
[----:B------:R-:W-:-:S15]  /*1e460*/  NOP ;  /* 0x0000000000007918 */ /* 0x000fde0000000000 */
[----:B------:R-:W-:-:S15]  /*1e470*/  NOP ;  /* 0x0000000000007918 */ /* 0x000fde0000000000 */
[----:B------:R-:W0:Y:S02]  /*1e480*/  DSETP.MIN.AND P0, P3, R8, UR12, PT ;  /* 0x0000000c08007e2a */ /* 0x000e24000bb00000 */
[----:B0-----:R-:W-:Y:S01]  /*1e490*/  FSEL R13, R12, UR16, P0 ;  /* 0x000000100c0d7c08 */ /* 0x001fe20008000000 */
[----:B------:R-:W-:Y:S01]  /*1e4a0*/  IMAD.MOV.U32 R12, RZ, RZ, R8 ;  /* 0x000000ffff0c7224 */ /* 0x000fe200078e0008 */
[----:B------:R-:W-:Y:S01]  /*1e4b0*/  @P3 LOP3.LUT R13, R14, 0x80000, RZ, 0xfc, !PT ;  /* 0x000800000e0d3812 */ /* 0x000fe200078efcff */
[----:B------:R-:W-:Y:S01]  /*1e4c0*/  IMAD.MOV.U32 R14, RZ, RZ, RZ ;  /* 0x000000ffff0e7224 */ /* 0x000fe200078e00ff */
[----:B------:R-:W-:Y:S02]  /*1e4d0*/  ISETP.GE.U32.AND P3, PT, R5, 0x7ff00000, PT ;  /* 0x7ff000000500780c */ /* 0x000fe40003f66070 */
[----:B------:R-:W0:Y:S01]  /*1e4e0*/  MUFU.RSQ64H R15, R13 ;  /* 0x0000000d000f7308 */ /* 0x000e220000001c00 */
[----:B------:R-:W-:-:S15]  /*1e4f0*/  SEL R12, R12, UR12, P0 ;  /* 0x0000000c0c0c7c07 */ /* 0x000fde0008000000 */
[----:B------:R-:W-:-:S15]  /*1e500*/  NOP ;  /* 0x0000000000007918 */ /* 0x000fde0000000000 */
[----:B------:R-:W-:-:S15]  /*1e510*/  NOP ;  /* 0x0000000000007918 */ /* 0x000fde0000000000 */
[----:B------:R-:W-:-:S10]  /*1e520*/  NOP ;  /* 0x0000000000007918 */ /* 0x000fd40000000000 */
        /* <DEDUP_REMOVED lines=50> */
[----:B------:R-:W-:Y:S01]  /*1e850*/  ISETP.GE.U32.AND P2, PT, R0, 0x7fefffff, PT ;  /* 0x7fefffff0000780c */ /* 0x000fe20003f46070 */
[----:B------:R-:W-:-:S05]  /*1e860*/  FFMA R0, RZ, R33, R3 ;  /* 0x00000021ff007223 */ /* 0x000fca0000000003 */
[----:B------:R-:W-:Y:S01]  /*1e870*/  FSETP.GT.AND P4, PT, |R0|, 1.469367938527859385e-39, PT ;  /* 0x001000000000780b */ /* 0x000fe20003f84200 */
[----:B------:R-:W-:Y:S02]  /*1e880*/  IMAD.MOV.U32 R0, RZ, RZ, -0x3ff ;  /* 0xfffffc01ff007424 */ /* 0x000fe400078e00ff */
[----:B------:R-:W-:-:S04]  /*1e890*/  @!P0 IMAD.MOV.U32 R0, RZ, RZ, -0x435 ;  /* 0xfffffbcbff008424 */ /* 0x000fc800078e00ff */
        /* <DEDUP_REMOVED lines=180> */
.L_x_913:
[----:B------:R-:W-:Y:S05]  /*1f3e0*/  BSYNC.RECONVERGENT B0 ;  /* 0x0000000000007941 */ /* 0x000fea0003800200 */
.L_x_912:
        /* <DEDUP_REMOVED lines=8> */
.L_x_915:
[----:B------:R-:W-:Y:S05]  /*1f470*/  BSYNC.RECONVERGENT B2 ;  /* 0x0000000000027941 */ /* 0x000fea0003800200 */
.L_x_914:
        /* <DEDUP_REMOVED lines=176> */
.L_x_917:
[----:B------:R-:W-:Y:S02]  /*1ff80*/  FSEL R2, RZ, 3.37028055040000000000e+12, P0 ;  /* 0x54442d18ff027808 */ /* 0x000fe40000000000 */
[----:B------:R-:W-:-:S07]  /*1ff90*/  FSEL R3, RZ, 2.1426990032196044922, P0 ;  /* 0x400921fbff037808 */ /* 0x000fce0000000000 */
.L_x_918:
[----:B------:R-:W-:Y:S05]  /*1ffa0*/  BSYNC.RECONVERGENT B0 ;  /* 0x0000000000007941 */ /* 0x000fea0003800200 */
.L_x_916:
        /* <DEDUP_REMOVED lines=8> */
[----:B------:R-:W-:Y:S01]  /*20030*/  FSEL R3, R17, R19, P0 ;  /* 0x0000001311037208 */ /* 0x000fe20000000000 */
[----:B------:R-:W-:Y:S06]  /*20040*/  BRA `(.L_x_891) ;  /* 0x0000007000fc7947 */ /* 0x000fec0003800000 */
.L_x_878:
[----:B------:R-:W-:Y:S01]  /*20050*/  UMOV UR12, 0x6a3f9475 ;  /* 0x6a3f9475000c7882 */ /* 0x000fe20000000000 */
[----:B------:R-:W-:Y:S02]  /*20060*/  UMOV UR13, 0x20ca2fe7 ;  /* 0x20ca2fe7000d7882 */ /* 0x000fe40000000000 */
[----:B------:R-:W0:Y:S02]  /*20070*/  DSETP.GEU.AND P0, PT, R10, UR12, PT ;  /* 0x0000000c0a007e2a */ /* 0x000e24000bf0e000 */
[----:B0-----:R-:W-:Y:S05]  /*20080*/  @!P0 BRA `(.L_x_919) ;  /* 0x0000002000248947 */ /* 0x001fea0003800000 */
[----:B------:R-:W0:Y:S01]  /*20090*/  DMUL R8, R10, R10 ;  /* 0x0000000a0a087228 */ /* 0x000e220000000000 */
[----:B------:R-:W-:Y:S01]  /*200a0*/  BSSY.RECONVERGENT B2, `(.L_x_920) ;  /* 0x000014c000027945 */ /* 0x000fe20003800200 */
[C---:B0-----:R-:W-:Y:S02]  /*200b0*/  FSETP.GEU.FTZ.AND P1, PT, R9.reuse, 1.7916666269302368164, PT ;  /* 0x3fe555550900780b */ /* 0x041fe40003f3e000 */
[----:B------:R-:W-:-:S13]  /*200c0*/  FSETP.GT.FTZ.AND P0, PT, R9, -1.6999999284744262695, PT ;  /* 0xbfd999990900780b */ /* 0x000fda0003f14000 */
[----:B------:R-:W-:Y:S05]  /*200d0*/  @P0 BRA !P1, `(.L_x_921) ;  /* 0x0000000c00140947 */ /* 0x000fea0004800000 */
[----:B------:R-:W0:Y:S02]  /*200e0*/  DADD R2, R8, 1 ;  /* 0x3ff0000008027429 */ /* 0x000e240000000000 */
[----:B0-----:R-:W-:Y:S01]  /*200f0*/  ISETP.GT.AND P0, PT, R3, 0xfffff, PT ;  /* 0x000fffff0300780c */ /* 0x001fe20003f04270 */
[--C-:B------:R-:W-:Y:S02]  /*20100*/  IMAD.MOV.U32 R6, RZ, RZ, R2.reuse ;  /* 0x000000ffff067224 */ /* 0x100fe400078e0002 */
[--C-:B------:R-:W-:Y:S02]  /*20110*/  IMAD.MOV.U32 R7, RZ, RZ, R3.reuse ;  /* 0x000000ffff077224 */ /* 0x100fe400078e0003 */
        /* <DEDUP_REMOVED lines=15> */
[----:B------:R0:W1:Y:S02]  /*20210*/  @P1 DFMA R2, R6, R4, +INF ;  /* 0x7ff000000602142b */ /* 0x0000640000000004 */
[----:B0-----:R-:W-:Y:S01]  /*20220*/  IMAD.MOV.U32 R7, RZ, RZ, -0x3ff ;  /* 0xfffffc01ff077424 */ /* 0x001fe200078e00ff */
[----:B-1----:R-:W-:Y:S01]  /*20230*/  @P1 FSEL R4, R2, RZ, P2 ;  /* 0x000000ff02041208 */ /* 0x002fe20001000000 */
[----:B------:R-:W-:Y:S01]  /*20240*/  @!P0 IMAD.MOV.U32 R7, RZ, RZ, -0x435 ;  /* 0xfffffbcbff078424 */ /* 0x000fe200078e00ff */
        /* <DEDUP_REMOVED lines=174> */
.L_x_921:
        /* <DEDUP_REMOVED lines=53> */
.L_x_924:
[----:B------:R-:W-:Y:S05]  /*21080*/  BSYNC.RECONVERGENT B3 ;  /* 0x0000000000037941 */ /* 0x000fea0003800200 */
.L_x_923:
        /* <DEDUP_REMOVED lines=77> */
.L_x_922:
[----:B------:R-:W-:Y:S05]  /*21560*/  BSYNC.RECONVERGENT B2 ;  /* 0x0000000000027941 */ /* 0x000fea0003800200 */
.L_x_920:
[----:B------:R-:W-:Y:S01]  /*21570*/  IMAD.MOV.U32 R2, RZ, RZ, -0x2449a4b7 ;  /* 0xdbb65b49ff027424 */ /* 0x000fe200078e00ff */
[----:B------:R-:W-:Y:S01]  /*21580*/  UMOV UR12, 0x2a25ff7e ;  /* 0x2a25ff7e000c7882 */ /* 0x000fe20000000000 */
[----:B------:R-:W-:Y:S01]  /*21590*/  IMAD.MOV.U32 R3, RZ, RZ, 0x3f2d3b63 ;  /* 0x3f2d3b63ff037424 */ /* 0x000fe200078e00ff */
[----:B------:R-:W-:Y:S01]  /*215a0*/  UMOV UR13, 0x3ef53e1d ;  /* 0x3ef53e1d000d7882 */ /* 0x000fe20000000000 */
[----:B------:R-:W3:Y:S01]  /*215b0*/  DSETP.GEU.AND P2, PT, |R16|, |R18|, PT ;  /* 0x400000121000722a */ /* 0x000ee20003f4e200 */
[----:B------:R-:W-:Y:S01]  /*215c0*/  ISETP.GE.AND P1, PT, R17, RZ, PT ;  /* 0x000000ff1100720c */ /* 0x000fe20003f26270 */
[----:B------:R-:W-:-:S03]  /*215d0*/  IMAD.MOV.U32 R0, RZ, RZ, 0x7f3321d2 ;  /* 0x7f3321d2ff007424 */ /* 0x000fc600078e00ff */
[----:B---3--:R-:W-:-:S15]  /*215e0*/  @P2 PLOP3.LUT P0, PT, P1, PT, PT, 0x80, 0x8 ;  /* 0x000000000008281c */ /* 0x008fde0000f0f070 */
[----:B------:R-:W-:-:S15]  /*215f0*/  NOP ;  /* 0x0000000000007918 */ /* 0x000fde0000000000 */
[----:B------:R-:W-:-:S15]  /*21600*/  NOP ;  /* 0x0000000000007918 */ /* 0x000fde0000000000 */
[----:B------:R-:W-:-:S14]  /*21610*/  NOP ;  /* 0x0000000000007918 */ /* 0x000fdc0000000000 */
[----:B------:R-:W3:Y:S01]  /*21620*/  DFMA R2, R8, -UR12, R2 ;  /* 0x8000000c08027c2b */ /* 0x000ee20008000002 */
        /* <DEDUP_REMOVED lines=123> */
[----:B---3--:R0:W3:Y:S02]  /*21de0*/  DMUL R2, R8, R2 ;  /* 0x0000000208027228 */ /* 0x0080e40000000000 */
[----:B0-----:R-:W-:Y:S02]  /*21df0*/  @!P2 IMAD.MOV.U32 R8, RZ, RZ, 0x54442d18 ;  /* 0x54442d18ff08a424 */ /* 0x001fe400078e00ff */
[----:B------:R-:W-:-:S15]  /*21e00*/  @!P2 IMAD.MOV.U32 R9, RZ, RZ, 0x3ff921fb ;  /* 0x3ff921fbff09a424 */ /* 0x000fde00078e00ff */
[----:B------:R-:W-:-:S15]  /*21e10*/  NOP ;  /* 0x0000000000007918 */ /* 0x000fde0000000000 */
[----:B------:R-:W-:-:S15]  /*21e20*/  NOP ;  /* 0x0000000000007918 */ /* 0x000fde0000000000 */
[----:B------:R-:W-:-:S15]  /*21e30*/  NOP ;  /* 0x0000000000007918 */ /* 0x000fde0000000000 */
[----:B---3--:R0:W3:Y:S02]  /*21e40*/  DFMA R10, R10, R2, R10 ;  /* 0x000000020a0a722b */ /* 0x0080e4000000000a */
        /* <DEDUP_REMOVED lines=13> */
[----:B0-----:R-:W-:Y:S02]  /*21f20*/  @!P2 FSEL R6, R10, R6, !P0 ;  /* 0x000000060a06a208 */ /* 0x001fe40004000000 */
[----:B------:R-:W-:-:S15]  /*21f30*/  @!P2 FSEL R7, R11, R7, !P0 ;  /* 0x000000070b07a208 */ /* 0x000fde0004000000 */
[----:B------:R-:W-:-:S15]  /*21f40*/  NOP ;  /* 0x0000000000007918 */ /* 0x000fde0000000000 */
[----:B------:R-:W-:-:S15]  /*21f50*/  NOP ;  /* 0x0000000000007918 */ /* 0x000fde0000000000 */
[----:B------:R-:W-:-:S15]  /*21f60*/  NOP ;  /* 0x0000000000007918 */ /* 0x000fde0000000000 */
[----:B------:R0:W-:Y:S02]  /*21f70*/  @!P2 DADD R2, R6, R8 ;  /* 0x000000000602a229 */ /* 0x0001e40000000008 */
[----:B0-----:R-:W-:Y:S01]  /*21f80*/  IMAD.MOV.U32 R6, RZ, RZ, 0x4002d97c ;  /* 0x4002d97cff067424 */ /* 0x001fe200078e00ff */
[----:B------:R-:W-:-:S04]  /*21f90*/  FSEL R9, R0, 3.37028055040000000000e+12, !P0 ;  /* 0x54442d1800097808 */ /* 0x000fc80004000000 */
[----:B------:R-:W-:-:S15]  /*21fa0*/  FSEL R7, R6, 1.8213495016098022461, !P0 ;  /* 0x3fe921fb06077808 */ /* 0x000fde0004000000 */
[----:B------:R-:W-:-:S15]  /*21fb0*/  NOP ;  /* 0x0000000000007918 */ /* 0x000fde0000000000 */
[----:B------:R-:W-:-:S15]  /*21fc0*/  NOP ;  /* 0x0000000000007918 */ /* 0x000fde0000000000 */
[----:B------:R-:W-:-:S12]  /*21fd0*/  NOP ;  /* 0x0000000000007918 */ /* 0x000fd80000000000 */
[----:B------:R-:W0:Y:S02]  /*21fe0*/  DSETP.NEU.AND P3, PT, |R16|, |R18|, PT ;  /* 0x400000121000722a */ /* 0x000e240003f6d200 */
[----:B0-----:R-:W-:Y:S02]  /*21ff0*/  FSEL R7, R7, R3, !P3 ;  /* 0x0000000307077208 */ /* 0x001fe40005800000 */
[----:B------:R-:W-:-:S15]  /*22000*/  FSEL R3, R9, R2, !P3 ;  /* 0x0000000209037208 */ /* 0x000fde0005800000 */
[----:B------:R-:W-:-:S15]  /*22010*/  NOP ;  /* 0x0000000000007918 */ /* 0x000fde0000000000 */
[----:B------:R-:W-:-:S15]  /*22020*/  NOP ;  /* 0x0000000000007918 */ /* 0x000fde0000000000 */
[----:B------:R-:W-:-:S15]  /*22030*/  NOP ;  /* 0x0000000000007918 */ /* 0x000fde0000000000 */
        /* <DEDUP_REMOVED lines=12> */
[----:B-1----:R0:W1:Y:S02]  /*22100*/  DMUL R8, R4, 0.5 ;  /* 0x3fe0000004087828 */ /* 0x0020640000000000 */
[----:B01----:R-:W-:Y:S05]  /*22110*/  BRA `(.L_x_891) ;  /* 0x0000005000c87947 */ /* 0x003fea0003800000 */
.L_x_919:
[----:B------:R-:W-:Y:S01]  /*22120*/  IMAD.MOV.U32 R4, RZ, RZ, -0x2449a4b7 ;  /* 0xdbb65b49ff047424 */ /* 0x000fe200078e00ff */
[----:B------:R-:W-:Y:S01]  /*22130*/  UMOV UR12, 0x2a25ff7e ;  /* 0x2a25ff7e000c7882 */ /* 0x000fe20000000000 */
[----:B------:R-:W-:Y:S01]  /*22140*/  IMAD.MOV.U32 R5, RZ, RZ, 0x3f2d3b63 ;  /* 0x3f2d3b63ff057424 */ /* 0x000fe200078e00ff */
[----:B------:R-:W-:Y:S01]  /*22150*/  UMOV UR13, 0x3ef53e1d ;  /* 0x3ef53e1d000d7882 */ /* 0x000fe20000000000 */
[----:B------:R-:W0:Y:S01]  /*22160*/  DMUL R6, R10, R10 ;  /* 0x0000000a0a067228 */ /* 0x000e220000000000 */
[----:B------:R-:W-:Y:S01]  /*22170*/  ISETP.GE.AND P2, PT, R17, RZ, PT ;  /* 0x000000ff1100720c */ /* 0x000fe20003f46270 */
[----:B------:R-:W-:-:S03]  /*22180*/  IMAD.MOV.U32 R0, RZ, RZ, 0x7f3321d2 ;  /* 0x7f3321d2ff007424 */ /* 0x000fc600078e00ff */
        /* <DEDUP_REMOVED lines=134> */
[----:B0-----:R-:W-:Y:S02]  /*229f0*/  @P1 IMAD.MOV.U32 R4, RZ, RZ, 0x54442d18 ;  /* 0x54442d18ff041424 */ /* 0x001fe400078e00ff */
[----:B------:R-:W-:-:S15]  /*22a00*/  @P1 IMAD.MOV.U32 R5, RZ, RZ, 0x400921fb ;  /* 0x400921fbff051424 */ /* 0x000fde00078e00ff */
[----:B------:R-:W-:-:S15]  /*22a10*/  NOP ;  /* 0x0000000000007918 */ /* 0x000fde0000000000 */
[----:B------:R-:W-:-:S15]  /*22a20*/  NOP ;  /* 0x0000000000007918 */ /* 0x000fde0000000000 */
[----:B------:R-:W-:-:S15]  /*22a30*/  NOP ;  /* 0x0000000000007918 */ /* 0x000fde0000000000 */
[----:B-1----:R-:W0:Y:S02]  /*22a40*/  @P1 DADD R4, -R8, R4 ;  /* 0x0000000008041229 */ /* 0x002e240000000104 */
[----:B0-----:R-:W-:Y:S02]  /*22a50*/  @P1 FSEL R4, R4, R8, !P0 ;  /* 0x0000000804041208 */ /* 0x001fe40004000000 */
[----:B------:R-:W-:Y:S02]  /*22a60*/  @P1 FSEL R5, R5, R9, !P0 ;  /* 0x0000000905051208 */ /* 0x000fe40004000000 */
[----:B------:R-:W-:-:S04]  /*22a70*/  @!P1 PLOP3.LUT P0, PT, P2, PT, PT, 0x80, 0x8 ;  /* 0x000000000008981c */ /* 0x000fc8000170f070 */
[----:B------:R-:W-:-:S15]  /*22a80*/  FSEL R13, R0, 3.37028055040000000000e+12, !P0 ;  /* 0x54442d18000d7808 */ /* 0x000fde0004000000 */
[----:B------:R-:W-:-:S15]  /*22a90*/  NOP ;  /* 0x0000000000007918 */ /* 0x000fde0000000000 */
[----:B------:R-:W-:-:S15]  /*22aa0*/  NOP ;  /* 0x0000000000007918 */ /* 0x000fde0000000000 */
[----:B------:R-:W-:-:S09]  /*22ab0*/  NOP ;  /* 0x0000000000007918 */ /* 0x000fd20000000000 */
        /* <DEDUP_REMOVED lines=8> */
[----:B------:R0:W-:Y:S02]  /*22b40*/  @!P1 DADD R4, R6, R8 ;  /* 0x0000000006049229 */ /* 0x0001e40000000008 */
[----:B0-----:R-:W-:-:S05]  /*22b50*/  IMAD.MOV.U32 R6, RZ, RZ, 0x4002d97c ;  /* 0x4002d97cff067424 */ /* 0x001fca00078e00ff */
        /* <DEDUP_REMOVED lines=10> */
[----:B------:R0:W1:Y:S02]  /*22c00*/  DADD R2, |R16|, |R18| ;  /* 0x0000000010027229 */ /* 0x0000640000000612 */
[----:B0-----:R-:W-:-:S15]  /*22c10*/  LOP3.LUT R19, R7, 0x80000000, R19, 0xb8, !PT ;  /* 0x8000000007137812 */ /* 0x001fde00078eb813 */
[----:B------:R-:W-:-:S15]  /*22c20*/  NOP ;  /* 0x0000000000007918 */ /* 0x000fde0000000000 */
[----:B------:R-:W-:-:S15]  /*22c30*/  NOP ;  /* 0x0000000000007918 */ /* 0x000fde0000000000 */
[----:B------:R-:W-:-:S15]  /*22c40*/  NOP ;  /* 0x0000000000007918 */ /* 0x000fde0000000000 */
[----:B------:R-:W-:-:S02]  /*22c50*/  NOP ;  /* 0x0000000000007918 */ /* 0x000fc40000000000 */
[----:B------:R-:W-:-:S15]  /*22c60*/  DMUL R8, R10, 0.5 ;  /* 0x3fe000000a087828 */ /* 0x000fde0000000000 */
[----:B------:R-:W-:-:S15]  /*22c70*/  NOP ;  /* 0x0000000000007918 */ /* 0x000fde0000000000 */
[----:B------:R-:W-:-:S15]  /*22c80*/  NOP ;  /* 0x0000000000007918 */ /* 0x000fde0000000000 */
[----:B------:R-:W-:-:S15]  /*22c90*/  NOP ;  /* 0x0000000000007918 */ /* 0x000fde0000000000 */
[----:B------:R-:W-:-:S04]  /*22ca0*/  NOP ;  /* 0x0000000000007918 */ /* 0x000fc80000000000 */
[----:B-1----:R-:W0:Y:S02]  /*22cb0*/  DSETP.NAN.AND P1, PT, R2, R2, PT ;  /* 0x000000020200722a */ /* 0x002e240003f28000 */
[----:B0-----:R-:W-:Y:S02]  /*22cc0*/  FSEL R2, R2, R5, P1 ;  /* 0x0000000502027208 */ /* 0x001fe40000800000 */
[----:B------:R-:W-:-:S15]  /*22cd0*/  FSEL R3, R3, R19, P1 ;  /* 0x0000001303037208 */ /* 0x000fde0000800000 */
[----:B------:R-:W-:-:S15]  /*22ce0*/  NOP ;  /* 0x0000000000007918 */ /* 0x000fde0000000000 */
[----:B------:R-:W-:-:S15]  /*22cf0*/  NOP ;  /* 0x0000000000007918 */ /* 0x000fde0000000000 */
[----:B------:R-:W-:-:S15]  /*22d00*/  NOP ;  /* 0x0000000000007918 */ /* 0x000fde0000000000 */
[----:B------:R0:W1:Y:S02]  /*22d10*/  DMUL R8, R10, R8 ;  /* 0x000000080a087228 */ /* 0x0000640000000000 */
[----:B01----:R-:W-:Y:S05]  /*22d20*/  BRA `(.L_x_891) ;  /* 0x0000004400c47947 */ /* 0x003fea0003800000 */
.L_x_877:
        /* <DEDUP_REMOVED lines=50> */
[----:B--2---:R-:W-:Y:S05]  /*23050*/  CALL.REL.NOINC `($__internal_63_$__cuda_sm20_div_rn_f64_full) ;  /* 0x000008b800847944 */ /* 0x004fea0003c00000 */
[----:B------:R-:W-:Y:S02]  /*23060*/  IMAD.MOV.U32 R8, RZ, RZ, R2 ;  /* 0x000000ffff087224 */ /* 0x000fe400078e0002 */
[----:B------:R-:W-:-:S07]  /*23070*/  IMAD.MOV.U32 R9, RZ, RZ, R3 ;  /* 0x000000ffff097224 */ /* 0x000fce00078e0003 */
.L_x_926:
[----:B------:R-:W-:Y:S05]  /*23080*/  BSYNC.RECONVERGENT B2 ;  /* 0x0000000000027941 */ /* 0x000fea0003800200 */
.L_x_925:
        /* <DEDUP_REMOVED lines=51> */
.L_x_928:
[----:B------:R-:W-:Y:S05]  /*233c0*/  BSYNC.RECONVERGENT B2 ;  /* 0x0000000000027941 */ /* 0x000fea0003800200 */
.L_x_927:
[----:B------:R-:W0:Y:S01]  /*233d0*/  MUFU.RCP64H R5, R33 ;  /* 0x0000002100057308 */ /* 0x000e220000001800 */
[----:B------:R-:W-:Y:S01]  /*233e0*/  DADD R8, -RZ, |R8| ;  /* 0x00000000ff087229 */ /* 0x000fe20000000508 */
[----:B------:R-:W-:Y:S01]  /*233f0*/  IMAD.MOV.U32 R4, RZ, RZ, 0x1 ;  /* 0x00000001ff047424 */ /* 0x000fe200078e00ff */
[----:B------:R-:W-:Y:S01]  /*23400*/  UMOV UR13, 0x7fefffff ;  /* 0x7fefffff000d7882 */ /* 0x000fe20000000000 */
[----:B------:R-:W-:Y:S01]  /*23410*/  UMOV UR12, 0xffffffff ;  /* 0xffffffff000c7882 */ /* 0x000fe20000000000 */
[----:B------:R-:W-:Y:S01]  /*23420*/  UMOV UR16, UR13 ;  /* 0x0000000d00107c82 */ /* 0x000fe20008000000 */
[----:B------:R-:W-:Y:S01]  /*23430*/  IMAD.MOV.U32 R36, RZ, RZ, 0x0 ;  /* 0x00000000ff247424 */ /* 0x000fe200078e00ff */
[----:B------:R-:W-:Y:S01]  /*23440*/  BSSY.RECONVERGENT B0, `(.L_x_929) ;  /* 0x0000147000007945 */ /* 0x000fe20003800200 */
[----:B------:R-:W-:Y:S01]  /*23450*/  IMAD.MOV.U32 R37, RZ, RZ, 0x3fd80000 ;  /* 0x3fd80000ff257424 */ /* 0x000fe200078e00ff */
[----:B------:R-:W-:-:S15]  /*23460*/  FSETP.GEU.AND P4, PT, |R11|, 6.5827683646048100446e-37, PT ;  /* 0x036000000b00780b */ /* 0x000fde0003f8e200 */
[----:B------:R-:W-:-:S15]  /*23470*/  NOP ;  /* 0x0000000000007918 */ /* 0x000fde0000000000 */
[----:B------:R-:W-:-:S15]  /*23480*/  NOP ;  /* 0x0000000000007918 */ /* 0x000fde0000000000 */
[----:B------:R-:W-:-:S11]  /*23490*/  NOP ;  /* 0x0000000000007918 */ /* 0x000fd60000000000 */
[----:B------:R-:W1:Y:S02]  /*234a0*/  DADD R2, -RZ, |R2| ;  /* 0x00000000ff027229 */ /* 0x000e640000000502 */
[----:B-1----:R-:W-:-:S04]  /*234b0*/  ISETP.LT.U32.AND P0, PT, R2, R8, PT ;  /* 0x000000080200720c */ /* 0x002fc80003f01070 */
[----:B------:R-:W-:-:S15]  /*234c0*/  ISETP.LT.U32.AND.EX P0, PT, R3, R9, PT, P0 ;  /* 0x000000090300720c */ /* 0x000fde0003f01100 */
        /* <DEDUP_REMOVED lines=17> */
[----:B------:R-:W-:-:S15]  /*235e0*/  ISETP.GT.U32.AND.EX P0, PT, R9, R3, PT, P0 ;  /* 0x000000030900720c */ /* 0x000fde0003f04100 */
[----:B------:R-:W-:-:S15]  /*235f0*/  NOP ;  /* 0x0000000000007918 */ /* 0x000fde0000000000 */
[----:B------:R-:W-:-:S15]  /*23600*/  NOP ;  /* 0x0000000000007918 */ /* 0x000fde0000000000 */
[----:B------:R-:W-:-:S09]  /*23610*/  NOP ;  /* 0x0000000000007918 */ /* 0x000fd20000000000 */
[----:B-1----:R-:W0:-:S15]  /*23620*/  DFMA R12, -R32, R6, 1 ;  /* 0x3ff00000200c742b */ /* 0x002e1e0000000106 */
[----:B------:R-:W-:-:S15]  /*23630*/  NOP ;  /* 0x0000000000007918 */ /* 0x000fde0000000000 */
[----:B------:R-:W-:-:S15]  /*23640*/  NOP ;  /* 0x0000000000007918 */ /* 0x000fde0000000000 */
[----:B------:R-:W-:-:S15]  /*23650*/  NOP ;  /* 0x0000000000007918 */ /* 0x000fde0000000000 */
[----:B------:R-:W-:-:S04]  /*23660*/  NOP ;  /* 0x0000000000007918 */ /* 0x000fc80000000000 */
[----:B0-----:R0:W-:Y:S02]  /*23670*/  DFMA R14, R6, R12, R6 ;  /* 0x0000000c060e722b */ /* 0x0011e40000000006 */
[----:B0-----:R-:W-:Y:S02]  /*23680*/  SEL R7, R9, R3, P0 ;  /* 0x0000000309077207 */ /* 0x001fe40000000000 */
[----:B------:R-:W-:Y:S01]  /*23690*/  SEL R6, R8, R2, P0 ;  /* 0x0000000208067207 */ /* 0x000fe20000000000 */
[----:B------:R-:W-:Y:S01]  /*236a0*/  IMAD.MOV.U32 R2, RZ, RZ, RZ ;  /* 0x000000ffff027224 */ /* 0x000fe200078e00ff */
[----:B------:R-:W-:-:S04]  /*236b0*/  LOP3.LUT R0, R7, 0xffc00000, RZ, 0xc0, !PT ;  /* 0xffc0000007007812 */ /* 0x000fc800078ec0ff */
[----:B------:R-:W-:-:S15]  /*236c0*/  LOP3.LUT R3, R0, 0x7fd00000, RZ, 0x3c, !PT ;  /* 0x7fd0000000037812 */ /* 0x000fde00078e3cff */
[----:B------:R-:W-:-:S15]  /*236d0*/  NOP ;  /* 0x0000000000007918 */ /* 0x000fde0000000000 */
[----:B------:R-:W-:-:S15]  /*236e0*/  NOP ;  /* 0x0000000000007918 */ /* 0x000fde0000000000 */
[----:B------:R-:W-:-:S09]  /*236f0*/  NOP ;  /* 0x0000000000007918 */ /* 0x000fd20000000000 */
[----:B------:R-:W0:-:S15]  /*23700*/  DMUL R8, R2, R4 ;  /* 0x0000000402087228 */ /* 0x000e1e0000000000 */
        /* <DEDUP_REMOVED lines=25> */
[----:B------:R-:W0:-:S15]  /*238a0*/  DFMA R34, -R32, R2, R10 ;  /* 0x000000022022722b */ /* 0x000e1e000000010a */
[----:B------:R-:W-:-:S15]  /*238b0*/  NOP ;  /* 0x0000000000007918 */ /* 0x000fde0000000000 */
[----:B------:R-:W-:-:S15]  /*238c0*/  NOP ;  /* 0x0000000000007918 */ /* 0x000fde0000000000 */
[----:B------:R-:W-:-:S15]  /*238d0*/  NOP ;  /* 0x0000000000007918 */ /* 0x000fde0000000000 */
[----:B------:R-:W-:-:S04]  /*238e0*/  NOP ;  /* 0x0000000000007918 */ /* 0x000fc80000000000 */
[----:B0-----:R0:W-:Y:S02]  /*238f0*/  DFMA R2, R14, R34, R2 ;  /* 0x000000220e02722b */ /* 0x0011e40000000002 */
[----:B0-----:R-:W-:-:S15]  /*23900*/  IMAD.U32 R14, RZ, RZ, UR16 ;  /* 0x00000010ff0e7e24 */ /* 0x001fde000f8e00ff */
        /* <DEDUP_REMOVED lines=250> */
.L_x_930:
[----:B------:R-:W-:Y:S05]  /*248b0*/  BSYNC.RECONVERGENT B0 ;  /* 0x0000000000007941 */ /* 0x000fea0003800200 */
.L_x_929:
[----:B------:R-:W-:Y:S01]  /*248c0*/  BSSY.RECONVERGENT B2, `(.L_x_931) ;  /* 0x0000009000027945 */ /* 0x000fe20003800200 */
[----:B------:R3:W4:Y:S03]  /*248d0*/  DSETP.GEU.AND P1, PT, |R16|, |R18|, PT ;  /* 0x400000121000722a */ /* 0x0007260003f2e200 */
[----:B----4-:R-:W-:Y:S05]  /*248e0*/  @P3 BRA P4, `(.L_x_932) ;  /* 0x0000000000183947 */ /* 0x010fea0002000000 */
[----:B------:R-:W-:Y:S01]  /*248f0*/  IMAD.MOV.U32 R4, RZ, RZ, R10 ;  /* 0x000000ffff047224 */ /* 0x000fe200078e000a */
[----:B------:R-:W-:Y:S01]  /*24900*/  MOV R0, 0x24950 ;  /* 0x0002495000007802 */ /* 0x000fe20000000f00 */
[----:B------:R-:W-:Y:S02]  /*24910*/  IMAD.MOV.U32 R5, RZ, RZ, R11 ;  /* 0x000000ffff057224 */ /* 0x000fe400078e000b */
[----:B------:R-:W-:Y:S02]  /*24920*/  IMAD.MOV.U32 R2, RZ, RZ, R32 ;  /* 0x000000ffff027224 */ /* 0x000fe400078e0020 */
[----:B------:R-:W-:-:S07]  /*24930*/  IMAD.MOV.U32 R3, RZ, RZ, R33 ;  /* 0x000000ffff037224 */ /* 0x000fce00078e0021 */
[----:B0123--:R-:W-:Y:S05]  /*24940*/  CALL.REL.NOINC `($__internal_63_$__cuda_sm20_div_rn_f64_full) ;  /* 0x000008a000487944 */ /* 0x00ffea0003c00000 */
.L_x_932:
[----:B------:R-:W-:Y:S05]  /*24950*/  BSYNC.RECONVERGENT B2 ;  /* 0x0000000000027941 */ /* 0x000fea0003800200 */
.L_x_931:
[----:B------:R-:W-:Y:S01]  /*24960*/  IMAD.MOV.U32 R6, RZ, RZ, -0x2449a4b7 ;  /* 0xdbb65b49ff067424 */ /* 0x000fe200078e00ff */
[----:B------:R-:W-:Y:S01]  /*24970*/  UMOV UR12, 0x2a25ff7e ;  /* 0x2a25ff7e000c7882 */ /* 0x000fe20000000000 */
[----:B------:R-:W-:Y:S01]  /*24980*/  IMAD.MOV.U32 R7, RZ, RZ, 0x3f2d3b63 ;  /* 0x3f2d3b63ff077424 */ /* 0x000fe200078e00ff */
[----:B------:R-:W-:Y:S01]  /*24990*/  UMOV UR13, 0x3ef53e1d ;  /* 0x3ef53e1d000d7882 */ /* 0x000fe20000000000 */
[----:B------:R-:W4:Y:S01]  /*249a0*/  DMUL R4, R2, R2 ;  /* 0x0000000202047228 */ /* 0x000f220000000000 */
[----:B------:R-:W-:Y:S01]  /*249b0*/  ISETP.GE.AND P2, PT, R17, RZ, PT ;  /* 0x000000ff1100720c */ /* 0x000fe20003f46270 */
[----:B------:R-:W-:Y:S03]  /*249c0*/  BSSY.RECONVERGENT B0, `(.L_x_933) ;  /* 0x00000ac000007945 */ /* 0x000fe60003800200 */
[----:B------:R-:W-:-:S15]  /*249d0*/  @P1 PLOP3.LUT P0, PT, P2, PT, PT, 0x80, 0x8 ;  /* 0x000000000008181c */ /* 0x000fde000170f070 */
[----:B------:R-:W-:-:S15]  /*249e0*/  NOP ;  /* 0x0000000000007918 */ /* 0x000fde0000000000 */
[----:B------:R-:W-:-:S15]  /*249f0*/  NOP ;  /* 0x0000000000007918 */ /* 0x000fde0000000000 */
[----:B------:R-:W-:-:S14]  /*24a00*/  NOP ;  /* 0x0000000000007918 */ /* 0x000fdc0000000000 */
[----:B----4-:R-:W4:Y:S01]  /*24a10*/  DFMA R6, R4, -UR12, R6 ;  /* 0x8000000c04067c2b */ /* 0x010f220008000006 */
[----:B------:R-:W-:Y:S01]  /*24a20*/  UMOV UR12, 0x8dde082e ;  /* 0x8dde082e000c7882 */ /* 0x000fe20000000000 */
[----:B------:R-:W-:-:S15]  /*24a30*/  UMOV UR13, 0x3f531278 ;  /* 0x3f531278000d7882 */ /* 0x000fde0000000000 */
[----:B------:R-:W-:-:S15]  /*24a40*/  NOP ;  /* 0x0000000000007918 */ /* 0x000fde0000000000 */
[----:B------:R-:W-:-:S15]  /*24a50*/  NOP ;  /* 0x0000000000007918 */ /* 0x000fde0000000000 */
[----:B------:R-:W-:-:S15]  /*24a60*/  NOP ;  /* 0x0000000000007918 */ /* 0x000fde0000000000 */
[----:B------:R-:W-:-:S02]  /*24a70*/  NOP ;  /* 0x0000000000007918 */ /* 0x000fc40000000000 */
[----:B----4-:R-:W4:Y:S01]  /*24a80*/  DFMA R6, R4, R6, -UR12 ;  /* 0x8000000c04067e2b */ /* 0x010f220008000006 */
[----:B------:R-:W-:Y:S01]  /*24a90*/  UMOV UR12, 0xc8249315 ;  /* 0xc8249315000c7882 */ /* 0x000fe20000000000 */
[----:B------:R-:W-:-:S15]  /*24aa0*/  UMOV UR13, 0x3f6f9690 ;  /* 0x3f6f9690000d7882 */ /* 0x000fde0000000000 */
[----:B------:R-:W-:-:S15]  /*24ab0*/  NOP ;  /* 0x0000000000007918 */ /* 0x000fde0000000000 */
[----:B------:R-:W-:-:S15]  /*24ac0*/  NOP ;  /* 0x0000000000007918 */ /* 0x000fde0000000000 */
[----:B------:R-:W-:-:S15]  /*24ad0*/  NOP ;  /* 0x0000000000007918 */ /* 0x000fde0000000000 */
[----:B------:R-:W-:-:S02]  /*24ae0*/  NOP ;  /* 0x0000000000007918 */ /* 0x000fc40000000000 */
[----:B----4-:R-:W4:Y:S01]  /*24af0*/  DFMA R6, R4, R6, UR12 ;  /* 0x0000000c04067e2b */ /* 0x010f220008000006 */
        /* <DEDUP_REMOVED lines=104> */
[----:B----4-:R-:W4:-:S15]  /*25180*/  DFMA R6, R4, R6, -UR12 ;  /* 0x8000000c04067e2b */ /* 0x010f1e0008000006 */
[----:B------:R-:W-:-:S15]  /*25190*/  NOP ;  /* 0x0000000000007918 */ /* 0x000fde0000000000 */
[----:B------:R-:W-:-:S15]  /*251a0*/  NOP ;  /* 0x0000000000007918 */ /* 0x000fde0000000000 */
[----:B------:R-:W-:-:S15]  /*251b0*/  NOP ;  /* 0x0000000000007918 */ /* 0x000fde0000000000 */
[----:B------:R-:W-:-:S04]  /*251c0*/  NOP ;  /* 0x0000000000007918 */ /* 0x000fc80000000000 */
[----:B----4-:R-:W4:-:S15]  /*251d0*/  DMUL R6, R4, R6 ;  /* 0x0000000604067228 */ /* 0x010f1e0000000000 */
[----:B------:R-:W-:-:S15]  /*251e0*/  NOP ;  /* 0x0000000000007918 */ /* 0x000fde0000000000 */
[----:B------:R-:W-:-:S15]  /*251f0*/  NOP ;  /* 0x0000000000007918 */ /* 0x000fde0000000000 */
[----:B------:R-:W-:-:S15]  /*25200*/  NOP ;  /* 0x0000000000007918 */ /* 0x000fde0000000000 */
[----:B------:R-:W-:-:S04]  /*25210*/  NOP ;  /* 0x0000000000007918 */ /* 0x000fc80000000000 */
[----:B----4-:R4:W5:Y:S02]  /*25220*/  DFMA R6, R6, R2, R2 ;  /* 0x000000020606722b */ /* 0x0109640000000002 */
[----:B----4-:R-:W-:Y:S02]  /*25230*/  @P1 IMAD.MOV.U32 R2, RZ, RZ, 0x54442d18 ;  /* 0x54442d18ff021424 */ /* 0x010fe400078e00ff */
[----:B------:R-:W-:-:S15]  /*25240*/  @P1 IMAD.MOV.U32 R3, RZ, RZ, 0x400921fb ;  /* 0x400921fbff031424 */ /* 0x000fde00078e00ff */
[----:B------:R-:W-:-:S15]  /*25250*/  NOP ;  /* 0x0000000000007918 */ /* 0x000fde0000000000 */
[----:B------:R-:W-:-:S15]  /*25260*/  NOP ;  /* 0x0000000000007918 */ /* 0x000fde0000000000 */
[----:B------:R-:W-:-:S15]  /*25270*/  NOP ;  /* 0x0000000000007918 */ /* 0x000fde0000000000 */
[----:B-----5:R-:W4:Y:S02]  /*25280*/  @P1 DADD R2, -R6, R2 ;  /* 0x0000000006021229 */ /* 0x020f240000000102 */
[----:B----4-:R-:W-:Y:S02]  /*25290*/  @P1 FSEL R2, R2, R6, !P0 ;  /* 0x0000000602021208 */ /* 0x010fe40004000000 */
[----:B------:R-:W-:Y:S02]  /*252a0*/  @P1 FSEL R3, R3, R7, !P0 ;  /* 0x0000000703031208 */ /* 0x000fe40004000000 */
[----:B------:R-:W-:-:S15]  /*252b0*/  @!P1 PLOP3.LUT P0, PT, P2, PT, PT, 0x80, 0x8 ;  /* 0x000000000008981c */ /* 0x000fde000170f070 */
[----:B------:R-:W-:-:S15]  /*252c0*/  NOP ;  /* 0x0000000000007918 */ /* 0x000fde0000000000 */
[----:B------:R-:W-:-:S15]  /*252d0*/  NOP ;  /* 0x0000000000007918 */ /* 0x000fde0000000000 */
[----:B------:R-:W-:-:S13]  /*252e0*/  NOP ;  /* 0x0000000000007918 */ /* 0x000fda0000000000 */
[----:B------:R-:W4:Y:S02]  /*252f0*/  @!P1 DADD R4, -RZ, -R6 ;  /* 0x00000000ff049229 */ /* 0x000f240000000906 */
[----:B----4-:R-:W-:Y:S01]  /*25300*/  @!P1 FSEL R4, R6, R4, !P0 ;  /* 0x0000000406049208 */ /* 0x010fe20004000000 */
[----:B------:R-:W-:Y:S01]  /*25310*/  @!P1 IMAD.MOV.U32 R6, RZ, RZ, 0x54442d18 ;  /* 0x54442d18ff069424 */ /* 0x000fe200078e00ff */
[----:B------:R-:W-:Y:S01]  /*25320*/  @!P1 FSEL R5, R7, R5, !P0 ;  /* 0x0000000507059208 */ /* 0x000fe20004000000 */
[----:B------:R-:W-:-:S15]  /*25330*/  @!P1 IMAD.MOV.U32 R7, RZ, RZ, 0x3ff921fb ;  /* 0x3ff921fbff079424 */ /* 0x000fde00078e00ff */
[----:B------:R-:W-:-:S15]  /*25340*/  NOP ;  /* 0x0000000000007918 */ /* 0x000fde0000000000 */
[----:B------:R-:W-:-:S15]  /*25350*/  NOP ;  /* 0x0000000000007918 */ /* 0x000fde0000000000 */
[----:B------:R-:W-:-:S14]  /*25360*/  NOP ;  /* 0x0000000000007918 */ /* 0x000fdc0000000000 */
[----:B------:R-:W4:-:S15]  /*25370*/  DSETP.NEU.AND P3, PT, R32, RZ, PT ;  /* 0x000000ff2000722a */ /* 0x000f1e0003f6d000 */
[----:B------:R-:W-:-:S15]  /*25380*/  NOP ;  /* 0x0000000000007918 */ /* 0x000fde0000000000 */
[----:B------:R-:W-:-:S15]  /*25390*/  NOP ;  /* 0x0000000000007918 */ /* 0x000fde0000000000 */
[----:B------:R-:W-:-:S15]  /*253a0*/  NOP ;  /* 0x0000000000007918 */ /* 0x000fde0000000000 */
[----:B------:R-:W-:-:S04]  /*253b0*/  NOP ;  /* 0x0000000000007918 */ /* 0x000fc80000000000 */
[----:B------:R0:W0:Y:S02]  /*253c0*/  @!P1 DADD R2, R4, R6 ;  /* 0x0000000004029229 */ /* 0x0000240000000006 */
[----:B0---4-:R-:W-:Y:S05]  /*253d0*/  @!P3 BRA `(.L_x_934) ;  /* 0x000000000020b947 */ /* 0x011fea0003800000 */
        /* <DEDUP_REMOVED lines=8> */
.L_x_934:
[----:B------:R-:W-:Y:S02]  /*25460*/  FSEL R2, RZ, 3.37028055040000000000e+12, P0 ;  /* 0x54442d18ff027808 */ /* 0x000fe40000000000 */
[----:B------:R-:W-:-:S07]  /*25470*/  FSEL R3, RZ, 2.1426990032196044922, P0 ;  /* 0x400921fbff037808 */ /* 0x000fce0000000000 */
.L_x_935:
[----:B------:R-:W-:Y:S05]  /*25480*/  BSYNC.RECONVERGENT B0 ;  /* 0x0000000000007941 */ /* 0x000fea0003800200 */
.L_x_933:
[----:B---3--:R0:W3:Y:S02]  /*25490*/  DADD R16, |R16|, |R18| ;  /* 0x0000000010107229 */ /* 0x0080e40000000612 */
        /* <DEDUP_REMOVED lines=11> */
[----:B-1----:R-:W0:Y:S02]  /*25550*/  DADD R8, R8, 1 ;  /* 0x3ff0000008087429 */ /* 0x002e240000000000 */
[----:B0-----:R-:W-:Y:S05]  /*25560*/  BRA `(.L_x_891) ;  /* 0x0000001c00b47947 */ /* 0x001fea0003800000 */
.L_x_876:
[----:B------:R-:W-:Y:S01]  /*25570*/  DSETP.GT.AND P1, PT, |R18|, |R16|, PT ;  /* 0x400000101200722a */ /* 0x000fe20003f24200 */
[----:B------:R-:W-:-:S15]  /*25580*/  BSSY.RECONVERGENT B0, `(.L_x_936) ;  /* 0x0000128000007945 */ /* 0x000fde0003800200 */
[----:B------:R-:W-:-:S15]  /*25590*/  NOP ;  /* 0x0000000000007918 */ /* 0x000fde0000000000 */
[----:B------:R-:W-:-:S15]  /*255a0*/  NOP ;  /* 0x0000000000007918 */ /* 0x000fde0000000000 */
[----:B------:R-:W-:-:S15]  /*255b0*/  NOP ;  /* 0x0000000000007918 */ /* 0x000fde0000000000 */
[----:B------:R-:W-:-:S03]  /*255c0*/  NOP ;  /* 0x0000000000007918 */ /* 0x000fc60000000000 */
[----:B------:R-:W-:-:S15]  /*255d0*/  DADD R12, -RZ, |R18| ;  /* 0x00000000ff0c7229 */ /* 0x000fde0000000512 */
[----:B------:R-:W-:-:S15]  /*255e0*/  NOP ;  /* 0x0000000000007918 */ /* 0x000fde0000000000 */
[----:B------:R-:W-:-:S15]  /*255f0*/  NOP ;  /* 0x0000000000007918 */ /* 0x000fde0000000000 */
[----:B------:R-:W-:-:S15]  /*25600*/  NOP ;  /* 0x0000000000007918 */ /* 0x000fde0000000000 */
[----:B------:R-:W-:-:S04]  /*25610*/  NOP ;  /* 0x0000000000007918 */ /* 0x000fc80000000000 */
[----:B------:R-:W3:Y:S02]  /*25620*/  DADD R14, -RZ, |R16| ;  /* 0x00000000ff0e7229 */ /* 0x000ee40000000510 */
[----:B---3--:R-:W-:Y:S02]  /*25630*/  FSEL R11, R13, R15, P1 ;  /* 0x0000000f0d0b7208 */ /* 0x008fe40000800000 */
[----:B------:R-:W-:-:S15]  /*25640*/  FSEL R10, R12, R14, P1 ;  /* 0x0000000e0c0a7208 */ /* 0x000fde0000800000 */
[----:B------:R-:W-:-:S15]  /*25650*/  NOP ;  /* 0x0000000000007918 */ /* 0x000fde0000000000 */
[----:B------:R-:W-:-:S15]  /*25660*/  NOP ;  /* 0x0000000000007918 */ /* 0x000fde0000000000 */
[----:B------:R-:W-:-:S15]  /*25670*/  NOP ;  /* 0x0000000000007918 */ /* 0x000fde0000000000 */
[----:B------:R-:W3:-:S15]  /*25680*/  DSETP.GEU.AND P0, PT, |R18|, 1.4916681462400413487e-154, PT ;  /* 0x200000001200742a */ /* 0x000ede0003f0e200 */
[----:B------:R-:W-:-:S15]  /*25690*/  NOP ;  /* 0x0000000000007918 */ /* 0x000fde0000000000 */
[----:B------:R-:W-:-:S15]  /*256a0*/  NOP ;  /* 0x0000000000007918 */ /* 0x000fde0000000000 */
[----:B------:R-:W-:-:S15]  /*256b0*/  NOP ;  /* 0x0000000000007918 */ /* 0x000fde0000000000 */
[----:B------:R-:W-:-:S04]  /*256c0*/  NOP ;  /* 0x0000000000007918 */ /* 0x000fc80000000000 */
[----:B---3--:R-:W3:-:S15]  /*256d0*/  DSETP.LT.AND P0, PT, |R16|, 1.4916681462400413487e-154, !P0 ;  /* 0x200000001000742a */ /* 0x008ede0004701200 */
[----:B------:R-:W-:-:S15]  /*256e0*/  NOP ;  /* 0x0000000000007918 */ /* 0x000fde0000000000 */
[----:B------:R-:W-:-:S15]  /*256f0*/  NOP ;  /* 0x0000000000007918 */ /* 0x000fde0000000000 */
[----:B------:R-:W-:-:S15]  /*25700*/  NOP ;  /* 0x0000000000007918 */ /* 0x000fde0000000000 */
[----:B------:R-:W-:-:S04]  /*25710*/  NOP ;  /* 0x0000000000007918 */ /* 0x000fc80000000000 */
[----:B---3--:R-:W3:-:S15]  /*25720*/  @P0 DMUL R4, R18, 4 ;  /* 0x4010000012040828 */ /* 0x008ede0000000000 */
[----:B------:R-:W-:-:S15]  /*25730*/  NOP ;  /* 0x0000000000007918 */ /* 0x000fde0000000000 */
[----:B------:R-:W-:-:S15]  /*25740*/  NOP ;  /* 0x0000000000007918 */ /* 0x000fde0000000000 */
[----:B------:R-:W-:-:S15]  /*25750*/  NOP ;  /* 0x0000000000007918 */ /* 0x000fde0000000000 */
[----:B------:R-:W-:-:S04]  /*25760*/  NOP ;  /* 0x0000000000007918 */ /* 0x000fc80000000000 */
[----:B------:R-:W-:-:S15]  /*25770*/  @P0 DMUL R2, R16, 4 ;  /* 0x4010000010020828 */ /* 0x000fde0000000000 */
[----:B------:R-:W-:-:S15]  /*25780*/  NOP ;  /* 0x0000000000007918 */ /* 0x000fde0000000000 */
[----:B------:R-:W-:-:S15]  /*25790*/  NOP ;  /* 0x0000000000007918 */ /* 0x000fde0000000000 */
[----:B------:R-:W-:-:S15]  /*257a0*/  NOP ;  /* 0x0000000000007918 */ /* 0x000fde0000000000 */
[----:B------:R-:W-:-:S04]  /*257b0*/  NOP ;  /* 0x0000000000007918 */ /* 0x000fc80000000000 */
[----:B---3--:R-:W3:-:S15]  /*257c0*/  @P0 DMUL R4, R4, R4 ;  /* 0x0000000404040228 */ /* 0x008ede0000000000 */
[----:B------:R-:W-:-:S15]  /*257d0*/  NOP ;  /* 0x0000000000007918 */ /* 0x000fde0000000000 */
[----:B------:R-:W-:-:S15]  /*257e0*/  NOP ;  /* 0x0000000000007918 */ /* 0x000fde0000000000 */
[----:B------:R-:W-:-:S15]  /*257f0*/  NOP ;  /* 0x0000000000007918 */ /* 0x000fde0000000000 */
[----:B------:R-:W-:-:S04]  /*25800*/  NOP ;  /* 0x0000000000007918 */ /* 0x000fc80000000000 */
[----:B---3--:R3:W-:Y:S02]  /*25810*/  @P0 DFMA R4, R2, R2, R4 ;  /* 0x000000020204022b */ /* 0x0087e40000000004 */
[----:B---3--:R-:W3:Y:S01]  /*25820*/  MUFU.RCP64H R3, R11 ;  /* 0x0000000b00037308 */ /* 0x008ee20000001800 */
[----:B------:R-:W-:-:S15]  /*25830*/  IMAD.MOV.U32 R2, RZ, RZ, 0x1 ;  /* 0x00000001ff027424 */ /* 0x000fde00078e00ff */
[----:B------:R-:W-:-:S15]  /*25840*/  NOP ;  /* 0x0000000000007918 */ /* 0x000fde0000000000 */
[----:B------:R-:W-:-:S15]  /*25850*/  NOP ;  /* 0x0000000000007918 */ /* 0x000fde0000000000 */
[----:B------:R-:W-:-:S15]  /*25860*/  NOP ;  /* 0x0000000000007918 */ /* 0x000fde0000000000 */
[----:B------:R-:W-:-:S01]  /*25870*/  NOP ;  /* 0x0000000000007918 */ /* 0x000fc20000000000 */
[----:B------:R-:W4:-:S15]  /*25880*/  @!P0 DMUL R6, R18, R18 ;  /* 0x0000001212068228 */ /* 0x000f1e0000000000 */
[----:B------:R-:W-:-:S15]  /*25890*/  NOP ;  /* 0x0000000000007918 */ /* 0x000fde0000000000 */
[----:B------:R-:W-:-:S15]  /*258a0*/  NOP ;  /* 0x0000000000007918 */ /* 0x000fde0000000000 */
[----:B------:R-:W-:-:S15]  /*258b0*/  NOP ;  /* 0x0000000000007918 */ /* 0x000fde0000000000 */
[----:B------:R-:W-:-:S04]  /*258c0*/  NOP ;  /* 0x0000000000007918 */ /* 0x000fc80000000000 */
[----:B----4-:R-:W-:-:S15]  /*258d0*/  @!P0 DFMA R6, R16, R16, R6 ;  /* 0x000000101006822b */ /* 0x010fde0000000006 */
[----:B------:R-:W-:-:S15]  /*258e0*/  NOP ;  /* 0x0000000000007918 */ /* 0x000fde0000000000 */
[----:B------:R-:W-:-:S15]  /*258f0*/  NOP ;  /* 0x0000000000007918 */ /* 0x000fde0000000000 */
[----:B------:R-:W-:-:S15]  /*25900*/  NOP ;  /* 0x0000000000007918 */ /* 0x000fde0000000000 */
[----:B------:R-:W-:-:S04]  /*25910*/  NOP ;  /* 0x0000000000007918 */ /* 0x000fc80000000000 */
[----:B------:R-:W4:Y:S02]  /*25920*/  @P0 DMUL R6, R4, 0.0625 ;  /* 0x3fb0000004060828 */ /* 0x000f240000000000 */
[----:B----4-:R-:W-:Y:S01]  /*25930*/  ISETP.GT.AND P0, PT, R7, 0xfffff, PT ;  /* 0x000fffff0700780c */ /* 0x010fe20003f04270 */
[----:B------:R-:W-:Y:S01]  /*25940*/  IMAD.MOV.U32 R0, RZ, RZ, R7 ;  /* 0x000000ffff007224 */ /* 0x000fe200078e0007 */
[----:B------:R-:W-:Y:S01]  /*25950*/  FSEL R4, R14, R12, P1 ;  /* 0x0000000c0e047208 */ /* 0x000fe20000800000 */
[----:B01----:R-:W-:Y:S01]  /*25960*/  IMAD.MOV.U32 R32, RZ, RZ, R6 ;  /* 0x000000ffff207224 */ /* 0x003fe200078e0006 */
[----:B------:R-:W-:-:S04]  /*25970*/  FSEL R5, R15, R13, P1 ;  /* 0x0000000d0f057208 */ /* 0x000fc80000800000 */
[----:B------:R-:W-:-:S15]  /*25980*/  FSETP.GEU.AND P5, PT, |R5|, 6.5827683646048100446e-37, PT ;  /* 0x036000000500780b */ /* 0x000fde0003fae200 */
[----:B------:R-:W-:-:S15]  /*25990*/  NOP ;  /* 0x0000000000007918 */ /* 0x000fde0000000000 */
[----:B------:R-:W-:-:S15]  /*259a0*/  NOP ;  /* 0x0000000000007918 */ /* 0x000fde0000000000 */
[----:B------:R-:W-:-:S09]  /*259b0*/  NOP ;  /* 0x0000000000007918 */ /* 0x000fd20000000000 */
[----:B---3--:R-:W0:-:S15]  /*259c0*/  DFMA R8, -R10, R2, 1 ;  /* 0x3ff000000a08742b */ /* 0x008e1e0000000102 */
        /* <DEDUP_REMOVED lines=14> */
[----:B------:R-:W0:Y:S02]  /*25ab0*/  @!P0 DMUL R6, R6, 1.80143985094819840000e+16 ;  /* 0x4350000006068828 */ /* 0x000e240000000000 */
[----:B0-----:R-:W-:Y:S02]  /*25ac0*/  @!P0 IMAD.MOV.U32 R0, RZ, RZ, R7 ;  /* 0x000000ffff008224 */ /* 0x001fe400078e0007 */
[----:B------:R-:W-:-:S15]  /*25ad0*/  @!P0 IMAD.MOV.U32 R32, RZ, RZ, R6 ;  /* 0x000000ffff208224 */ /* 0x000fde00078e0006 */
[----:B------:R-:W-:-:S15]  /*25ae0*/  NOP ;  /* 0x0000000000007918 */ /* 0x000fde0000000000 */
[----:B------:R-:W-:-:S15]  /*25af0*/  NOP ;  /* 0x0000000000007918 */ /* 0x000fde0000000000 */
[----:B------:R-:W-:-:S15]  /*25b00*/  NOP ;  /* 0x0000000000007918 */ /* 0x000fde0000000000 */
[----:B------:R-:W0:-:S15]  /*25b10*/  DFMA R2, -R10, R8, 1 ;  /* 0x3ff000000a02742b */ /* 0x000e1e0000000108 */
        /* <DEDUP_REMOVED lines=21> */
[----:B-1----:R-:W-:Y:S01]  /*25c70*/  FFMA R12, RZ, R11, R3 ;  /* 0x0000000bff0c7223 */ /* 0x002fe20000000003 */
[----:B------:R-:W-:Y:S02]  /*25c80*/  IMAD.MOV.U32 R13, RZ, RZ, -0x3ff ;  /* 0xfffffc01ff0d7424 */ /* 0x000fe400078e00ff */
[----:B------:R-:W-:Y:S01]  /*25c90*/  @!P0 IMAD.MOV.U32 R13, RZ, RZ, -0x435 ;  /* 0xfffffbcbff0d8424 */ /* 0x000fe200078e00ff */
[----:B------:R-:W-:Y:S02]  /*25ca0*/  ISETP.GE.U32.AND P2, PT, R8, 0x7fefffff, PT ;  /* 0x7fefffff0800780c */ /* 0x000fe40003f46070 */
[----:B------:R-:W-:-:S11]  /*25cb0*/  FSETP.GT.AND P4, PT, |R12|, 1.469367938527859385e-39, PT ;  /* 0x001000000c00780b */ /* 0x000fd60003f84200 */
[----:B------:R-:W-:Y:S01]  /*25cc0*/  @P2 IMAD.MOV.U32 R8, RZ, RZ, 0x0 ;  /* 0x00000000ff082424 */ /* 0x000fe200078e00ff */
[----:B------:R-:W-:Y:S01]  /*25cd0*/  @P2 LOP3.LUT P3, RZ, R7, 0x7fffffff, RZ, 0xc0, !PT ;  /* 0x7fffffff07ff2812 */ /* 0x000fe2000786c0ff */
[----:B------:R-:W-:-:S15]  /*25ce0*/  @P2 IMAD.MOV.U32 R9, RZ, RZ, 0x7ff00000 ;  /* 0x7ff00000ff092424 */ /* 0x000fde00078e00ff */
[----:B------:R-:W-:-:S15]  /*25cf0*/  NOP ;  /* 0x0000000000007918 */ /* 0x000fde0000000000 */
[----:B------:R-:W-:-:S11]  /*25d00*/  NOP ;  /* 0x0000000000007918 */ /* 0x000fd60000000000 */
        /* <DEDUP_REMOVED lines=175> */
.L_x_937:
[----:B------:R-:W-:Y:S05]  /*26800*/  BSYNC.RECONVERGENT B0 ;  /* 0x0000000000007941 */ /* 0x000fea0003800200 */
.L_x_936:
[----:B------:R-:W-:Y:S04]  /*26810*/  BSSY.RECONVERGENT B2, `(.L_x_938) ;  /* 0x0000006000027945 */ /* 0x000fe80003800200 */
[----:B------:R-:W-:Y:S05]  /*26820*/  @P4 BRA P5, `(.L_x_939) ;  /* 0x0000000000104947 */ /* 0x000fea0002800000 */
[----:B------:R-:W-:Y:S01]  /*26830*/  IMAD.MOV.U32 R2, RZ, RZ, R10 ;  /* 0x000000ffff027224 */ /* 0x000fe200078e000a */
[----:B------:R-:W-:Y:S01]  /*26840*/  MOV R0, 0x26870 ;  /* 0x0002687000007802 */ /* 0x000fe20000000f00 */
[----:B------:R-:W-:-:S07]  /*26850*/  IMAD.MOV.U32 R3, RZ, RZ, R11 ;  /* 0x000000ffff037224 */ /* 0x000fce00078e000b */
[----:B012---:R-:W-:Y:S05]  /*26860*/  CALL.REL.NOINC `($__internal_63_$__cuda_sm20_div_rn_f64_full) ;  /* 0x0000088000807944 */ /* 0x007fea0003c00000 */
.L_x_939:
[----:B------:R-:W-:Y:S05]  /*26870*/  BSYNC.RECONVERGENT B2 ;  /* 0x0000000000027941 */ /* 0x000fea0003800200 */
.L_x_938:
[----:B------:R-:W-:Y:S01]  /*26880*/  IMAD.MOV.U32 R6, RZ, RZ, -0x2449a4b7 ;  /* 0xdbb65b49ff067424 */ /* 0x000fe200078e00ff */
[----:B------:R-:W-:Y:S01]  /*26890*/  UMOV UR12, 0x2a25ff7e ;  /* 0x2a25ff7e000c7882 */ /* 0x000fe20000000000 */
[----:B------:R-:W-:Y:S01]  /*268a0*/  IMAD.MOV.U32 R7, RZ, RZ, 0x3f2d3b63 ;  /* 0x3f2d3b63ff077424 */ /* 0x000fe200078e00ff */
[----:B------:R-:W-:Y:S01]  /*268b0*/  UMOV UR13, 0x3ef53e1d ;  /* 0x3ef53e1d000d7882 */ /* 0x000fe20000000000 */
[----:B------:R-:W3:Y:S01]  /*268c0*/  DMUL R4, R2, R2 ;  /* 0x0000000202047228 */ /* 0x000ee20000000000 */
[----:B------:R-:W-:Y:S01]  /*268d0*/  ISETP.GE.AND P2, PT, R17, RZ, PT ;  /* 0x000000ff1100720c */ /* 0x000fe20003f46270 */
[----:B------:R-:W-:Y:S03]  /*268e0*/  BSSY.RECONVERGENT B0, `(.L_x_940) ;  /* 0x00000ac000007945 */ /* 0x000fe60003800200 */
[----:B------:R-:W-:-:S15]  /*268f0*/  @!P1 PLOP3.LUT P0, PT, P2, PT, PT, 0x80, 0x8 ;  /* 0x000000000008981c */ /* 0x000fde000170f070 */
        /* <DEDUP_REMOVED lines=133> */
[----:B---3--:R-:W-:Y:S02]  /*27150*/  @!P1 IMAD.MOV.U32 R2, RZ, RZ, 0x54442d18 ;  /* 0x54442d18ff029424 */ /* 0x008fe400078e00ff */
[----:B------:R-:W-:-:S15]  /*27160*/  @!P1 IMAD.MOV.U32 R3, RZ, RZ, 0x400921fb ;  /* 0x400921fbff039424 */ /* 0x000fde00078e00ff */
[----:B------:R-:W-:-:S15]  /*27170*/  NOP ;  /* 0x0000000000007918 */ /* 0x000fde0000000000 */
[----:B------:R-:W-:-:S15]  /*27180*/  NOP ;  /* 0x0000000000007918 */ /* 0x000fde0000000000 */
[----:B------:R-:W-:-:S15]  /*27190*/  NOP ;  /* 0x0000000000007918 */ /* 0x000fde0000000000 */
[----:B----4-:R-:W3:Y:S02]  /*271a0*/  @!P1 DADD R2, -R6, R2 ;  /* 0x0000000006029229 */ /* 0x010ee40000000102 */
[----:B---3--:R-:W-:Y:S02]  /*271b0*/  @!P1 FSEL R2, R2, R6, !P0 ;  /* 0x0000000602029208 */ /* 0x008fe40004000000 */
[----:B------:R-:W-:Y:S02]  /*271c0*/  @!P1 FSEL R3, R3, R7, !P0 ;  /* 0x0000000703039208 */ /* 0x000fe40004000000 */
[----:B------:R-:W-:-:S15]  /*271d0*/  @P1 PLOP3.LUT P0, PT, P2, PT, PT, 0x80, 0x8 ;  /* 0x000000000008181c */ /* 0x000fde000170f070 */
[----:B------:R-:W-:-:S15]  /*271e0*/  NOP ;  /* 0x0000000000007918 */ /* 0x000fde0000000000 */
[----:B------:R-:W-:-:S15]  /*271f0*/  NOP ;  /* 0x0000000000007918 */ /* 0x000fde0000000000 */
[----:B------:R-:W-:-:S13]  /*27200*/  NOP ;  /* 0x0000000000007918 */ /* 0x000fda0000000000 */
[----:B------:R-:W3:Y:S02]  /*27210*/  @P1 DADD R4, -RZ, -R6 ;  /* 0x00000000ff041229 */ /* 0x000ee40000000906 */
[----:B---3--:R-:W-:Y:S01]  /*27220*/  @P1 FSEL R4, R6, R4, !P0 ;  /* 0x0000000406041208 */ /* 0x008fe20004000000 */
[----:B------:R-:W-:Y:S01]  /*27230*/  @P1 IMAD.MOV.U32 R6, RZ, RZ, 0x54442d18 ;  /* 0x54442d18ff061424 */ /* 0x000fe200078e00ff */
[----:B------:R-:W-:Y:S01]  /*27240*/  @P1 FSEL R5, R7, R5, !P0 ;  /* 0x0000000507051208 */ /* 0x000fe20004000000 */
[----:B------:R-:W-:-:S15]  /*27250*/  @P1 IMAD.MOV.U32 R7, RZ, RZ, 0x3ff921fb ;  /* 0x3ff921fbff071424 */ /* 0x000fde00078e00ff */
        /* <DEDUP_REMOVED lines=8> */
[----:B------:R4:W0:Y:S02]  /*272e0*/  @P1 DADD R2, R4, R6 ;  /* 0x0000000004021229 */ /* 0x0008240000000006 */
        /* <DEDUP_REMOVED lines=9> */
.L_x_941:
[----:B------:R-:W-:Y:S02]  /*27380*/  FSEL R2, RZ, 3.37028055040000000000e+12, P0 ;  /* 0x54442d18ff027808 */ /* 0x000fe40000000000 */
[----:B------:R-:W-:-:S07]  /*27390*/  FSEL R3, RZ, 2.1426990032196044922, P0 ;  /* 0x400921fbff037808 */ /* 0x000fce0000000000 */
.L_x_942:
[----:B------:R-:W-:Y:S05]  /*273a0*/  BSYNC.RECONVERGENT B0 ;  /* 0x0000000000007941 */ /* 0x000fea0003800200 */
.L_x_940:
        /* <DEDUP_REMOVED lines=8> */
[----:B------:R-:W-:-:S07]  /*27430*/  FSEL R3, R17, R19, P0 ;  /* 0x0000001311037208 */ /* 0x000fce0000000000 */
.L_x_891:
[----:B------:R-:W-:Y:S05]  /*27440*/  BSYNC.RECONVERGENT B1 ;  /* 0x0000000000017941 */ /* 0x000fea0003800200 */
.L_x_875:
[----:B------:R-:W0:Y:S01]  /*27450*/  S2UR UR12, SR_CTAID.X ;  /* 0x00000000000c79c3 */ /* 0x000e220000002500 */
[----:B------:R-:W-:Y:S01]  /*27460*/  DMUL R4, R2, UR10 ;  /* 0x0000000a02047c28 */ /* 0x000fe20008000000 */
[----:B------:R-:W-:Y:S01]  /*27470*/  BSSY.RECONVERGENT B2, `(.L_x_943) ;  /* 0x0000499000027945 */ /* 0x000fe20003800200 */
[----:B0-----:R-:W0:Y:S02]  /*27480*/  LDCU.U8 UR12, c[0x0][UR12+0xce0] ;  /* 0x00019c000c0c77ac */ /* 0x001e240008000000 */
[----:B0-----:R-:W-:-:S04]  /*27490*/  USHF.L.U32 UR12, UR12, 0x3, URZ ;  /* 0x000000030c0c7899 */ /* 0x001fc800080006ff */
[----:B------:R-:W-:-:S12]  /*274a0*/  UIADD3 UR12, UPT, UPT, UR12, UR12, URZ ;  /* 0x0000000c0c0c7290 */ /* 0x000fd8000fffe0ff */
[----:B------:R-:W0:-:S15]  /*274b0*/  LDCU.64 UR12, c[0x0][UR12+0x920] ;  /* 0x000124000c0c77ac */ /* 0x000e1e0008000a00 */
[----:B------:R-:W-:-:S15]  /*274c0*/  NOP ;  /* 0x0000000000007918 */ /* 0x000fde0000000000 */
[----:B------:R-:W-:-:S14]  /*274d0*/  NOP ;  /* 0x0000000000007918 */ /* 0x000fdc0000000000 */
[----:B0-----:R-:W1:-:S15]  /*274e0*/  DMUL R2, R2, UR12 ;  /* 0x0000000c02027c28 */ /* 0x001e5e0008000000 */
[----:B------:R-:W-:-:S15]  /*274f0*/  NOP ;  /* 0x0000000000007918 */ /* 0x000fde0000000000 */
[----:B------:R-:W-:-:S15]  /*27500*/  NOP ;  /* 0x0000000000007918 */ /* 0x000fde0000000000 */
[----:B------:R-:W-:-:S15]  /*27510*/  NOP ;  /* 0x0000000000007918 */ /* 0x000fde0000000000 */
[----:B------:R-:W-:-:S04]  /*27520*/  NOP ;  /* 0x0000000000007918 */ /* 0x000fc80000000000 */
[----:B-1----:R-:W0:Y:S02]  /*27530*/  DFMA R18, R8, UR10, R2 ;  /* 0x0000000a08127c2b */ /* 0x002e240008000002 */
[----:B0-----:R-:W-:-:S04]  /*27540*/  LOP3.LUT R3, R19, 0x7fffffff, RZ, 0xc0, !PT ;  /* 0x7fffffff13037812 */ /* 0x001fc800078ec0ff */
[----:B------:R-:W-:-:S15]  /*27550*/  LOP3.LUT P0, RZ, R3, R18, RZ, 0xfc, !PT ;  /* 0x0000001203ff7212 */ /* 0x000fde000780fcff */
[----:B------:R-:W-:-:S15]  /*27560*/  NOP ;  /* 0x0000000000007918 */ /* 0x000fde0000000000 */
[----:B------:R-:W-:-:S15]  /*27570*/  NOP ;  /* 0x0000000000007918 */ /* 0x000fde0000000000 */
[----:B------:R-:W-:-:S13]  /*27580*/  NOP ;  /* 0x0000000000007918 */ /* 0x000fda0000000000 */
[----:B------:R0:W1:Y:S02]  /*27590*/  DFMA R8, R8, UR12, -R4 ;  /* 0x0000000c08087c2b */ /* 0x0000640008000804 */
[----:B01----:R-:W-:Y:S05]  /*275a0*/  @!P0 BRA `(.L_x_944) ;  /* 0x0000004000408947 */ /* 0x003fea0003800000 */
[----:B------:R-:W-:-:S04]  /*275b0*/  LOP3.LUT R5, R9, 0x7fffffff, RZ, 0xc0, !PT ;  /* 0x7fffffff09057812 */ /* 0x000fc800078ec0ff */
[----:B------:R-:W-:-:S13]  /*275c0*/  LOP3.LUT P0, RZ, R5, R8, RZ, 0xfc, !PT ;  /* 0x0000000805ff7212 */ /* 0x000fda000780fcff */
[----:B------:R-:W-:Y:S05]  /*275d0*/  @!P0 BRA `(.L_x_945) ;  /* 0x0000003000748947 */ /* 0x000fea0003800000 */
[----:B------:R-:W-:-:S13]  /*275e0*/  ISETP.GT.U32.AND P0, PT, R3, 0x7fefffff, PT ;  /* 0x7fefffff0300780c */ /* 0x000fda0003f04070 */
[----:B------:R-:W-:Y:S05]  /*275f0*/  @P0 BRA `(.L_x_946) ;  /* 0x0000003000340947 */ /* 0x000fea0003800000 */
[----:B------:R-:W-:-:S05]  /*27600*/  VIADD R0, R9, 0xbf79d1be ;  /* 0xbf79d1be09007836 */ /* 0x000fca0000000000 */
[----:B------:R-:W-:-:S13]  /*27610*/  ISETP.GE.U32.AND P0, PT, R0, 0x108aa3, PT ;  /* 0x00108aa30000780c */ /* 0x000fda0003f06070 */
[----:B------:R-:W-:Y:S05]  /*27620*/  @!P0 BRA `(.L_x_947) ;  /* 0x0000001400c08947 */ /* 0x000fea0003800000 */
[----:B------:R-:W-:Y:S01]  /*27630*/  IMAD.MOV.U32 R6, RZ, RZ, 0x652b82fe ;  /* 0x652b82feff067424 */ /* 0x000fe200078e00ff */
[----:B------:R-:W-:Y:S01]  /*27640*/  UMOV UR12, 0xfefa39ef ;  /* 0xfefa39ef000c7882 */ /* 0x000fe20000000000 */
[----:B------:R-:W-:Y:S01]  /*27650*/  IMAD.MOV.U32 R7, RZ, RZ, 0x3ff71547 ;  /* 0x3ff71547ff077424 */ /* 0x000fe200078e00ff */
[----:B------:R-:W-:Y:S01]  /*27660*/  UMOV UR13, 0x3fe62e42 ;  /* 0x3fe62e42000d7882 */ /* 0x000fe20000000000 */
[----:B------:R-:W-:Y:S01]  /*27670*/  FSETP.GEU.FTZ.AND P0, PT, |R9|, 4.1917929649353027344, PT ;  /* 0x4086232b0900780b */ /* 0x000fe20003f1e200 */
[----:B------:R-:W-:Y:S03]  /*27680*/  BSSY.RECONVERGENT B0, `(.L_x_948) ;  /* 0x0000071000007945 */ /* 0x000fe60003800200 */
[----:B------:R-:W0:-:S15]  /*27690*/  DFMA R6, R8, R6, 6.75539944105574400000e+15 ;  /* 0x433800000806742b */ /* 0x000e1e0000000006 */
[----:B------:R-:W-:-:S15]  /*276a0*/  NOP ;  /* 0x0000000000007918 */ /* 0x000fde0000000000 */
[----:B------:R-:W-:-:S15]  /*276b0*/  NOP ;  /* 0x0000000000007918 */ /* 0x000fde0000000000 */
[----:B------:R-:W-:-:S15]  /*276c0*/  NOP ;  /* 0x0000000000007918 */ /* 0x000fde0000000000 */
[----:B------:R-:W-:-:S04]  /*276d0*/  NOP ;  /* 0x0000000000007918 */ /* 0x000fc80000000000 */
[----:B0-----:R-:W0:-:S15]  /*276e0*/  DADD R2, R6, -6.75539944105574400000e+15 ;  /* 0xc338000006027429 */ /* 0x001e1e0000000000 */
        /* <DEDUP_REMOVED lines=11> */
[----:B0-----:R0:W1:Y:S01]  /*277a0*/  DFMA R4, R2, -UR12, R4 ;  /* 0x8000000c02047c2b */ /* 0x0010620008000004 */
[----:B------:R-:W-:Y:S01]  /*277b0*/  UMOV UR12, 0x69ce2bdf ;  /* 0x69ce2bdf000c7882 */ /* 0x000fe20000000000 */
[----:B0-----:R-:W-:Y:S01]  /*277c0*/  IMAD.MOV.U32 R2, RZ, RZ, -0x35dec16 ;  /* 0xfca213eaff027424 */ /* 0x001fe200078e00ff */
[----:B------:R-:W-:Y:S01]  /*277d0*/  UMOV UR13, 0x3e5ade15 ;  /* 0x3e5ade15000d7882 */ /* 0x000fe20000000000 */
[----:B------:R-:W-:-:S15]  /*277e0*/  IMAD.MOV.U32 R3, RZ, RZ, 0x3e928af3 ;  /* 0x3e928af3ff037424 */ /* 0x000fde00078e00ff */
[----:B------:R-:W-:-:S15]  /*277f0*/  NOP ;  /* 0x0000000000007918 */ /* 0x000fde0000000000 */
[----:B------:R-:W-:-:S15]  /*27800*/  NOP ;  /* 0x0000000000007918 */ /* 0x000fde0000000000 */
[----:B------:R-:W-:-:S15]  /*27810*/  NOP ;  /* 0x0000000000007918 */ /* 0x000fde0000000000 */
[----:B-1----:R-:W0:Y:S01]  /*27820*/  DFMA R2, R4, UR12, R2 ;  /* 0x0000000c04027c2b */ /* 0x002e220008000002 */
        /* <DEDUP_REMOVED lines=60> */
[----:B0-----:R-:W0:-:S15]  /*27bf0*/  DFMA R2, R4, R2, 1 ;  /* 0x3ff000000402742b */ /* 0x001e1e0000000002 */
[----:B------:R-:W-:-:S15]  /*27c00*/  NOP ;  /* 0x0000000000007918 */ /* 0x000fde0000000000 */
[----:B------:R-:W-:-:S15]  /*27c10*/  NOP ;  /* 0x0000000000007918 */ /* 0x000fde0000000000 */
[----:B------:R-:W-:-:S15]  /*27c20*/  NOP ;  /* 0x0000000000007918 */ /* 0x000fde0000000000 */
[----:B------:R-:W-:-:S04]  /*27c30*/  NOP ;  /* 0x0000000000007918 */ /* 0x000fc80000000000 */
[----:B0-----:R-:W0:Y:S02]  /*27c40*/  DFMA R2, R4, R2, 1 ;  /* 0x3ff000000402742b */ /* 0x001e240000000002 */
        /* <DEDUP_REMOVED lines=20> */
.L_x_949:
[----:B------:R-:W-:Y:S05]  /*27d90*/  BSYNC.RECONVERGENT B0 ;  /* 0x0000000000007941 */ /* 0x000fea0003800200 */
.L_x_948:
[----:B------:R-:W3:Y:S01]  /*27da0*/  DSETP.NEU.AND P0, PT, |R18|, +INF , PT ;  /* 0x7ff000001200742a */ /* 0x000ee20003f0d200 */
[----:B------:R-:W-:Y:S04]  /*27db0*/  BSSY.RECONVERGENT B3, `(.L_x_950) ;  /* 0x0000036000037945 */ /* 0x000fe80003800200 */
[----:B---3--:R-:W-:Y:S05]  /*27dc0*/  @!P0 BRA `(.L_x_951) ;  /* 0x0000000000c88947 */ /* 0x008fea0003800000 */
        /* <DEDUP_REMOVED lines=8> */
[----:B0-----:R-:W0:Y:S01]  /*27e50*/  DMUL R4, R18, UR12 ;  /* 0x0000000c12047c28 */ /* 0x001e220008000000 */
        /* <DEDUP_REMOVED lines=30> */
[----:B0-----:R0:W3:Y:S02]  /*28040*/  DFMA R2, R2, -UR12, R6 ;  /* 0x8000000c02027c2b */ /* 0x0010e40008000006 */
[----:B0--3--:R-:W-:Y:S05]  /*28050*/  @!P0 BRA `(.L_x_953) ;  /* 0x0000000000188947 */ /* 0x009fea0003800000 */
[----:B------:R-:W-:Y:S01]  /*28060*/  IMAD.MOV.U32 R6, RZ, RZ, R18 ;  /* 0x000000ffff067224 */ /* 0x000fe200078e0012 */
[----:B------:R-:W-:Y:S01]  /*28070*/  MOV R12, 0x280a0 ;  /* 0x000280a0000c7802 */ /* 0x000fe20000000f00 */
[----:B------:R-:W-:-:S07]  /*28080*/  IMAD.MOV.U32 R14, RZ, RZ, R19 ;  /* 0x000000ffff0e7224 */ /* 0x000fce00078e0013 */
[----:B-12---:R-:W-:Y:S05]  /*28090*/  CALL.REL.NOINC `($_ZN2at6native61_GLOBAL__N__44eb8e94_28_ForeachBinaryOpScalarList_cu_dda10a6925multi_tensor_apply_kernelINS1_28TensorListScalarListMetadataIN3c107complexIdEELi2EEENS1_25BinaryOpScalarListFunctorIS6_Li2ELi1ELi1EEEJNS1_13power_functorIS6_EEEEEvT_T0_DpT1_$__internal_trig_reduction_slowpathd) ;  /* 0x0000087000a47944 */ /* 0x006fea0003c00000 */
[----:B------:R-:W-:Y:S02]  /*280a0*/  IMAD.MOV.U32 R2, RZ, RZ, R6 ;  /* 0x000000ffff027224 */ /* 0x000fe400078e0006 */
[----:B------:R-:W-:-:S07]  /*280b0*/  IMAD.MOV.U32 R3, RZ, RZ, R7 ;  /* 0x000000ffff037224 */ /* 0x000fce00078e0007 */
.L_x_953:
[----:B------:R-:W-:Y:S05]  /*280c0*/  BSYNC.RECONVERGENT B4 ;  /* 0x0000000000047941 */ /* 0x000fea0003800200 */
.L_x_952:
[----:B------:R-:W-:Y:S01]  /*280d0*/  VIADD R0, R4, 0x1 ;  /* 0x0000000104007836 */ /* 0x000fe20000000000 */
[----:B------:R-:W-:Y:S06]  /*280e0*/  BRA `(.L_x_954) ;  /* 0x0000000000087947 */ /* 0x000fec0003800000 */
.L_x_951:
[----:B0-----:R0:W3:Y:S02]  /*280f0*/  DMUL R2, RZ, R18 ;  /* 0x00000012ff027228 */ /* 0x0010e40000000000 */
[----:B0--3--:R-:W-:-:S07]  /*28100*/  IMAD.MOV.U32 R0, RZ, RZ, 0x1 ;  /* 0x00000001ff007424 */ /* 0x009fce00078e00ff */
.L_x_954:
[----:B------:R-:W-:Y:S05]  /*28110*/  BSYNC.RECONVERGENT B3 ;  /* 0x0000000000037941 */ /* 0x000fea0003800200 */
.L_x_950:
[----:B------:R-:W0:Y:S01]  /*28120*/  LDCU.64 UR12, c[0x4][0xe8] ;  /* 0x01001d00ff0c77ac */ /* 0x000e220008000a00 */
[----:B------:R-:W-:-:S05]  /*28130*/  IMAD.SHL.U32 R4, R0, 0x40, RZ ;  /* 0x0000004000047824 */ /* 0x000fca00078e00ff */
[----:B------:R-:W-:-:S04]  /*28140*/  LOP3.LUT R4, R4, 0x40, RZ, 0xc0, !PT ;  /* 0x0000004004047812 */ /* 0x000fc800078ec0ff */
[----:B0-----:R-:W-:-:S05]  /*28150*/  IADD3 R16, P0, PT, R4, UR12, RZ ;  /* 0x0000000c04107c10 */ /* 0x001fca000ff1e0ff */
[----:B------:R-:W-:-:S05]  /*28160*/  IMAD.X R17, RZ, RZ, UR13, P0 ;  /* 0x0000000dff117e24 */ /* 0x000fca00080e06ff */
[----:B------:R-:W3:Y:S04]  /*28170*/  LDG.E.128.CONSTANT R12, desc[UR14][R16.64] ;  /* 0x0000000e100c7981 */ /* 0x000ee8000c1e9d00 */
[----:B------:R-:W4:Y:S04]  /*28180*/  LDG.E.128.CONSTANT R4, desc[UR14][R16.64+0x10] ;  /* 0x0000100e10047981 */ /* 0x000f28000c1e9d00 */
[----:B------:R-:W5:Y:S01]  /*28190*/  LDG.E.128.CONSTANT R8, desc[UR14][R16.64+0x20] ;  /* 0x0000200e10087981 */ /* 0x000f62000c1e9d00 */
[----:B------:R-:W-:Y:S01]  /*281a0*/  LOP3.LUT R36, R0, 0x1, RZ, 0xc0, !PT ;  /* 0x0000000100247812 */ /* 0x000fe200078ec0ff */
[----:B------:R-:W-:Y:S01]  /*281b0*/  IMAD.MOV.U32 R37, RZ, RZ, 0x3da8ff83 ;  /* 0x3da8ff83ff257424 */ /* 0x000fe200078e00ff */
[----:B------:R-:W3:Y:S01]  /*281c0*/  DMUL R34, R2, R2 ;  /* 0x0000000202227228 */ /* 0x000ee20000000000 */
        /* <DEDUP_REMOVED lines=23> */
[----:B0-----:R-:W5:-:S15]  /*28340*/  DFMA R4, R34, R4, R6 ;  /* 0x000000042204722b */ /* 0x001f5e0000000006 */
[----:B------:R-:W-:-:S15]  /*28350*/  NOP ;  /* 0x0000000000007918 */ /* 0x000fde0000000000 */
[----:B------:R-:W-:-:S15]  /*28360*/  NOP ;  /* 0x0000000000007918 */ /* 0x000fde0000000000 */
[----:B------:R-:W-:-:S15]  /*28370*/  NOP ;  /* 0x0000000000007918 */ /* 0x000fde0000000000 */
[----:B------:R-:W-:-:S04]  /*28380*/  NOP ;  /* 0x0000000000007918 */ /* 0x000fc80000000000 */
[----:B-----5:R-:W0:-:S15]  /*28390*/  DFMA R4, R34, R4, R8 ;  /* 0x000000042204722b */ /* 0x020e1e0000000008 */
        /* <DEDUP_REMOVED lines=27> */
[----:B------:R-:W0:Y:S02]  /*28550*/  DSETP.NEU.AND P0, PT, |R18|, +INF , PT ;  /* 0x7ff000001200742a */ /* 0x000e240003f0d200 */
[----:B0-----:R-:W-:Y:S05]  /*28560*/  @!P0 BRA `(.L_x_956) ;  /* 0x0000000000c08947 */ /* 0x001fea0003800000 */
        /* <DEDUP_REMOVED lines=45> */
[----:B------:R-:W-:Y:S02]  /*28840*/  IMAD.MOV.U32 R2, RZ, RZ, R6 ;  /* 0x000000ffff027224 */ /* 0x000fe400078e0006 */
[----:B------:R-:W-:Y:S01]  /*28850*/  IMAD.MOV.U32 R3, RZ, RZ, R7 ;  /* 0x000000ffff037224 */ /* 0x000fe200078e0007 */
[----:B------:R-:W-:Y:S06]  /*28860*/  BRA `(.L_x_957) ;  /* 0x0000000000087947 */ /* 0x000fec0003800000 */
.L_x_956:
[----:B------:R0:W3:Y:S02]  /*28870*/  DMUL R2, RZ, R18 ;  /* 0x00000012ff027228 */ /* 0x0000e40000000000 */
[----:B0--3--:R-:W-:-:S07]  /*28880*/  IMAD.MOV.U32 R0, RZ, RZ, RZ ;  /* 0x000000ffff007224 */ /* 0x009fce00078e00ff */
.L_x_957:
[----:B------:R-:W-:Y:S05]  /*28890*/  BSYNC.RECONVERGENT B3 ;  /* 0x0000000000037941 */ /* 0x000fea0003800200 */
.L_x_955:
        /* <DEDUP_REMOVED lines=10> */
[----:B------:R-:W3:Y:S02]  /*28940*/  DMUL R34, R2, R2 ;  /* 0x0000000202227228 */ /* 0x000ee40000000000 */
        /* <DEDUP_REMOVED lines=60> */
[----:B------:R3:W4:Y:S02]  /*28d10*/  DMUL R18, R32, R18 ;  /* 0x0000001220127228 */ /* 0x0007240000000000 */
[----:B---34-:R-:W-:Y:S05]  /*28d20*/  BRA `(.L_x_958) ;  /* 0x0000003000347947 */ /* 0x018fea0003800000 */
.L_x_947:
[----:B------:R-:W-:Y:S01]  /*28d30*/  IMAD.MOV.U32 R6, RZ, RZ, 0x652b82fe ;  /* 0x652b82feff067424 */ /* 0x000fe200078e00ff */
[----:B------:R-:W-:Y:S01]  /*28d40*/  UMOV UR12, 0x19ba0da4 ;  /* 0x19ba0da4000c7882 */ /* 0x000fe20000000000 */
[----:B------:R-:W-:Y:S01]  /*28d50*/  IMAD.MOV.U32 R7, RZ, RZ, 0x3ff71547 ;  /* 0x3ff71547ff077424 */ /* 0x000fe200078e00ff */
[----:B------:R-:W-:Y:S01]  /*28d60*/  UMOV UR13, 0x40937be3 ;  /* 0x40937be3000d7882 */ /* 0x000fe20000000000 */
[----:B------:R-:W-:Y:S01]  /*28d70*/  BSSY.RECONVERGENT B0, `(.L_x_959) ;  /* 0x0000079000007945 */ /* 0x000fe20003800200 */
[----:B------:R-:W0:Y:S01]  /*28d80*/  DADD R8, R8, -UR12 ;  /* 0x8000000c08087e29 */ /* 0x000e220008000000 */
[----:B------:R-:W-:Y:S01]  /*28d90*/  UMOV UR12, 0xfefa39ef ;  /* 0xfefa39ef000c7882 */ /* 0x000fe20000000000 */
[----:B------:R-:W-:Y:S01]  /*28da0*/  UMOV UR13, 0x3fe62e42 ;  /* 0x3fe62e42000d7882 */ /* 0x000fe20000000000 */
[----:B0-----:R-:W-:-:S15]  /*28db0*/  FSETP.GEU.FTZ.AND P0, PT, |R9|, 4.1917929649353027344, PT ;  /* 0x4086232b0900780b */ /* 0x001fde0003f1e200 */
[----:B------:R-:W-:-:S15]  /*28dc0*/  NOP ;  /* 0x0000000000007918 */ /* 0x000fde0000000000 */
[----:B------:R-:W-:-:S15]  /*28dd0*/  NOP ;  /* 0x0000000000007918 */ /* 0x000fde0000000000 */
[----:B------:R-:W-:-:S15]  /*28de0*/  NOP ;  /* 0x0000000000007918 */ /* 0x000fde0000000000 */
[----:B------:R-:W-:-:S01]  /*28df0*/  NOP ;  /* 0x0000000000007918 */ /* 0x000fc20000000000 */
        /* <DEDUP_REMOVED lines=112> */
.L_x_960:
[----:B------:R-:W-:Y:S05]  /*29500*/  BSYNC.RECONVERGENT B0 ;  /* 0x0000000000007941 */ /* 0x000fea0003800200 */
.L_x_959:
[C---:B01----:R-:W-:Y:S01]  /*29510*/  LEA.HI R3, R33.reuse, 0xffffff09, RZ, 0xc ;  /* 0xffffff0921037811 */ /* 0x043fe200078f60ff */
[----:B------:R-:W0:Y:S01]  /*29520*/  DSETP.NEU.AND P0, PT, |R18|, +INF , PT ;  /* 0x7ff000001200742a */ /* 0x000e220003f0d200 */
[----:B------:R-:W-:Y:S01]  /*29530*/  LOP3.LUT R33, R33, 0xfffff, RZ, 0xc0, !PT ;  /* 0x000fffff21217812 */ /* 0x000fe200078ec0ff */
[----:B------:R-:W-:Y:S01]  /*29540*/  BSSY.RECONVERGENT B3, `(.L_x_961) ;  /* 0x000003e000037945 */ /* 0x000fe20003800200 */
[----:B------:R-:W-:Y:S02]  /*29550*/  LOP3.LUT R0, R3, 0xffff, RZ, 0xc0, !PT ;  /* 0x0000ffff03007812 */ /* 0x000fe400078ec0ff */
[----:B------:R-:W-:Y:S02]  /*29560*/  LOP3.LUT R33, R33, 0x7fe00000, RZ, 0xfc, !PT ;  /* 0x7fe0000021217812 */ /* 0x000fe400078efcff */
[----:B------:R-:W-:-:S04]  /*29570*/  LEA.HI R0, R0, R3, RZ, 0x11 ;  /* 0x0000000300007211 */ /* 0x000fc800078f88ff */
[----:B------:R-:W-:-:S04]  /*29580*/  PRMT R16, R0, 0x9910, RZ ;  /* 0x0000991000107816 */ /* 0x000fc800000000ff */
[----:B------:R-:W-:-:S04]  /*29590*/  SHF.R.S32.HI R16, RZ, 0x1, R16 ;  /* 0x00000001ff107819 */ /* 0x000fc80000011410 */
[----:B------:R-:W-:-:S05]  /*295a0*/  LOP3.LUT R16, R16, 0xffff, RZ, 0xc0, !PT ;  /* 0x0000ffff10107812 */ /* 0x000fca00078ec0ff */
[----:B------:R-:W-:-:S05]  /*295b0*/  IMAD.IADD R17, R3, 0x1, -R16 ;  /* 0x0000000103117824 */ /* 0x000fca00078e0a10 */
[----:B------:R-:W-:Y:S01]  /*295c0*/  LEA R17, R17, 0x3ff00000, 0x14 ;  /* 0x3ff0000011117811 */ /* 0x000fe200078ea0ff */
[----:B0-----:R-:W-:Y:S06]  /*295d0*/  @!P0 BRA `(.L_x_962) ;  /* 0x0000000000c88947 */ /* 0x001fec0003800000 */
        /* <DEDUP_REMOVED lines=44> */
[----:B--2---:R-:W-:Y:S05]  /*298a0*/  CALL.REL.NOINC `($_ZN2at6native61_GLOBAL__N__44eb8e94_28_ForeachBinaryOpScalarList_cu_dda10a6925multi_tensor_apply_kernelINS1_28TensorListScalarListMetadataIN3c107complexIdEELi2EEENS1_25BinaryOpScalarListFunctorIS6_Li2ELi1ELi1EEEJNS1_13power_functorIS6_EEEEEvT_T0_DpT1_$__internal_trig_reduction_slowpathd) ;  /* 0x0000085800a07944 */ /* 0x004fea0003c00000 */
[----:B------:R-:W-:Y:S02]  /*298b0*/  IMAD.MOV.U32 R2, RZ, RZ, R6 ;  /* 0x000000ffff027224 */ /* 0x000fe400078e0006 */
[----:B------:R-:W-:-:S07]  /*298c0*/  IMAD.MOV.U32 R3, RZ, RZ, R7 ;  /* 0x000000ffff037224 */ /* 0x000fce00078e0007 */
.L_x_964:
[----:B------:R-:W-:Y:S05]  /*298d0*/  BSYNC.RECONVERGENT B4 ;  /* 0x0000000000047941 */ /* 0x000fea0003800200 */
.L_x_963:
[----:B------:R-:W-:Y:S01]  /*298e0*/  VIADD R0, R4, 0x1 ;  /* 0x0000000104007836 */ /* 0x000fe20000000000 */
[----:B------:R-:W-:Y:S06]  /*298f0*/  BRA `(.L_x_965) ;  /* 0x0000000000087947 */ /* 0x000fec0003800000 */
.L_x_962:
[----:B------:R0:W1:Y:S02]  /*29900*/  DMUL R2, RZ, R18 ;  /* 0x00000012ff027228 */ /* 0x0000640000000000 */
[----:B01----:R-:W-:-:S07]  /*29910*/  IMAD.MOV.U32 R0, RZ, RZ, 0x1 ;  /* 0x00000001ff007424 */ /* 0x003fce00078e00ff */
.L_x_965:
[----:B------:R-:W-:Y:S05]  /*29920*/  BSYNC.RECONVERGENT B3 ;  /* 0x0000000000037941 */ /* 0x000fea0003800200 */
.L_x_961:
[----:B------:R-:W0:Y:S01]  /*29930*/  LDCU.64 UR12, c[0x4][0xe8] ;  /* 0x01001d00ff0c77ac */ /* 0x000e220008000a00 */
[----:B------:R-:W-:-:S05]  /*29940*/  IMAD.SHL.U32 R4, R0, 0x40, RZ ;  /* 0x0000004000047824 */ /* 0x000fca00078e00ff */
[----:B------:R-:W-:-:S04]  /*29950*/  LOP3.LUT R4, R4, 0x40, RZ, 0xc0, !PT ;  /* 0x0000004004047812 */ /* 0x000fc800078ec0ff */
[----:B0-----:R-:W-:-:S05]  /*29960*/  IADD3 R34, P0, PT, R4, UR12, RZ ;  /* 0x0000000c04227c10 */ /* 0x001fca000ff1e0ff */
[----:B------:R-:W-:-:S05]  /*29970*/  IMAD.X R35, RZ, RZ, UR13, P0 ;  /* 0x0000000dff237e24 */ /* 0x000fca00080e06ff */
[----:B------:R-:W3:Y:S04]  /*29980*/  LDG.E.128.CONSTANT R8, desc[UR14][R34.64] ;  /* 0x0000000e22087981 */ /* 0x000ee8000c1e9d00 */
[----:B------:R-:W4:Y:S04]  /*29990*/  LDG.E.128.CONSTANT R4, desc[UR14][R34.64+0x10] ;  /* 0x0000100e22047981 */ /* 0x000f28000c1e9d00 */
[----:B------:R0:W5:Y:S01]  /*299a0*/  LDG.E.128.CONSTANT R12, desc[UR14][R34.64+0x20] ;  /* 0x0000200e220c7981 */ /* 0x000162000c1e9d00 */
[----:B------:R-:W-:Y:S01]  /*299b0*/  LOP3.LUT R38, R0, 0x1, RZ, 0xc0, !PT ;  /* 0x0000000100267812 */ /* 0x000fe200078ec0ff */
[----:B------:R-:W-:Y:S01]  /*299c0*/  IMAD.MOV.U32 R39, RZ, RZ, 0x3da8ff83 ;  /* 0x3da8ff83ff277424 */ /* 0x000fe200078e00ff */
[----:B------:R-:W3:Y:S01]  /*299d0*/  DMUL R36, R2, R2 ;  /* 0x0000000202247228 */ /* 0x000ee20000000000 */
[----:B------:R-:W-:Y:S01]  /*299e0*/  BSSY.RECONVERGENT B3, `(.L_x_966) ;  /* 0x0000078000037945 */ /* 0x000fe20003800200 */
[----:B------:R-:W-:Y:S01]  /*299f0*/  ISETP.NE.U32.AND P0, PT, R38, 0x1, PT ;  /* 0x000000012600780c */ /* 0x000fe20003f05070 */
[----:B------:R-:W-:-:S03]  /*29a00*/  IMAD.MOV.U32 R38, RZ, RZ, 0x20fd8164 ;  /* 0x20fd8164ff267424 */ /* 0x000fc600078e00ff */
[----:B------:R-:W-:Y:S01]  /*29a10*/  FSEL R39, -R39, 0.11223486810922622681, !P0 ;  /* 0x3de5db6527277808 */ /* 0x000fe20004000100 */
[----:B0-----:R-:W-:Y:S01]  /*29a20*/  IMAD.MOV.U32 R34, RZ, RZ, RZ ;  /* 0x000000ffff227224 */ /* 0x001fe200078e00ff */
[----:B------:R-:W-:Y:S02]  /*29a30*/  FSEL R38, R38, -8.06006814911005101289e+34, !P0 ;  /* 0xf9785eba26267808 */ /* 0x000fe40004000000 */
[----:B------:R-:W-:-:S15]  /*29a40*/  LEA R35, R16, 0x3ff00000, 0x14 ;  /* 0x3ff0000010237811 */ /* 0x000fde00078ea0ff */
[----:B------:R-:W-:-:S15]  /*29a50*/  NOP ;  /* 0x0000000000007918 */ /* 0x000fde0000000000 */
[----:B------:R-:W-:-:S15]  /*29a60*/  NOP ;  /* 0x0000000000007918 */ /* 0x000fde0000000000 */
[----:B------:R-:W-:-:S09]  /*29a70*/  NOP ;  /* 0x0000000000007918 */ /* 0x000fd20000000000 */
[----:B------:R-:W-:-:S15]  /*29a80*/  DSETP.NEU.AND P1, PT, |R18|, +INF , PT ;  /* 0x7ff000001200742a */ /* 0x000fde0003f2d200 */
        /* <DEDUP_REMOVED lines=104> */
[----:B------:R-:W-:Y:S02]  /*2a110*/  IMAD.MOV.U32 R2, RZ, RZ, R6 ;  /* 0x000000ffff027224 */ /* 0x000fe400078e0006 */
[----:B------:R-:W-:Y:S01]  /*2a120*/  IMAD.MOV.U32 R3, RZ, RZ, R7 ;  /* 0x000000ffff037224 */ /* 0x000fe200078e0007 */
[----:B------:R-:W-:Y:S06]  /*2a130*/  BRA `(.L_x_968) ;  /* 0x0000000000087947 */ /* 0x000fec0003800000 */
.L_x_967:
[----:B------:R0:W1:Y:S02]  /*2a140*/  DMUL R2, RZ, R18 ;  /* 0x00000012ff027228 */ /* 0x0000640000000000 */
[----:B01----:R-:W-:-:S07]  /*2a150*/  IMAD.MOV.U32 R0, RZ, RZ, RZ ;  /* 0x000000ffff007224 */ /* 0x003fce00078e00ff */
.L_x_968:
[----:B------:R-:W-:Y:S05]  /*2a160*/  BSYNC.RECONVERGENT B3 ;  /* 0x0000000000037941 */ /* 0x000fea0003800200 */
.L_x_966:
        /* <DEDUP_REMOVED lines=86> */
.L_x_946:
[----:B------:R-:W-:-:S04]  /*2a6d0*/  ISETP.NE.AND P0, PT, R5, 0x7ff00000, PT ;  /* 0x7ff000000500780c */ /* 0x000fc80003f05270 */
[----:B------:R-:W-:-:S13]  /*2a6e0*/  ISETP.NE.OR P0, PT, R8, RZ, P0 ;  /* 0x000000ff0800720c */ /* 0x000fda0000705670 */
[----:B------:R-:W-:Y:S05]  /*2a6f0*/  @P0 BRA `(.L_x_969) ;  /* 0x00000000001c0947 */ /* 0x000fea0003800000 */
[C---:B------:R-:W-:Y:S01]  /*2a700*/  ISETP.GT.AND P0, PT, R9.reuse, -0x1, PT ;  /* 0xffffffff0900780c */ /* 0x040fe20003f04270 */
[----:B------:R-:W0:Y:S03]  /*2a710*/  DADD R18, R18, -R18 ;  /* 0x0000000012127229 */ /* 0x000e260000000812 */
[----:B------:R-:W-:Y:S02]  /*2a720*/  FSEL R16, R8, RZ, P0 ;  /* 0x000000ff08107208 */ /* 0x000fe40000000000 */
[----:B------:R-:W-:Y:S02]  /*2a730*/  FSEL R17, R9, RZ, P0 ;  /* 0x000000ff09117208 */ /* 0x000fe40000000000 */
[----:B0-----:R-:W-:Y:S02]  /*2a740*/  FSEL R18, R18, RZ, P0 ;  /* 0x000000ff12127208 */ /* 0x001fe40000000000 */
[----:B------:R-:W-:Y:S01]  /*2a750*/  FSEL R19, R19, RZ, P0 ;  /* 0x000000ff13137208 */ /* 0x000fe20000000000 */
[----:B------:R-:W-:Y:S06]  /*2a760*/  BRA `(.L_x_958) ;  /* 0x0000001400a47947 */ /* 0x000fec0003800000 */
.L_x_969:
[----:B------:R-:W0:Y:S02]  /*2a770*/  DADD R16, R18, -R18 ;  /* 0x0000000012107229 */ /* 0x000e240000000812 */
[----:B0-----:R-:W-:Y:S02]  /*2a780*/  IMAD.MOV.U32 R18, RZ, RZ, R16 ;  /* 0x000000ffff127224 */ /* 0x001fe400078e0010 */
[----:B------:R-:W-:Y:S01]  /*2a790*/  IMAD.MOV.U32 R19, RZ, RZ, R17 ;  /* 0x000000ffff137224 */ /* 0x000fe200078e0011 */
[----:B------:R-:W-:Y:S06]  /*2a7a0*/  BRA `(.L_x_958) ;  /* 0x0000001400947947 */ /* 0x000fec0003800000 */
.L_x_945:
[----:B------:R-:W0:Y:S01]  /*2a7b0*/  DSETP.NEU.AND P0, PT, |R18|, +INF , PT ;  /* 0x7ff000001200742a */ /* 0x000e220003f0d200 */
[----:B------:R-:W-:Y:S04]  /*2a7c0*/  BSSY.RECONVERGENT B3, `(.L_x_970) ;  /* 0x0000036000037945 */ /* 0x000fe80003800200 */
[----:B0-----:R-:W-:Y:S05]  /*2a7d0*/  @!P0 BRA `(.L_x_971) ;  /* 0x0000000000c88947 */ /* 0x001fea0003800000 */
        /* <DEDUP_REMOVED lines=47> */
.L_x_973:
[----:B------:R-:W-:Y:S05]  /*2aad0*/  BSYNC.RECONVERGENT B4 ;  /* 0x0000000000047941 */ /* 0x000fea0003800200 */
.L_x_972:
[----:B------:R-:W-:Y:S01]  /*2aae0*/  VIADD R0, R4, 0x1 ;  /* 0x0000000104007836 */ /* 0x000fe20000000000 */
[----:B------:R-:W-:Y:S06]  /*2aaf0*/  BRA `(.L_x_974) ;  /* 0x0000000000087947 */ /* 0x000fec0003800000 */
.L_x_971:
[----:B------:R0:W1:Y:S02]  /*2ab00*/  DMUL R2, RZ, R18 ;  /* 0x00000012ff027228 */ /* 0x0000640000000000 */
[----:B01----:R-:W-:-:S07]  /*2ab10*/  IMAD.MOV.U32 R0, RZ, RZ, 0x1 ;  /* 0x00000001ff007424 */ /* 0x003fce00078e00ff */
.L_x_974:
[----:B------:R-:W-:Y:S05]  /*2ab20*/  BSYNC.RECONVERGENT B3 ;  /* 0x0000000000037941 */ /* 0x000fea0003800200 */
.L_x_970:
        /* <DEDUP_REMOVED lines=117> */
.L_x_976:
[----:B------:R0:W1:Y:S02]  /*2b280*/  DMUL R2, RZ, R18 ;  /* 0x00000012ff027228 */ /* 0x0000640000000000 */
[----:B01----:R-:W-:-:S07]  /*2b290*/  IMAD.MOV.U32 R0, RZ, RZ, RZ ;  /* 0x000000ffff007224 */ /* 0x003fce00078e00ff */
.L_x_977:
[----:B------:R-:W-:Y:S05]  /*2b2a0*/  BSYNC.RECONVERGENT B3 ;  /* 0x0000000000037941 */ /* 0x000fea0003800200 */
.L_x_975:
        /* <DEDUP_REMOVED lines=64> */
.L_x_944:
[----:B------:R-:W-:Y:S01]  /*2b6b0*/  IMAD.MOV.U32 R2, RZ, RZ, 0x652b82fe ;  /* 0x652b82feff027424 */ /* 0x000fe200078e00ff */
[----:B------:R-:W-:Y:S01]  /*2b6c0*/  UMOV UR12, 0xfefa39ef ;  /* 0xfefa39ef000c7882 */ /* 0x000fe20000000000 */
[----:B------:R-:W-:Y:S01]  /*2b6d0*/  IMAD.MOV.U32 R3, RZ, RZ, 0x3ff71547 ;  /* 0x3ff71547ff037424 */ /* 0x000fe200078e00ff */
[----:B------:R-:W-:Y:S01]  /*2b6e0*/  UMOV UR13, 0x3fe62e42 ;  /* 0x3fe62e42000d7882 */ /* 0x000fe20000000000 */
[----:B------:R-:W-:-:S04]  /*2b6f0*/  FSETP.GEU.FTZ.AND P0, PT, |R9|, 4.1917929649353027344, PT ;  /* 0x4086232b0900780b */ /* 0x000fc80003f1e200 */
        /* <DEDUP_REMOVED lines=100> */
[----:B------:R-:W-:-:S15]  /*2bd40*/  @!P1 IMAD R3, R7, 0x100000, R3 ;  /* 0x0010000007039824 */ /* 0x000fde00078e0203 */
[----:B------:R-:W-:-:S15]  /*2bd50*/  NOP ;  /* 0x0000000000007918 */ /* 0x000fde0000000000 */
[----:B------:R-:W-:-:S11]  /*2bd60*/  NOP ;  /* 0x0000000000007918 */ /* 0x000fd60000000000 */
[----:B------:R-:W0:Y:S02]  /*2bd70*/  DADD R4, R8, +INF ;  /* 0x7ff0000008047429 */ /* 0x000e240000000000 */
[----:B0-----:R-:W-:Y:S01]  /*2bd80*/  FSEL R16, R4, RZ, P0 ;  /* 0x000000ff04107208 */ /* 0x001fe20000000000 */
[----:B------:R-:W-:Y:S01]  /*2bd90*/  @!P1 IMAD.MOV.U32 R4, RZ, RZ, RZ ;  /* 0x000000ffff049224 */ /* 0x000fe200078e00ff */
[----:B------:R-:W-:Y:S02]  /*2bda0*/  FSEL R17, R5, RZ, P0 ;  /* 0x000000ff05117208 */ /* 0x000fe40000000000 */
[----:B------:R-:W-:-:S15]  /*2bdb0*/  @!P1 LEA R5, R6, 0x3ff00000, 0x14 ;  /* 0x3ff0000006059811 */ /* 0x000fde00078ea0ff */
[----:B------:R-:W-:-:S15]  /*2bdc0*/  NOP ;  /* 0x0000000000007918 */ /* 0x000fde0000000000 */
[----:B------:R-:W-:-:S15]  /*2bdd0*/  NOP ;  /* 0x0000000000007918 */ /* 0x000fde0000000000 */
[----:B------:R-:W-:-:S13]  /*2bde0*/  NOP ;  /* 0x0000000000007918 */ /* 0x000fda0000000000 */
[----:B------:R0:W1:Y:S02]  /*2bdf0*/  @!P1 DMUL R16, R2, R4 ;  /* 0x0000000402109228 */ /* 0x0000640000000000 */
.L_x_958:
[----:B------:R-:W-:Y:S05]  /*2be00*/  BSYNC.RECONVERGENT B2 ;  /* 0x0000000000027941 */ /* 0x000fea0003800200 */
.L_x_943:
[----:B------:R-:W3:Y:S01]  /*2be10*/  DSETP.NAN.AND P0, PT, R30, R30, PT ;  /* 0x0000001e1e00722a */ /* 0x000ee20003f08000 */
        /* <DEDUP_REMOVED lines=14> */
[----:B0-----:R-:W-:-:S15]  /*2bf00*/  DADD R2, -RZ, |R30| ;  /* 0x00000000ff027229 */ /* 0x001fde000000051e */
        /* <DEDUP_REMOVED lines=38> */
[----:B------:R0:W3:Y:S01]  /*2c170*/  DSETP.GEU.AND P0, PT, R4, UR12, PT ;  /* 0x0000000c04007e2a */ /* 0x0000e2000bf0e000 */
        /* <DEDUP_REMOVED lines=8> */
[----:B---3--:R-:W0:Y:S02]  /*2c200*/  DSETP.GT.OR P0, PT, R4, UR12, !P0 ;  /* 0x0000000c04007e2a */ /* 0x008e24000c704400 */
        /* <DEDUP_REMOVED lines=66> */
[----:B---3--:R-:W-:Y:S01]  /*2c630*/  LOP3.LUT R2, R0, 0x80000000, RZ, 0x3c, !PT ;  /* 0x8000000000027812 */ /* 0x008fe200078e3cff */
[----:B------:R-:W-:-:S15]  /*2c640*/  IMAD.MOV.U32 R3, RZ, RZ, 0x43300000 ;  /* 0x43300000ff037424 */ /* 0x000fde00078e00ff */
[----:B------:R-:W-:-:S15]  /*2c650*/  NOP ;  /* 0x0000000000007918 */ /* 0x000fde0000000000 */
[----:B------:R-:W-:-:S15]  /*2c660*/  NOP ;  /* 0x0000000000007918 */ /* 0x000fde0000000000 */
[----:B------:R-:W-:-:S15]  /*2c670*/  NOP ;  /* 0x0000000000007918 */ /* 0x000fde0000000000 */
[----:B------:R-:W-:-:S01]  /*2c680*/  NOP ;  /* 0x0000000000007918 */ /* 0x000fc20000000000 */
[----:B0-----:R0:W3:Y:S02]  /*2c690*/  DFMA R8, -R12, R4, 1 ;  /* 0x3ff000000c08742b */ /* 0x0010e40000000104 */
[----:B0-----:R-:W-:Y:S02]  /*2c6a0*/  IMAD.MOV.U32 R12, RZ, RZ, -0x748574fc ;  /* 0x8b7a8b04ff0c7424 */ /* 0x001fe400078e00ff */
[----:B------:R-:W-:-:S15]  /*2c6b0*/  IMAD.MOV.U32 R13, RZ, RZ, 0x3ed0ee25 ;  /* 0x3ed0ee25ff0d7424 */ /* 0x000fde00078e00ff */
[----:B------:R-:W-:-:S15]  /*2c6c0*/  NOP ;  /* 0x0000000000007918 */ /* 0x000fde0000000000 */
[----:B------:R-:W-:-:S15]  /*2c6d0*/  NOP ;  /* 0x0000000000007918 */ /* 0x000fde0000000000 */
[----:B------:R-:W-:-:S15]  /*2c6e0*/  NOP ;  /* 0x0000000000007918 */ /* 0x000fde0000000000 */
[----:B---3--:R-:W0:-:S15]  /*2c6f0*/  DFMA R8, R8, R8, R8 ;  /* 0x000000080808722b */ /* 0x008e1e0000000008 */
        /* <DEDUP_REMOVED lines=102> */
[----:B------:R-:W3:Y:S01]  /*2cd60*/  DFMA R12, R34, R12, UR12 ;  /* 0x0000000c220c7e2b */ /* 0x000ee2000800000c */
        /* <DEDUP_REMOVED lines=11> */
[----:B---3--:R-:W0:-:S15]  /*2ce20*/  DMUL R12, R34, R12 ;  /* 0x0000000c220c7228 */ /* 0x008e1e0000000000 */
        /* <DEDUP_REMOVED lines=24> */
[----:B0-----:R4:W0:Y:S02]  /*2cfb0*/  DADD R8, R8, R12 ;  /* 0x0000000008087229 */ /* 0x001824000000000c */
[----:B0---4-:R-:W-:Y:S05]  /*2cfc0*/  BRA `(.L_x_986) ;  /* 0x00000008000c7947 */ /* 0x011fea0003800000 */
.L_x_985:
        /* <DEDUP_REMOVED lines=53> */
.L_x_988:
[----:B------:R-:W-:Y:S05]  /*2d320*/  BSYNC.RECONVERGENT B3 ;  /* 0x0000000000037941 */ /* 0x000fea0003800200 */
.L_x_987:
        /* <DEDUP_REMOVED lines=76> */
[----:B0-----:R0:W3:Y:S02]  /*2d7f0*/  DADD R8, R8, R12 ;  /* 0x0000000008087229 */ /* 0x0010e4000000000c */
.L_x_986:
[----:B------:R-:W-:Y:S05]  /*2d800*/  BSYNC.RECONVERGENT B2 ;  /* 0x0000000000027941 */ /* 0x000fea0003800200 */
.L_x_984:
[----:B------:R-:W4:Y:S01]  /*2d810*/  MUFU.RCP64H R3, R33 ;  /* 0x0000002100037308 */ /* 0x000f220000001800 */
        /* <DEDUP_REMOVED lines=8> */
[----:B----4-:R-:W4:-:S15]  /*2d8a0*/  DFMA R4, -R32, R2, 1 ;  /* 0x3ff000002004742b */ /* 0x010f1e0000000102 */
[----:B------:R-:W-:-:S15]  /*2d8b0*/  NOP ;  /* 0x0000000000007918 */ /* 0x000fde0000000000 */
[----:B------:R-:W-:-:S15]  /*2d8c0*/  NOP ;  /* 0x0000000000007918 */ /* 0x000fde0000000000 */
[----:B------:R-:W-:-:S15]  /*2d8d0*/  NOP ;  /* 0x0000000000007918 */ /* 0x000fde0000000000 */
[----:B------:R-:W-:-:S04]  /*2d8e0*/  NOP ;  /* 0x0000000000007918 */ /* 0x000fc80000000000 */
[----:B----4-:R-:W4:-:S15]  /*2d8f0*/  DFMA R4, R4, R4, R4 ;  /* 0x000000040404722b */ /* 0x010f1e0000000004 */
        /* <DEDUP_REMOVED lines=24> */
[----:B----4-:R-:W4:-:S15]  /*2da80*/  DFMA R6, -R32, R4, R10 ;  /* 0x000000042006722b */ /* 0x010f1e000000010a */
[----:B------:R-:W-:-:S15]  /*2da90*/  NOP ;  /* 0x0000000000007918 */ /* 0x000fde0000000000 */
[----:B------:R-:W-:-:S15]  /*2daa0*/  NOP ;  /* 0x0000000000007918 */ /* 0x000fde0000000000 */
[----:B------:R-:W-:-:S15]  /*2dab0*/  NOP ;  /* 0x0000000000007918 */ /* 0x000fde0000000000 */
[----:B------:R-:W-:-:S04]  /*2dac0*/  NOP ;  /* 0x0000000000007918 */ /* 0x000fc80000000000 */
[----:B----4-:R-:W4:Y:S02]  /*2dad0*/  DFMA R2, R2, R6, R4 ;  /* 0x000000060202722b */ /* 0x010f240000000004 */
[----:B----4-:R-:W-:-:S05]  /*2dae0*/  FFMA R0, RZ, R33, R3 ;  /* 0x00000021ff007223 */ /* 0x010fca0000000003 */
[----:B------:R-:W-:-:S13]  /*2daf0*/  FSETP.GT.AND P0, PT, |R0|, 1.469367938527859385e-39, PT ;  /* 0x001000000000780b */ /* 0x000fda0003f04200 */
[----:B------:R-:W-:Y:S05]  /*2db00*/  @P0 BRA P2, `(.L_x_990) ;  /* 0x0000000000180947 */ /* 0x000fea0001000000 */
[----:B------:R-:W-:Y:S01]  /*2db10*/  IMAD.MOV.U32 R4, RZ, RZ, R10 ;  /* 0x000000ffff047224 */ /* 0x000fe200078e000a */
[----:B------:R-:W-:Y:S01]  /*2db20*/  MOV R0, 0x2db70 ;  /* 0x0002db7000007802 */ /* 0x000fe20000000f00 */
[----:B------:R-:W-:Y:S02]  /*2db30*/  IMAD.MOV.U32 R5, RZ, RZ, R11 ;  /* 0x000000ffff057224 */ /* 0x000fe400078e000b */
[----:B------:R-:W-:Y:S02]  /*2db40*/  IMAD.MOV.U32 R2, RZ, RZ, R32 ;  /* 0x000000ffff027224 */ /* 0x000fe400078e0020 */
[----:B------:R-:W-:-:S07]  /*2db50*/  IMAD.MOV.U32 R3, RZ, RZ, R33 ;  /* 0x000000ffff037224 */ /* 0x000fce00078e0021 */
[----:B0123--:R-:W-:Y:S05]  /*2db60*/  CALL.REL.NOINC `($__internal_63_$__cuda_sm20_div_rn_f64_full) ;  /* 0x0000080c00c07944 */ /* 0x00ffea0003c00000 */
.L_x_990:
[----:B------:R-:W-:Y:S05]  /*2db70*/  BSYNC.RECONVERGENT B2 ;  /* 0x0000000000027941 */ /* 0x000fea0003800200 */
.L_x_989:
        /* <DEDUP_REMOVED lines=176> */
.L_x_992:
[----:B------:R-:W-:Y:S02]  /*2e680*/  FSEL R2, RZ, 3.37028055040000000000e+12, P0 ;  /* 0x54442d18ff027808 */ /* 0x000fe40000000000 */
[----:B------:R-:W-:-:S07]  /*2e690*/  FSEL R3, RZ, 2.1426990032196044922, P0 ;  /* 0x400921fbff037808 */ /* 0x000fce0000000000 */
.L_x_993:
[----:B------:R-:W-:Y:S05]  /*2e6a0*/  BSYNC.RECONVERGENT B0 ;  /* 0x0000000000007941 */ /* 0x000fea0003800200 */
.L_x_991:
[----:B------:R0:W4:Y:S02]  /*2e6b0*/  DADD R28, |R28|, |R30| ;  /* 0x000000001c1c7229 */ /* 0x000124000000061e */
[----:B0-----:R-:W-:-:S15]  /*2e6c0*/  LOP3.LUT R31, R3, 0x80000000, R31, 0xb8, !PT ;  /* 0x80000000031f7812 */ /* 0x001fde00078eb81f */
[----:B------:R-:W-:-:S15]  /*2e6d0*/  NOP ;  /* 0x0000000000007918 */ /* 0x000fde0000000000 */
[----:B------:R-:W-:-:S15]  /*2e6e0*/  NOP ;  /* 0x0000000000007918 */ /* 0x000fde0000000000 */
[----:B------:R-:W-:-:S15]  /*2e6f0*/  NOP ;  /* 0x0000000000007918 */ /* 0x000fde0000000000 */
[----:B------:R-:W-:-:S02]  /*2e700*/  NOP ;  /* 0x0000000000007918 */ /* 0x000fc40000000000 */
[----:B----4-:R-:W0:Y:S02]  /*2e710*/  DSETP.NAN.AND P0, PT, R28, R28, PT ;  /* 0x0000001c1c00722a */ /* 0x010e240003f08000 */
[----:B0-----:R-:W-:Y:S02]  /*2e720*/  FSEL R2, R28, R2, P0 ;  /* 0x000000021c027208 */ /* 0x001fe40000000000 */
[----:B------:R-:W-:-:S15]  /*2e730*/  FSEL R3, R29, R31, P0 ;  /* 0x0000001f1d037208 */ /* 0x000fde0000000000 */
[----:B------:R-:W-:-:S15]  /*2e740*/  NOP ;  /* 0x0000000000007918 */ /* 0x000fde0000000000 */
[----:B------:R-:W-:-:S15]  /*2e750*/  NOP ;  /* 0x0000000000007918 */ /* 0x000fde0000000000 */
[----:B------:R-:W-:-:S15]  /*2e760*/  NOP ;  /* 0x0000000000007918 */ /* 0x000fde0000000000 */
[----:B---3--:R-:W0:Y:S02]  /*2e770*/  DMUL R8, R8, 0.5 ;  /* 0x3fe0000008087828 */ /* 0x008e240000000000 */
[----:B0-----:R-:W-:Y:S05]  /*2e780*/  BRA `(.L_x_994) ;  /* 0x000000e800287947 */ /* 0x001fea0003800000 */
.L_x_983:
        /* <DEDUP_REMOVED lines=23> */
[----:B------:R-:W3:Y:S02]  /*2e900*/  @!P0 DMUL R4, R4, 1.80143985094819840000e+16 ;  /* 0x4350000004048828 */ /* 0x000ee40000000000 */
[----:B---3--:R-:W-:Y:S02]  /*2e910*/  @!P0 IMAD.MOV.U32 R0, RZ, RZ, R5 ;  /* 0x000000ffff008224 */ /* 0x008fe400078e0005 */
        /* <DEDUP_REMOVED lines=39> */
[----:B0-----:R0:W3:Y:S02]  /*2eb90*/  DFMA R2, R2, R8, R6 ;  /* 0x000000080202722b */ /* 0x0010e40000000006 */
[----:B0-----:R-:W-:Y:S02]  /*2eba0*/  VIADD R6, R0, 0xffffffff ;  /* 0xffffffff00067836 */ /* 0x001fe40000000000 */
[----:B---3--:R-:W-:-:S03]  /*2ebb0*/  FFMA R9, RZ, R33, R3 ;  /* 0x00000021ff097223 */ /* 0x008fc60000000003 */
        /* <DEDUP_REMOVED lines=183> */
[----:B0-----:R0:W3:Y:S02]  /*2f730*/  DADD R8, R8, R34 ;  /* 0x0000000008087229 */ /* 0x0010e40000000022 */
.L_x_997:
[----:B------:R-:W-:Y:S05]  /*2f740*/  BSYNC.RECONVERGENT B0 ;  /* 0x0000000000007941 */ /* 0x000fea0003800200 */
.L_x_996:
[----:B------:R-:W-:Y:S04]  /*2f750*/  BSSY.RECONVERGENT B2, `(.L_x_998) ;  /* 0x0000008000027945 */ /* 0x000fe80003800200 */
[----:B------:R-:W-:Y:S05]  /*2f760*/  @P4 BRA P5, `(.L_x_999) ;  /* 0x0000000000184947 */ /* 0x000fea0002800000 */
[----:B------:R-:W-:Y:S01]  /*2f770*/  IMAD.MOV.U32 R4, RZ, RZ, R10 ;  /* 0x000000ffff047224 */ /* 0x000fe200078e000a */
[----:B------:R-:W-:Y:S01]  /*2f780*/  MOV R0, 0x2f7d0 ;  /* 0x0002f7d000007802 */ /* 0x000fe20000000f00 */
[----:B------:R-:W-:Y:S02]  /*2f790*/  IMAD.MOV.U32 R5, RZ, RZ, R11 ;  /* 0x000000ffff057224 */ /* 0x000fe400078e000b */
[----:B------:R-:W-:Y:S02]  /*2f7a0*/  IMAD.MOV.U32 R2, RZ, RZ, R32 ;  /* 0x000000ffff027224 */ /* 0x000fe400078e0020 */
[----:B------:R-:W-:-:S07]  /*2f7b0*/  IMAD.MOV.U32 R3, RZ, RZ, R33 ;  /* 0x000000ffff037224 */ /* 0x000fce00078e0021 */
[----:B0123--:R-:W-:Y:S05]  /*2f7c0*/  CALL.REL.NOINC `($__internal_63_$__cuda_sm20_div_rn_f64_full) ;  /* 0x000007f000a87944 */ /* 0x00ffea0003c00000 */
.L_x_999:
[----:B------:R-:W-:Y:S05]  /*2f7d0*/  BSYNC.RECONVERGENT B2 ;  /* 0x0000000000027941 */ /* 0x000fea0003800200 */
.L_x_998:
        /* <DEDUP_REMOVED lines=176> */
.L_x_1001:
[----:B------:R-:W-:Y:S02]  /*302e0*/  FSEL R2, RZ, 3.37028055040000000000e+12, P0 ;  /* 0x54442d18ff027808 */ /* 0x000fe40000000000 */
[----:B------:R-:W-:-:S07]  /*302f0*/  FSEL R3, RZ, 2.1426990032196044922, P0 ;  /* 0x400921fbff037808 */ /* 0x000fce0000000000 */
.L_x_1002:
[----:B------:R-:W-:Y:S05]  /*30300*/  BSYNC.RECONVERGENT B0 ;  /* 0x0000000000007941 */ /* 0x000fea0003800200 */
.L_x_1000:
        /* <DEDUP_REMOVED lines=14> */
.L_x_995:
        /* <DEDUP_REMOVED lines=33> */
[----:B------:R0:W3:Y:S02]  /*30600*/  DADD R46, R2, R2 ;  /* 0x00000000022e7229 */ /* 0x0000e40000000002 */
        /* <DEDUP_REMOVED lines=20> */
[----:B------:R-:W4:-:S15]  /*30750*/  DADD R8, R8, -R12 ;  /* 0x0000000008087229 */ /* 0x000f1e000000080c */
[----:B------:R-:W-:-:S15]  /*30760*/  NOP ;  /* 0x0000000000007918 */ /* 0x000fde0000000000 */
[----:B------:R-:W-:-:S15]  /*30770*/  NOP ;  /* 0x0000000000007918 */ /* 0x000fde0000000000 */
[----:B------:R-:W-:-:S15]  /*30780*/  NOP ;  /* 0x0000000000007918 */ /* 0x000fde0000000000 */
[----:B------:R-:W-:-:S04]  /*30790*/  NOP ;  /* 0x0000000000007918 */ /* 0x000fc80000000000 */
[----:B------:R-:W5:-:S15]  /*307a0*/  DADD R2, R2, R2 ;  /* 0x0000000002027229 */ /* 0x000f5e0000000002 */
[----:B------:R-:W-:-:S15]  /*307b0*/  NOP ;  /* 0x0000000000007918 */ /* 0x000fde0000000000 */
[----:B------:R-:W-:-:S15]  /*307c0*/  NOP ;  /* 0x0000000000007918 */ /* 0x000fde0000000000 */
[----:B------:R-:W-:-:S15]  /*307d0*/  NOP ;  /* 0x0000000000007918 */ /* 0x000fde0000000000 */
[----:B------:R-:W-:-:S04]  /*307e0*/  NOP ;  /* 0x0000000000007918 */ /* 0x000fc80000000000 */
[----:B---3--:R-:W-:-:S15]  /*307f0*/  DMUL R38, R12, R46 ;  /* 0x0000002e0c267228 */ /* 0x008fde0000000000 */
        /* <DEDUP_REMOVED lines=19> */
[----:B----4-:R4:W0:-:S15]  /*30930*/  DMUL R46, R8, R46 ;  /* 0x0000002e082e7228 */ /* 0x01081e0000000000 */
[----:B------:R-:W-:-:S15]  /*30940*/  NOP ;  /* 0x0000000000007918 */ /* 0x000fde0000000000 */
[----:B------:R-:W-:-:S15]  /*30950*/  NOP ;  /* 0x0000000000007918 */ /* 0x000fde0000000000 */
[----:B------:R-:W-:-:S15]  /*30960*/  NOP ;  /* 0x0000000000007918 */ /* 0x000fde0000000000 */
[----:B------:R-:W-:-:S04]  /*30970*/  NOP ;  /* 0x0000000000007918 */ /* 0x000fc80000000000 */
[----:B-----5:R4:W0:-:S15]  /*30980*/  DMUL R12, R6, R2 ;  /* 0x00000002060c7228 */ /* 0x02081e0000000000 */
        /* <DEDUP_REMOVED lines=14> */
[----:B---3--:R4:W0:Y:S02]  /*30a70*/  DMUL R36, R8, R8 ;  /* 0x0000000808247228 */ /* 0x0088240000000000 */
.L_x_1004:
[----:B------:R-:W0:Y:S02]  /*30a80*/  DSETP.GEU.AND P1, PT, R42, R4, PT ;  /* 0x000000042a00722a */ /* 0x000e240003f2e000 */
[----:B0---4-:R-:W-:Y:S02]  /*30a90*/  FSEL R6, R4, R42, P1 ;  /* 0x0000002a04067208 */ /* 0x011fe40000800000 */
        /* <DEDUP_REMOVED lines=83> */
[----:B------:R0:W3:Y:S02]  /*30fd0*/  DSETP.GEU.AND P2, PT, R50, R46, P2 ;  /* 0x0000002e3200722a */ /* 0x0000e4000174e000 */
[----:B0-----:R-:W-:Y:S02]  /*30fe0*/  FSEL R50, R44, R52, P3 ;  /* 0x000000342c327208 */ /* 0x001fe40001800000 */
[----:B------:R-:W-:Y:S02]  /*30ff0*/  FSEL R51, R45, R53, P3 ;  /* 0x000000352d337208 */ /* 0x000fe40001800000 */
[----:B------:R-:W-:-:S15]  /*31000*/  FSEL R47, R43, R13, P5 ;  /* 0x0000000d2b2f7208 */ /* 0x000fde0002800000 */
[----:B------:R-:W-:-:S15]  /*31010*/  NOP ;  /* 0x0000000000007918 */ /* 0x000fde0000000000 */
[----:B------:R-:W-:-:S15]  /*31020*/  NOP ;  /* 0x0000000000007918 */ /* 0x000fde0000000000 */
[----:B------:R-:W-:-:S13]  /*31030*/  NOP ;  /* 0x0000000000007918 */ /* 0x000fda0000000000 */
[----:B---3--:R0:W-:Y:S02]  /*31040*/  DSETP.GEU.AND P2, PT, R42, R12, P2 ;  /* 0x0000000c2a00722a */ /* 0x0081e4000174e000 */
        /* <DEDUP_REMOVED lines=14> */
[----:B------:R0:W3:Y:S02]  /*31130*/  DSETP.GEU.AND P2, PT, R52, R44, P2 ;  /* 0x0000002c3400722a */ /* 0x0000e4000174e000 */
[----:B0-----:R-:W-:Y:S01]  /*31140*/  FSEL R45, R51, R35, P4 ;  /* 0x00000023332d7208 */ /* 0x001fe20002000000 */
[----:B------:R-:W-:-:S15]  /*31150*/  IMAD.MOV.U32 R44, RZ, RZ, R6 ;  /* 0x000000ffff2c7224 */ /* 0x000fde00078e0006 */
[----:B------:R-:W-:-:S15]  /*31160*/  NOP ;  /* 0x0000000000007918 */ /* 0x000fde0000000000 */
[----:B------:R-:W-:-:S15]  /*31170*/  NOP ;  /* 0x0000000000007918 */ /* 0x000fde0000000000 */
[----:B------:R-:W-:-:S15]  /*31180*/  NOP ;  /* 0x0000000000007918 */ /* 0x000fde0000000000 */
[----:B------:R-:W-:-:S01]  /*31190*/  NOP ;  /* 0x0000000000007918 */ /* 0x000fc20000000000 */
[----:B---3--:R-:W0:-:S15]  /*311a0*/  DSETP.GEU.AND P2, PT, R50, R34, P2 ;  /* 0x000000223200722a */ /* 0x008e1e000174e000 */
        /* <DEDUP_REMOVED lines=21> */
.L_x_1003:
        /* <DEDUP_REMOVED lines=257> */
.L_x_1006:
        /* <DEDUP_REMOVED lines=53> */
.L_x_1009:
[----:B------:R-:W-:Y:S05]  /*32660*/  BSYNC.RECONVERGENT B3 ;  /* 0x0000000000037941 */ /* 0x000fea0003800200 */
.L_x_1008:
        /* <DEDUP_REMOVED lines=77> */
.L_x_1007:
[----:B------:R-:W-:Y:S05]  /*32b40*/  BSYNC.RECONVERGENT B2 ;  /* 0x0000000000027941 */ /* 0x000fea0003800200 */
.L_x_1005:
        /* <DEDUP_REMOVED lines=64> */
[----:B-123--:R-:W-:Y:S05]  /*32f50*/  CALL.REL.NOINC `($__internal_63_$__cuda_sm20_div_rn_f64_full) ;  /* 0x000007b800c47944 */ /* 0x00efea0003c00000 */
.L_x_1011:
[----:B------:R-:W-:Y:S05]  /*32f60*/  BSYNC.RECONVERGENT B2 ;  /* 0x0000000000027941 */ /* 0x000fea0003800200 */
.L_x_1010:
        /* <DEDUP_REMOVED lines=140> */
[----:B0-----:R0:W4:Y:S02]  /*33830*/  DFMA R6, R6, R2, R2 ;  /* 0x000000020606722b */ /* 0x0011240000000002 */
[----:B0-----:R-:W-:Y:S02]  /*33840*/  @P1 IMAD.MOV.U32 R2, RZ, RZ, 0x54442d18 ;  /* 0x54442d18ff021424 */ /* 0x001fe400078e00ff */
[----:B------:R-:W-:-:S15]  /*33850*/  @P1 IMAD.MOV.U32 R3, RZ, RZ, 0x400921fb ;  /* 0x400921fbff031424 */ /* 0x000fde00078e00ff */
[----:B------:R-:W-:-:S15]  /*33860*/  NOP ;  /* 0x0000000000007918 */ /* 0x000fde0000000000 */
[----:B------:R-:W-:-:S15]  /*33870*/  NOP ;  /* 0x0000000000007918 */ /* 0x000fde0000000000 */
[----:B------:R-:W-:-:S15]  /*33880*/  NOP ;  /* 0x0000000000007918 */ /* 0x000fde0000000000 */
[----:B----4-:R-:W0:Y:S02]  /*33890*/  @P1 DADD R2, -R6, R2 ;  /* 0x0000000006021229 */ /* 0x010e240000000102 */
        /* <DEDUP_REMOVED lines=29> */
.L_x_1013:
[----:B------:R-:W-:Y:S02]  /*33a70*/  FSEL R2, RZ, 3.37028055040000000000e+12, P0 ;  /* 0x54442d18ff027808 */ /* 0x000fe40000000000 */
[----:B------:R-:W-:-:S07]  /*33a80*/  FSEL R3, RZ, 2.1426990032196044922, P0 ;  /* 0x400921fbff037808 */ /* 0x000fce0000000000 */
.L_x_1014:
[----:B------:R-:W-:Y:S05]  /*33a90*/  BSYNC.RECONVERGENT B0 ;  /* 0x0000000000007941 */ /* 0x000fea0003800200 */
.L_x_1012:
        /* <DEDUP_REMOVED lines=12> */
[----:B---3--:R0:W4:Y:S02]  /*33b60*/  DMUL R8, R32, 0.5 ;  /* 0x3fe0000020087828 */ /* 0x0081240000000000 */
[----:B0---4-:R-:W-:Y:S05]  /*33b70*/  BRA `(.L_x_994) ;  /* 0x00000094002c7947 */ /* 0x011fea0003800000 */
.L_x_982:
        /* <DEDUP_REMOVED lines=21> */
[----:B0-----:R0:W3:Y:S02]  /*33cd0*/  DFMA R12, R4, R8, R4 ;  /* 0x00000008040c722b */ /* 0x0010e40000000004 */
        /* <DEDUP_REMOVED lines=31> */
[----:B------:R-:W3:-:S15]  /*33ed0*/  DMUL R2, R2, R2 ;  /* 0x0000000202027228 */ /* 0x000ede0000000000 */
        /* <DEDUP_REMOVED lines=9> */
[----:B---3--:R-:W-:-:S15]  /*33f70*/  DFMA R8, R8, R8, R2 ;  /* 0x000000080808722b */ /* 0x008fde0000000002 */
        /* <DEDUP_REMOVED lines=51> */
[----:B0-----:R0:W3:Y:S02]  /*342b0*/  DMUL R34, R8, R34 ;  /* 0x0000002208227228 */ /* 0x0010e40000000000 */
        /* <DEDUP_REMOVED lines=11> */
[----:B---3--:R-:W0:Y:S02]  /*34370*/  DMUL R34, R34, R8 ;  /* 0x0000000822227228 */ /* 0x008e240000000000 */
        /* <DEDUP_REMOVED lines=197> */
.L_x_1016:
[----:B------:R-:W-:Y:S05]  /*34fd0*/  BSYNC.RECONVERGENT B0 ;  /* 0x0000000000007941 */ /* 0x000fea0003800200 */
.L_x_1015:
        /* <DEDUP_REMOVED lines=8> */
.L_x_1018:
[----:B------:R-:W-:Y:S05]  /*35060*/  BSYNC.RECONVERGENT B2 ;  /* 0x0000000000027941 */ /* 0x000fea0003800200 */
.L_x_1017:
        /* <DEDUP_REMOVED lines=176> */
.L_x_1020:
[----:B------:R-:W-:Y:S02]  /*35b70*/  FSEL R2, RZ, 3.37028055040000000000e+12, P0 ;  /* 0x54442d18ff027808 */ /* 0x000fe40000000000 */
[----:B------:R-:W-:-:S07]  /*35b80*/  FSEL R3, RZ, 2.1426990032196044922, P0 ;  /* 0x400921fbff037808 */ /* 0x000fce0000000000 */
.L_x_1021:
[----:B------:R-:W-:Y:S05]  /*35b90*/  BSYNC.RECONVERGENT B0 ;  /* 0x0000000000007941 */ /* 0x000fea0003800200 */
.L_x_1019:
        /* <DEDUP_REMOVED lines=8> */
[----:B------:R-:W-:Y:S01]  /*35c20*/  FSEL R3, R29, R31, P0 ;  /* 0x0000001f1d037208 */ /* 0x000fe20000000000 */
[----:B------:R-:W-:Y:S06]  /*35c30*/  BRA `(.L_x_994) ;  /* 0x0000007000fc7947 */ /* 0x000fec0003800000 */
.L_x_981:
        /* <DEDUP_REMOVED lines=28> */
[----:B------:R0:W3:Y:S02]  /*35e00*/  @P1 DFMA R2, R6, R4, +INF ;  /* 0x7ff000000602142b */ /* 0x0000e40000000004 */
[----:B0-----:R-:W-:Y:S01]  /*35e10*/  IMAD.MOV.U32 R7, RZ, RZ, -0x3ff ;  /* 0xfffffc01ff077424 */ /* 0x001fe200078e00ff */
[----:B---3--:R-:W-:Y:S01]  /*35e20*/  @P1 FSEL R4, R2, RZ, P2 ;  /* 0x000000ff02041208 */ /* 0x008fe20001000000 */
        /* <DEDUP_REMOVED lines=175> */
.L_x_1024:
        /* <DEDUP_REMOVED lines=53> */
.L_x_1027:
[----:B------:R-:W-:Y:S05]  /*36c70*/  BSYNC.RECONVERGENT B3 ;  /* 0x0000000000037941 */ /* 0x000fea0003800200 */
.L_x_1026:
        /* <DEDUP_REMOVED lines=77> */
.L_x_1025:
[----:B------:R-:W-:Y:S05]  /*37150*/  BSYNC.RECONVERGENT B2 ;  /* 0x0000000000027941 */ /* 0x000fea0003800200 */
.L_x_1023:
[----:B------:R-:W-:Y:S01]  /*37160*/  IMAD.MOV.U32 R2, RZ, RZ, -0x2449a4b7 ;  /* 0xdbb65b49ff027424 */ /* 0x000fe200078e00ff */
[----:B------:R-:W-:Y:S01]  /*37170*/  UMOV UR12, 0x2a25ff7e ;  /* 0x2a25ff7e000c7882 */ /* 0x000fe20000000000 */
[----:B------:R-:W-:Y:S01]  /*37180*/  IMAD.MOV.U32 R3, RZ, RZ, 0x3f2d3b63 ;  /* 0x3f2d3b63ff037424 */ /* 0x000fe200078e00ff */
[----:B------:R-:W-:Y:S01]  /*37190*/  UMOV UR13, 0x3ef53e1d ;  /* 0x3ef53e1d000d7882 */ /* 0x000fe20000000000 */
[----:B------:R-:W4:Y:S01]  /*371a0*/  DSETP.GEU.AND P2, PT, |R28|, |R30|, PT ;  /* 0x4000001e1c00722a */ /* 0x000f220003f4e200 */
[----:B------:R-:W-:Y:S01]  /*371b0*/  ISETP.GE.AND P1, PT, R29, RZ, PT ;  /* 0x000000ff1d00720c */ /* 0x000fe20003f26270 */
[----:B------:R-:W-:-:S03]  /*371c0*/  IMAD.MOV.U32 R0, RZ, RZ, 0x7f3321d2 ;  /* 0x7f3321d2ff007424 */ /* 0x000fc600078e00ff */
[----:B----4-:R-:W-:-:S15]  /*371d0*/  @P2 PLOP3.LUT P0, PT, P1, PT, PT, 0x80, 0x8 ;  /* 0x000000000008281c */ /* 0x010fde0000f0f070 */
[----:B------:R-:W-:-:S15]  /*371e0*/  NOP ;  /* 0x0000000000007918 */ /* 0x000fde0000000000 */
[----:B------:R-:W-:-:S15]  /*371f0*/  NOP ;  /* 0x0000000000007918 */ /* 0x000fde0000000000 */
[----:B------:R-:W-:-:S14]  /*37200*/  NOP ;  /* 0x0000000000007918 */ /* 0x000fdc0000000000 */
[----:B------:R-:W4:Y:S01]  /*37210*/  DFMA R2, R8, -UR12, R2 ;  /* 0x8000000c08027c2b */ /* 0x000f220008000002 */
        /* <DEDUP_REMOVED lines=123> */
[----:B----4-:R0:W4:Y:S02]  /*379d0*/  DMUL R2, R8, R2 ;  /* 0x0000000208027228 */ /* 0x0101240000000000 */
[----:B0-----:R-:W-:Y:S02]  /*379e0*/  @!P2 IMAD.MOV.U32 R8, RZ, RZ, 0x54442d18 ;  /* 0x54442d18ff08a424 */ /* 0x001fe400078e00ff */
[----:B------:R-:W-:-:S15]  /*379f0*/  @!P2 IMAD.MOV.U32 R9, RZ, RZ, 0x3ff921fb ;  /* 0x3ff921fbff09a424 */ /* 0x000fde00078e00ff */
[----:B------:R-:W-:-:S15]  /*37a00*/  NOP ;  /* 0x0000000000007918 */ /* 0x000fde0000000000 */
[----:B------:R-:W-:-:S15]  /*37a10*/  NOP ;  /* 0x0000000000007918 */ /* 0x000fde0000000000 */
[----:B------:R-:W-:-:S15]  /*37a20*/  NOP ;  /* 0x0000000000007918 */ /* 0x000fde0000000000 */
[----:B----4-:R0:W4:Y:S02]  /*37a30*/  DFMA R10, R10, R2, R10 ;  /* 0x000000020a0a722b */ /* 0x010124000000000a */
        /* <DEDUP_REMOVED lines=43> */
[----:B---3--:R0:W3:Y:S02]  /*37cf0*/  DMUL R8, R4, 0.5 ;  /* 0x3fe0000004087828 */ /* 0x0080e40000000000 */
[----:B0--3--:R-:W-:Y:S05]  /*37d00*/  BRA `(.L_x_994) ;  /* 0x0000005000c87947 */ /* 0x009fea0003800000 */
.L_x_1022:
        /* <DEDUP_REMOVED lines=185> */
[----:B---3--:R-:W0:Y:S02]  /*388a0*/  DSETP.NAN.AND P1, PT, R2, R2, PT ;  /* 0x000000020200722a */ /* 0x008e240003f28000 */
[----:B0-----:R-:W-:Y:S02]  /*388b0*/  FSEL R2, R2, R5, P1 ;  /* 0x0000000502027208 */ /* 0x001fe40000800000 */
[----:B------:R-:W-:-:S15]  /*388c0*/  FSEL R3, R3, R31, P1 ;  /* 0x0000001f03037208 */ /* 0x000fde0000800000 */
[----:B------:R-:W-:-:S15]  /*388d0*/  NOP ;  /* 0x0000000000007918 */ /* 0x000fde0000000000 */
[----:B------:R-:W-:-:S15]  /*388e0*/  NOP ;  /* 0x0000000000007918 */ /* 0x000fde0000000000 */
[----:B------:R-:W-:-:S15]  /*388f0*/  NOP ;  /* 0x0000000000007918 */ /* 0x000fde0000000000 */
[----:B------:R0:W3:Y:S02]  /*38900*/  DMUL R8, R10, R8 ;  /* 0x000000080a087228 */ /* 0x0000e40000000000 */
[----:B0--3--:R-:W-:Y:S05]  /*38910*/  BRA `(.L_x_994) ;  /* 0x0000004400c47947 */ /* 0x009fea0003800000 */
.L_x_980:
        /* <DEDUP_REMOVED lines=50> */
[----:B-12---:R-:W-:Y:S05]  /*38c40*/  CALL.REL.NOINC `($__internal_63_$__cuda_sm20_div_rn_f64_full) ;  /* 0x0000075c00887944 */ /* 0x006fea0003c00000 */
[----:B------:R-:W-:Y:S02]  /*38c50*/  IMAD.MOV.U32 R8, RZ, RZ, R2 ;  /* 0x000000ffff087224 */ /* 0x000fe400078e0002 */
[----:B------:R-:W-:-:S07]  /*38c60*/  IMAD.MOV.U32 R9, RZ, RZ, R3 ;  /* 0x000000ffff097224 */ /* 0x000fce00078e0003 */
.L_x_1029:
[----:B------:R-:W-:Y:S05]  /*38c70*/  BSYNC.RECONVERGENT B2 ;  /* 0x0000000000027941 */ /* 0x000fea0003800200 */
.L_x_1028:
        /* <DEDUP_REMOVED lines=51> */
.L_x_1031:
[----:B------:R-:W-:Y:S05]  /*38fb0*/  BSYNC.RECONVERGENT B2 ;  /* 0x0000000000027941 */ /* 0x000fea0003800200 */
.L_x_1030:
        /* <DEDUP_REMOVED lines=13> */
[----:B------:R-:W3:Y:S02]  /*39090*/  DADD R2, -RZ, |R2| ;  /* 0x00000000ff027229 */ /* 0x000ee40000000502 */
[----:B---3--:R-:W-:-:S04]  /*390a0*/  ISETP.LT.U32.AND P0, PT, R2, R8, PT ;  /* 0x000000080200720c */ /* 0x008fc80003f01070 */
        /* <DEDUP_REMOVED lines=18> */
[----:B------:R-:W-:-:S15]  /*391d0*/  ISETP.GT.U32.AND.EX P0, PT, R9, R3, PT, P0 ;  /* 0x000000030900720c */ /* 0x000fde0003f04100 */
        /* <DEDUP_REMOVED lines=300> */
.L_x_1033:
[----:B------:R-:W-:Y:S05]  /*3a4a0*/  BSYNC.RECONVERGENT B0 ;  /* 0x0000000000007941 */ /* 0x000fea0003800200 */
.L_x_1032:
[----:B------:R-:W-:Y:S01]  /*3a4b0*/  BSSY.RECONVERGENT B2, `(.L_x_1034) ;  /* 0x0000009000027945 */ /* 0x000fe20003800200 */
[----:B------:R4:W0:Y:S03]  /*3a4c0*/  DSETP.GEU.AND P1, PT, |R28|, |R30|, PT ;  /* 0x4000001e1c00722a */ /* 0x0008260003f2e200 */
[----:B0-----:R-:W-:Y:S05]  /*3a4d0*/  @P3 BRA P4, `(.L_x_1035) ;  /* 0x0000000000183947 */ /* 0x001fea0002000000 */
[----:B------:R-:W-:Y:S01]  /*3a4e0*/  IMAD.MOV.U32 R4, RZ, RZ, R10 ;  /* 0x000000ffff047224 */ /* 0x000fe200078e000a */
[----:B------:R-:W-:Y:S01]  /*3a4f0*/  MOV R0, 0x3a540 ;  /* 0x0003a54000007802 */ /* 0x000fe20000000f00 */
[----:B------:R-:W-:Y:S02]  /*3a500*/  IMAD.MOV.U32 R5, RZ, RZ, R11 ;  /* 0x000000ffff057224 */ /* 0x000fe400078e000b */
[----:B------:R-:W-:Y:S02]  /*3a510*/  IMAD.MOV.U32 R2, RZ, RZ, R32 ;  /* 0x000000ffff027224 */ /* 0x000fe400078e0020 */
[----:B------:R-:W-:-:S07]  /*3a520*/  IMAD.MOV.U32 R3, RZ, RZ, R33 ;  /* 0x000000ffff037224 */ /* 0x000fce00078e0021 */
[----:B-1234-:R-:W-:Y:S05]  /*3a530*/  CALL.REL.NOINC `($__internal_63_$__cuda_sm20_div_rn_f64_full) ;  /* 0x00000744004c7944 */ /* 0x01efea0003c00000 */
.L_x_1035:
[----:B------:R-:W-:Y:S05]  /*3a540*/  BSYNC.RECONVERGENT B2 ;  /* 0x0000000000027941 */ /* 0x000fea0003800200 */
.L_x_1034:
        /* <DEDUP_REMOVED lines=140> */
[----:B0-----:R0:W5:Y:S02]  /*3ae10*/  DFMA R6, R6, R2, R2 ;  /* 0x000000020606722b */ /* 0x0011640000000002 */
[----:B0-----:R-:W-:Y:S02]  /*3ae20*/  @P1 IMAD.MOV.U32 R2, RZ, RZ, 0x54442d18 ;  /* 0x54442d18ff021424 */ /* 0x001fe400078e00ff */
[----:B------:R-:W-:-:S15]  /*3ae30*/  @P1 IMAD.MOV.U32 R3, RZ, RZ, 0x400921fb ;  /* 0x400921fbff031424 */ /* 0x000fde00078e00ff */
[----:B------:R-:W-:-:S15]  /*3ae40*/  NOP ;  /* 0x0000000000007918 */ /* 0x000fde0000000000 */
[----:B------:R-:W-:-:S15]  /*3ae50*/  NOP ;  /* 0x0000000000007918 */ /* 0x000fde0000000000 */
[----:B------:R-:W-:-:S15]  /*3ae60*/  NOP ;  /* 0x0000000000007918 */ /* 0x000fde0000000000 */
[----:B-----5:R-:W0:Y:S02]  /*3ae70*/  @P1 DADD R2, -R6, R2 ;  /* 0x0000000006021229 */ /* 0x020e240000000102 */
        /* <DEDUP_REMOVED lines=20> */
[----:B0-----:R-:W-:Y:S05]  /*3afc0*/  @!P3 BRA `(.L_x_1037) ;  /* 0x000000000020b947 */ /* 0x001fea0003800000 */
        /* <DEDUP_REMOVED lines=8> */
.L_x_1037:
[----:B------:R-:W-:Y:S02]  /*3b050*/  FSEL R2, RZ, 3.37028055040000000000e+12, P0 ;  /* 0x54442d18ff027808 */ /* 0x000fe40000000000 */
[----:B------:R-:W-:-:S07]  /*3b060*/  FSEL R3, RZ, 2.1426990032196044922, P0 ;  /* 0x400921fbff037808 */ /* 0x000fce0000000000 */
.L_x_1038:
[----:B------:R-:W-:Y:S05]  /*3b070*/  BSYNC.RECONVERGENT B0 ;  /* 0x0000000000007941 */ /* 0x000fea0003800200 */
.L_x_1036:
[----:B----4-:R0:W4:Y:S02]  /*3b080*/  DADD R28, |R28|, |R30| ;  /* 0x000000001c1c7229 */ /* 0x010124000000061e */
        /* <DEDUP_REMOVED lines=11> */
[----:B---3--:R-:W0:Y:S02]  /*3b140*/  DADD R8, R8, 1 ;  /* 0x3ff0000008087429 */ /* 0x008e240000000000 */
[----:B0-----:R-:W-:Y:S05]  /*3b150*/  BRA `(.L_x_994) ;  /* 0x0000001c00b47947 */ /* 0x001fea0003800000 */
.L_x_979:
        /* <DEDUP_REMOVED lines=22> */
[----:B---3--:R-:W0:-:S15]  /*3b2c0*/  DSETP.LT.AND P0, PT, |R28|, 1.4916681462400413487e-154, !P0 ;  /* 0x200000001c00742a */ /* 0x008e1e0004701200 */
[----:B------:R-:W-:-:S15]  /*3b2d0*/  NOP ;  /* 0x0000000000007918 */ /* 0x000fde0000000000 */
[----:B------:R-:W-:-:S15]  /*3b2e0*/  NOP ;  /* 0x0000000000007918 */ /* 0x000fde0000000000 */
[----:B------:R-:W-:-:S15]  /*3b2f0*/  NOP ;  /* 0x0000000000007918 */ /* 0x000fde0000000000 */
[----:B------:R-:W-:-:S04]  /*3b300*/  NOP ;  /* 0x0000000000007918 */ /* 0x000fc80000000000 */
[----:B0-----:R-:W0:-:S15]  /*3b310*/  @P0 DMUL R4, R30, 4 ;  /* 0x401000001e040828 */ /* 0x001e1e0000000000 */
        /* <DEDUP_REMOVED lines=9> */
[----:B0-----:R-:W0:-:S15]  /*3b3b0*/  @P0 DMUL R4, R4, R4 ;  /* 0x0000000404040228 */ /* 0x001e1e0000000000 */
[----:B------:R-:W-:-:S15]  /*3b3c0*/  NOP ;  /* 0x0000000000007918 */ /* 0x000fde0000000000 */
[----:B------:R-:W-:-:S15]  /*3b3d0*/  NOP ;  /* 0x0000000000007918 */ /* 0x000fde0000000000 */
[----:B------:R-:W-:-:S15]  /*3b3e0*/  NOP ;  /* 0x0000000000007918 */ /* 0x000fde0000000000 */
[----:B------:R-:W-:-:S04]  /*3b3f0*/  NOP ;  /* 0x0000000000007918 */ /* 0x000fc80000000000 */
[----:B0-----:R0:W-:Y:S02]  /*3b400*/  @P0 DFMA R4, R2, R2, R4 ;  /* 0x000000020204022b */ /* 0x0011e40000000004 */
[----:B0-----:R-:W0:Y:S01]  /*3b410*/  MUFU.RCP64H R3, R11 ;  /* 0x0000000b00037308 */ /* 0x001e220000001800 */
[----:B------:R-:W-:-:S15]  /*3b420*/  IMAD.MOV.U32 R2, RZ, RZ, 0x1 ;  /* 0x00000001ff027424 */ /* 0x000fde00078e00ff */
[----:B------:R-:W-:-:S15]  /*3b430*/  NOP ;  /* 0x0000000000007918 */ /* 0x000fde0000000000 */
[----:B------:R-:W-:-:S15]  /*3b440*/  NOP ;  /* 0x0000000000007918 */ /* 0x000fde0000000000 */
[----:B------:R-:W-:-:S15]  /*3b450*/  NOP ;  /* 0x0000000000007918 */ /* 0x000fde0000000000 */
[----:B------:R-:W-:-:S01]  /*3b460*/  NOP ;  /* 0x0000000000007918 */ /* 0x000fc20000000000 */
[----:B------:R-:W3:-:S15]  /*3b470*/  @!P0 DMUL R6, R30, R30 ;  /* 0x0000001e1e068228 */ /* 0x000ede0000000000 */
[----:B------:R-:W-:-:S15]  /*3b480*/  NOP ;  /* 0x0000000000007918 */ /* 0x000fde0000000000 */
[----:B------:R-:W-:-:S15]  /*3b490*/  NOP ;  /* 0x0000000000007918 */ /* 0x000fde0000000000 */
[----:B------:R-:W-:-:S15]  /*3b4a0*/  NOP ;  /* 0x0000000000007918 */ /* 0x000fde0000000000 */
[----:B------:R-:W-:-:S04]  /*3b4b0*/  NOP ;  /* 0x0000000000007918 */ /* 0x000fc80000000000 */
[----:B---3--:R-:W-:-:S15]  /*3b4c0*/  @!P0 DFMA R6, R28, R28, R6 ;  /* 0x0000001c1c06822b */ /* 0x008fde0000000006 */
[----:B------:R-:W-:-:S15]  /*3b4d0*/  NOP ;  /* 0x0000000000007918 */ /* 0x000fde0000000000 */
[----:B------:R-:W-:-:S15]  /*3b4e0*/  NOP ;  /* 0x0000000000007918 */ /* 0x000fde0000000000 */
[----:B------:R-:W-:-:S15]  /*3b4f0*/  NOP ;  /* 0x0000000000007918 */ /* 0x000fde0000000000 */
[----:B------:R-:W-:-:S04]  /*3b500*/  NOP ;  /* 0x0000000000007918 */ /* 0x000fc80000000000 */
[----:B------:R-:W3:Y:S02]  /*3b510*/  @P0 DMUL R6, R4, 0.0625 ;  /* 0x3fb0000004060828 */ /* 0x000ee40000000000 */
[----:B---3--:R-:W-:Y:S01]  /*3b520*/  ISETP.GT.AND P0, PT, R7, 0xfffff, PT ;  /* 0x000fffff0700780c */ /* 0x008fe20003f04270 */
[----:B------:R-:W-:Y:S01]  /*3b530*/  IMAD.MOV.U32 R0, RZ, RZ, R7 ;  /* 0x000000ffff007224 */ /* 0x000fe200078e0007 */
[----:B------:R-:W-:Y:S01]  /*3b540*/  FSEL R4, R14, R12, P1 ;  /* 0x0000000c0e047208 */ /* 0x000fe20000800000 */
[----:B------:R-:W-:Y:S01]  /*3b550*/  IMAD.MOV.U32 R32, RZ, RZ, R6 ;  /* 0x000000ffff207224 */ /* 0x000fe200078e0006 */
[----:B------:R-:W-:-:S04]  /*3b560*/  FSEL R5, R15, R13, P1 ;  /* 0x0000000d0f057208 */ /* 0x000fc80000800000 */
[----:B------:R-:W-:-:S15]  /*3b570*/  FSETP.GEU.AND P5, PT, |R5|, 6.5827683646048100446e-37, PT ;  /* 0x036000000500780b */ /* 0x000fde0003fae200 */
[----:B------:R-:W-:-:S15]  /*3b580*/  NOP ;  /* 0x0000000000007918 */ /* 0x000fde0000000000 */
[----:B------:R-:W-:-:S15]  /*3b590*/  NOP ;  /* 0x0000000000007918 */ /* 0x000fde0000000000 */
[----:B------:R-:W-:-:S09]  /*3b5a0*/  NOP ;  /* 0x0000000000007918 */ /* 0x000fd20000000000 */
        /* <DEDUP_REMOVED lines=43> */
[----:B---3--:R-:W-:Y:S01]  /*3b860*/  FFMA R12, RZ, R11, R3 ;  /* 0x0000000bff0c7223 */ /* 0x008fe20000000003 */
        /* <DEDUP_REMOVED lines=184> */
.L_x_1040:
[----:B------:R-:W-:Y:S05]  /*3c3f0*/  BSYNC.RECONVERGENT B0 ;  /* 0x0000000000007941 */ /* 0x000fea0003800200 */
.L_x_1039:
[----:B------:R-:W-:Y:S04]  /*3c400*/  BSSY.RECONVERGENT B2, `(.L_x_1041) ;  /* 0x0000006000027945 */ /* 0x000fe80003800200 */
[----:B------:R-:W-:Y:S05]  /*3c410*/  @P4 BRA P5, `(.L_x_1042) ;  /* 0x0000000000104947 */ /* 0x000fea0002800000 */
[----:B------:R-:W-:Y:S01]  /*3c420*/  IMAD.MOV.U32 R2, RZ, RZ, R10 ;  /* 0x000000ffff027224 */ /* 0x000fe200078e000a */
[----:B------:R-:W-:Y:S01]  /*3c430*/  MOV R0, 0x3c460 ;  /* 0x0003c46000007802 */ /* 0x000fe20000000f00 */
[----:B------:R-:W-:-:S07]  /*3c440*/  IMAD.MOV.U32 R3, RZ, RZ, R11 ;  /* 0x000000ffff037224 */ /* 0x000fce00078e000b */
[----:B0123--:R-:W-:Y:S05]  /*3c450*/  CALL.REL.NOINC `($__internal_63_$__cuda_sm20_div_rn_f64_full) ;  /* 0x0000072400847944 */ /* 0x00ffea0003c00000 */
.L_x_1042:
[----:B------:R-:W-:Y:S05]  /*3c460*/  BSYNC.RECONVERGENT B2 ;  /* 0x0000000000027941 */ /* 0x000fea0003800200 */
.L_x_1041:
[----:B------:R-:W-:Y:S01]  /*3c470*/  IMAD.MOV.U32 R6, RZ, RZ, -0x2449a4b7 ;  /* 0xdbb65b49ff067424 */ /* 0x000fe200078e00ff */
[----:B------:R-:W-:Y:S01]  /*3c480*/  UMOV UR12, 0x2a25ff7e ;  /* 0x2a25ff7e000c7882 */ /* 0x000fe20000000000 */
[----:B------:R-:W-:Y:S01]  /*3c490*/  IMAD.MOV.U32 R7, RZ, RZ, 0x3f2d3b63 ;  /* 0x3f2d3b63ff077424 */ /* 0x000fe200078e00ff */
[----:B------:R-:W-:Y:S01]  /*3c4a0*/  UMOV UR13, 0x3ef53e1d ;  /* 0x3ef53e1d000d7882 */ /* 0x000fe20000000000 */
[----:B------:R-:W4:Y:S01]  /*3c4b0*/  DMUL R4, R2, R2 ;  /* 0x0000000202047228 */ /* 0x000f220000000000 */
[----:B------:R-:W-:Y:S01]  /*3c4c0*/  ISETP.GE.AND P2, PT, R29, RZ, PT ;  /* 0x000000ff1d00720c */ /* 0x000fe20003f46270 */
[----:B------:R-:W-:Y:S03]  /*3c4d0*/  BSSY.RECONVERGENT B0, `(.L_x_1043) ;  /* 0x00000ac000007945 */ /* 0x000fe60003800200 */
[----:B------:R-:W-:-:S15]  /*3c4e0*/  @!P1 PLOP3.LUT P0, PT, P2, PT, PT, 0x80, 0x8 ;  /* 0x000000000008981c */ /* 0x000fde000170f070 */
        /* <DEDUP_REMOVED lines=133> */
[----:B----4-:R-:W-:Y:S02]  /*3cd40*/  @!P1 IMAD.MOV.U32 R2, RZ, RZ, 0x54442d18 ;  /* 0x54442d18ff029424 */ /* 0x010fe400078e00ff */
[----:B------:R-:W-:-:S15]  /*3cd50*/  @!P1 IMAD.MOV.U32 R3, RZ, RZ, 0x400921fb ;  /* 0x400921fbff039424 */ /* 0x000fde00078e00ff */
[----:B------:R-:W-:-:S15]  /*3cd60*/  NOP ;  /* 0x0000000000007918 */ /* 0x000fde0000000000 */
[----:B------:R-:W-:-:S15]  /*3cd70*/  NOP ;  /* 0x0000000000007918 */ /* 0x000fde0000000000 */
[----:B------:R-:W-:-:S15]  /*3cd80*/  NOP ;  /* 0x0000000000007918 */ /* 0x000fde0000000000 */
[----:B-----5:R-:W4:Y:S02]  /*3cd90*/  @!P1 DADD R2, -R6, R2 ;  /* 0x0000000006029229 */ /* 0x020f240000000102 */
[----:B----4-:R-:W-:Y:S02]  /*3cda0*/  @!P1 FSEL R2, R2, R6, !P0 ;  /* 0x0000000602029208 */ /* 0x010fe40004000000 */
[----:B------:R-:W-:Y:S02]  /*3cdb0*/  @!P1 FSEL R3, R3, R7, !P0 ;  /* 0x0000000703039208 */ /* 0x000fe40004000000 */
[----:B------:R-:W-:-:S15]  /*3cdc0*/  @P1 PLOP3.LUT P0, PT, P2, PT, PT, 0x80, 0x8 ;  /* 0x000000000008181c */ /* 0x000fde000170f070 */
[----:B------:R-:W-:-:S15]  /*3cdd0*/  NOP ;  /* 0x0000000000007918 */ /* 0x000fde0000000000 */
[----:B------:R-:W-:-:S15]  /*3cde0*/  NOP ;  /* 0x0000000000007918 */ /* 0x000fde0000000000 */
[----:B------:R-:W-:-:S13]  /*3cdf0*/  NOP ;  /* 0x0000000000007918 */ /* 0x000fda0000000000 */
[----:B------:R-:W4:Y:S02]  /*3ce00*/  @P1 DADD R4, -RZ, -R6 ;  /* 0x00000000ff041229 */ /* 0x000f240000000906 */
[----:B----4-:R-:W-:Y:S01]  /*3ce10*/  @P1 FSEL R4, R6, R4, !P0 ;  /* 0x0000000406041208 */ /* 0x010fe20004000000 */
[----:B------:R-:W-:Y:S01]  /*3ce20*/  @P1 IMAD.MOV.U32 R6, RZ, RZ, 0x54442d18 ;  /* 0x54442d18ff061424 */ /* 0x000fe200078e00ff */
[----:B------:R-:W-:Y:S01]  /*3ce30*/  @P1 FSEL R5, R7, R5, !P0 ;  /* 0x0000000507051208 */ /* 0x000fe20004000000 */
[----:B------:R-:W-:-:S15]  /*3ce40*/  @P1 IMAD.MOV.U32 R7, RZ, RZ, 0x3ff921fb ;  /* 0x3ff921fbff071424 */ /* 0x000fde00078e00ff */
        /* <DEDUP_REMOVED lines=8> */
[----:B------:R0:W0:Y:S02]  /*3ced0*/  @P1 DADD R2, R4, R6 ;  /* 0x0000000004021229 */ /* 0x0000240000000006 */
        /* <DEDUP_REMOVED lines=9> */
.L_x_1044:
[----:B------:R-:W-:Y:S02]  /*3cf70*/  FSEL R2, RZ, 3.37028055040000000000e+12, P0 ;  /* 0x54442d18ff027808 */ /* 0x000fe40000000000 */
[----:B------:R-:W-:-:S07]  /*3cf80*/  FSEL R3, RZ, 2.1426990032196044922, P0 ;  /* 0x400921fbff037808 */ /* 0x000fce0000000000 */
.L_x_1045:
[----:B------:R-:W-:Y:S05]  /*3cf90*/  BSYNC.RECONVERGENT B0 ;  /* 0x0000000000007941 */ /* 0x000fea0003800200 */
.L_x_1043:
        /* <DEDUP_REMOVED lines=8> */
[----:B------:R-:W-:-:S07]  /*3d020*/  FSEL R3, R29, R31, P0 ;  /* 0x0000001f1d037208 */ /* 0x000fce0000000000 */
.L_x_994:
[----:B------:R-:W-:Y:S05]  /*3d030*/  BSYNC.RECONVERGENT B1 ;  /* 0x0000000000017941 */ /* 0x000fea0003800200 */
.L_x_978:
        /* <DEDUP_REMOVED lines=9> */
[----:B0-----:R-:W3:-:S15]  /*3d0d0*/  DMUL R2, R2, UR12 ;  /* 0x0000000c02027c28 */ /* 0x001ede0008000000 */
[----:B------:R-:W-:-:S15]  /*3d0e0*/  NOP ;  /* 0x0000000000007918 */ /* 0x000fde0000000000 */
[----:B------:R-:W-:-:S15]  /*3d0f0*/  NOP ;  /* 0x0000000000007918 */ /* 0x000fde0000000000 */
[----:B------:R-:W-:-:S15]  /*3d100*/  NOP ;  /* 0x0000000000007918 */ /* 0x000fde0000000000 */
[----:B------:R-:W-:-:S04]  /*3d110*/  NOP ;  /* 0x0000000000007918 */ /* 0x000fc80000000000 */
[----:B---3--:R-:W0:Y:S02]  /*3d120*/  DFMA R30, R8, UR10, R2 ;  /* 0x0000000a081e7c2b */ /* 0x008e240008000002 */
[----:B0-----:R-:W-:-:S04]  /*3d130*/  LOP3.LUT R3, R31, 0x7fffffff, RZ, 0xc0, !PT ;  /* 0x7fffffff1f037812 */ /* 0x001fc800078ec0ff */
[----:B------:R-:W-:-:S15]  /*3d140*/  LOP3.LUT P0, RZ, R3, R30, RZ, 0xfc, !PT ;  /* 0x0000001e03ff7212 */ /* 0x000fde000780fcff */
[----:B------:R-:W-:-:S15]  /*3d150*/  NOP ;  /* 0x0000000000007918 */ /* 0x000fde0000000000 */
[----:B------:R-:W-:-:S15]  /*3d160*/  NOP ;  /* 0x0000000000007918 */ /* 0x000fde0000000000 */
[----:B------:R-:W-:-:S13]  /*3d170*/  NOP ;  /* 0x0000000000007918 */ /* 0x000fda0000000000 */
[----:B------:R0:W3:Y:S02]  /*3d180*/  DFMA R8, R8, UR12, -R4 ;  /* 0x0000000c08087c2b */ /* 0x0000e40008000804 */
[----:B0--3--:R-:W-:Y:S05]  /*3d190*/  @!P0 BRA `(.L_x_1047) ;  /* 0x0000004000408947 */ /* 0x009fea0003800000 */
        /* <DEDUP_REMOVED lines=31> */
[----:B0-----:R0:W3:Y:S01]  /*3d390*/  DFMA R4, R2, -UR12, R4 ;  /* 0x8000000c02047c2b */ /* 0x0010e20008000004 */
[----:B------:R-:W-:Y:S01]  /*3d3a0*/  UMOV UR12, 0x69ce2bdf ;  /* 0x69ce2bdf000c7882 */ /* 0x000fe20000000000 */
[----:B0-----:R-:W-:Y:S01]  /*3d3b0*/  IMAD.MOV.U32 R2, RZ, RZ, -0x35dec16 ;  /* 0xfca213eaff027424 */ /* 0x001fe200078e00ff */
[----:B------:R-:W-:Y:S01]  /*3d3c0*/  UMOV UR13, 0x3e5ade15 ;  /* 0x3e5ade15000d7882 */ /* 0x000fe20000000000 */
[----:B------:R-:W-:-:S15]  /*3d3d0*/  IMAD.MOV.U32 R3, RZ, RZ, 0x3e928af3 ;  /* 0x3e928af3ff037424 */ /* 0x000fde00078e00ff */
[----:B------:R-:W-:-:S15]  /*3d3e0*/  NOP ;  /* 0x0000000000007918 */ /* 0x000fde0000000000 */
[----:B------:R-:W-:-:S15]  /*3d3f0*/  NOP ;  /* 0x0000000000007918 */ /* 0x000fde0000000000 */
[----:B------:R-:W-:-:S15]  /*3d400*/  NOP ;  /* 0x0000000000007918 */ /* 0x000fde0000000000 */
[----:B---3--:R-:W0:Y:S01]  /*3d410*/  DFMA R2, R4, UR12, R2 ;  /* 0x0000000c04027c2b */ /* 0x008e220008000002 */
        /* <DEDUP_REMOVED lines=85> */
[----:B------:R0:W3:Y:S02]  /*3d970*/  @!P0 DMUL R32, R2, R4 ;  /* 0x0000000402208228 */ /* 0x0000e40000000000 */
.L_x_1052:
[----:B------:R-:W-:Y:S05]  /*3d980*/  BSYNC.RECONVERGENT B0 ;  /* 0x0000000000007941 */ /* 0x000fea0003800200 */
.L_x_1051:
[----:B------:R-:W4:Y:S01]  /*3d990*/  DSETP.NEU.AND P0, PT, |R30|, +INF , PT ;  /* 0x7ff000001e00742a */ /* 0x000f220003f0d200 */
[----:B------:R-:W-:Y:S04]  /*3d9a0*/  BSSY.RECONVERGENT B3, `(.L_x_1053) ;  /* 0x0000036000037945 */ /* 0x000fe80003800200 */
[----:B----4-:R-:W-:Y:S05]  /*3d9b0*/  @!P0 BRA `(.L_x_1054) ;  /* 0x0000000000c88947 */ /* 0x010fea0003800000 */
        /* <DEDUP_REMOVED lines=39> */
[----:B0-----:R0:W4:Y:S02]  /*3dc30*/  DFMA R2, R2, -UR12, R6 ;  /* 0x8000000c02027c2b */ /* 0x0011240008000006 */
[----:B0---4-:R-:W-:Y:S05]  /*3dc40*/  @!P0 BRA `(.L_x_1056) ;  /* 0x0000000000188947 */ /* 0x011fea0003800000 */
[----:B------:R-:W-:Y:S01]  /*3dc50*/  IMAD.MOV.U32 R6, RZ, RZ, R30 ;  /* 0x000000ffff067224 */ /* 0x000fe200078e001e */
[----:B------:R-:W-:Y:S01]  /*3dc60*/  MOV R12, 0x3dc90 ;  /* 0x0003dc90000c7802 */ /* 0x000fe20000000f00 */
[----:B------:R-:W-:-:S07]  /*3dc70*/  IMAD.MOV.U32 R14, RZ, RZ, R31 ;  /* 0x000000ffff0e7224 */ /* 0x000fce00078e001f */
[----:B-123--:R-:W-:Y:S05]  /*3dc80*/  CALL.REL.NOINC `($_ZN2at6native61_GLOBAL__N__44eb8e94_28_ForeachBinaryOpScalarList_cu_dda10a6925multi_tensor_apply_kernelINS1_28TensorListScalarListMetadataIN3c107complexIdEELi2EEENS1_25BinaryOpScalarListFunctorIS6_Li2ELi1ELi1EEEJNS1_13power_functorIS6_EEEEEvT_T0_DpT1_$__internal_trig_reduction_slowpathd) ;  /* 0x0000071400a87944 */ /* 0x00efea0003c00000 */
[----:B------:R-:W-:Y:S02]  /*3dc90*/  IMAD.MOV.U32 R2, RZ, RZ, R6 ;  /* 0x000000ffff027224 */ /* 0x000fe400078e0006 */
[----:B------:R-:W-:-:S07]  /*3dca0*/  IMAD.MOV.U32 R3, RZ, RZ, R7 ;  /* 0x000000ffff037224 */ /* 0x000fce00078e0007 */
.L_x_1056:
[----:B------:R-:W-:Y:S05]  /*3dcb0*/  BSYNC.RECONVERGENT B4 ;  /* 0x0000000000047941 */ /* 0x000fea0003800200 */
.L_x_1055:
[----:B------:R-:W-:Y:S01]  /*3dcc0*/  VIADD R0, R4, 0x1 ;  /* 0x0000000104007836 */ /* 0x000fe20000000000 */
[----:B------:R-:W-:Y:S06]  /*3dcd0*/  BRA `(.L_x_1057) ;  /* 0x0000000000087947 */ /* 0x000fec0003800000 */
.L_x_1054:
[----:B0-----:R0:W4:Y:S02]  /*3dce0*/  DMUL R2, RZ, R30 ;  /* 0x0000001eff027228 */ /* 0x0011240000000000 */
[----:B0---4-:R-:W-:-:S07]  /*3dcf0*/  IMAD.MOV.U32 R0, RZ, RZ, 0x1 ;  /* 0x00000001ff007424 */ /* 0x011fce00078e00ff */
.L_x_1057:
[----:B------:R-:W-:Y:S05]  /*3dd00*/  BSYNC.RECONVERGENT B3 ;  /* 0x0000000000037941 */ /* 0x000fea0003800200 */
.L_x_1053:
[----:B------:R-:W0:Y:S01]  /*3dd10*/  LDCU.64 UR12, c[0x4][0xe8] ;  /* 0x01001d00ff0c77ac */ /* 0x000e220008000a00 */
[----:B------:R-:W-:-:S05]  /*3dd20*/  IMAD.SHL.U32 R4, R0, 0x40, RZ ;  /* 0x0000004000047824 */ /* 0x000fca00078e00ff */
[----:B------:R-:W-:-:S04]  /*3dd30*/  LOP3.LUT R4, R4, 0x40, RZ, 0xc0, !PT ;  /* 0x0000004004047812 */ /* 0x000fc800078ec0ff */
[----:B0-----:R-:W-:-:S05]  /*3dd40*/  IADD3 R28, P0, PT, R4, UR12, RZ ;  /* 0x0000000c041c7c10 */ /* 0x001fca000ff1e0ff */
[----:B------:R-:W-:-:S05]  /*3dd50*/  IMAD.X R29, RZ, RZ, UR13, P0 ;  /* 0x0000000dff1d7e24 */ /* 0x000fca00080e06ff */
[----:B------:R-:W4:Y:S04]  /*3dd60*/  LDG.E.128.CONSTANT R12, desc[UR14][R28.64] ;  /* 0x0000000e1c0c7981 */ /* 0x000f28000c1e9d00 */
[----:B------:R-:W5:Y:S04]  /*3dd70*/  LDG.E.128.CONSTANT R4, desc[UR14][R28.64+0x10] ;  /* 0x0000100e1c047981 */ /* 0x000f68000c1e9d00 */
[----:B------:R-:W2:Y:S01]  /*3dd80*/  LDG.E.128.CONSTANT R8, desc[UR14][R28.64+0x20] ;  /* 0x0000200e1c087981 */ /* 0x000ea2000c1e9d00 */
[----:B------:R-:W-:Y:S01]  /*3dd90*/  LOP3.LUT R36, R0, 0x1, RZ, 0xc0, !PT ;  /* 0x0000000100247812 */ /* 0x000fe200078ec0ff */
[----:B------:R-:W-:Y:S01]  /*3dda0*/  IMAD.MOV.U32 R37, RZ, RZ, 0x3da8ff83 ;  /* 0x3da8ff83ff257424 */ /* 0x000fe200078e00ff */
[----:B------:R-:W4:Y:S01]  /*3ddb0*/  DMUL R34, R2, R2 ;  /* 0x0000000202227228 */ /* 0x000f220000000000 */
        /* <DEDUP_REMOVED lines=23> */
[----:B0-----:R-:W2:-:S15]  /*3df30*/  DFMA R4, R34, R4, R6 ;  /* 0x000000042204722b */ /* 0x001e9e0000000006 */
        /* <DEDUP_REMOVED lines=77> */
[----:B-1-3--:R-:W-:Y:S05]  /*3e410*/  CALL.REL.NOINC `($_ZN2at6native61_GLOBAL__N__44eb8e94_28_ForeachBinaryOpScalarList_cu_dda10a6925multi_tensor_apply_kernelINS1_28TensorListScalarListMetadataIN3c107complexIdEELi2EEENS1_25BinaryOpScalarListFunctorIS6_Li2ELi1ELi1EEEJNS1_13power_functorIS6_EEEEEvT_T0_DpT1_$__internal_trig_reduction_slowpathd) ;  /* 0x0000070c00c47944 */ /* 0x00afea0003c00000 */
[----:B------:R-:W-:Y:S02]  /*3e420*/  IMAD.MOV.U32 R0, RZ, RZ, R4 ;  /* 0x000000ffff007224 */ /* 0x000fe400078e0004 */
[----:B------:R-:W-:Y:S02]  /*3e430*/  IMAD.MOV.U32 R2, RZ, RZ, R6 ;  /* 0x000000ffff027224 */ /* 0x000fe400078e0006 */
[----:B------:R-:W-:Y:S01]  /*3e440*/  IMAD.MOV.U32 R3, RZ, RZ, R7 ;  /* 0x000000ffff037224 */ /* 0x000fe200078e0007 */
[----:B------:R-:W-:Y:S06]  /*3e450*/  BRA `(.L_x_1060) ;  /* 0x0000000000087947 */ /* 0x000fec0003800000 */
.L_x_1059:
[----:B------:R0:W2:Y:S02]  /*3e460*/  DMUL R2, RZ, R30 ;  /* 0x0000001eff027228 */ /* 0x0000a40000000000 */
[----:B0-2---:R-:W-:-:S07]  /*3e470*/  IMAD.MOV.U32 R0, RZ, RZ, RZ ;  /* 0x000000ffff007224 */ /* 0x005fce00078e00ff */
.L_x_1060:
[----:B------:R-:W-:Y:S05]  /*3e480*/  BSYNC.RECONVERGENT B3 ;  /* 0x0000000000037941 */ /* 0x000fea0003800200 */
.L_x_1058:
[----:B------:R-:W0:Y:S01]  /*3e490*/  LDCU.64 UR12, c[0x4][0xe8] ;  /* 0x01001d00ff0c77ac */ /* 0x000e220008000a00 */
[----:B------:R-:W-:-:S05]  /*3e4a0*/  IMAD.SHL.U32 R4, R0, 0x40, RZ ;  /* 0x0000004000047824 */ /* 0x000fca00078e00ff */
[----:B------:R-:W-:-:S04]  /*3e4b0*/  LOP3.LUT R4, R4, 0x40, RZ, 0xc0, !PT ;  /* 0x0000004004047812 */ /* 0x000fc800078ec0ff */
[----:B0-----:R-:W-:-:S05]  /*3e4c0*/  IADD3 R30, P0, PT, R4, UR12, RZ ;  /* 0x0000000c041e7c10 */ /* 0x001fca000ff1e0ff */
[----:B------:R-:W-:-:S05]  /*3e4d0*/  IMAD.X R31, RZ, RZ, UR13, P0 ;  /* 0x0000000dff1f7e24 */ /* 0x000fca00080e06ff */
[----:B------:R-:W2:Y:S04]  /*3e4e0*/  LDG.E.128.CONSTANT R12, desc[UR14][R30.64] ;  /* 0x0000000e1e0c7981 */ /* 0x000ea8000c1e9d00 */
[----:B------:R-:W4:Y:S04]  /*3e4f0*/  LDG.E.128.CONSTANT R4, desc[UR14][R30.64+0x10] ;  /* 0x0000100e1e047981 */ /* 0x000f28000c1e9d00 */
[----:B------:R-:W5:Y:S01]  /*3e500*/  LDG.E.128.CONSTANT R8, desc[UR14][R30.64+0x20] ;  /* 0x0000200e1e087981 */ /* 0x000f62000c1e9d00 */
        /* <DEDUP_REMOVED lines=10> */
[----:B---3--:R-:W-:-:S15]  /*3e5b0*/  DMUL R28, R32, R28 ;  /* 0x0000001c201c7228 */ /* 0x008fde0000000000 */
        /* <DEDUP_REMOVED lines=52> */
[----:B------:R0:W3:Y:S02]  /*3e900*/  DMUL R30, R32, R30 ;  /* 0x0000001e201e7228 */ /* 0x0000e40000000000 */
[----:B0--3--:R-:W-:Y:S05]  /*3e910*/  BRA `(.L_x_1061) ;  /* 0x0000003000347947 */ /* 0x009fea0003800000 */
.L_x_1050:
        /* <DEDUP_REMOVED lines=125> */
.L_x_1063:
[----:B------:R-:W-:Y:S05]  /*3f0f0*/  BSYNC.RECONVERGENT B0 ;  /* 0x0000000000007941 */ /* 0x000fea0003800200 */
.L_x_1062:
[C---:B0--3--:R-:W-:Y:S01]  /*3f100*/  LEA.HI R3, R33.reuse, 0xffffff09, RZ, 0xc ;  /* 0xffffff0921037811 */ /* 0x049fe200078f60ff */
        /* <DEDUP_REMOVED lines=59> */
.L_x_1067:
[----:B------:R-:W-:Y:S05]  /*3f4c0*/  BSYNC.RECONVERGENT B4 ;  /* 0x0000000000047941 */ /* 0x000fea0003800200 */
.L_x_1066:
[----:B------:R-:W-:Y:S01]  /*3f4d0*/  VIADD R0, R4, 0x1 ;  /* 0x0000000104007836 */ /* 0x000fe20000000000 */
[----:B------:R-:W-:Y:S06]  /*3f4e0*/  BRA `(.L_x_1068) ;  /* 0x0000000000087947 */ /* 0x000fec0003800000 */
.L_x_1065:
[----:B------:R0:W3:Y:S02]  /*3f4f0*/  DMUL R2, RZ, R30 ;  /* 0x0000001eff027228 */ /* 0x0000e40000000000 */
[----:B0--3--:R-:W-:-:S07]  /*3f500*/  IMAD.MOV.U32 R0, RZ, RZ, 0x1 ;  /* 0x00000001ff007424 */ /* 0x009fce00078e00ff */
.L_x_1068:
[----:B------:R-:W-:Y:S05]  /*3f510*/  BSYNC.RECONVERGENT B3 ;  /* 0x0000000000037941 */ /* 0x000fea0003800200 */
.L_x_1064:
        /* <DEDUP_REMOVED lines=79> */
[----:B0-----:R0:W3:Y:S02]  /*3fa10*/  DMUL R36, R36, R34 ;  /* 0x0000002224247228 */ /* 0x0010e40000000000 */
[----:B0--3--:R-:W-:Y:S05]  /*3fa20*/  @!P1 BRA `(.L_x_1070) ;  /* 0x0000000000c09947 */ /* 0x009fea0003800000 */
        /* <DEDUP_REMOVED lines=48> */
.L_x_1070:
[----:B------:R0:W3:Y:S02]  /*3fd30*/  DMUL R2, RZ, R30 ;  /* 0x0000001eff027228 */ /* 0x0000e40000000000 */
[----:B0--3--:R-:W-:-:S07]  /*3fd40*/  IMAD.MOV.U32 R0, RZ, RZ, RZ ;  /* 0x000000ffff007224 */ /* 0x009fce00078e00ff */
.L_x_1071:
[----:B------:R-:W-:Y:S05]  /*3fd50*/  BSYNC.RECONVERGENT B3 ;  /* 0x0000000000037941 */ /* 0x000fea0003800200 */
.L_x_1069:
        /* <DEDUP_REMOVED lines=84> */
[----:B0-----:R0:W3:Y:S02]  /*402a0*/  DMUL R30, R30, R32 ;  /* 0x000000201e1e7228 */ /* 0x0010e40000000000 */
[----:B0--3--:R-:W-:Y:S05]  /*402b0*/  BRA `(.L_x_1061) ;  /* 0x0000001400cc7947 */ /* 0x009fea0003800000 */
.L_x_1049:
        /* <DEDUP_REMOVED lines=10> */
.L_x_1072:
[----:B------:R-:W0:Y:S02]  /*40360*/  DADD R28, R30, -R30 ;  /* 0x000000001e1c7229 */ /* 0x000e24000000081e */
[----:B0-----:R-:W-:Y:S02]  /*40370*/  IMAD.MOV.U32 R30, RZ, RZ, R28 ;  /* 0x000000ffff1e7224 */ /* 0x001fe400078e001c */
[----:B------:R-:W-:Y:S01]  /*40380*/  IMAD.MOV.U32 R31, RZ, RZ, R29 ;  /* 0x000000ffff1f7224 */ /* 0x000fe200078e001d */
[----:B------:R-:W-:Y:S06]  /*40390*/  BRA `(.L_x_1061) ;  /* 0x0000001400947947 */ /* 0x000fec0003800000 */
.L_x_1048:
        /* <DEDUP_REMOVED lines=50> */
.L_x_1076:
[----:B------:R-:W-:Y:S05]  /*406c0*/  BSYNC.RECONVERGENT B4 ;  /* 0x0000000000047941 */ /* 0x000fea0003800200 */
.L_x_1075:
[----:B------:R-:W-:Y:S01]  /*406d0*/  VIADD R0, R4, 0x1 ;  /* 0x0000000104007836 */ /* 0x000fe20000000000 */
[----:B------:R-:W-:Y:S06]  /*406e0*/  BRA `(.L_x_1077) ;  /* 0x0000000000087947 */ /* 0x000fec0003800000 */
.L_x_1074:
[----:B------:R0:W3:Y:S02]  /*406f0*/  DMUL R2, RZ, R30 ;  /* 0x0000001eff027228 */ /* 0x0000e40000000000 */
[----:B0--3--:R-:W-:-:S07]  /*40700*/  IMAD.MOV.U32 R0, RZ, RZ, 0x1 ;  /* 0x00000001ff007424 */ /* 0x009fce00078e00ff */
.L_x_1077:
[----:B------:R-:W-:Y:S05]  /*40710*/  BSYNC.RECONVERGENT B3 ;  /* 0x0000000000037941 */ /* 0x000fea0003800200 */
.L_x_1073:
        /* <DEDUP_REMOVED lines=117> */
.L_x_1079:
[----:B------:R0:W3:Y:S02]  /*40e70*/  DMUL R2, RZ, R30 ;  /* 0x0000001eff027228 */ /* 0x0000e40000000000 */
[----:B0--3--:R-:W-:-:S07]  /*40e80*/  IMAD.MOV.U32 R0, RZ, RZ, RZ ;  /* 0x000000ffff007224 */ /* 0x009fce00078e00ff */
.L_x_1080:
[----:B------:R-:W-:Y:S05]  /*40e90*/  BSYNC.RECONVERGENT B3 ;  /* 0x0000000000037941 */ /* 0x000fea0003800200 */
.L_x_1078:
        /* <DEDUP_REMOVED lines=64> */
.L_x_1047:
        /* <DEDUP_REMOVED lines=116> */
[----:B------:R0:W3:Y:S02]  /*419e0*/  @!P1 DMUL R28, R2, R4 ;  /* 0x00000004021c9228 */ /* 0x0000e40000000000 */
.L_x_1061:
[----:B------:R-:W-:Y:S05]  /*419f0*/  BSYNC.RECONVERGENT B2 ;  /* 0x0000000000027941 */ /* 0x000fea0003800200 */
.L_x_1046:
[----:B------:R-:W4:Y:S01]  /*41a00*/  DSETP.NAN.AND P0, PT, R26, R26, PT ;  /* 0x0000001a1a00722a */ /* 0x000f220003f08000 */
[----:B------:R-:W-:-:S15]  /*41a10*/  BSSY.RECONVERGENT B1, `(.L_x_1081) ;  /* 0x0001121000017945 */ /* 0x000fde0003800200 */
[----:B------:R-:W-:-:S15]  /*41a20*/  NOP ;  /* 0x0000000000007918 */ /* 0x000fde0000000000 */
[----:B------:R-:W-:-:S15]  /*41a30*/  NOP ;  /* 0x0000000000007918 */ /* 0x000fde0000000000 */
[----:B------:R-:W-:-:S15]  /*41a40*/  NOP ;  /* 0x0000000000007918 */ /* 0x000fde0000000000 */
[----:B------:R-:W-:-:S03]  /*41a50*/  NOP ;  /* 0x0000000000007918 */ /* 0x000fc60000000000 */
[----:B----4-:R-:W4:Y:S02]  /*41a60*/  DSETP.NAN.OR P0, PT, R24, R24, P0 ;  /* 0x000000181800722a */ /* 0x010f240000708400 */
[----:B----4-:R-:W-:Y:S05]  /*41a70*/  @P0 BRA `(.L_x_1082) ;  /* 0x000000f000b40947 */ /* 0x010fea0003800000 */
        /* <DEDUP_REMOVED lines=46> */
[----:B------:R0:W4:Y:S01]  /*41d60*/  DSETP.GEU.AND P0, PT, R4, UR12, PT ;  /* 0x0000000c04007e2a */ /* 0x000122000bf0e000 */
        /* <DEDUP_REMOVED lines=8> */
[----:B----4-:R-:W0:Y:S02]  /*41df0*/  DSETP.GT.OR P0, PT, R4, UR12, !P0 ;  /* 0x0000000c04007e2a */ /* 0x010e24000c704400 */
        /* <DEDUP_REMOVED lines=66> */
[----:B----4-:R-:W-:Y:S01]  /*42220*/  LOP3.LUT R2, R0, 0x80000000, RZ, 0x3c, !PT ;  /* 0x8000000000027812 */ /* 0x010fe200078e3cff */
[----:B------:R-:W-:-:S15]  /*42230*/  IMAD.MOV.U32 R3, RZ, RZ, 0x43300000 ;  /* 0x43300000ff037424 */ /* 0x000fde00078e00ff */
[----:B------:R-:W-:-:S15]  /*42240*/  NOP ;  /* 0x0000000000007918 */ /* 0x000fde0000000000 */
[----:B------:R-:W-:-:S15]  /*42250*/  NOP ;  /* 0x0000000000007918 */ /* 0x000fde0000000000 */
[----:B------:R-:W-:-:S15]  /*42260*/  NOP ;  /* 0x0000000000007918 */ /* 0x000fde0000000000 */
[----:B------:R-:W-:-:S01]  /*42270*/  NOP ;  /* 0x0000000000007918 */ /* 0x000fc20000000000 */
[----:B0-----:R0:W4:Y:S02]  /*42280*/  DFMA R8, -R12, R4, 1 ;  /* 0x3ff000000c08742b */ /* 0x0011240000000104 */
[----:B0-----:R-:W-:Y:S02]  /*42290*/  IMAD.MOV.U32 R12, RZ, RZ, -0x748574fc ;  /* 0x8b7a8b04ff0c7424 */ /* 0x001fe400078e00ff */
[----:B------:R-:W-:-:S15]  /*422a0*/  IMAD.MOV.U32 R13, RZ, RZ, 0x3ed0ee25 ;  /* 0x3ed0ee25ff0d7424 */ /* 0x000fde00078e00ff */
[----:B------:R-:W-:-:S15]  /*422b0*/  NOP ;  /* 0x0000000000007918 */ /* 0x000fde0000000000 */
[----:B------:R-:W-:-:S15]  /*422c0*/  NOP ;  /* 0x0000000000007918 */ /* 0x000fde0000000000 */
[----:B------:R-:W-:-:S15]  /*422d0*/  NOP ;  /* 0x0000000000007918 */ /* 0x000fde0000000000 */
[----:B----4-:R-:W0:-:S15]  /*422e0*/  DFMA R8, R8, R8, R8 ;  /* 0x000000080808722b */ /* 0x010e1e0000000008 */
        /* <DEDUP_REMOVED lines=102> */
[----:B------:R-:W4:Y:S01]  /*42950*/  DFMA R12, R34, R12, UR12 ;  /* 0x0000000c220c7e2b */ /* 0x000f22000800000c */
        /* <DEDUP_REMOVED lines=11> */
[----:B----4-:R-:W0:-:S15]  /*42a10*/  DMUL R12, R34, R12 ;  /* 0x0000000c220c7228 */ /* 0x010e1e0000000000 */
        /* <DEDUP_REMOVED lines=25> */
[----:B0---4-:R-:W-:Y:S05]  /*42bb0*/  BRA `(.L_x_1089) ;  /* 0x00000008000c7947 */ /* 0x011fea0003800000 */
.L_x_1088:
        /* <DEDUP_REMOVED lines=53> */
.L_x_1091:
[----:B------:R-:W-:Y:S05]  /*42f10*/  BSYNC.RECONVERGENT B3 ;  /* 0x0000000000037941 */ /* 0x000fea0003800200 */
.L_x_1090:
        /* <DEDUP_REMOVED lines=76> */
[----:B0-----:R0:W4:Y:S02]  /*433e0*/  DADD R8, R8, R12 ;  /* 0x0000000008087229 */ /* 0x001124000000000c */
.L_x_1089:
[----:B------:R-:W-:Y:S05]  /*433f0*/  BSYNC.RECONVERGENT B2 ;  /* 0x0000000000027941 */ /* 0x000fea0003800200 */
.L_x_1087:
[----:B------:R-:W5:Y:S01]  /*43400*/  MUFU.RCP64H R3, R33 ;  /* 0x0000002100037308 */ /* 0x000f620000001800 */
        /* <DEDUP_REMOVED lines=8> */
[----:B-----5:R-:W5:-:S15]  /*43490*/  DFMA R4, -R32, R2, 1 ;  /* 0x3ff000002004742b */ /* 0x020f5e0000000102 */
[----:B------:R-:W-:-:S15]  /*434a0*/  NOP ;  /* 0x0000000000007918 */ /* 0x000fde0000000000 */
[----:B------:R-:W-:-:S15]  /*434b0*/  NOP ;  /* 0x0000000000007918 */ /* 0x000fde0000000000 */
[----:B------:R-:W-:-:S15]  /*434c0*/  NOP ;  /* 0x0000000000007918 */ /* 0x000fde0000000000 */
[----:B------:R-:W-:-:S04]  /*434d0*/  NOP ;  /* 0x0000000000007918 */ /* 0x000fc80000000000 */
[----:B-----5:R-:W5:-:S15]  /*434e0*/  DFMA R4, R4, R4, R4 ;  /* 0x000000040404722b */ /* 0x020f5e0000000004 */
        /* <DEDUP_REMOVED lines=19> */
[----:B-----5:R-:W5:-:S15]  /*43620*/  DMUL R4, R10, R2 ;  /* 0x000000020a047228 */ /* 0x020f5e0000000000 */
[----:B------:R-:W-:-:S15]  /*43630*/  NOP ;  /* 0x0000000000007918 */ /* 0x000fde0000000000 */
[----:B------:R-:W-:-:S15]  /*43640*/  NOP ;  /* 0x0000000000007918 */ /* 0x000fde0000000000 */
[----:B------:R-:W-:-:S15]  /*43650*/  NOP ;  /* 0x0000000000007918 */ /* 0x000fde0000000000 */
[----:B------:R-:W-:-:S04]  /*43660*/  NOP ;  /* 0x0000000000007918 */ /* 0x000fc80000000000 */
[----:B-----5:R-:W5:-:S15]  /*43670*/  DFMA R6, -R32, R4, R10 ;  /* 0x000000042006722b */ /* 0x020f5e000000010a */
[----:B------:R-:W-:-:S15]  /*43680*/  NOP ;  /* 0x0000000000007918 */ /* 0x000fde0000000000 */
[----:B------:R-:W-:-:S15]  /*43690*/  NOP ;  /* 0x0000000000007918 */ /* 0x000fde0000000000 */
[----:B------:R-:W-:-:S15]  /*436a0*/  NOP ;  /* 0x0000000000007918 */ /* 0x000fde0000000000 */
[----:B------:R-:W-:-:S04]  /*436b0*/  NOP ;  /* 0x0000000000007918 */ /* 0x000fc80000000000 */
[----:B-----5:R-:W5:Y:S02]  /*436c0*/  DFMA R2, R2, R6, R4 ;  /* 0x000000060202722b */ /* 0x020f640000000004 */
[----:B-----5:R-:W-:-:S05]  /*436d0*/  FFMA R0, RZ, R33, R3 ;  /* 0x00000021ff007223 */ /* 0x020fca0000000003 */
[----:B------:R-:W-:-:S13]  /*436e0*/  FSETP.GT.AND P0, PT, |R0|, 1.469367938527859385e-39, PT ;  /* 0x001000000000780b */ /* 0x000fda0003f04200 */
[----:B------:R-:W-:Y:S05]  /*436f0*/  @P0 BRA P2, `(.L_x_1093) ;  /* 0x0000000000180947 */ /* 0x000fea0001000000 */
[----:B------:R-:W-:Y:S01]  /*43700*/  IMAD.MOV.U32 R4, RZ, RZ, R10 ;  /* 0x000000ffff047224 */ /* 0x000fe200078e000a */
[----:B------:R-:W-:Y:S01]  /*43710*/  MOV R0, 0x43760 ;  /* 0x0004376000007802 */ /* 0x000fe20000000f00 */
[----:B------:R-:W-:Y:S02]  /*43720*/  IMAD.MOV.U32 R5, RZ, RZ, R11 ;  /* 0x000000ffff057224 */ /* 0x000fe400078e000b */
[----:B------:R-:W-:Y:S02]  /*43730*/  IMAD.MOV.U32 R2, RZ, RZ, R32 ;  /* 0x000000ffff027224 */ /* 0x000fe400078e0020 */
[----:B------:R-:W-:-:S07]  /*43740*/  IMAD.MOV.U32 R3, RZ, RZ, R33 ;  /* 0x000000ffff037224 */ /* 0x000fce00078e0021 */
[----:B01234-:R-:W-:Y:S05]  /*43750*/  CALL.REL.NOINC `($__internal_63_$__cuda_sm20_div_rn_f64_full) ;  /* 0x000006b000c47944 */ /* 0x01ffea0003c00000 */
.L_x_1093:
[----:B------:R-:W-:Y:S05]  /*43760*/  BSYNC.RECONVERGENT B2 ;  /* 0x0000000000027941 */ /* 0x000fea0003800200 */
.L_x_1092:
[----:B------:R-:W-:Y:S01]  /*43770*/  IMAD.MOV.U32 R6, RZ, RZ, -0x2449a4b7 ;  /* 0xdbb65b49ff067424 */ /* 0x000fe200078e00ff */
[----:B------:R-:W-:Y:S01]  /*43780*/  UMOV UR12, 0x2a25ff7e ;  /* 0x2a25ff7e000c7882 */ /* 0x000fe20000000000 */
[----:B------:R-:W-:Y:S01]  /*43790*/  IMAD.MOV.U32 R7, RZ, RZ, 0x3f2d3b63 ;  /* 0x3f2d3b63ff077424 */ /* 0x000fe200078e00ff */
[----:B------:R-:W-:Y:S01]  /*437a0*/  UMOV UR13, 0x3ef53e1d ;  /* 0x3ef53e1d000d7882 */ /* 0x000fe20000000000 */
[----:B------:R-:W5:Y:S01]  /*437b0*/  DMUL R4, R2, R2 ;  /* 0x0000000202047228 */ /* 0x000f620000000000 */
[----:B------:R-:W-:Y:S01]  /*437c0*/  ISETP.GE.AND P2, PT, R25, RZ, PT ;  /* 0x000000ff1900720c */ /* 0x000fe20003f46270 */
[----:B------:R-:W-:Y:S03]  /*437d0*/  BSSY.RECONVERGENT B0, `(.L_x_1094) ;  /* 0x00000ac000007945 */ /* 0x000fe60003800200 */
[----:B------:R-:W-:-:S15]  /*437e0*/  @P1 PLOP3.LUT P0, PT, P2, PT, PT, 0x80, 0x8 ;  /* 0x000000000008181c */ /* 0x000fde000170f070 */
[----:B------:R-:W-:-:S15]  /*437f0*/  NOP ;  /* 0x0000000000007918 */ /* 0x000fde0000000000 */
[----:B------:R-:W-:-:S15]  /*43800*/  NOP ;  /* 0x0000000000007918 */ /* 0x000fde0000000000 */
[----:B------:R-:W-:-:S14]  /*43810*/  NOP ;  /* 0x0000000000007918 */ /* 0x000fdc0000000000 */
[----:B-----5:R-:W5:Y:S01]  /*43820*/  DFMA R6, R4, -UR12, R6 ;  /* 0x8000000c04067c2b */ /* 0x020f620008000006 */
[----:B------:R-:W-:Y:S01]  /*43830*/  UMOV UR12, 0x8dde082e ;  /* 0x8dde082e000c7882 */ /* 0x000fe20000000000 */
[----:B------:R-:W-:-:S15]  /*43840*/  UMOV UR13, 0x3f531278 ;  /* 0x3f531278000d7882 */ /* 0x000fde0000000000 */
[----:B------:R-:W-:-:S15]  /*43850*/  NOP ;  /* 0x0000000000007918 */ /* 0x000fde0000000000 */
[----:B------:R-:W-:-:S15]  /*43860*/  NOP ;  /* 0x0000000000007918 */ /* 0x000fde0000000000 */
[----:B------:R-:W-:-:S15]  /*43870*/  NOP ;  /* 0x0000000000007918 */ /* 0x000fde0000000000 */
[----:B------:R-:W-:-:S02]  /*43880*/  NOP ;  /* 0x0000000000007918 */ /* 0x000fc40000000000 */
[----:B-----5:R-:W5:Y:S01]  /*43890*/  DFMA R6, R4, R6, -UR12 ;  /* 0x8000000c04067e2b */ /* 0x020f620008000006 */
[----:B------:R-:W-:Y:S01]  /*438a0*/  UMOV UR12, 0xc8249315 ;  /* 0xc8249315000c7882 */ /* 0x000fe20000000000 */
[----:B------:R-:W-:-:S15]  /*438b0*/  UMOV UR13, 0x3f6f9690 ;  /* 0x3f6f9690000d7882 */ /* 0x000fde0000000000 */
[----:B------:R-:W-:-:S15]  /*438c0*/  NOP ;  /* 0x0000000000007918 */ /* 0x000fde0000000000 */
[----:B------:R-:W-:-:S15]  /*438d0*/  NOP ;  /* 0x0000000000007918 */ /* 0x000fde0000000000 */
[----:B------:R-:W-:-:S15]  /*438e0*/  NOP ;  /* 0x0000000000007918 */ /* 0x000fde0000000000 */
[----:B------:R-:W-:-:S02]  /*438f0*/  NOP ;  /* 0x0000000000007918 */ /* 0x000fc40000000000 */
[----:B-----5:R-:W5:Y:S01]  /*43900*/  DFMA R6, R4, R6, UR12 ;  /* 0x0000000c04067e2b */ /* 0x020f620008000006 */
        /* <DEDUP_REMOVED lines=104> */
[----:B-----5:R-:W5:-:S15]  /*43f90*/  DFMA R6, R4, R6, -UR12 ;  /* 0x8000000c04067e2b */ /* 0x020f5e0008000006 */
        /* <DEDUP_REMOVED lines=9> */
[----:B-----5:R5:W0:Y:S02]  /*44030*/  DFMA R6, R6, R2, R2 ;  /* 0x000000020606722b */ /* 0x020a240000000002 */
[----:B-----5:R-:W-:Y:S02]  /*44040*/  @P1 IMAD.MOV.U32 R2, RZ, RZ, 0x54442d18 ;  /* 0x54442d18ff021424 */ /* 0x020fe400078e00ff */
[----:B------:R-:W-:-:S15]  /*44050*/  @P1 IMAD.MOV.U32 R3, RZ, RZ, 0x400921fb ;  /* 0x400921fbff031424 */ /* 0x000fde00078e00ff */
[----:B------:R-:W-:-:S15]  /*44060*/  NOP ;  /* 0x0000000000007918 */ /* 0x000fde0000000000 */
[----:B------:R-:W-:-:S15]  /*44070*/  NOP ;  /* 0x0000000000007918 */ /* 0x000fde0000000000 */
[----:B------:R-:W-:-:S15]  /*44080*/  NOP ;  /* 0x0000000000007918 */ /* 0x000fde0000000000 */
[----:B0-----:R-:W0:Y:S02]  /*44090*/  @P1 DADD R2, -R6, R2 ;  /* 0x0000000006021229 */ /* 0x001e240000000102 */
        /* <DEDUP_REMOVED lines=29> */
.L_x_1095:
[----:B------:R-:W-:Y:S02]  /*44270*/  FSEL R2, RZ, 3.37028055040000000000e+12, P0 ;  /* 0x54442d18ff027808 */ /* 0x000fe40000000000 */
[----:B------:R-:W-:-:S07]  /*44280*/  FSEL R3, RZ, 2.1426990032196044922, P0 ;  /* 0x400921fbff037808 */ /* 0x000fce0000000000 */
.L_x_1096:
[----:B------:R-:W-:Y:S05]  /*44290*/  BSYNC.RECONVERGENT B0 ;  /* 0x0000000000007941 */ /* 0x000fea0003800200 */
.L_x_1094:
[----:B------:R0:W5:Y:S02]  /*442a0*/  DADD R24, |R24|, |R26| ;  /* 0x0000000018187229 */ /* 0x000164000000061a */
[----:B0-----:R-:W-:-:S15]  /*442b0*/  LOP3.LUT R27, R3, 0x80000000, R27, 0xb8, !PT ;  /* 0x80000000031b7812 */ /* 0x001fde00078eb81b */
[----:B------:R-:W-:-:S15]  /*442c0*/  NOP ;  /* 0x0000000000007918 */ /* 0x000fde0000000000 */
[----:B------:R-:W-:-:S15]  /*442d0*/  NOP ;  /* 0x0000000000007918 */ /* 0x000fde0000000000 */
[----:B------:R-:W-:-:S15]  /*442e0*/  NOP ;  /* 0x0000000000007918 */ /* 0x000fde0000000000 */
[----:B------:R-:W-:-:S02]  /*442f0*/  NOP ;  /* 0x0000000000007918 */ /* 0x000fc40000000000 */
[----:B-----5:R-:W0:Y:S02]  /*44300*/  DSETP.NAN.AND P0, PT, R24, R24, PT ;  /* 0x000000181800722a */ /* 0x020e240003f08000 */
[----:B0-----:R-:W-:Y:S02]  /*44310*/  FSEL R2, R24, R2, P0 ;  /* 0x0000000218027208 */ /* 0x001fe40000000000 */
[----:B------:R-:W-:-:S15]  /*44320*/  FSEL R3, R25, R27, P0 ;  /* 0x0000001b19037208 */ /* 0x000fde0000000000 */
[----:B------:R-:W-:-:S15]  /*44330*/  NOP ;  /* 0x0000000000007918 */ /* 0x000fde0000000000 */
[----:B------:R-:W-:-:S15]  /*44340*/  NOP ;  /* 0x0000000000007918 */ /* 0x000fde0000000000 */
[----:B------:R-:W-:-:S15]  /*44350*/  NOP ;  /* 0x0000000000007918 */ /* 0x000fde0000000000 */
[----:B----4-:R-:W0:Y:S02]  /*44360*/  DMUL R8, R8, 0.5 ;  /* 0x3fe0000008087828 */ /* 0x010e240000000000 */
[----:B0-----:R-:W-:Y:S05]  /*44370*/  BRA `(.L_x_1097) ;  /* 0x000000e800287947 */ /* 0x001fea0003800000 */
.L_x_1086:
        /* <DEDUP_REMOVED lines=23> */
[----:B------:R-:W4:Y:S02]  /*444f0*/  @!P0 DMUL R4, R4, 1.80143985094819840000e+16 ;  /* 0x4350000004048828 */ /* 0x000f240000000000 */
[----:B----4-:R-:W-:Y:S02]  /*44500*/  @!P0 IMAD.MOV.U32 R0, RZ, RZ, R5 ;  /* 0x000000ffff008224 */ /* 0x010fe400078e0005 */
        /* <DEDUP_REMOVED lines=39> */
[----:B0-----:R0:W4:Y:S02]  /*44780*/  DFMA R2, R2, R8, R6 ;  /* 0x000000080202722b */ /* 0x0011240000000006 */
[----:B0-----:R-:W-:Y:S02]  /*44790*/  VIADD R6, R0, 0xffffffff ;  /* 0xffffffff00067836 */ /* 0x001fe40000000000 */
[----:B----4-:R-:W-:-:S03]  /*447a0*/  FFMA R9, RZ, R33, R3 ;  /* 0x00000021ff097223 */ /* 0x010fc60000000003 */
        /* <DEDUP_REMOVED lines=184> */
.L_x_1100:
[----:B------:R-:W-:Y:S05]  /*45330*/  BSYNC.RECONVERGENT B0 ;  /* 0x0000000000007941 */ /* 0x000fea0003800200 */
.L_x_1099:
[----:B------:R-:W-:Y:S04]  /*45340*/  BSSY.RECONVERGENT B2, `(.L_x_1101) ;  /* 0x0000008000027945 */ /* 0x000fe80003800200 */
[----:B------:R-:W-:Y:S05]  /*45350*/  @P4 BRA P5, `(.L_x_1102) ;  /* 0x0000000000184947 */ /* 0x000fea0002800000 */
[----:B------:R-:W-:Y:S01]  /*45360*/  IMAD.MOV.U32 R4, RZ, RZ, R10 ;  /* 0x000000ffff047224 */ /* 0x000fe200078e000a */
[----:B------:R-:W-:Y:S01]  /*45370*/  MOV R0, 0x453c0 ;  /* 0x000453c000007802 */ /* 0x000fe20000000f00 */
[----:B------:R-:W-:Y:S02]  /*45380*/  IMAD.MOV.U32 R5, RZ, RZ, R11 ;  /* 0x000000ffff057224 */ /* 0x000fe400078e000b */
[----:B------:R-:W-:Y:S02]  /*45390*/  IMAD.MOV.U32 R2, RZ, RZ, R32 ;  /* 0x000000ffff027224 */ /* 0x000fe400078e0020 */
[----:B------:R-:W-:-:S07]  /*453a0*/  IMAD.MOV.U32 R3, RZ, RZ, R33 ;  /* 0x000000ffff037224 */ /* 0x000fce00078e0021 */
[----:B01234-:R-:W-:Y:S05]  /*453b0*/  CALL.REL.NOINC `($__internal_63_$__cuda_sm20_div_rn_f64_full) ;  /* 0x0000069400ac7944 */ /* 0x01ffea0003c00000 */
.L_x_1102:
[----:B------:R-:W-:Y:S05]  /*453c0*/  BSYNC.RECONVERGENT B2 ;  /* 0x0000000000027941 */ /* 0x000fea0003800200 */
.L_x_1101:
        /* <DEDUP_REMOVED lines=176> */
.L_x_1104:
[----:B------:R-:W-:Y:S02]  /*45ed0*/  FSEL R2, RZ, 3.37028055040000000000e+12, P0 ;  /* 0x54442d18ff027808 */ /* 0x000fe40000000000 */
[----:B------:R-:W-:-:S07]  /*45ee0*/  FSEL R3, RZ, 2.1426990032196044922, P0 ;  /* 0x400921fbff037808 */ /* 0x000fce0000000000 */
.L_x_1105:
[----:B------:R-:W-:Y:S05]  /*45ef0*/  BSYNC.RECONVERGENT B0 ;  /* 0x0000000000007941 */ /* 0x000fea0003800200 */
.L_x_1103:
        /* <DEDUP_REMOVED lines=14> */
.L_x_1098:
        /* <DEDUP_REMOVED lines=33> */
[----:B------:R0:W4:Y:S02]  /*461f0*/  DADD R46, R2, R2 ;  /* 0x00000000022e7229 */ /* 0x0001240000000002 */
        /* <DEDUP_REMOVED lines=20> */
[----:B------:R-:W5:-:S15]  /*46340*/  DADD R8, R8, -R12 ;  /* 0x0000000008087229 */ /* 0x000f5e000000080c */
        /* <DEDUP_REMOVED lines=9> */
[----:B----4-:R-:W-:-:S15]  /*463e0*/  DMUL R38, R12, R46 ;  /* 0x0000002e0c267228 */ /* 0x010fde0000000000 */
        /* <DEDUP_REMOVED lines=39> */
[----:B----4-:R1:W0:Y:S02]  /*46660*/  DMUL R36, R8, R8 ;  /* 0x0000000808247228 */ /* 0x0102240000000000 */
.L_x_1107:
[----:B------:R-:W0:Y:S02]  /*46670*/  DSETP.GEU.AND P1, PT, R42, R4, PT ;  /* 0x000000042a00722a */ /* 0x000e240003f2e000 */
[----:B01----:R-:W-:Y:S02]  /*46680*/  FSEL R6, R4, R42, P1 ;  /* 0x0000002a04067208 */ /* 0x003fe40000800000 */
        /* <DEDUP_REMOVED lines=134> */
.L_x_1106:
        /* <DEDUP_REMOVED lines=257> */
.L_x_1109:
        /* <DEDUP_REMOVED lines=52> */
[----:B--23--:R-:W-:Y:S05]  /*48240*/  CALL.REL.NOINC `($__internal_63_$__cuda_sm20_div_rn_f64_full) ;  /* 0x0000066800087944 */ /* 0x00cfea0003c00000 */
.L_x_1112:
[----:B------:R-:W-:Y:S05]  /*48250*/  BSYNC.RECONVERGENT B3 ;  /* 0x0000000000037941 */ /* 0x000fea0003800200 */
.L_x_1111:
        /* <DEDUP_REMOVED lines=77> */
.L_x_1110:
[----:B------:R-:W-:Y:S05]  /*48730*/  BSYNC.RECONVERGENT B2 ;  /* 0x0000000000027941 */ /* 0x000fea0003800200 */
.L_x_1108:
        /* <DEDUP_REMOVED lines=65> */
.L_x_1114:
[----:B------:R-:W-:Y:S05]  /*48b50*/  BSYNC.RECONVERGENT B2 ;  /* 0x0000000000027941 */ /* 0x000fea0003800200 */
.L_x_1113:
        /* <DEDUP_REMOVED lines=176> */
.L_x_1116:
[----:B------:R-:W-:Y:S02]  /*49660*/  FSEL R2, RZ, 3.37028055040000000000e+12, P0 ;  /* 0x54442d18ff027808 */ /* 0x000fe40000000000 */
[----:B------:R-:W-:-:S07]  /*49670*/  FSEL R3, RZ, 2.1426990032196044922, P0 ;  /* 0x400921fbff037808 */ /* 0x000fce0000000000 */
.L_x_1117:
[----:B------:R-:W-:Y:S05]  /*49680*/  BSYNC.RECONVERGENT B0 ;  /* 0x0000000000007941 */ /* 0x000fea0003800200 */
.L_x_1115:
        /* <DEDUP_REMOVED lines=12> */
[----:B-1----:R0:W1:Y:S02]  /*49750*/  DMUL R8, R32, 0.5 ;  /* 0x3fe0000020087828 */ /* 0x0020640000000000 */
[----:B01----:R-:W-:Y:S05]  /*49760*/  BRA `(.L_x_1097) ;  /* 0x00000094002c7947 */ /* 0x003fea0003800000 */
.L_x_1085:
        /* <DEDUP_REMOVED lines=21> */
[----:B0-----:R0:W4:Y:S02]  /*498c0*/  DFMA R12, R4, R8, R4 ;  /* 0x00000008040c722b */ /* 0x0011240000000004 */
        /* <DEDUP_REMOVED lines=21> */
[----:B----4-:R-:W0:-:S15]  /*49a20*/  DFMA R14, -R32, R12, 1 ;  /* 0x3ff00000200e742b */ /* 0x010e1e000000010c */
        /* <DEDUP_REMOVED lines=9> */
[----:B------:R-:W4:-:S15]  /*49ac0*/  DMUL R2, R2, R2 ;  /* 0x0000000202027228 */ /* 0x000f1e0000000000 */
        /* <DEDUP_REMOVED lines=9> */
[----:B----4-:R-:W-:-:S15]  /*49b60*/  DFMA R8, R8, R8, R2 ;  /* 0x000000080808722b */ /* 0x010fde0000000002 */
        /* <DEDUP_REMOVED lines=51> */
[----:B0-----:R0:W4:Y:S02]  /*49ea0*/  DMUL R34, R8, R34 ;  /* 0x0000002208227228 */ /* 0x0011240000000000 */
        /* <DEDUP_REMOVED lines=11> */
[----:B----4-:R-:W0:Y:S02]  /*49f60*/  DMUL R34, R34, R8 ;  /* 0x0000000822227228 */ /* 0x010e240000000000 */
        /* <DEDUP_REMOVED lines=197> */
.L_x_1119:
[----:B------:R-:W-:Y:S05]  /*4abc0*/  BSYNC.RECONVERGENT B0 ;  /* 0x0000000000007941 */ /* 0x000fea0003800200 */
.L_x_1118:
        /* <DEDUP_REMOVED lines=8> */
.L_x_1121:
[----:B------:R-:W-:Y:S05]  /*4ac50*/  BSYNC.RECONVERGENT B2 ;  /* 0x0000000000027941 */ /* 0x000fea0003800200 */
.L_x_1120:
        /* <DEDUP_REMOVED lines=176> */
.L_x_1123:
[----:B------:R-:W-:Y:S02]  /*4b760*/  FSEL R2, RZ, 3.37028055040000000000e+12, P0 ;  /* 0x54442d18ff027808 */ /* 0x000fe40000000000 */
[----:B------:R-:W-:-:S07]  /*4b770*/  FSEL R3, RZ, 2.1426990032196044922, P0 ;  /* 0x400921fbff037808 */ /* 0x000fce0000000000 */
.L_x_1124:
[----:B------:R-:W-:Y:S05]  /*4b780*/  BSYNC.RECONVERGENT B0 ;  /* 0x0000000000007941 */ /* 0x000fea0003800200 */
.L_x_1122:
        /* <DEDUP_REMOVED lines=8> */
[----:B------:R-:W-:Y:S01]  /*4b810*/  FSEL R3, R25, R27, P0 ;  /* 0x0000001b19037208 */ /* 0x000fe20000000000 */
[----:B------:R-:W-:Y:S06]  /*4b820*/  BRA `(.L_x_1097) ;  /* 0x0000007000fc7947 */ /* 0x000fec0003800000 */
.L_x_1084:
        /* <DEDUP_REMOVED lines=28> */
[----:B------:R0:W4:Y:S02]  /*4b9f0*/  @P1 DFMA R2, R6, R4, +INF ;  /* 0x7ff000000602142b */ /* 0x0001240000000004 */
[----:B0-----:R-:W-:Y:S01]  /*4ba00*/  IMAD.MOV.U32 R7, RZ, RZ, -0x3ff ;  /* 0xfffffc01ff077424 */ /* 0x001fe200078e00ff */
[----:B----4-:R-:W-:Y:S01]  /*4ba10*/  @P1 FSEL R4, R2, RZ, P2 ;  /* 0x000000ff02041208 */ /* 0x010fe20001000000 */
        /* <DEDUP_REMOVED lines=175> */
.L_x_1127:
        /* <DEDUP_REMOVED lines=53> */
.L_x_1130:
[----:B------:R-:W-:Y:S05]  /*4c860*/  BSYNC.RECONVERGENT B3 ;  /* 0x0000000000037941 */ /* 0x000fea0003800200 */
.L_x_1129:
        /* <DEDUP_REMOVED lines=77> */
.L_x_1128:
[----:B------:R-:W-:Y:S05]  /*4cd40*/  BSYNC.RECONVERGENT B2 ;  /* 0x0000000000027941 */ /* 0x000fea0003800200 */
.L_x_1126:
[----:B------:R-:W-:Y:S01]  /*4cd50*/  IMAD.MOV.U32 R2, RZ, RZ, -0x2449a4b7 ;  /* 0xdbb65b49ff027424 */ /* 0x000fe200078e00ff */
[----:B------:R-:W-:Y:S01]  /*4cd60*/  UMOV UR12, 0x2a25ff7e ;  /* 0x2a25ff7e000c7882 */ /* 0x000fe20000000000 */
[----:B------:R-:W-:Y:S01]  /*4cd70*/  IMAD.MOV.U32 R3, RZ, RZ, 0x3f2d3b63 ;  /* 0x3f2d3b63ff037424 */ /* 0x000fe200078e00ff */
[----:B------:R-:W-:Y:S01]  /*4cd80*/  UMOV UR13, 0x3ef53e1d ;  /* 0x3ef53e1d000d7882 */ /* 0x000fe20000000000 */
[----:B------:R-:W5:Y:S01]  /*4cd90*/  DSETP.GEU.AND P2, PT, |R24|, |R26|, PT ;  /* 0x4000001a1800722a */ /* 0x000f620003f4e200 */
[----:B------:R-:W-:Y:S01]  /*4cda0*/  ISETP.GE.AND P1, PT, R25, RZ, PT ;  /* 0x000000ff1900720c */ /* 0x000fe20003f26270 */
[----:B------:R-:W-:-:S03]  /*4cdb0*/  IMAD.MOV.U32 R0, RZ, RZ, 0x7f3321d2 ;  /* 0x7f3321d2ff007424 */ /* 0x000fc600078e00ff */
[----:B-----5:R-:W-:-:S15]  /*4cdc0*/  @P2 PLOP3.LUT P0, PT, P1, PT, PT, 0x80, 0x8 ;  /* 0x000000000008281c */ /* 0x020fde0000f0f070 */
[----:B------:R-:W-:-:S15]  /*4cdd0*/  NOP ;  /* 0x0000000000007918 */ /* 0x000fde0000000000 */
[----:B------:R-:W-:-:S15]  /*4cde0*/  NOP ;  /* 0x0000000000007918 */ /* 0x000fde0000000000 */
[----:B------:R-:W-:-:S14]  /*4cdf0*/  NOP ;  /* 0x0000000000007918 */ /* 0x000fdc0000000000 */
[----:B------:R-:W5:Y:S01]  /*4ce00*/  DFMA R2, R8, -UR12, R2 ;  /* 0x8000000c08027c2b */ /* 0x000f620008000002 */
        /* <DEDUP_REMOVED lines=123> */
[----:B-----5:R0:W5:Y:S02]  /*4d5c0*/  DMUL R2, R8, R2 ;  /* 0x0000000208027228 */ /* 0x0201640000000000 */
[----:B0-----:R-:W-:Y:S02]  /*4d5d0*/  @!P2 IMAD.MOV.U32 R8, RZ, RZ, 0x54442d18 ;  /* 0x54442d18ff08a424 */ /* 0x001fe400078e00ff */
[----:B------:R-:W-:-:S15]  /*4d5e0*/  @!P2 IMAD.MOV.U32 R9, RZ, RZ, 0x3ff921fb ;  /* 0x3ff921fbff09a424 */ /* 0x000fde00078e00ff */
[----:B------:R-:W-:-:S15]  /*4d5f0*/  NOP ;  /* 0x0000000000007918 */ /* 0x000fde0000000000 */
[----:B------:R-:W-:-:S15]  /*4d600*/  NOP ;  /* 0x0000000000007918 */ /* 0x000fde0000000000 */
[----:B------:R-:W-:-:S15]  /*4d610*/  NOP ;  /* 0x0000000000007918 */ /* 0x000fde0000000000 */
[----:B-----5:R0:W5:Y:S02]  /*4d620*/  DFMA R10, R10, R2, R10 ;  /* 0x000000020a0a722b */ /* 0x020164000000000a */
        /* <DEDUP_REMOVED lines=43> */
[----:B----4-:R0:W4:Y:S02]  /*4d8e0*/  DMUL R8, R4, 0.5 ;  /* 0x3fe0000004087828 */ /* 0x0101240000000000 */
[----:B0---4-:R-:W-:Y:S05]  /*4d8f0*/  BRA `(.L_x_1097) ;  /* 0x0000005000c87947 */ /* 0x011fea0003800000 */
.L_x_1125:
        /* <DEDUP_REMOVED lines=185> */
[----:B----4-:R-:W0:Y:S02]  /*4e490*/  DSETP.NAN.AND P1, PT, R2, R2, PT ;  /* 0x000000020200722a */ /* 0x010e240003f28000 */
[----:B0-----:R-:W-:Y:S02]  /*4e4a0*/  FSEL R2, R2, R5, P1 ;  /* 0x0000000502027208 */ /* 0x001fe40000800000 */
[----:B------:R-:W-:-:S15]  /*4e4b0*/  FSEL R3, R3, R27, P1 ;  /* 0x0000001b03037208 */ /* 0x000fde0000800000 */
[----:B------:R-:W-:-:S15]  /*4e4c0*/  NOP ;  /* 0x0000000000007918 */ /* 0x000fde0000000000 */
[----:B------:R-:W-:-:S15]  /*4e4d0*/  NOP ;  /* 0x0000000000007918 */ /* 0x000fde0000000000 */
[----:B------:R-:W-:-:S15]  /*4e4e0*/  NOP ;  /* 0x0000000000007918 */ /* 0x000fde0000000000 */
[----:B------:R0:W4:Y:S02]  /*4e4f0*/  DMUL R8, R10, R8 ;  /* 0x000000080a087228 */ /* 0x0001240000000000 */
[----:B0---4-:R-:W-:Y:S05]  /*4e500*/  BRA `(.L_x_1097) ;  /* 0x0000004400c47947 */ /* 0x011fea0003800000 */
.L_x_1083:
        /* <DEDUP_REMOVED lines=50> */
[----:B-123--:R-:W-:Y:S05]  /*4e830*/  CALL.REL.NOINC `($__internal_63_$__cuda_sm20_div_rn_f64_full) ;  /* 0x00000600008c7944 */ /* 0x00efea0003c00000 */
[----:B------:R-:W-:Y:S02]  /*4e840*/  IMAD.MOV.U32 R8, RZ, RZ, R2 ;  /* 0x000000ffff087224 */ /* 0x000fe400078e0002 */
[----:B------:R-:W-:-:S07]  /*4e850*/  IMAD.MOV.U32 R9, RZ, RZ, R3 ;  /* 0x000000ffff097224 */ /* 0x000fce00078e0003 */
.L_x_1132:
[----:B------:R-:W-:Y:S05]  /*4e860*/  BSYNC.RECONVERGENT B2 ;  /* 0x0000000000027941 */ /* 0x000fea0003800200 */
.L_x_1131:
        /* <DEDUP_REMOVED lines=51> */
.L_x_1134:
[----:B------:R-:W-:Y:S05]  /*4eba0*/  BSYNC.RECONVERGENT B2 ;  /* 0x0000000000027941 */ /* 0x000fea0003800200 */
.L_x_1133:
        /* <DEDUP_REMOVED lines=13> */
[----:B------:R-:W4:Y:S02]  /*4ec80*/  DADD R2, -RZ, |R2| ;  /* 0x00000000ff027229 */ /* 0x000f240000000502 */
[----:B----4-:R-:W-:-:S04]  /*4ec90*/  ISETP.LT.U32.AND P0, PT, R2, R8, PT ;  /* 0x000000080200720c */ /* 0x010fc80003f01070 */
        /* <DEDUP_REMOVED lines=18> */
[----:B------:R-:W-:-:S15]  /*4edc0*/  ISETP.GT.U32.AND.EX P0, PT, R9, R3, PT, P0 ;  /* 0x000000030900720c */ /* 0x000fde0003f04100 */
[----:B------:R-:W-:-:S15]  /*4edd0*/  NOP ;  /* 0x0000000000007918 */ /* 0x000fde0000000000 */
[----:B------:R-:W-:-:S15]  /*4ede0*/  NOP ;  /* 0x0000000000007918 */ /* 0x000fde0000000000 */
[----:B------:R-:W-:-:S09]  /*4edf0*/  NOP ;  /* 0x0000000000007918 */ /* 0x000fd20000000000 */
[----:B----4-:R-:W0:-:S15]  /*4ee00*/  DFMA R12, -R32, R6, 1 ;  /* 0x3ff00000200c742b */ /* 0x010e1e0000000106 */
        /* <DEDUP_REMOVED lines=296> */
.L_x_1136:
[----:B------:R-:W-:Y:S05]  /*50090*/  BSYNC.RECONVERGENT B0 ;  /* 0x0000000000007941 */ /* 0x000fea0003800200 */
.L_x_1135:
[----:B------:R-:W-:Y:S01]  /*500a0*/  BSSY.RECONVERGENT B2, `(.L_x_1137) ;  /* 0x0000009000027945 */ /* 0x000fe20003800200 */
[----:B------:R0:W0:Y:S03]  /*500b0*/  DSETP.GEU.AND P1, PT, |R24|, |R26|, PT ;  /* 0x4000001a1800722a */ /* 0x0000260003f2e200 */
[----:B------:R-:W-:Y:S05]  /*500c0*/  @P3 BRA P4, `(.L_x_1138) ;  /* 0x0000000000183947 */ /* 0x000fea0002000000 */
[----:B------:R-:W-:Y:S01]  /*500d0*/  IMAD.MOV.U32 R4, RZ, RZ, R10 ;  /* 0x000000ffff047224 */ /* 0x000fe200078e000a */
[----:B------:R-:W-:Y:S01]  /*500e0*/  MOV R0, 0x50130 ;  /* 0x0005013000007802 */ /* 0x000fe20000000f00 */
[----:B------:R-:W-:Y:S02]  /*500f0*/  IMAD.MOV.U32 R5, RZ, RZ, R11 ;  /* 0x000000ffff057224 */ /* 0x000fe400078e000b */
[----:B------:R-:W-:Y:S02]  /*50100*/  IMAD.MOV.U32 R2, RZ, RZ, R32 ;  /* 0x000000ffff027224 */ /* 0x000fe400078e0020 */
[----:B------:R-:W-:-:S07]  /*50110*/  IMAD.MOV.U32 R3, RZ, RZ, R33 ;  /* 0x000000ffff037224 */ /* 0x000fce00078e0021 */
[----:B01234-:R-:W-:Y:S05]  /*50120*/  CALL.REL.NOINC `($__internal_63_$__cuda_sm20_div_rn_f64_full) ;  /* 0x000005e800507944 */ /* 0x01ffea0003c00000 */
.L_x_1138:
[----:B------:R-:W-:Y:S05]  /*50130*/  BSYNC.RECONVERGENT B2 ;  /* 0x0000000000027941 */ /* 0x000fea0003800200 */
.L_x_1137:
[----:B------:R-:W-:Y:S01]  /*50140*/  IMAD.MOV.U32 R6, RZ, RZ, -0x2449a4b7 ;  /* 0xdbb65b49ff067424 */ /* 0x000fe200078e00ff */
[----:B------:R-:W-:Y:S01]  /*50150*/  UMOV UR12, 0x2a25ff7e ;  /* 0x2a25ff7e000c7882 */ /* 0x000fe20000000000 */
[----:B------:R-:W-:Y:S01]  /*50160*/  IMAD.MOV.U32 R7, RZ, RZ, 0x3f2d3b63 ;  /* 0x3f2d3b63ff077424 */ /* 0x000fe200078e00ff */
[----:B------:R-:W-:Y:S01]  /*50170*/  UMOV UR13, 0x3ef53e1d ;  /* 0x3ef53e1d000d7882 */ /* 0x000fe20000000000 */
[----:B------:R-:W5:Y:S01]  /*50180*/  DMUL R4, R2, R2 ;  /* 0x0000000202047228 */ /* 0x000f620000000000 */
[----:B------:R-:W-:Y:S01]  /*50190*/  ISETP.GE.AND P2, PT, R25, RZ, PT ;  /* 0x000000ff1900720c */ /* 0x000fe20003f46270 */
[----:B------:R-:W-:Y:S03]  /*501a0*/  BSSY.RECONVERGENT B0, `(.L_x_1139) ;  /* 0x00000ac000007945 */ /* 0x000fe60003800200 */
[----:B0-----:R-:W-:-:S15]  /*501b0*/  @P1 PLOP3.LUT P0, PT, P2, PT, PT, 0x80, 0x8 ;  /* 0x000000000008181c */ /* 0x001fde000170f070 */
[----:B------:R-:W-:-:S15]  /*501c0*/  NOP ;  /* 0x0000000000007918 */ /* 0x000fde0000000000 */
[----:B------:R-:W-:-:S15]  /*501d0*/  NOP ;  /* 0x0000000000007918 */ /* 0x000fde0000000000 */
[----:B------:R-:W-:-:S14]  /*501e0*/  NOP ;  /* 0x0000000000007918 */ /* 0x000fdc0000000000 */
[----:B-----5:R-:W0:Y:S01]  /*501f0*/  DFMA R6, R4, -UR12, R6 ;  /* 0x8000000c04067c2b */ /* 0x020e220008000006 */
        /* <DEDUP_REMOVED lines=164> */
.L_x_1140:
[----:B------:R-:W-:Y:S02]  /*50c40*/  FSEL R2, RZ, 3.37028055040000000000e+12, P0 ;  /* 0x54442d18ff027808 */ /* 0x000fe40000000000 */
[----:B------:R-:W-:-:S07]  /*50c50*/  FSEL R3, RZ, 2.1426990032196044922, P0 ;  /* 0x400921fbff037808 */ /* 0x000fce0000000000 */
.L_x_1141:
[----:B------:R-:W-:Y:S05]  /*50c60*/  BSYNC.RECONVERGENT B0 ;  /* 0x0000000000007941 */ /* 0x000fea0003800200 */
.L_x_1139:
        /* <DEDUP_REMOVED lines=12> */
[----:B----4-:R-:W0:Y:S02]  /*50d30*/  DADD R8, R8, 1 ;  /* 0x3ff0000008087429 */ /* 0x010e240000000000 */
[----:B0-----:R-:W-:Y:S05]  /*50d40*/  BRA `(.L_x_1097) ;  /* 0x0000001c00b47947 */ /* 0x001fea0003800000 */
.L_x_1082:
        /* <DEDUP_REMOVED lines=11> */
[----:B------:R-:W4:Y:S02]  /*50e00*/  DADD R14, -RZ, |R24| ;  /* 0x00000000ff0e7229 */ /* 0x000f240000000518 */
[----:B----4-:R-:W-:Y:S02]  /*50e10*/  FSEL R11, R13, R15, P1 ;  /* 0x0000000f0d0b7208 */ /* 0x010fe40000800000 */
[----:B------:R-:W-:-:S15]  /*50e20*/  FSEL R10, R12, R14, P1 ;  /* 0x0000000e0c0a7208 */ /* 0x000fde0000800000 */
[----:B------:R-:W-:-:S15]  /*50e30*/  NOP ;  /* 0x0000000000007918 */ /* 0x000fde0000000000 */
[----:B------:R-:W-:-:S15]  /*50e40*/  NOP ;  /* 0x0000000000007918 */ /* 0x000fde0000000000 */
[----:B------:R-:W-:-:S15]  /*50e50*/  NOP ;  /* 0x0000000000007918 */ /* 0x000fde0000000000 */
[----:B------:R-:W4:-:S15]  /*50e60*/  DSETP.GEU.AND P0, PT, |R26|, 1.4916681462400413487e-154, PT ;  /* 0x200000001a00742a */ /* 0x000f1e0003f0e200 */
[----:B------:R-:W-:-:S15]  /*50e70*/  NOP ;  /* 0x0000000000007918 */ /* 0x000fde0000000000 */
[----:B------:R-:W-:-:S15]  /*50e80*/  NOP ;  /* 0x0000000000007918 */ /* 0x000fde0000000000 */
[----:B------:R-:W-:-:S15]  /*50e90*/  NOP ;  /* 0x0000000000007918 */ /* 0x000fde0000000000 */
[----:B------:R-:W-:-:S04]  /*50ea0*/  NOP ;  /* 0x0000000000007918 */ /* 0x000fc80000000000 */
[----:B----4-:R-:W0:-:S15]  /*50eb0*/  DSETP.LT.AND P0, PT, |R24|, 1.4916681462400413487e-154, !P0 ;  /* 0x200000001800742a */ /* 0x010e1e0004701200 */
        /* <DEDUP_REMOVED lines=89> */
[----:B----4-:R-:W-:Y:S01]  /*51450*/  FFMA R12, RZ, R11, R3 ;  /* 0x0000000bff0c7223 */ /* 0x010fe20000000003 */
        /* <DEDUP_REMOVED lines=184> */
.L_x_1143:
[----:B------:R-:W-:Y:S05]  /*51fe0*/  BSYNC.RECONVERGENT B0 ;  /* 0x0000000000007941 */ /* 0x000fea0003800200 */
.L_x_1142:
[----:B------:R-:W-:Y:S04]  /*51ff0*/  BSSY.RECONVERGENT B2, `(.L_x_1144) ;  /* 0x0000006000027945 */ /* 0x000fe80003800200 */
[----:B------:R-:W-:Y:S05]  /*52000*/  @P4 BRA P5, `(.L_x_1145) ;  /* 0x0000000000104947 */ /* 0x000fea0002800000 */
[----:B------:R-:W-:Y:S01]  /*52010*/  IMAD.MOV.U32 R2, RZ, RZ, R10 ;  /* 0x000000ffff027224 */ /* 0x000fe200078e000a */
[----:B------:R-:W-:Y:S01]  /*52020*/  MOV R0, 0x52050 ;  /* 0x0005205000007802 */ /* 0x000fe20000000f00 */
[----:B------:R-:W-:-:S07]  /*52030*/  IMAD.MOV.U32 R3, RZ, RZ, R11 ;  /* 0x000000ffff037224 */ /* 0x000fce00078e000b */
[----:B01234-:R-:W-:Y:S05]  /*52040*/  CALL.REL.NOINC `($__internal_63_$__cuda_sm20_div_rn_f64_full) ;  /* 0x000005c800887944 */ /* 0x01ffea0003c00000 */
.L_x_1145:
[----:B------:R-:W-:Y:S05]  /*52050*/  BSYNC.RECONVERGENT B2 ;  /* 0x0000000000027941 */ /* 0x000fea0003800200 */
.L_x_1144:
[----:B------:R-:W-:Y:S01]  /*52060*/  IMAD.MOV.U32 R6, RZ, RZ, -0x2449a4b7 ;  /* 0xdbb65b49ff067424 */ /* 0x000fe200078e00ff */
[----:B------:R-:W-:Y:S01]  /*52070*/  UMOV UR12, 0x2a25ff7e ;  /* 0x2a25ff7e000c7882 */ /* 0x000fe20000000000 */
[----:B------:R-:W-:Y:S01]  /*52080*/  IMAD.MOV.U32 R7, RZ, RZ, 0x3f2d3b63 ;  /* 0x3f2d3b63ff077424 */ /* 0x000fe200078e00ff */
[----:B------:R-:W-:Y:S01]  /*52090*/  UMOV UR13, 0x3ef53e1d ;  /* 0x3ef53e1d000d7882 */ /* 0x000fe20000000000 */
[----:B------:R-:W5:Y:S01]  /*520a0*/  DMUL R4, R2, R2 ;  /* 0x0000000202047228 */ /* 0x000f620000000000 */
[----:B------:R-:W-:Y:S01]  /*520b0*/  ISETP.GE.AND P2, PT, R25, RZ, PT ;  /* 0x000000ff1900720c */ /* 0x000fe20003f46270 */
[----:B------:R-:W-:Y:S03]  /*520c0*/  BSSY.RECONVERGENT B0, `(.L_x_1146) ;  /* 0x00000ac000007945 */ /* 0x000fe60003800200 */
[----:B------:R-:W-:-:S15]  /*520d0*/  @!P1 PLOP3.LUT P0, PT, P2, PT, PT, 0x80, 0x8 ;  /* 0x000000000008981c */ /* 0x000fde000170f070 */
        /* <DEDUP_REMOVED lines=133> */
[----:B-----5:R-:W-:Y:S02]  /*52930*/  @!P1 IMAD.MOV.U32 R2, RZ, RZ, 0x54442d18 ;  /* 0x54442d18ff029424 */ /* 0x020fe400078e00ff */
[----:B------:R-:W-:-:S15]  /*52940*/  @!P1 IMAD.MOV.U32 R3, RZ, RZ, 0x400921fb ;  /* 0x400921fbff039424 */ /* 0x000fde00078e00ff */
[----:B------:R-:W-:-:S15]  /*52950*/  NOP ;  /* 0x0000000000007918 */ /* 0x000fde0000000000 */
[----:B------:R-:W-:-:S15]  /*52960*/  NOP ;  /* 0x0000000000007918 */ /* 0x000fde0000000000 */
[----:B------:R-:W-:-:S15]  /*52970*/  NOP ;  /* 0x0000000000007918 */ /* 0x000fde0000000000 */
[----:B0-----:R-:W0:Y:S02]  /*52980*/  @!P1 DADD R2, -R6, R2 ;  /* 0x0000000006029229 */ /* 0x001e240000000102 */
[----:B0-----:R-:W-:Y:S02]  /*52990*/  @!P1 FSEL R2, R2, R6, !P0 ;  /* 0x0000000602029208 */ /* 0x001fe40004000000 */
[----:B------:R-:W-:Y:S02]  /*529a0*/  @!P1 FSEL R3, R3, R7, !P0 ;  /* 0x0000000703039208 */ /* 0x000fe40004000000 */
[----:B------:R-:W-:-:S15]  /*529b0*/  @P1 PLOP3.LUT P0, PT, P2, PT, PT, 0x80, 0x8 ;  /* 0x000000000008181c */ /* 0x000fde000170f070 */
[----:B------:R-:W-:-:S15]  /*529c0*/  NOP ;  /* 0x0000000000007918 */ /* 0x000fde0000000000 */
[----:B------:R-:W-:-:S15]  /*529d0*/  NOP ;  /* 0x0000000000007918 */ /* 0x000fde0000000000 */
[----:B------:R-:W-:-:S13]  /*529e0*/  NOP ;  /* 0x0000000000007918 */ /* 0x000fda0000000000 */
[----:B------:R-:W0:Y:S02]  /*529f0*/  @P1 DADD R4, -RZ, -R6 ;  /* 0x00000000ff041229 */ /* 0x000e240000000906 */
[----:B0-----:R-:W-:Y:S01]  /*52a00*/  @P1 FSEL R4, R6, R4, !P0 ;  /* 0x0000000406041208 */ /* 0x001fe20004000000 */
[----:B------:R-:W-:Y:S01]  /*52a10*/  @P1 IMAD.MOV.U32 R6, RZ, RZ, 0x54442d18 ;  /* 0x54442d18ff061424 */ /* 0x000fe200078e00ff */
[----:B------:R-:W-:Y:S01]  /*52a20*/  @P1 FSEL R5, R7, R5, !P0 ;  /* 0x0000000507051208 */ /* 0x000fe20004000000 */
[----:B------:R-:W-:-:S15]  /*52a30*/  @P1 IMAD.MOV.U32 R7, RZ, RZ, 0x3ff921fb ;  /* 0x3ff921fbff071424 */ /* 0x000fde00078e00ff */
        /* <DEDUP_REMOVED lines=8> */
[----:B------:R0:W0:Y:S02]  /*52ac0*/  @P1 DADD R2, R4, R6 ;  /* 0x0000000004021229 */ /* 0x0000240000000006 */
        /* <DEDUP_REMOVED lines=9> */
.L_x_1147:
[----:B------:R-:W-:Y:S02]  /*52b60*/  FSEL R2, RZ, 3.37028055040000000000e+12, P0 ;  /* 0x54442d18ff027808 */ /* 0x000fe40000000000 */
[----:B------:R-:W-:-:S07]  /*52b70*/  FSEL R3, RZ, 2.1426990032196044922, P0 ;  /* 0x400921fbff037808 */ /* 0x000fce0000000000 */
.L_x_1148:
[----:B------:R-:W-:Y:S05]  /*52b80*/  BSYNC.RECONVERGENT B0 ;  /* 0x0000000000007941 */ /* 0x000fea0003800200 */
.L_x_1146:
        /* <DEDUP_REMOVED lines=8> */
[----:B------:R-:W-:-:S07]  /*52c10*/  FSEL R3, R25, R27, P0 ;  /* 0x0000001b19037208 */ /* 0x000fce0000000000 */
.L_x_1097:
[----:B------:R-:W-:Y:S05]  /*52c20*/  BSYNC.RECONVERGENT B1 ;  /* 0x0000000000017941 */ /* 0x000fea0003800200 */
.L_x_1081:
        /* <DEDUP_REMOVED lines=9> */
[----:B0-----:R-:W4:-:S15]  /*52cc0*/  DMUL R2, R2, UR12 ;  /* 0x0000000c02027c28 */ /* 0x001f1e0008000000 */
[----:B------:R-:W-:-:S15]  /*52cd0*/  NOP ;  /* 0x0000000000007918 */ /* 0x000fde0000000000 */
[----:B------:R-:W-:-:S15]  /*52ce0*/  NOP ;  /* 0x0000000000007918 */ /* 0x000fde0000000000 */
[----:B------:R-:W-:-:S15]  /*52cf0*/  NOP ;  /* 0x0000000000007918 */ /* 0x000fde0000000000 */
[----:B------:R-:W-:-:S04]  /*52d00*/  NOP ;  /* 0x0000000000007918 */ /* 0x000fc80000000000 */
[----:B----4-:R-:W0:Y:S02]  /*52d10*/  DFMA R26, R8, UR10, R2 ;  /* 0x0000000a081a7c2b */ /* 0x010e240008000002 */
[----:B0-----:R-:W-:-:S04]  /*52d20*/  LOP3.LUT R3, R27, 0x7fffffff, RZ, 0xc0, !PT ;  /* 0x7fffffff1b037812 */ /* 0x001fc800078ec0ff */
[----:B------:R-:W-:-:S15]  /*52d30*/  LOP3.LUT P0, RZ, R3, R26, RZ, 0xfc, !PT ;  /* 0x0000001a03ff7212 */ /* 0x000fde000780fcff */
[----:B------:R-:W-:-:S15]  /*52d40*/  NOP ;  /* 0x0000000000007918 */ /* 0x000fde0000000000 */
[----:B------:R-:W-:-:S15]  /*52d50*/  NOP ;  /* 0x0000000000007918 */ /* 0x000fde0000000000 */
[----:B------:R-:W-:-:S13]  /*52d60*/  NOP ;  /* 0x0000000000007918 */ /* 0x000fda0000000000 */
[----:B------:R0:W4:Y:S02]  /*52d70*/  DFMA R8, R8, UR12, -R4 ;  /* 0x0000000c08087c2b */ /* 0x0001240008000804 */
[----:B0---4-:R-:W-:Y:S05]  /*52d80*/  @!P0 BRA `(.L_x_1150) ;  /* 0x0000004000408947 */ /* 0x011fea0003800000 */
        /* <DEDUP_REMOVED lines=31> */
[----:B0-----:R0:W4:Y:S01]  /*52f80*/  DFMA R4, R2, -UR12, R4 ;  /* 0x8000000c02047c2b */ /* 0x0011220008000004 */
[----:B------:R-:W-:Y:S01]  /*52f90*/  UMOV UR12, 0x69ce2bdf ;  /* 0x69ce2bdf000c7882 */ /* 0x000fe20000000000 */
[----:B0-----:R-:W-:Y:S01]  /*52fa0*/  IMAD.MOV.U32 R2, RZ, RZ, -0x35dec16 ;  /* 0xfca213eaff027424 */ /* 0x001fe200078e00ff */
[----:B------:R-:W-:Y:S01]  /*52fb0*/  UMOV UR13, 0x3e5ade15 ;  /* 0x3e5ade15000d7882 */ /* 0x000fe20000000000 */
[----:B------:R-:W-:-:S15]  /*52fc0*/  IMAD.MOV.U32 R3, RZ, RZ, 0x3e928af3 ;  /* 0x3e928af3ff037424 */ /* 0x000fde00078e00ff */
[----:B------:R-:W-:-:S15]  /*52fd0*/  NOP ;  /* 0x0000000000007918 */ /* 0x000fde0000000000 */
[----:B------:R-:W-:-:S15]  /*52fe0*/  NOP ;  /* 0x0000000000007918 */ /* 0x000fde0000000000 */
[----:B------:R-:W-:-:S15]  /*52ff0*/  NOP ;  /* 0x0000000000007918 */ /* 0x000fde0000000000 */
[----:B----4-:R-:W0:Y:S01]  /*53000*/  DFMA R2, R4, UR12, R2 ;  /* 0x0000000c04027c2b */ /* 0x010e220008000002 */
        /* <DEDUP_REMOVED lines=85> */
[----:B------:R0:W4:Y:S02]  /*53560*/  @!P0 DMUL R32, R2, R4 ;  /* 0x0000000402208228 */ /* 0x0001240000000000 */
.L_x_1155:
[----:B------:R-:W-:Y:S05]  /*53570*/  BSYNC.RECONVERGENT B0 ;  /* 0x0000000000007941 */ /* 0x000fea0003800200 */
.L_x_1154:
[----:B------:R-:W5:Y:S01]  /*53580*/  DSETP.NEU.AND P0, PT, |R26|, +INF , PT ;  /* 0x7ff000001a00742a */ /* 0x000f620003f0d200 */
[----:B------:R-:W-:Y:S04]  /*53590*/  BSSY.RECONVERGENT B3, `(.L_x_1156) ;  /* 0x0000036000037945 */ /* 0x000fe80003800200 */
[----:B-----5:R-:W-:Y:S05]  /*535a0*/  @!P0 BRA `(.L_x_1157) ;  /* 0x0000000000c88947 */ /* 0x020fea0003800000 */
        /* <DEDUP_REMOVED lines=39> */
[----:B0-----:R0:W0:Y:S02]  /*53820*/  DFMA R2, R2, -UR12, R6 ;  /* 0x8000000c02027c2b */ /* 0x0010240008000006 */
[----:B0-----:R-:W-:Y:S05]  /*53830*/  @!P0 BRA `(.L_x_1159) ;  /* 0x0000000000188947 */ /* 0x001fea0003800000 */
[----:B------:R-:W-:Y:S01]  /*53840*/  IMAD.MOV.U32 R6, RZ, RZ, R26 ;  /* 0x000000ffff067224 */ /* 0x000fe200078e001a */
[----:B------:R-:W-:Y:S01]  /*53850*/  MOV R12, 0x53880 ;  /* 0x00053880000c7802 */ /* 0x000fe20000000f00 */
[----:B------:R-:W-:-:S07]  /*53860*/  IMAD.MOV.U32 R14, RZ, RZ, R27 ;  /* 0x000000ffff0e7224 */ /* 0x000fce00078e001b */
[----:B-1234-:R-:W-:Y:S05]  /*53870*/  CALL.REL.NOINC `($_ZN2at6native61_GLOBAL__N__44eb8e94_28_ForeachBinaryOpScalarList_cu_dda10a6925multi_tensor_apply_kernelINS1_28TensorListScalarListMetadataIN3c107complexIdEELi2EEENS1_25BinaryOpScalarListFunctorIS6_Li2ELi1ELi1EEEJNS1_13power_functorIS6_EEEEEvT_T0_DpT1_$__internal_trig_reduction_slowpathd) ;  /* 0x000005b800ac7944 */ /* 0x01efea0003c00000 */
[----:B------:R-:W-:Y:S02]  /*53880*/  IMAD.MOV.U32 R2, RZ, RZ, R6 ;  /* 0x000000ffff027224 */ /* 0x000fe400078e0006 */
[----:B------:R-:W-:-:S07]  /*53890*/  IMAD.MOV.U32 R3, RZ, RZ, R7 ;  /* 0x000000ffff037224 */ /* 0x000fce00078e0007 */
.L_x_1159:
[----:B------:R-:W-:Y:S05]  /*538a0*/  BSYNC.RECONVERGENT B4 ;  /* 0x0000000000047941 */ /* 0x000fea0003800200 */
.L_x_1158:
[----:B------:R-:W-:Y:S01]  /*538b0*/  VIADD R0, R4, 0x1 ;  /* 0x0000000104007836 */ /* 0x000fe20000000000 */
[----:B------:R-:W-:Y:S06]  /*538c0*/  BRA `(.L_x_1160) ;  /* 0x0000000000087947 */ /* 0x000fec0003800000 */
.L_x_1157:
[----:B0-----:R0:W0:Y:S02]  /*538d0*/  DMUL R2, RZ, R26 ;  /* 0x0000001aff027228 */ /* 0x0010240000000000 */
[----:B0-----:R-:W-:-:S07]  /*538e0*/  IMAD.MOV.U32 R0, RZ, RZ, 0x1 ;  /* 0x00000001ff007424 */ /* 0x001fce00078e00ff */
.L_x_1160:
[----:B------:R-:W-:Y:S05]  /*538f0*/  BSYNC.RECONVERGENT B3 ;  /* 0x0000000000037941 */ /* 0x000fea0003800200 */
.L_x_1156:
[----:B------:R-:W0:Y:S01]  /*53900*/  LDCU.64 UR12, c[0x4][0xe8] ;  /* 0x01001d00ff0c77ac */ /* 0x000e220008000a00 */
[----:B------:R-:W-:-:S05]  /*53910*/  IMAD.SHL.U32 R4, R0, 0x40, RZ ;  /* 0x0000004000047824 */ /* 0x000fca00078e00ff */
[----:B------:R-:W-:-:S04]  /*53920*/  LOP3.LUT R4, R4, 0x40, RZ, 0xc0, !PT ;  /* 0x0000004004047812 */ /* 0x000fc800078ec0ff */
[----:B0-----:R-:W-:-:S05]  /*53930*/  IADD3 R24, P0, PT, R4, UR12, RZ ;  /* 0x0000000c04187c10 */ /* 0x001fca000ff1e0ff */
[----:B------:R-:W-:-:S05]  /*53940*/  IMAD.X R25, RZ, RZ, UR13, P0 ;  /* 0x0000000dff197e24 */ /* 0x000fca00080e06ff */
[----:B------:R-:W5:Y:S04]  /*53950*/  LDG.E.128.CONSTANT R12, desc[UR14][R24.64] ;  /* 0x0000000e180c7981 */ /* 0x000f68000c1e9d00 */
[----:B------:R-:W2:Y:S04]  /*53960*/  LDG.E.128.CONSTANT R4, desc[UR14][R24.64+0x10] ;  /* 0x0000100e18047981 */ /* 0x000ea8000c1e9d00 */
[----:B------:R-:W3:Y:S01]  /*53970*/  LDG.E.128.CONSTANT R8, desc[UR14][R24.64+0x20] ;  /* 0x0000200e18087981 */ /* 0x000ee2000c1e9d00 */
[----:B------:R-:W-:Y:S01]  /*53980*/  LOP3.LUT R36, R0, 0x1, RZ, 0xc0, !PT ;  /* 0x0000000100247812 */ /* 0x000fe200078ec0ff */
[----:B------:R-:W-:Y:S01]  /*53990*/  IMAD.MOV.U32 R37, RZ, RZ, 0x3da8ff83 ;  /* 0x3da8ff83ff257424 */ /* 0x000fe200078e00ff */
[----:B------:R-:W5:Y:S01]  /*539a0*/  DMUL R34, R2, R2 ;  /* 0x0000000202227228 */ /* 0x000f620000000000 */
        /* <DEDUP_REMOVED lines=101> */
[----:B-1--4-:R-:W-:Y:S05]  /*54000*/  CALL.REL.NOINC `($_ZN2at6native61_GLOBAL__N__44eb8e94_28_ForeachBinaryOpScalarList_cu_dda10a6925multi_tensor_apply_kernelINS1_28TensorListScalarListMetadataIN3c107complexIdEELi2EEENS1_25BinaryOpScalarListFunctorIS6_Li2ELi1ELi1EEEJNS1_13power_functorIS6_EEEEEvT_T0_DpT1_$__internal_trig_reduction_slowpathd) ;  /* 0x000005b000c87944 */ /* 0x012fea0003c00000 */
[----:B------:R-:W-:Y:S02]  /*54010*/  IMAD.MOV.U32 R0, RZ, RZ, R4 ;  /* 0x000000ffff007224 */ /* 0x000fe400078e0004 */
[----:B------:R-:W-:Y:S02]  /*54020*/  IMAD.MOV.U32 R2, RZ, RZ, R6 ;  /* 0x000000ffff027224 */ /* 0x000fe400078e0006 */
[----:B------:R-:W-:Y:S01]  /*54030*/  IMAD.MOV.U32 R3, RZ, RZ, R7 ;  /* 0x000000ffff037224 */ /* 0x000fe200078e0007 */
[----:B------:R-:W-:Y:S06]  /*54040*/  BRA `(.L_x_1163) ;  /* 0x0000000000087947 */ /* 0x000fec0003800000 */
.L_x_1162:
[----:B------:R0:W2:Y:S02]  /*54050*/  DMUL R2, RZ, R26 ;  /* 0x0000001aff027228 */ /* 0x0000a40000000000 */
[----:B0-2---:R-:W-:-:S07]  /*54060*/  IMAD.MOV.U32 R0, RZ, RZ, RZ ;  /* 0x000000ffff007224 */ /* 0x005fce00078e00ff */
.L_x_1163:
[----:B------:R-:W-:Y:S05]  /*54070*/  BSYNC.RECONVERGENT B3 ;  /* 0x0000000000037941 */ /* 0x000fea0003800200 */
.L_x_1161:
[----:B------:R-:W0:Y:S01]  /*54080*/  LDCU.64 UR12, c[0x4][0xe8] ;  /* 0x01001d00ff0c77ac */ /* 0x000e220008000a00 */
[----:B------:R-:W-:-:S05]  /*54090*/  IMAD.SHL.U32 R4, R0, 0x40, RZ ;  /* 0x0000004000047824 */ /* 0x000fca00078e00ff */
[----:B------:R-:W-:-:S04]  /*540a0*/  LOP3.LUT R4, R4, 0x40, RZ, 0xc0, !PT ;  /* 0x0000004004047812 */ /* 0x000fc800078ec0ff */
[----:B0-----:R-:W-:-:S05]  /*540b0*/  IADD3 R26, P0, PT, R4, UR12, RZ ;  /* 0x0000000c041a7c10 */ /* 0x001fca000ff1e0ff */
[----:B------:R-:W-:-:S05]  /*540c0*/  IMAD.X R27, RZ, RZ, UR13, P0 ;  /* 0x0000000dff1b7e24 */ /* 0x000fca00080e06ff */
[----:B------:R-:W2:Y:S04]  /*540d0*/  LDG.E.128.CONSTANT R12, desc[UR14][R26.64] ;  /* 0x0000000e1a0c7981 */ /* 0x000ea8000c1e9d00 */
[----:B------:R-:W3:Y:S04]  /*540e0*/  LDG.E.128.CONSTANT R4, desc[UR14][R26.64+0x10] ;  /* 0x0000100e1a047981 */ /* 0x000ee8000c1e9d00 */
        /* <DEDUP_REMOVED lines=11> */
[----:B----4-:R-:W-:-:S15]  /*541a0*/  DMUL R24, R32, R24 ;  /* 0x0000001820187228 */ /* 0x010fde0000000000 */
        /* <DEDUP_REMOVED lines=53> */
[----:B0---4-:R-:W-:Y:S05]  /*54500*/  BRA `(.L_x_1164) ;  /* 0x0000003000347947 */ /* 0x011fea0003800000 */
.L_x_1153:
        /* <DEDUP_REMOVED lines=125> */
.L_x_1166:
[----:B------:R-:W-:Y:S05]  /*54ce0*/  BSYNC.RECONVERGENT B0 ;  /* 0x0000000000007941 */ /* 0x000fea0003800200 */
.L_x_1165:
[C---:B0---4-:R-:W-:Y:S01]  /*54cf0*/  LEA.HI R3, R33.reuse, 0xffffff09, RZ, 0xc ;  /* 0xffffff0921037811 */ /* 0x051fe200078f60ff */
        /* <DEDUP_REMOVED lines=59> */
.L_x_1170:
[----:B------:R-:W-:Y:S05]  /*550b0*/  BSYNC.RECONVERGENT B4 ;  /* 0x0000000000047941 */ /* 0x000fea0003800200 */
.L_x_1169:
[----:B------:R-:W-:Y:S01]  /*550c0*/  VIADD R0, R4, 0x1 ;  /* 0x0000000104007836 */ /* 0x000fe20000000000 */
[----:B------:R-:W-:Y:S06]  /*550d0*/  BRA `(.L_x_1171) ;  /* 0x0000000000087947 */ /* 0x000fec0003800000 */
.L_x_1168:
[----:B------:R0:W4:Y:S02]  /*550e0*/  DMUL R2, RZ, R26 ;  /* 0x0000001aff027228 */ /* 0x0001240000000000 */
[----:B0---4-:R-:W-:-:S07]  /*550f0*/  IMAD.MOV.U32 R0, RZ, RZ, 0x1 ;  /* 0x00000001ff007424 */ /* 0x011fce00078e00ff */
.L_x_1171:
[----:B------:R-:W-:Y:S05]  /*55100*/  BSYNC.RECONVERGENT B3 ;  /* 0x0000000000037941 */ /* 0x000fea0003800200 */
.L_x_1167:
[----:B------:R-:W0:Y:S01]  /*55110*/  LDCU.64 UR12, c[0x4][0xe8] ;  /* 0x01001d00ff0c77ac */ /* 0x000e220008000a00 */
[----:B------:R-:W-:-:S05]  /*55120*/  IMAD.SHL.U32 R4, R0, 0x40, RZ ;  /* 0x0000004000047824 */ /* 0x000fca00078e00ff */
[----:B------:R-:W-:-:S04]  /*55130*/  LOP3.LUT R4, R4, 0x40, RZ, 0xc0, !PT ;  /* 0x0000004004047812 */ /* 0x000fc800078ec0ff */
[----:B0-----:R-:W-:-:S05]  /*55140*/  IADD3 R34, P0, PT, R4, UR12, RZ ;  /* 0x0000000c04227c10 */ /* 0x001fca000ff1e0ff */
[----:B------:R-:W-:-:S05]  /*55150*/  IMAD.X R35, RZ, RZ, UR13, P0 ;  /* 0x0000000dff237e24 */ /* 0x000fca00080e06ff */
[----:B------:R-:W4:Y:S04]  /*55160*/  LDG.E.128.CONSTANT R8, desc[UR14][R34.64] ;  /* 0x0000000e22087981 */ /* 0x000f28000c1e9d00 */
[----:B------:R-:W5:Y:S04]  /*55170*/  LDG.E.128.CONSTANT R4, desc[UR14][R34.64+0x10] ;  /* 0x0000100e22047981 */ /* 0x000f68000c1e9d00 */
[----:B------:R0:W2:Y:S01]  /*55180*/  LDG.E.128.CONSTANT R12, desc[UR14][R34.64+0x20] ;  /* 0x0000200e220c7981 */ /* 0x0000a2000c1e9d00 */
[----:B------:R-:W-:Y:S01]  /*55190*/  LOP3.LUT R38, R0, 0x1, RZ, 0xc0, !PT ;  /* 0x0000000100267812 */ /* 0x000fe200078ec0ff */
[----:B------:R-:W-:Y:S01]  /*551a0*/  IMAD.MOV.U32 R39, RZ, RZ, 0x3da8ff83 ;  /* 0x3da8ff83ff277424 */ /* 0x000fe200078e00ff */
[----:B------:R-:W4:Y:S01]  /*551b0*/  DMUL R36, R2, R2 ;  /* 0x0000000202247228 */ /* 0x000f220000000000 */
        /* <DEDUP_REMOVED lines=68> */
[----:B0-----:R0:W2:Y:S02]  /*55600*/  DMUL R36, R36, R34 ;  /* 0x0000002224247228 */ /* 0x0010a40000000000 */
        /* <DEDUP_REMOVED lines=49> */
.L_x_1173:
[----:B------:R0:W2:Y:S02]  /*55920*/  DMUL R2, RZ, R26 ;  /* 0x0000001aff027228 */ /* 0x0000a40000000000 */
[----:B0-2---:R-:W-:-:S07]  /*55930*/  IMAD.MOV.U32 R0, RZ, RZ, RZ ;  /* 0x000000ffff007224 */ /* 0x005fce00078e00ff */
.L_x_1174:
[----:B------:R-:W-:Y:S05]  /*55940*/  BSYNC.RECONVERGENT B3 ;  /* 0x0000000000037941 */ /* 0x000fea0003800200 */
.L_x_1172:
[----:B------:R-:W0:Y:S01]  /*55950*/  LDCU.64 UR12, c[0x4][0xe8] ;  /* 0x01001d00ff0c77ac */ /* 0x000e220008000a00 */
[----:B------:R-:W-:-:S05]  /*55960*/  IMAD.SHL.U32 R4, R0, 0x40, RZ ;  /* 0x0000004000047824 */ /* 0x000fca00078e00ff */
[----:B------:R-:W-:-:S04]  /*55970*/  LOP3.LUT R4, R4, 0x40, RZ, 0xc0, !PT ;  /* 0x0000004004047812 */ /* 0x000fc800078ec0ff */
[----:B0-----:R-:W-:-:S05]  /*55980*/  IADD3 R26, P0, PT, R4, UR12, RZ ;  /* 0x0000000c041a7c10 */ /* 0x001fca000ff1e0ff */
[----:B------:R-:W-:-:S05]  /*55990*/  IMAD.X R27, RZ, RZ, UR13, P0 ;  /* 0x0000000dff1b7e24 */ /* 0x000fca00080e06ff */
[----:B------:R-:W2:Y:S04]  /*559a0*/  LDG.E.128.CONSTANT R12, desc[UR14][R26.64] ;  /* 0x0000000e1a0c7981 */ /* 0x000ea8000c1e9d00 */
[----:B------:R-:W4:Y:S04]  /*559b0*/  LDG.E.128.CONSTANT R8, desc[UR14][R26.64+0x10] ;  /* 0x0000100e1a087981 */ /* 0x000f28000c1e9d00 */
[----:B------:R0:W5:Y:S01]  /*559c0*/  LDG.E.128.CONSTANT R4, desc[UR14][R26.64+0x20] ;  /* 0x0000200e1a047981 */ /* 0x000162000c1e9d00 */
        /* <DEDUP_REMOVED lines=77> */
[----:B0---4-:R-:W-:Y:S05]  /*55ea0*/  BRA `(.L_x_1164) ;  /* 0x0000001400cc7947 */ /* 0x011fea0003800000 */
.L_x_1152:
        /* <DEDUP_REMOVED lines=10> */
.L_x_1175:
[----:B------:R-:W0:Y:S02]  /*55f50*/  DADD R24, R26, -R26 ;  /* 0x000000001a187229 */ /* 0x000e24000000081a */
[----:B0-----:R-:W-:Y:S02]  /*55f60*/  IMAD.MOV.U32 R26, RZ, RZ, R24 ;  /* 0x000000ffff1a7224 */ /* 0x001fe400078e0018 */
[----:B------:R-:W-:Y:S01]  /*55f70*/  IMAD.MOV.U32 R27, RZ, RZ, R25 ;  /* 0x000000ffff1b7224 */ /* 0x000fe200078e0019 */
[----:B------:R-:W-:Y:S06]  /*55f80*/  BRA `(.L_x_1164) ;  /* 0x0000001400947947 */ /* 0x000fec0003800000 */
.L_x_1151:
        /* <DEDUP_REMOVED lines=50> */
.L_x_1179:
[----:B------:R-:W-:Y:S05]  /*562b0*/  BSYNC.RECONVERGENT B4 ;  /* 0x0000000000047941 */ /* 0x000fea0003800200 */
.L_x_1178:
[----:B------:R-:W-:Y:S01]  /*562c0*/  VIADD R0, R4, 0x1 ;  /* 0x0000000104007836 */ /* 0x000fe20000000000 */
[----:B------:R-:W-:Y:S06]  /*562d0*/  BRA `(.L_x_1180) ;  /* 0x0000000000087947 */ /* 0x000fec0003800000 */
.L_x_1177:
[----:B------:R0:W4:Y:S02]  /*562e0*/  DMUL R2, RZ, R26 ;  /* 0x0000001aff027228 */ /* 0x0001240000000000 */
[----:B0---4-:R-:W-:-:S07]  /*562f0*/  IMAD.MOV.U32 R0, RZ, RZ, 0x1 ;  /* 0x00000001ff007424 */ /* 0x011fce00078e00ff */
.L_x_1180:
[----:B------:R-:W-:Y:S05]  /*56300*/  BSYNC.RECONVERGENT B3 ;  /* 0x0000000000037941 */ /* 0x000fea0003800200 */
.L_x_1176:
        /* <DEDUP_REMOVED lines=117> */
.L_x_1182:
[----:B------:R0:W2:Y:S02]  /*56a60*/  DMUL R2, RZ, R26 ;  /* 0x0000001aff027228 */ /* 0x0000a40000000000 */
[----:B0-2---:R-:W-:-:S07]  /*56a70*/  IMAD.MOV.U32 R0, RZ, RZ, RZ ;  /* 0x000000ffff007224 */ /* 0x005fce00078e00ff */
.L_x_1183:
[----:B------:R-:W-:Y:S05]  /*56a80*/  BSYNC.RECONVERGENT B3 ;  /* 0x0000000000037941 */ /* 0x000fea0003800200 */
.L_x_1181:
        /* <DEDUP_REMOVED lines=64> */
.L_x_1150:
        /* <DEDUP_REMOVED lines=116> */
[----:B------:R0:W4:Y:S02]  /*575d0*/  @!P1 DMUL R24, R2, R4 ;  /* 0x0000000402189228 */ /* 0x0001240000000000 */
.L_x_1164:
[----:B------:R-:W-:Y:S05]  /*575e0*/  BSYNC.RECONVERGENT B2 ;  /* 0x0000000000027941 */ /* 0x000fea0003800200 */
.L_x_1149:
[----:B------:R-:W0:Y:S01]  /*575f0*/  S2R R0, SR_TID.X ;  /* 0x0000000000007919 */ /* 0x000e220000002100 */
[----:B------:R-:W5:Y:S01]  /*57600*/  LDCU UR12, c[0x0][0x360] ;  /* 0x00006c00ff0c77ac */ /* 0x000f620008000800 */
[----:B0-----:R-:W-:Y:S01]  /*57610*/  IADD3 R3, P0, PT, R0, UR4, RZ ;  /* 0x0000000400037c10 */ /* 0x001fe2000ff1e0ff */
[----:B-----5:R-:W-:-:S03]  /*57620*/  ULEA UR4, UP0, UR12, UR4, 0x2 ;  /* 0x000000040c047291 */ /* 0x020fc6000f8010ff */
[C---:B------:R-:W-:Y:S01]  /*57630*/  IADD3 R5, P1, PT, R3.reuse, UR12, RZ ;  /* 0x0000000c03057c10 */ /* 0x040fe2000ff3e0ff */
[----:B------:R-:W-:Y:S01]  /*57640*/  IMAD.X R6, RZ, RZ, UR5, P0 ;  /* 0x00000005ff067e24 */ /* 0x000fe200080e06ff */
[----:B------:R-:W-:Y:S01]  /*57650*/  ISETP.GE.U32.AND P0, PT, R3, UR19, PT ;  /* 0x0000001303007c0c */ /* 0x000fe2000bf06070 */
[----:B------:R-:W-:Y:S01]  /*57660*/  UIADD3.X UR5, UPT, UPT, URZ, UR5, URZ, UP0, !UPT ;  /* 0x00000005ff057290 */ /* 0x000fe200087fe4ff */
[C---:B------:R-:W-:Y:S01]  /*57670*/  IADD3 R7, P2, PT, R5.reuse, UR12, RZ ;  /* 0x0000000c05077c10 */ /* 0x040fe2000ff5e0ff */
[----:B------:R-:W-:Y:S01]  /*57680*/  IMAD.X R8, RZ, RZ, R6, P1 ;  /* 0x000000ffff087224 */ /* 0x000fe200008e0606 */
[----:B------:R-:W-:Y:S01]  /*57690*/  ISETP.GE.U32.AND P1, PT, R5, UR19, PT ;  /* 0x0000001305007c0c */ /* 0x000fe2000bf26070 */
[----:B------:R-:W-:Y:S01]  /*576a0*/  UISETP.GE.U32.AND UP0, UPT, UR4, UR19, UPT ;  /* 0x000000130400728c */ /* 0x000fe2000bf06070 */
[C---:B------:R-:W-:Y:S01]  /*576b0*/  IADD3 R9, P4, PT, R7.reuse, UR12, RZ ;  /* 0x0000000c07097c10 */ /* 0x040fe2000ff9e0ff */
[----:B------:R-:W-:Y:S01]  /*576c0*/  IMAD.X R10, RZ, RZ, R8, P2 ;  /* 0x000000ffff0a7224 */ /* 0x000fe200010e0608 */
[----:B------:R-:W-:Y:S01]  /*576d0*/  ISETP.GE.U32.AND.EX P0, PT, R6, UR20, PT, P0 ;  /* 0x0000001406007c0c */ /* 0x000fe2000bf06100 */
[----:B------:R-:W-:Y:S01]  /*576e0*/  UISETP.GE.U32.AND.EX UP0, UPT, UR5, UR20, UPT, UP0 ;  /* 0x000000140500728c */ /* 0x000fe2000bf06100 */
[----:B------:R-:W-:Y:S01]  /*576f0*/  ISETP.GE.U32.AND P2, PT, R7, UR19, PT ;  /* 0x0000001307007c0c */ /* 0x000fe2000bf46070 */
[----:B------:R-:W-:Y:S01]  /*57700*/  IMAD.X R12, RZ, RZ, R10, P4 ;  /* 0x000000ffff0c7224 */ /* 0x000fe200020e060a */
[----:B------:R-:W-:-:S02]  /*57710*/  ISETP.GE.U32.AND.EX P1, PT, R8, UR20, PT, P1 ;  /* 0x0000001408007c0c */ /* 0x000fc4000bf26110 */
[----:B------:R-:W-:Y:S02]  /*57720*/  ISETP.GE.U32.AND P3, PT, R9, UR19, PT ;  /* 0x0000001309007c0c */ /* 0x000fe4000bf66070 */
[----:B------:R-:W-:Y:S02]  /*57730*/  ISETP.GE.U32.AND.EX P2, PT, R10, UR20, PT, P2 ;  /* 0x000000140a007c0c */ /* 0x000fe4000bf46120 */
[----:B------:R-:W-:-:S03]  /*57740*/  ISETP.GE.U32.AND.EX P3, PT, R12, UR20, PT, P3 ;  /* 0x000000140c007c0c */ /* 0x000fc6000bf66130 */
[----:B------:R-:W-:-:S04]  /*57750*/  @!P0 LEA R2, P4, R3, UR6, 0x4 ;  /* 0x0000000603028c11 */ /* 0x000fc8000f8820ff */
[----:B------:R-:W-:Y:S02]  /*57760*/  @!P1 LEA R4, P5, R5, UR6, 0x4 ;  /* 0x0000000605049c11 */ /* 0x000fe4000f8a20ff */
[----:B------:R-:W-:Y:S02]  /*57770*/  @!P0 LEA.HI.X R3, R3, UR7, R6, 0x4, P4 ;  /* 0x0000000703038c11 */ /* 0x000fe4000a0f2406 */
[----:B------:R-:W-:Y:S02]  /*57780*/  @!P2 LEA R6, P4, R7, UR6, 0x4 ;  /* 0x000000060706ac11 */ /* 0x000fe4000f8820ff */
[----:B------:R-:W-:Y:S01]  /*57790*/  @!P1 LEA.HI.X R5, R5, UR7, R8, 0x4, P5 ;  /* 0x0000000705059c11 */ /* 0x000fe2000a8f2408 */
[----:B--2---:R2:W-:Y:S01]  /*577a0*/  @!P0 STG.E.128 desc[UR14][R2.64], R20 ;  /* 0x0000001402008986 */ /* 0x0045e2000c101d0e */
[----:B------:R-:W-:Y:S02]  /*577b0*/  @!P3 LEA R8, P5, R9, UR6, 0x4 ;  /* 0x000000060908bc11 */ /* 0x000fe4000f8a20ff */
[----:B------:R-:W-:Y:S01]  /*577c0*/  @!P2 LEA.HI.X R7, R7, UR7, R10, 0x4, P4 ;  /* 0x000000070707ac11 */ /* 0x000fe2000a0f240a */
[----:B-1----:R2:W-:Y:S01]  /*577d0*/  @!P1 STG.E.128 desc[UR14][R4.64], R16 ;  /* 0x0000001004009986 */ /* 0x0025e2000c101d0e */
[----:B------:R-:W-:-:S03]  /*577e0*/  @!P3 LEA.HI.X R9, R9, UR7, R12, 0x4, P5 ;  /* 0x000000070909bc11 */ /* 0x000fc6000a8f240c */
[----:B---3--:R2:W-:Y:S04]  /*577f0*/  @!P2 STG.E.128 desc[UR14][R6.64], R28 ;  /* 0x0000001c0600a986 */ /* 0x0085e8000c101d0e */
[----:B----4-:R2:W-:Y:S01]  /*57800*/  @!P3 STG.E.128 desc[UR14][R8.64], R24 ;  /* 0x000000180800b986 */ /* 0x0105e2000c101d0e */
[----:B------:R-:W-:Y:S05]  /*57810*/  BRA.U !UP0, `(.L_x_1184) ;  /* 0xfffffa8908847547 */ /* 0x000fea000b83ffff */
[----:B------:R-:W-:Y:S05]  /*57820*/  EXIT ;  /* 0x000000000000794d */ /* 0x000fea0003800000 */
.L_x_789:
[----:B------:R-:W0:Y:S02]  /*57830*/  S2R R33, SR_TID.X ;  /* 0x0000000000217919 */ /* 0x000e240000002100 */
[----:B0-----:R-:W-:-:S03]  /*57840*/  IMAD.WIDE.U32 R2, R33, 0x4, RZ ;  /* 0x0000000421027825 */ /* 0x001fc600078e00ff */
[----:B------:R-:W-:-:S04]  /*57850*/  ISETP.GE.U32.AND P0, PT, R2, UR17, PT ;  /* 0x0000001102007c0c */ /* 0x000fc8000bf06070 */
[----:B------:R-:W-:-:S13]  /*57860*/  ISETP.GE.AND.EX P0, PT, R3, UR4, PT, P0 ;  /* 0x0000000403007c0c */ /* 0x000fda000bf06300 */
[----:B-1----:R-:W-:Y:S05]  /*57870*/  @P0 EXIT ;  /* 0x000000000000094d */ /* 0x002fea0003800000 */
[----:B------:R-:W-:-:S07]  /*57880*/  IMAD.MOV.U32 R32, RZ, RZ, RZ ;  /* 0x000000ffff207224 */ /* 0x000fce00078e00ff */
.L_x_1579:
[----:B------:R-:W-:-:S04]  /*57890*/  LEA R2, P0, R33, UR8, 0x6 ;  /* 0x0000000821027c11 */ /* 0x000fc8000f8030ff */
[----:B------:R-:W-:-:S05]  /*578a0*/  LEA.HI.X R3, R33, UR9, R32, 0x6, P0 ;  /* 0x0000000921037c11 */ /* 0x000fca00080f3420 */
[----:B------:R-:W2:Y:S04]  /*578b0*/  LDG.E.ENL2.256 R16, R8, desc[UR14][R2.64] ;  /* 0xfe00000e0208797e */ /* 0x000ea80008121910 */
[----:B------:R0:W5:Y:S01]  /*578c0*/  LDG.E.ENL2.256 R24, R28, desc[UR14][R2.64+0x20] ;  /* 0xfe00010e021c797e */ /* 0x0001620008121918 */
[----:B------:R-:W-:Y:S01]  /*578d0*/  BSSY.RECONVERGENT B1, `(.L_x_1185) ;  /* 0x0001127000017945 */ /* 0x000fe20003800200 */
        /* <DEDUP_REMOVED lines=234> */
.L_x_1188:
[----:B------:R-:W-:Y:S01]  /*58780*/  IMAD.MOV.U32 R2, RZ, RZ, 0x0 ;  /* 0x00000000ff027424 */ /* 0x000fe200078e00ff */
[----:B------:R-:W-:Y:S01]  /*58790*/  LOP3.LUT P0, RZ, R5, 0x7fffffff, RZ, 0xc0, !PT ;  /* 0x7fffffff05ff7812 */ /* 0x000fe2000780c0ff */
[----:B------:R-:W-:-:S06]  /*587a0*/  IMAD.MOV.U32 R3, RZ, RZ, 0x7ff00000 ;  /* 0x7ff00000ff037424 */ /* 0x000fcc00078e00ff */
[----:B------:R-:W0:Y:S02]  /*587b0*/  DFMA R4, R4, R2, +INF ;  /* 0x7ff000000404742b */ /* 0x000e240000000002 */
[----:B0-----:R-:W-:Y:S02]  /*587c0*/  FSEL R20, R4, RZ, P0 ;  /* 0x000000ff04147208 */ /* 0x001fe40000000000 */
[----:B------:R-:W-:-:S07]  /*587d0*/  FSEL R21, R5, -QNAN , P0 ;  /* 0xfff0000005157808 */ /* 0x000fce0000000000 */
.L_x_1189:
[----:B------:R-:W-:Y:S05]  /*587e0*/  BSYNC.RECONVERGENT B0 ;  /* 0x0000000000007941 */ /* 0x000fea0003800200 */
.L_x_1187:
        /* <DEDUP_REMOVED lines=67> */
.L_x_1191:
[----:B------:R-:W-:Y:S05]  /*58c20*/  BSYNC.RECONVERGENT B2 ;  /* 0x0000000000027941 */ /* 0x000fea0003800200 */
.L_x_1190:
        /* <DEDUP_REMOVED lines=193> */
.L_x_1186:
        /* <DEDUP_REMOVED lines=75> */
.L_x_1195:
[----:B------:R-:W-:Y:S05]  /*59cf0*/  BSYNC.RECONVERGENT B2 ;  /* 0x0000000000027941 */ /* 0x000fea0003800200 */
.L_x_1194:
        /* <DEDUP_REMOVED lines=51> */
.L_x_1197:
[----:B------:R-:W-:Y:S05]  /*5a030*/  BSYNC.RECONVERGENT B2 ;  /* 0x0000000000027941 */ /* 0x000fea0003800200 */
.L_x_1196:
        /* <DEDUP_REMOVED lines=283> */
.L_x_1199:
[----:B------:R-:W-:Y:S01]  /*5b1f0*/  IMAD.MOV.U32 R4, RZ, RZ, 0x0 ;  /* 0x00000000ff047424 */ /* 0x000fe200078e00ff */
[----:B------:R-:W-:Y:S01]  /*5b200*/  LOP3.LUT P0, RZ, R3, 0x7fffffff, RZ, 0xc0, !PT ;  /* 0x7fffffff03ff7812 */ /* 0x000fe2000780c0ff */
[----:B------:R-:W-:-:S06]  /*5b210*/  IMAD.MOV.U32 R5, RZ, RZ, 0x7ff00000 ;  /* 0x7ff00000ff057424 */ /* 0x000fcc00078e00ff */
[----:B------:R-:W0:Y:S02]  /*5b220*/  DFMA R2, R2, R4, +INF ;  /* 0x7ff000000202742b */ /* 0x000e240000000004 */
[----:B0-----:R-:W-:Y:S02]  /*5b230*/  FSEL R20, R2, RZ, P0 ;  /* 0x000000ff02147208 */ /* 0x001fe40000000000 */
[----:B------:R-:W-:-:S07]  /*5b240*/  FSEL R21, R3, -QNAN , P0 ;  /* 0xfff0000003157808 */ /* 0x000fce0000000000 */
.L_x_1200:
[----:B------:R-:W-:Y:S05]  /*5b250*/  BSYNC.RECONVERGENT B0 ;  /* 0x0000000000007941 */ /* 0x000fea0003800200 */
.L_x_1198:
        /* <DEDUP_REMOVED lines=54> */
.L_x_1202:
[----:B------:R-:W-:Y:S05]  /*5b5c0*/  BSYNC.RECONVERGENT B2 ;  /* 0x0000000000027941 */ /* 0x000fea0003800200 */
.L_x_1201:
        /* <DEDUP_REMOVED lines=196> */
.L_x_1193:
        /* <DEDUP_REMOVED lines=201> */
.L_x_1204:
        /* <DEDUP_REMOVED lines=59> */
.L_x_1208:
[----:B------:R-:W-:Y:S05]  /*5d250*/  BSYNC.RECONVERGENT B3 ;  /* 0x0000000000037941 */ /* 0x000fea0003800200 */
.L_x_1207:
        /* <DEDUP_REMOVED lines=78> */
.L_x_1206:
        /* <DEDUP_REMOVED lines=187> */
.L_x_1210:
[----:B------:R-:W-:Y:S01]  /*5e2f0*/  IMAD.MOV.U32 R2, RZ, RZ, 0x0 ;  /* 0x00000000ff027424 */ /* 0x000fe200078e00ff */
[----:B------:R-:W-:Y:S01]  /*5e300*/  LOP3.LUT P0, RZ, R5, 0x7fffffff, RZ, 0xc0, !PT ;  /* 0x7fffffff05ff7812 */ /* 0x000fe2000780c0ff */
[----:B------:R-:W-:-:S06]  /*5e310*/  IMAD.MOV.U32 R3, RZ, RZ, 0x7ff00000 ;  /* 0x7ff00000ff037424 */ /* 0x000fcc00078e00ff */
[----:B------:R-:W0:Y:S02]  /*5e320*/  DFMA R4, R4, R2, +INF ;  /* 0x7ff000000404742b */ /* 0x000e240000000002 */
[----:B0-----:R-:W-:Y:S02]  /*5e330*/  FSEL R4, R4, RZ, P0 ;  /* 0x000000ff04047208 */ /* 0x001fe40000000000 */
[----:B------:R-:W-:-:S07]  /*5e340*/  FSEL R5, R5, -QNAN , P0 ;  /* 0xfff0000005057808 */ /* 0x000fce0000000000 */
.L_x_1209:
[----:B------:R-:W-:Y:S05]  /*5e350*/  BSYNC.RECONVERGENT B2 ;  /* 0x0000000000027941 */ /* 0x000fea0003800200 */
.L_x_1205:
        /* <DEDUP_REMOVED lines=191> */
.L_x_1203:
        /* <DEDUP_REMOVED lines=308> */
.L_x_1213:
[----:B------:R-:W-:Y:S01]  /*60290*/  IMAD.MOV.U32 R4, RZ, RZ, 0x0 ;  /* 0x00000000ff047424 */ /* 0x000fe200078e00ff */
[----:B------:R-:W-:Y:S01]  /*602a0*/  LOP3.LUT P0, RZ, R3, 0x7fffffff, RZ, 0xc0, !PT ;  /* 0x7fffffff03ff7812 */ /* 0x000fe2000780c0ff */
[----:B------:R-:W-:-:S06]  /*602b0*/  IMAD.MOV.U32 R5, RZ, RZ, 0x7ff00000 ;  /* 0x7ff00000ff057424 */ /* 0x000fcc00078e00ff */
[----:B------:R-:W0:Y:S02]  /*602c0*/  DFMA R2, R2, R4, +INF ;  /* 0x7ff000000202742b */ /* 0x000e240000000004 */
[----:B0-----:R-:W-:Y:S02]  /*602d0*/  FSEL R20, R2, RZ, P0 ;  /* 0x000000ff02147208 */ /* 0x001fe40000000000 */
[----:B------:R-:W-:-:S07]  /*602e0*/  FSEL R21, R3, -QNAN , P0 ;  /* 0xfff0000003157808 */ /* 0x000fce0000000000 */
.L_x_1214:
[----:B------:R-:W-:Y:S05]  /*602f0*/  BSYNC.RECONVERGENT B0 ;  /* 0x0000000000007941 */ /* 0x000fea0003800200 */
.L_x_1212:
        /* <DEDUP_REMOVED lines=49> */
.L_x_1216:
[----:B------:R-:W-:Y:S05]  /*60610*/  BSYNC.RECONVERGENT B2 ;  /* 0x0000000000027941 */ /* 0x000fea0003800200 */
.L_x_1215:
        /* <DEDUP_REMOVED lines=192> */
.L_x_1211:
        /* <DEDUP_REMOVED lines=76> */
.L_x_1221:
[----:B------:R-:W-:Y:S05]  /*616e0*/  BSYNC.RECONVERGENT B3 ;  /* 0x0000000000037941 */ /* 0x000fea0003800200 */
.L_x_1220:
        /* <DEDUP_REMOVED lines=78> */
.L_x_1219:
        /* <DEDUP_REMOVED lines=187> */
.L_x_1223:
[----:B------:R-:W-:Y:S01]  /*62780*/  IMAD.MOV.U32 R4, RZ, RZ, 0x0 ;  /* 0x00000000ff047424 */ /* 0x000fe200078e00ff */
[----:B------:R-:W-:Y:S01]  /*62790*/  LOP3.LUT P0, RZ, R3, 0x7fffffff, RZ, 0xc0, !PT ;  /* 0x7fffffff03ff7812 */ /* 0x000fe2000780c0ff */
[----:B------:R-:W-:-:S06]  /*627a0*/  IMAD.MOV.U32 R5, RZ, RZ, 0x7ff00000 ;  /* 0x7ff00000ff057424 */ /* 0x000fcc00078e00ff */
[----:B------:R-:W0:Y:S02]  /*627b0*/  DFMA R2, R2, R4, +INF ;  /* 0x7ff000000202742b */ /* 0x000e240000000004 */
[----:B0-----:R-:W-:Y:S02]  /*627c0*/  FSEL R20, R2, RZ, P0 ;  /* 0x000000ff02147208 */ /* 0x001fe40000000000 */
[----:B------:R-:W-:-:S07]  /*627d0*/  FSEL R21, R3, -QNAN , P0 ;  /* 0xfff0000003157808 */ /* 0x000fce0000000000 */
.L_x_1222:
[----:B------:R-:W-:Y:S05]  /*627e0*/  BSYNC.RECONVERGENT B2 ;  /* 0x0000000000027941 */ /* 0x000fea0003800200 */
.L_x_1218:
        /* <DEDUP_REMOVED lines=54> */
.L_x_1225:
[----:B------:R-:W-:Y:S05]  /*62b50*/  BSYNC.RECONVERGENT B2 ;  /* 0x0000000000027941 */ /* 0x000fea0003800200 */
.L_x_1224:
        /* <DEDUP_REMOVED lines=196> */
.L_x_1217:
        /* <DEDUP_REMOVED lines=198> */
.L_x_1228:
[----:B------:R-:W-:Y:S01]  /*64400*/  IMAD.MOV.U32 R4, RZ, RZ, 0x0 ;  /* 0x00000000ff047424 */ /* 0x000fe200078e00ff */
[----:B------:R-:W-:Y:S01]  /*64410*/  LOP3.LUT P0, RZ, R3, 0x7fffffff, RZ, 0xc0, !PT ;  /* 0x7fffffff03ff7812 */ /* 0x000fe2000780c0ff */
[----:B------:R-:W-:-:S06]  /*64420*/  IMAD.MOV.U32 R5, RZ, RZ, 0x7ff00000 ;  /* 0x7ff00000ff057424 */ /* 0x000fcc00078e00ff */
[----:B------:R-:W0:Y:S02]  /*64430*/  DFMA R2, R2, R4, +INF ;  /* 0x7ff000000202742b */ /* 0x000e240000000004 */
[----:B0-----:R-:W-:Y:S02]  /*64440*/  FSEL R20, R2, RZ, P0 ;  /* 0x000000ff02147208 */ /* 0x001fe40000000000 */
[----:B------:R-:W-:-:S07]  /*64450*/  FSEL R21, R3, -QNAN , P0 ;  /* 0xfff0000003157808 */ /* 0x000fce0000000000 */
.L_x_1229:
[----:B------:R-:W-:Y:S05]  /*64460*/  BSYNC.RECONVERGENT B0 ;  /* 0x0000000000007941 */ /* 0x000fea0003800200 */
.L_x_1227:
        /* <DEDUP_REMOVED lines=49> */
.L_x_1231:
[----:B------:R-:W-:Y:S05]  /*64780*/  BSYNC.RECONVERGENT B2 ;  /* 0x0000000000027941 */ /* 0x000fea0003800200 */
.L_x_1230:
        /* <DEDUP_REMOVED lines=196> */
.L_x_1226:
[----:B------:R-:W-:Y:S01]  /*653d0*/  LOP3.LUT R3, R39, 0xfffffff8, RZ, 0xc0, !PT ;  /* 0xfffffff827037812 */ /* 0x000fe200078ec0ff */
[----:B------:R-:W-:Y:S01]  /*653e0*/  IMAD.MOV.U32 R4, RZ, RZ, R38 ;  /* 0x000000ffff047224 */ /* 0x000fe200078e0026 */
[----:B------:R-:W-:Y:S01]  /*653f0*/  LOP3.LUT R13, R23, 0xfffffff8, RZ, 0xc0, !PT ;  /* 0xfffffff8170d7812 */ /* 0x000fe200078ec0ff */
[----:B------:R-:W-:Y:S01]  /*65400*/  IMAD.MOV.U32 R5, RZ, RZ, R39 ;  /* 0x000000ffff057224 */ /* 0x000fe200078e0027 */
[----:B------:R-:W-:Y:S01]  /*65410*/  BSSY.RECONVERGENT B0, `(.L_x_1232) ;  /* 0x00000ea000007945 */ /* 0x000fe20003800200 */
[----:B------:R-:W-:Y:S02]  /*65420*/  IMAD.MOV.U32 R2, RZ, RZ, RZ ;  /* 0x000000ffff027224 */ /* 0x000fe400078e00ff */
[----:B------:R-:W-:Y:S02]  /*65430*/  IMAD.MOV.U32 R12, RZ, RZ, RZ ;  /* 0x000000ffff0c7224 */ /* 0x000fe400078e00ff */
[----:B------:R-:W-:Y:S02]  /*65440*/  IMAD.MOV.U32 R34, RZ, RZ, RZ ;  /* 0x000000ffff227224 */ /* 0x000fe400078e00ff */
        /* <DEDUP_REMOVED lines=10> */
[----:B------:R-:W-:-:S15]  /*654f0*/  DADD R36, R2, R2 ;  /* 0x0000000002247229 */ /* 0x000fde0000000002 */
[----:B------:R-:W-:-:S15]  /*65500*/  NOP ;  /* 0x0000000000007918 */ /* 0x000fde0000000000 */
[----:B------:R-:W-:-:S15]  /*65510*/  NOP ;  /* 0x0000000000007918 */ /* 0x000fde0000000000 */
[----:B------:R-:W-:-:S15]  /*65520*/  NOP ;  /* 0x0000000000007918 */ /* 0x000fde0000000000 */
[----:B------:R-:W-:-:S04]  /*65530*/  NOP ;  /* 0x0000000000007918 */ /* 0x000fc80000000000 */
        /* <DEDUP_REMOVED lines=22> */
[----:B------:R-:W1:-:S15]  /*656a0*/  DADD R40, R14, -R34 ;  /* 0x000000000e287229 */ /* 0x000e5e0000000822 */
        /* <DEDUP_REMOVED lines=14> */
[----:B------:R-:W2:-:S15]  /*65790*/  DADD R42, R12, R12 ;  /* 0x000000000c2a7229 */ /* 0x000e9e000000000c */
[----:B------:R-:W-:-:S15]  /*657a0*/  NOP ;  /* 0x0000000000007918 */ /* 0x000fde0000000000 */
[----:B------:R-:W-:-:S15]  /*657b0*/  NOP ;  /* 0x0000000000007918 */ /* 0x000fde0000000000 */
[----:B------:R-:W-:-:S15]  /*657c0*/  NOP ;  /* 0x0000000000007918 */ /* 0x000fde0000000000 */
[----:B------:R-:W-:-:S04]  /*657d0*/  NOP ;  /* 0x0000000000007918 */ /* 0x000fc80000000000 */
[----:B0-----:R-:W-:-:S15]  /*657e0*/  DMUL R14, R46, R36 ;  /* 0x000000242e0e7228 */ /* 0x001fde0000000000 */
        /* <DEDUP_REMOVED lines=14> */
[----:B------:R-:W0:-:S15]  /*658d0*/  DADD R48, R34, R34 ;  /* 0x0000000022307229 */ /* 0x000e1e0000000022 */
[----:B------:R-:W-:-:S15]  /*658e0*/  NOP ;  /* 0x0000000000007918 */ /* 0x000fde0000000000 */
[----:B------:R-:W-:-:S15]  /*658f0*/  NOP ;  /* 0x0000000000007918 */ /* 0x000fde0000000000 */
[----:B------:R-:W-:-:S15]  /*65900*/  NOP ;  /* 0x0000000000007918 */ /* 0x000fde0000000000 */
[----:B------:R-:W-:-:S04]  /*65910*/  NOP ;  /* 0x0000000000007918 */ /* 0x000fc80000000000 */
[----:B-1----:R1:W3:-:S15]  /*65920*/  DMUL R36, R40, R38 ;  /* 0x0000002628247228 */ /* 0x0022de0000000000 */
        /* <DEDUP_REMOVED lines=19> */
[----:B-1234-:R-:W0:Y:S02]  /*65a60*/  DMUL R40, R40, R40 ;  /* 0x0000002828287228 */ /* 0x01ee240000000000 */
.L_x_1233:
        /* <DEDUP_REMOVED lines=16> */
[----:B------:R-:W1:-:S15]  /*65b70*/  DSETP.GEU.AND P2, PT, R48, R12, PT ;  /* 0x0000000c3000722a */ /* 0x000e5e0003f4e000 */
[----:B------:R-:W-:-:S15]  /*65b80*/  NOP ;  /* 0x0000000000007918 */ /* 0x000fde0000000000 */
[----:B------:R-:W-:-:S15]  /*65b90*/  NOP ;  /* 0x0000000000007918 */ /* 0x000fde0000000000 */
[----:B------:R-:W-:-:S15]  /*65ba0*/  NOP ;  /* 0x0000000000007918 */ /* 0x000fde0000000000 */
[----:B------:R-:W-:-:S04]  /*65bb0*/  NOP ;  /* 0x0000000000007918 */ /* 0x000fc80000000000 */
[----:B------:R1:W-:Y:S02]  /*65bc0*/  DSETP.GEU.AND P0, PT, R42, R4, P0 ;  /* 0x000000042a00722a */ /* 0x0003e4000070e000 */
        /* <DEDUP_REMOVED lines=12> */
[----:B-1----:R1:W-:Y:S02]  /*65c90*/  DSETP.GEU.AND P1, PT, R48, R12, P3 ;  /* 0x0000000c3000722a */ /* 0x0023e40001f2e000 */
        /* <DEDUP_REMOVED lines=24> */
[----:B------:R-:W-:-:S03]  /*65e20*/  FSEL R44, R42, R14, P3 ;  /* 0x0000000e2a2c7208 */ /* 0x000fc60001800000 */
[----:B------:R-:W-:-:S15]  /*65e30*/  IMAD.MOV.U32 R45, RZ, RZ, R15 ;  /* 0x000000ffff2d7224 */ /* 0x000fde00078e000f */
[----:B------:R-:W-:-:S15]  /*65e40*/  NOP ;  /* 0x0000000000007918 */ /* 0x000fde0000000000 */
[----:B------:R-:W-:-:S15]  /*65e50*/  NOP ;  /* 0x0000000000007918 */ /* 0x000fde0000000000 */
[----:B------:R-:W-:-:S08]  /*65e60*/  NOP ;  /* 0x0000000000007918 */ /* 0x000fd00000000000 */
[----:B------:R-:W1:Y:S02]  /*65e70*/  DSETP.GEU.AND P4, PT, R48, R36, PT ;  /* 0x000000243000722a */ /* 0x000e640003f8e000 */
[----:B-1----:R-:W-:Y:S02]  /*65e80*/  FSEL R42, R36, R48, P4 ;  /* 0x00000030242a7208 */ /* 0x002fe40002000000 */
[----:B------:R-:W-:Y:S02]  /*65e90*/  FSEL R43, R37, R49, P4 ;  /* 0x00000031252b7208 */ /* 0x000fe40002000000 */
[----:B------:R-:W-:-:S15]  /*65ea0*/  FSEL R14, R48, R36, P4 ;  /* 0x00000024300e7208 */ /* 0x000fde0002000000 */
[----:B------:R-:W-:-:S15]  /*65eb0*/  NOP ;  /* 0x0000000000007918 */ /* 0x000fde0000000000 */
[----:B------:R-:W-:-:S15]  /*65ec0*/  NOP ;  /* 0x0000000000007918 */ /* 0x000fde0000000000 */
[----:B------:R-:W-:-:S13]  /*65ed0*/  NOP ;  /* 0x0000000000007918 */ /* 0x000fda0000000000 */
[----:B------:R1:W-:Y:S02]  /*65ee0*/  DSETP.GEU.AND P2, PT, R48, R36, P2 ;  /* 0x000000243000722a */ /* 0x0003e4000174e000 */
[----:B-1----:R-:W-:-:S05]  /*65ef0*/  FSEL R37, R49, R37, P4 ;  /* 0x0000002531257208 */ /* 0x002fca0002000000 */
[----:B------:R-:W-:-:S15]  /*65f00*/  IMAD.MOV.U32 R15, RZ, RZ, R37 ;  /* 0x000000ffff0f7224 */ /* 0x000fde00078e0025 */
[----:B------:R-:W-:-:S15]  /*65f10*/  NOP ;  /* 0x0000000000007918 */ /* 0x000fde0000000000 */
[----:B------:R-:W-:-:S15]  /*65f20*/  NOP ;  /* 0x0000000000007918 */ /* 0x000fde0000000000 */
[----:B------:R-:W-:-:S12]  /*65f30*/  NOP ;  /* 0x0000000000007918 */ /* 0x000fd80000000000 */
        /* <DEDUP_REMOVED lines=13> */
[----:B0-----:R-:W0:Y:S02]  /*66010*/  DSETP.GEU.AND P4, PT, R48, R38, PT ;  /* 0x000000263000722a */ /* 0x001e240003f8e000 */
[----:B0-----:R-:W-:Y:S02]  /*66020*/  FSEL R42, R38, R48, P4 ;  /* 0x00000030262a7208 */ /* 0x001fe40002000000 */
[----:B------:R-:W-:Y:S02]  /*66030*/  FSEL R43, R39, R49, P4 ;  /* 0x00000031272b7208 */ /* 0x000fe40002000000 */
[----:B------:R-:W-:-:S15]  /*66040*/  FSEL R34, R48, R38, P4 ;  /* 0x0000002630227208 */ /* 0x000fde0002000000 */
[----:B------:R-:W-:-:S15]  /*66050*/  NOP ;  /* 0x0000000000007918 */ /* 0x000fde0000000000 */
[----:B------:R-:W-:-:S15]  /*66060*/  NOP ;  /* 0x0000000000007918 */ /* 0x000fde0000000000 */
[----:B------:R-:W-:-:S13]  /*66070*/  NOP ;  /* 0x0000000000007918 */ /* 0x000fda0000000000 */
[----:B------:R0:W-:Y:S02]  /*66080*/  DSETP.GEU.AND P2, PT, R48, R38, P2 ;  /* 0x000000263000722a */ /* 0x0001e4000174e000 */
[----:B0-----:R-:W-:-:S05]  /*66090*/  FSEL R39, R49, R39, P4 ;  /* 0x0000002731277208 */ /* 0x001fca0002000000 */
[----:B------:R-:W-:-:S15]  /*660a0*/  IMAD.MOV.U32 R35, RZ, RZ, R39 ;  /* 0x000000ffff237224 */ /* 0x000fde00078e0027 */
[----:B------:R-:W-:-:S15]  /*660b0*/  NOP ;  /* 0x0000000000007918 */ /* 0x000fde0000000000 */
[----:B------:R-:W-:-:S15]  /*660c0*/  NOP ;  /* 0x0000000000007918 */ /* 0x000fde0000000000 */
[----:B------:R-:W-:-:S12]  /*660d0*/  NOP ;  /* 0x0000000000007918 */ /* 0x000fd80000000000 */
        /* <DEDUP_REMOVED lines=8> */
[----:B0-----:R-:W-:-:S05]  /*66160*/  FSEL R47, R43, R47, P3 ;  /* 0x0000002f2b2f7208 */ /* 0x001fca0001800000 */
[----:B------:R-:W-:-:S15]  /*66170*/  IMAD.MOV.U32 R39, RZ, RZ, R47 ;  /* 0x000000ffff277224 */ /* 0x000fde00078e002f */
[----:B------:R-:W-:-:S15]  /*66180*/  NOP ;  /* 0x0000000000007918 */ /* 0x000fde0000000000 */
[----:B------:R-:W-:-:S15]  /*66190*/  NOP ;  /* 0x0000000000007918 */ /* 0x000fde0000000000 */
[----:B------:R-:W-:-:S12]  /*661a0*/  NOP ;  /* 0x0000000000007918 */ /* 0x000fd80000000000 */
[----:B-1----:R-:W0:Y:S02]  /*661b0*/  DSETP.GEU.AND P2, PT, R48, R40, P2 ;  /* 0x000000283000722a */ /* 0x002e24000174e000 */
[----:B0-----:R-:W-:-:S15]  /*661c0*/  PLOP3.LUT P0, PT, P0, P2, P1, 0x80, 0x0 ;  /* 0x000000000000781c */ /* 0x001fde0000705010 */
[----:B------:R-:W-:-:S15]  /*661d0*/  NOP ;  /* 0x0000000000007918 */ /* 0x000fde0000000000 */
[----:B------:R-:W-:-:S15]  /*661e0*/  NOP ;  /* 0x0000000000007918 */ /* 0x000fde0000000000 */
[----:B------:R-:W-:-:S15]  /*661f0*/  NOP ;  /* 0x0000000000007918 */ /* 0x000fde0000000000 */
[----:B------:R-:W-:-:S02]  /*66200*/  NOP ;  /* 0x0000000000007918 */ /* 0x000fc40000000000 */
[----:B------:R-:W0:Y:S02]  /*66210*/  DSETP.GEU.AND P4, PT, R48, R40, PT ;  /* 0x000000283000722a */ /* 0x000e240003f8e000 */
[----:B0-----:R-:W-:Y:S02]  /*66220*/  FSEL R43, R41, R49, P4 ;  /* 0x00000031292b7208 */ /* 0x001fe40002000000 */
[----:B------:R-:W-:Y:S02]  /*66230*/  FSEL R41, R49, R41, P4 ;  /* 0x0000002931297208 */ /* 0x000fe40002000000 */
[----:B------:R-:W-:Y:S02]  /*66240*/  FSEL R42, R40, R48, P4 ;  /* 0x00000030282a7208 */ /* 0x000fe40002000000 */
[----:B------:R-:W-:Y:S01]  /*66250*/  FSEL R0, R48, R40, P4 ;  /* 0x0000002830007208 */ /* 0x000fe20002000000 */
[----:B------:R-:W-:Y:S02]  /*66260*/  IMAD.MOV.U32 R47, RZ, RZ, R41 ;  /* 0x000000ffff2f7224 */ /* 0x000fe400078e0029 */
[----:B------:R-:W-:-:S02]  /*66270*/  IMAD.MOV.U32 R40, RZ, RZ, R42 ;  /* 0x000000ffff287224 */ /* 0x000fc400078e002a */
[----:B------:R-:W-:Y:S02]  /*66280*/  IMAD.MOV.U32 R46, RZ, RZ, R0 ;  /* 0x000000ffff2e7224 */ /* 0x000fe400078e0000 */
[----:B------:R-:W-:Y:S01]  /*66290*/  IMAD.MOV.U32 R41, RZ, RZ, R43 ;  /* 0x000000ffff297224 */ /* 0x000fe200078e002b */
[----:B------:R-:W-:Y:S06]  /*662a0*/  @!P0 BRA `(.L_x_1233) ;  /* 0xfffffff400f08947 */ /* 0x000fec000383ffff */
[----:B------:R-:W-:Y:S05]  /*662b0*/  BSYNC.RECONVERGENT B0 ;  /* 0x0000000000007941 */ /* 0x000fea0003800200 */
.L_x_1232:
        /* <DEDUP_REMOVED lines=114> */
.L_x_1237:
[----:B------:R-:W-:Y:S05]  /*669e0*/  BSYNC.RECONVERGENT B3 ;  /* 0x0000000000037941 */ /* 0x000fea0003800200 */
.L_x_1236:
        /* <DEDUP_REMOVED lines=78> */
.L_x_1235:
        /* <DEDUP_REMOVED lines=187> */
.L_x_1239:
[----:B------:R-:W-:Y:S01]  /*67a80*/  IMAD.MOV.U32 R4, RZ, RZ, 0x0 ;  /* 0x00000000ff047424 */ /* 0x000fe200078e00ff */
[----:B------:R-:W-:Y:S01]  /*67a90*/  LOP3.LUT P0, RZ, R3, 0x7fffffff, RZ, 0xc0, !PT ;  /* 0x7fffffff03ff7812 */ /* 0x000fe2000780c0ff */
[----:B------:R-:W-:-:S06]  /*67aa0*/  IMAD.MOV.U32 R5, RZ, RZ, 0x7ff00000 ;  /* 0x7ff00000ff057424 */ /* 0x000fcc00078e00ff */
[----:B------:R-:W0:Y:S02]  /*67ab0*/  DFMA R2, R2, R4, +INF ;  /* 0x7ff000000202742b */ /* 0x000e240000000004 */
[----:B0-----:R-:W-:Y:S02]  /*67ac0*/  FSEL R38, R2, RZ, P0 ;  /* 0x000000ff02267208 */ /* 0x001fe40000000000 */
[----:B------:R-:W-:-:S07]  /*67ad0*/  FSEL R39, R3, -QNAN , P0 ;  /* 0xfff0000003277808 */ /* 0x000fce0000000000 */
.L_x_1238:
[----:B------:R-:W-:Y:S05]  /*67ae0*/  BSYNC.RECONVERGENT B2 ;  /* 0x0000000000027941 */ /* 0x000fea0003800200 */
.L_x_1234:
        /* <DEDUP_REMOVED lines=65> */
.L_x_1241:
[----:B------:R-:W-:Y:S05]  /*67f00*/  BSYNC.RECONVERGENT B2 ;  /* 0x0000000000027941 */ /* 0x000fea0003800200 */
.L_x_1240:
        /* <DEDUP_REMOVED lines=195> */
.L_x_1192:
[----:B------:R-:W-:Y:S05]  /*68b40*/  BSYNC.RECONVERGENT B1 ;  /* 0x0000000000017941 */ /* 0x000fea0003800200 */
.L_x_1185:
        /* <DEDUP_REMOVED lines=141> */
.L_x_1243:
        /* <DEDUP_REMOVED lines=59> */
.L_x_1249:
[----:B------:R-:W-:Y:S05]  /*697d0*/  BSYNC.RECONVERGENT B4 ;  /* 0x0000000000047941 */ /* 0x000fea0003800200 */
.L_x_1248:
[----:B------:R-:W-:-:S07]  /*697e0*/  VIADD R0, R4, 0x1 ;  /* 0x0000000104007836 */ /* 0x000fce0000000000 */
.L_x_1247:
[----:B------:R-:W-:Y:S05]  /*697f0*/  BSYNC.RECONVERGENT B3 ;  /* 0x0000000000037941 */ /* 0x000fea0003800200 */
.L_x_1246:
        /* <DEDUP_REMOVED lines=24> */
[----:B--2---:R-:W1:-:S15]  /*69980*/  DFMA R12, R34, R36, R12 ;  /* 0x00000024220c722b */ /* 0x004e5e000000000c */
[----:B------:R-:W-:-:S15]  /*69990*/  NOP ;  /* 0x0000000000007918 */ /* 0x000fde0000000000 */
[----:B------:R-:W-:-:S15]  /*699a0*/  NOP ;  /* 0x0000000000007918 */ /* 0x000fde0000000000 */
[----:B------:R-:W-:-:S15]  /*699b0*/  NOP ;  /* 0x0000000000007918 */ /* 0x000fde0000000000 */
[----:B------:R-:W-:-:S04]  /*699c0*/  NOP ;  /* 0x0000000000007918 */ /* 0x000fc80000000000 */
[----:B-1----:R-:W3:-:S15]  /*699d0*/  DFMA R12, R34, R12, R14 ;  /* 0x0000000c220c722b */ /* 0x002ede000000000e */
[----:B------:R-:W-:-:S15]  /*699e0*/  NOP ;  /* 0x0000000000007918 */ /* 0x000fde0000000000 */
[----:B------:R-:W-:-:S15]  /*699f0*/  NOP ;  /* 0x0000000000007918 */ /* 0x000fde0000000000 */
[----:B------:R-:W-:-:S15]  /*69a00*/  NOP ;  /* 0x0000000000007918 */ /* 0x000fde0000000000 */
[----:B------:R-:W-:-:S04]  /*69a10*/  NOP ;  /* 0x0000000000007918 */ /* 0x000fc80000000000 */
[----:B---3--:R-:W1:-:S15]  /*69a20*/  DFMA R4, R34, R12, R4 ;  /* 0x0000000c2204722b */ /* 0x008e5e0000000004 */
[----:B------:R-:W-:-:S15]  /*69a30*/  NOP ;  /* 0x0000000000007918 */ /* 0x000fde0000000000 */
[----:B------:R-:W-:-:S15]  /*69a40*/  NOP ;  /* 0x0000000000007918 */ /* 0x000fde0000000000 */
[----:B------:R-:W-:-:S15]  /*69a50*/  NOP ;  /* 0x0000000000007918 */ /* 0x000fde0000000000 */
[----:B------:R-:W-:-:S04]  /*69a60*/  NOP ;  /* 0x0000000000007918 */ /* 0x000fc80000000000 */
[----:B-1----:R-:W4:-:S15]  /*69a70*/  DFMA R4, R34, R4, R6 ;  /* 0x000000042204722b */ /* 0x002f1e0000000006 */
[----:B------:R-:W-:-:S15]  /*69a80*/  NOP ;  /* 0x0000000000007918 */ /* 0x000fde0000000000 */
[----:B------:R-:W-:-:S15]  /*69a90*/  NOP ;  /* 0x0000000000007918 */ /* 0x000fde0000000000 */
[----:B------:R-:W-:-:S15]  /*69aa0*/  NOP ;  /* 0x0000000000007918 */ /* 0x000fde0000000000 */
[----:B------:R-:W-:-:S04]  /*69ab0*/  NOP ;  /* 0x0000000000007918 */ /* 0x000fc80000000000 */
[----:B----4-:R-:W1:-:S15]  /*69ac0*/  DFMA R4, R34, R4, R8 ;  /* 0x000000042204722b */ /* 0x010e5e0000000008 */
[----:B------:R-:W-:-:S15]  /*69ad0*/  NOP ;  /* 0x0000000000007918 */ /* 0x000fde0000000000 */
[----:B------:R-:W-:-:S15]  /*69ae0*/  NOP ;  /* 0x0000000000007918 */ /* 0x000fde0000000000 */
[----:B------:R-:W-:-:S15]  /*69af0*/  NOP ;  /* 0x0000000000007918 */ /* 0x000fde0000000000 */
[----:B------:R-:W-:-:S04]  /*69b00*/  NOP ;  /* 0x0000000000007918 */ /* 0x000fc80000000000 */
[----:B-1----:R-:W1:-:S15]  /*69b10*/  DFMA R4, R34, R4, R10 ;  /* 0x000000042204722b */ /* 0x002e5e000000000a */
        /* <DEDUP_REMOVED lines=9> */
[----:B------:R-:W1:Y:S02]  /*69bb0*/  DFMA R4, R34, R4, 1 ;  /* 0x3ff000002204742b */ /* 0x000e640000000004 */
[----:B-1----:R-:W-:Y:S02]  /*69bc0*/  FSEL R4, R4, R2, !P0 ;  /* 0x0000000204047208 */ /* 0x002fe40004000000 */
[----:B------:R-:W-:Y:S02]  /*69bd0*/  FSEL R5, R5, R3, !P0 ;  /* 0x0000000305057208 */ /* 0x000fe40004000000 */
[----:B------:R-:W-:Y:S01]  /*69be0*/  LOP3.LUT P0, RZ, R0, 0x2, RZ, 0xc0, !PT ;  /* 0x0000000200ff7812 */ /* 0x000fe2000780c0ff */
[----:B------:R-:W-:-:S15]  /*69bf0*/  @!P1 IMAD.MOV.U32 R0, RZ, RZ, RZ ;  /* 0x000000ffff009224 */ /* 0x000fde00078e00ff */
[----:B------:R-:W-:-:S15]  /*69c00*/  NOP ;  /* 0x0000000000007918 */ /* 0x000fde0000000000 */
[----:B------:R-:W-:-:S15]  /*69c10*/  NOP ;  /* 0x0000000000007918 */ /* 0x000fde0000000000 */
[----:B------:R-:W-:-:S12]  /*69c20*/  NOP ;  /* 0x0000000000007918 */ /* 0x000fd80000000000 */
[----:B------:R-:W1:Y:S02]  /*69c30*/  DADD R2, RZ, -R4 ;  /* 0x00000000ff027229 */ /* 0x000e640000000804 */
[----:B-1----:R-:W-:Y:S02]  /*69c40*/  FSEL R20, R4, R2, !P0 ;  /* 0x0000000204147208 */ /* 0x002fe40004000000 */
[----:B------:R-:W-:-:S15]  /*69c50*/  FSEL R21, R5, R3, !P0 ;  /* 0x0000000305157208 */ /* 0x000fde0004000000 */
[----:B------:R-:W-:-:S15]  /*69c60*/  NOP ;  /* 0x0000000000007918 */ /* 0x000fde0000000000 */
[----:B------:R-:W-:-:S15]  /*69c70*/  NOP ;  /* 0x0000000000007918 */ /* 0x000fde0000000000 */
[----:B------:R-:W-:-:S15]  /*69c80*/  NOP ;  /* 0x0000000000007918 */ /* 0x000fde0000000000 */
[----:B------:R1:W2:Y:S02]  /*69c90*/  @!P1 DMUL R2, RZ, R22 ;  /* 0x00000016ff029228 */ /* 0x0002a40000000000 */
[----:B-12---:R-:W-:Y:S05]  /*69ca0*/  @!P1 BRA `(.L_x_1251) ;  /* 0x0000000000bc9947 */ /* 0x006fea0003800000 */
[----:B------:R-:W-:Y:S01]  /*69cb0*/  UMOV UR12, 0x6dc9c883 ;  /* 0x6dc9c883000c7882 */ /* 0x000fe20000000000 */
[----:B------:R-:W-:Y:S01]  /*69cc0*/  UMOV UR13, 0x3fe45f30 ;  /* 0x3fe45f30000d7882 */ /* 0x000fe20000000000 */
[----:B------:R-:W-:-:S15]  /*69cd0*/  DSETP.GE.AND P0, PT, |R22|, 2.14748364800000000000e+09, PT ;  /* 0x41e000001600742a */ /* 0x000fde0003f06200 */
[----:B------:R-:W-:-:S15]  /*69ce0*/  NOP ;  /* 0x0000000000007918 */ /* 0x000fde0000000000 */
[----:B------:R-:W-:-:S15]  /*69cf0*/  NOP ;  /* 0x0000000000007918 */ /* 0x000fde0000000000 */
[----:B------:R-:W-:-:S15]  /*69d00*/  NOP ;  /* 0x0000000000007918 */ /* 0x000fde0000000000 */
[----:B------:R-:W-:-:S04]  /*69d10*/  NOP ;  /* 0x0000000000007918 */ /* 0x000fc80000000000 */
        /* <DEDUP_REMOVED lines=38> */
[----:B------:R-:W-:Y:S02]  /*69f80*/  IMAD.MOV.U32 R2, RZ, RZ, R6 ;  /* 0x000000ffff027224 */ /* 0x000fe400078e0006 */
[----:B------:R-:W-:-:S07]  /*69f90*/  IMAD.MOV.U32 R3, RZ, RZ, R7 ;  /* 0x000000ffff037224 */ /* 0x000fce00078e0007 */
.L_x_1251:
[----:B------:R-:W-:Y:S05]  /*69fa0*/  BSYNC.RECONVERGENT B3 ;  /* 0x0000000000037941 */ /* 0x000fea0003800200 */
.L_x_1250:
        /* <DEDUP_REMOVED lines=56> */
[----:B------:R-:W-:-:S15]  /*6a330*/  LOP3.LUT P0, RZ, R0, 0x2, RZ, 0xc0, !PT ;  /* 0x0000000200ff7812 */ /* 0x000fde000780c0ff */
[----:B------:R-:W-:-:S15]  /*6a340*/  NOP ;  /* 0x0000000000007918 */ /* 0x000fde0000000000 */
[----:B------:R-:W-:-:S15]  /*6a350*/  NOP ;  /* 0x0000000000007918 */ /* 0x000fde0000000000 */
[----:B------:R-:W-:-:S13]  /*6a360*/  NOP ;  /* 0x0000000000007918 */ /* 0x000fda0000000000 */
[----:B------:R-:W1:Y:S02]  /*6a370*/  DADD R2, RZ, -R4 ;  /* 0x00000000ff027229 */ /* 0x000e640000000804 */
[----:B-1----:R-:W-:Y:S02]  /*6a380*/  FSEL R22, R4, R2, !P0 ;  /* 0x0000000204167208 */ /* 0x002fe40004000000 */
[----:B------:R-:W-:Y:S01]  /*6a390*/  FSEL R23, R5, R3, !P0 ;  /* 0x0000000305177208 */ /* 0x000fe20004000000 */
[----:B------:R-:W-:Y:S06]  /*6a3a0*/  BRA `(.L_x_1244) ;  /* 0x0000003000a07947 */ /* 0x000fec0003800000 */
.L_x_1245:
        /* <DEDUP_REMOVED lines=15> */
.L_x_1252:
        /* <DEDUP_REMOVED lines=126> */
[----:B------:R-:W1:Y:S02]  /*6ac80*/  DADD R10, R6, +INF ;  /* 0x7ff00000060a7429 */ /* 0x000e640000000000 */
[----:B-1----:R-:W-:Y:S02]  /*6ac90*/  FSEL R36, R10, RZ, P1 ;  /* 0x000000ff0a247208 */ /* 0x002fe40000800000 */
[----:B------:R-:W-:-:S15]  /*6aca0*/  FSEL R37, R11, RZ, P1 ;  /* 0x000000ff0b257208 */ /* 0x000fde0000800000 */
[----:B------:R-:W-:-:S15]  /*6acb0*/  NOP ;  /* 0x0000000000007918 */ /* 0x000fde0000000000 */
[----:B------:R-:W-:-:S15]  /*6acc0*/  NOP ;  /* 0x0000000000007918 */ /* 0x000fde0000000000 */
[----:B------:R-:W-:-:S15]  /*6acd0*/  NOP ;  /* 0x0000000000007918 */ /* 0x000fde0000000000 */
[----:B------:R1:W2:Y:S02]  /*6ace0*/  @!P0 DMUL R36, R2, R4 ;  /* 0x0000000402248228 */ /* 0x0002a40000000000 */
.L_x_1255:
[----:B------:R-:W-:Y:S05]  /*6acf0*/  BSYNC.RECONVERGENT B0 ;  /* 0x0000000000007941 */ /* 0x000fea0003800200 */
.L_x_1254:
[C---:B--2---:R-:W-:Y:S01]  /*6ad00*/  LEA.HI R0, R37.reuse, 0xffffff09, RZ, 0xc ;  /* 0xffffff0925007811 */ /* 0x044fe200078f60ff */
[----:B------:R-:W-:Y:S01]  /*6ad10*/  BSSY.RECONVERGENT B3, `(.L_x_1256) ;  /* 0x0000041000037945 */ /* 0x000fe20003800200 */
[----:B------:R-:W-:Y:S01]  /*6ad20*/  LOP3.LUT R37, R37, 0xfffff, RZ, 0xc0, !PT ;  /* 0x000fffff25257812 */ /* 0x000fe200078ec0ff */
[----:B0-----:R0:W2:Y:S01]  /*6ad30*/  @!P2 DMUL R38, RZ, R22 ;  /* 0x00000016ff26a228 */ /* 0x0010a20000000000 */
[----:B-1----:R-:W-:Y:S01]  /*6ad40*/  LOP3.LUT R3, R0, 0xffff, RZ, 0xc0, !PT ;  /* 0x0000ffff00037812 */ /* 0x002fe200078ec0ff */
[----:B------:R-:W-:Y:S01]  /*6ad50*/  IMAD.MOV.U32 R34, RZ, RZ, RZ ;  /* 0x000000ffff227224 */ /* 0x000fe200078e00ff */
[----:B------:R-:W-:Y:S02]  /*6ad60*/  LOP3.LUT R37, R37, 0x7fe00000, RZ, 0xfc, !PT ;  /* 0x7fe0000025257812 */ /* 0x000fe400078efcff */
[----:B------:R-:W-:-:S04]  /*6ad70*/  LEA.HI R2, R3, R0, RZ, 0x11 ;  /* 0x0000000003027211 */ /* 0x000fc800078f88ff */
[----:B------:R-:W-:-:S04]  /*6ad80*/  PRMT R2, R2, 0x9910, RZ ;  /* 0x0000991002027816 */ /* 0x000fc800000000ff */
[----:B------:R-:W-:-:S04]  /*6ad90*/  SHF.R.S32.HI R2, RZ, 0x1, R2 ;  /* 0x00000001ff027819 */ /* 0x000fc80000011402 */
[----:B------:R-:W-:-:S05]  /*6ada0*/  PRMT R35, R2, 0x9910, RZ ;  /* 0x0000991002237816 */ /* 0x000fca00000000ff */
[----:B------:R-:W-:Y:S01]  /*6adb0*/  IMAD.IADD R21, R0, 0x1, -R35 ;  /* 0x0000000100157824 */ /* 0x000fe200078e0a23 */
[----:B------:R-:W-:Y:S01]  /*6adc0*/  LEA R35, R35, 0x3ff00000, 0x14 ;  /* 0x3ff0000023237811 */ /* 0x000fe200078ea0ff */
[----:B------:R-:W-:-:S03]  /*6add0*/  @!P2 IMAD.MOV.U32 R0, RZ, RZ, 0x1 ;  /* 0x00000001ff00a424 */ /* 0x000fc600078e00ff */
[----:B------:R-:W-:Y:S01]  /*6ade0*/  LEA R21, R21, 0x3ff00000, 0x14 ;  /* 0x3ff0000015157811 */ /* 0x000fe200078ea0ff */
[----:B0-2---:R-:W-:Y:S06]  /*6adf0*/  @!P2 BRA `(.L_x_1257) ;  /* 0x0000000000c8a947 */ /* 0x005fec0003800000 */
        /* <DEDUP_REMOVED lines=48> */
.L_x_1259:
[----:B------:R-:W-:Y:S05]  /*6b100*/  BSYNC.RECONVERGENT B4 ;  /* 0x0000000000047941 */ /* 0x000fea0003800200 */
.L_x_1258:
[----:B------:R-:W-:-:S07]  /*6b110*/  VIADD R0, R0, 0x1 ;  /* 0x0000000100007836 */ /* 0x000fce0000000000 */
.L_x_1257:
[----:B------:R-:W-:Y:S05]  /*6b120*/  BSYNC.RECONVERGENT B3 ;  /* 0x0000000000037941 */ /* 0x000fea0003800200 */
.L_x_1256:
        /* <DEDUP_REMOVED lines=14> */
[----:B------:R-:W-:Y:S02]  /*6b210*/  FSEL R42, R42, -8.06006814911005101289e+34, !P0 ;  /* 0xf9785eba2a2a7808 */ /* 0x000fe40004000000 */
[----:B------:R-:W-:-:S15]  /*6b220*/  FSEL R43, -R20, 0.11223486810922622681, !P0 ;  /* 0x3de5db65142b7808 */ /* 0x000fde0004000100 */
        /* <DEDUP_REMOVED lines=116> */
.L_x_1261:
[----:B------:R-:W-:Y:S05]  /*6b970*/  BSYNC.RECONVERGENT B3 ;  /* 0x0000000000037941 */ /* 0x000fea0003800200 */
.L_x_1260:
        /* <DEDUP_REMOVED lines=13> */
[----:B------:R-:W-:Y:S02]  /*6ba50*/  FSEL R42, R42, -8.06006814911005101289e+34, !P0 ;  /* 0xf9785eba2a2a7808 */ /* 0x000fe40004000000 */
[----:B------:R-:W-:-:S15]  /*6ba60*/  FSEL R43, -R20, 0.11223486810922622681, !P0 ;  /* 0x3de5db65142b7808 */ /* 0x000fde0004000100 */
        /* <DEDUP_REMOVED lines=8> */
[----:B0-----:R0:W3:Y:S02]  /*6baf0*/  DFMA R14, R22, R12, R14 ;  /* 0x0000000c160e722b */ /* 0x0010e4000000000e */
[----:B0-----:R-:W-:Y:S02]  /*6bb00*/  IMAD.MOV.U32 R12, RZ, RZ, RZ ;  /* 0x000000ffff0c7224 */ /* 0x001fe400078e00ff */
[----:B------:R-:W-:-:S15]  /*6bb10*/  IMAD.MOV.U32 R13, RZ, RZ, R21 ;  /* 0x000000ffff0d7224 */ /* 0x000fde00078e0015 */
        /* <DEDUP_REMOVED lines=51> */
[----:B------:R1:W2:-:S15]  /*6be50*/  DMUL R20, R38, R12 ;  /* 0x0000000c26147228 */ /* 0x00029e0000000000 */
[----:B------:R-:W-:-:S15]  /*6be60*/  NOP ;  /* 0x0000000000007918 */ /* 0x000fde0000000000 */
[----:B------:R-:W-:-:S15]  /*6be70*/  NOP ;  /* 0x0000000000007918 */ /* 0x000fde0000000000 */
[----:B------:R-:W-:-:S15]  /*6be80*/  NOP ;  /* 0x0000000000007918 */ /* 0x000fde0000000000 */
[----:B------:R-:W-:-:S04]  /*6be90*/  NOP ;  /* 0x0000000000007918 */ /* 0x000fc80000000000 */
[----:B0-----:R1:W3:Y:S02]  /*6bea0*/  DMUL R22, R12, R36 ;  /* 0x000000240c167228 */ /* 0x0012e40000000000 */
[----:B-123--:R-:W-:Y:S05]  /*6beb0*/  BRA `(.L_x_1244) ;  /* 0x0000001400dc7947 */ /* 0x00efea0003800000 */
.L_x_1253:
        /* <DEDUP_REMOVED lines=112> */
[----:B------:R1:W2:Y:S02]  /*6c5c0*/  DADD R6, R2, +INF ;  /* 0x7ff0000002067429 */ /* 0x0002a40000000000 */
[----:B-1----:R-:W-:Y:S01]  /*6c5d0*/  @!P1 SHF.R.S32.HI R3, RZ, 0x1, R0 ;  /* 0x00000001ff039819 */ /* 0x002fe20000011400 */
[----:B------:R-:W-:Y:S01]  /*6c5e0*/  @!P1 IMAD.MOV.U32 R2, RZ, RZ, R4 ;  /* 0x000000ffff029224 */ /* 0x000fe200078e0004 */
[----:B--2---:R-:W-:Y:S01]  /*6c5f0*/  FSEL R34, R6, RZ, P0 ;  /* 0x000000ff06227208 */ /* 0x004fe20000000000 */
        /* <DEDUP_REMOVED lines=8> */
[----:B------:R1:W2:Y:S02]  /*6c680*/  @!P1 DMUL R34, R2, R4 ;  /* 0x0000000402229228 */ /* 0x0002a40000000000 */
.L_x_1263:
[----:B------:R-:W-:Y:S05]  /*6c690*/  BSYNC.RECONVERGENT B0 ;  /* 0x0000000000007941 */ /* 0x000fea0003800200 */
.L_x_1262:
[----:B------:R-:W-:Y:S01]  /*6c6a0*/  BSSY.RECONVERGENT B3, `(.L_x_1264) ;  /* 0x0000035000037945 */ /* 0x000fe20003800200 */
[----:B-1----:R1:W3:Y:S01]  /*6c6b0*/  @!P2 DMUL R2, RZ, R22 ;  /* 0x00000016ff02a228 */ /* 0x0022e20000000000 */
[----:B------:R-:W-:Y:S02]  /*6c6c0*/  @!P2 IMAD.MOV.U32 R0, RZ, RZ, 0x1 ;  /* 0x00000001ff00a424 */ /* 0x000fe400078e00ff */
[----:B-1-3--:R-:W-:Y:S05]  /*6c6d0*/  @!P2 BRA `(.L_x_1265) ;  /* 0x0000000000c4a947 */ /* 0x00afea0003800000 */
        /* <DEDUP_REMOVED lines=39> */
[----:B-1----:R1:W3:Y:S02]  /*6c950*/  DFMA R2, R2, -UR12, R6 ;  /* 0x8000000c02027c2b */ /* 0x0022e40008000006 */
[----:B-1-3--:R-:W-:Y:S05]  /*6c960*/  @!P0 BRA `(.L_x_1267) ;  /* 0x0000000000188947 */ /* 0x00afea0003800000 */
[----:B------:R-:W-:Y:S01]  /*6c970*/  IMAD.MOV.U32 R6, RZ, RZ, R22 ;  /* 0x000000ffff067224 */ /* 0x000fe200078e0016 */
[----:B------:R-:W-:Y:S01]  /*6c980*/  MOV R12, 0x6c9b0 ;  /* 0x0006c9b0000c7802 */ /* 0x000fe20000000f00 */
[----:B------:R-:W-:-:S07]  /*6c990*/  IMAD.MOV.U32 R14, RZ, RZ, R23 ;  /* 0x000000ffff0e7224 */ /* 0x000fce00078e0017 */
[----:B0-2--5:R-:W-:Y:S05]  /*6c9a0*/  CALL.REL.NOINC `($_ZN2at6native61_GLOBAL__N__44eb8e94_28_ForeachBinaryOpScalarList_cu_dda10a6925multi_tensor_apply_kernelINS1_28TensorListScalarListMetadataIN3c107complexIdEELi2EEENS1_25BinaryOpScalarListFunctorIS6_Li2ELi1ELi1EEEJNS1_13power_functorIS6_EEEEEvT_T0_DpT1_$__internal_trig_reduction_slowpathd) ;  /* 0x0000042800607944 */ /* 0x025fea0003c00000 */
[----:B------:R-:W-:Y:S02]  /*6c9b0*/  IMAD.MOV.U32 R2, RZ, RZ, R6 ;  /* 0x000000ffff027224 */ /* 0x000fe400078e0006 */
[----:B------:R-:W-:-:S07]  /*6c9c0*/  IMAD.MOV.U32 R3, RZ, RZ, R7 ;  /* 0x000000ffff037224 */ /* 0x000fce00078e0007 */
.L_x_1267:
[----:B------:R-:W-:Y:S05]  /*6c9d0*/  BSYNC.RECONVERGENT B4 ;  /* 0x0000000000047941 */ /* 0x000fea0003800200 */
.L_x_1266:
[----:B------:R-:W-:-:S07]  /*6c9e0*/  VIADD R0, R4, 0x1 ;  /* 0x0000000104007836 */ /* 0x000fce0000000000 */
.L_x_1265:
[----:B------:R-:W-:Y:S05]  /*6c9f0*/  BSYNC.RECONVERGENT B3 ;  /* 0x0000000000037941 */ /* 0x000fea0003800200 */
.L_x_1264:
[----:B------:R-:W1:Y:S01]  /*6ca00*/  LDCU.64 UR12, c[0x4][0xe8] ;  /* 0x01001d00ff0c77ac */ /* 0x000e620008000a00 */
[----:B------:R-:W-:-:S05]  /*6ca10*/  IMAD.SHL.U32 R4, R0, 0x40, RZ ;  /* 0x0000004000047824 */ /* 0x000fca00078e00ff */
[----:B------:R-:W-:-:S04]  /*6ca20*/  LOP3.LUT R4, R4, 0x40, RZ, 0xc0, !PT ;  /* 0x0000004004047812 */ /* 0x000fc800078ec0ff */
[----:B-1----:R-:W-:-:S05]  /*6ca30*/  IADD3 R20, P0, PT, R4, UR12, RZ ;  /* 0x0000000c04147c10 */ /* 0x002fca000ff1e0ff */
[----:B------:R-:W-:-:S05]  /*6ca40*/  IMAD.X R21, RZ, RZ, UR13, P0 ;  /* 0x0000000dff157e24 */ /* 0x000fca00080e06ff */
[----:B------:R-:W3:Y:S04]  /*6ca50*/  LDG.E.128.CONSTANT R8, desc[UR14][R20.64] ;  /* 0x0000000e14087981 */ /* 0x000ee8000c1e9d00 */
[----:B------:R-:W4:Y:S04]  /*6ca60*/  LDG.E.128.CONSTANT R4, desc[UR14][R20.64+0x10] ;  /* 0x0000100e14047981 */ /* 0x000f28000c1e9d00 */
[----:B------:R-:W2:Y:S01]  /*6ca70*/  LDG.E.128.CONSTANT R12, desc[UR14][R20.64+0x20] ;  /* 0x0000200e140c7981 */ /* 0x000ea2000c1e9d00 */
[----:B0-----:R-:W-:Y:S01]  /*6ca80*/  LOP3.LUT R38, R0, 0x1, RZ, 0xc0, !PT ;  /* 0x0000000100267812 */ /* 0x001fe200078ec0ff */
        /* <DEDUP_REMOVED lines=113> */
.L_x_1269:
[----:B------:R-:W-:Y:S05]  /*6d1a0*/  BSYNC.RECONVERGENT B3 ;  /* 0x0000000000037941 */ /* 0x000fea0003800200 */
.L_x_1268:
        /* <DEDUP_REMOVED lines=72> */
.L_x_1244:
[----:B------:R-:W-:Y:S05]  /*6d630*/  BSYNC.RECONVERGENT B2 ;  /* 0x0000000000027941 */ /* 0x000fea0003800200 */
.L_x_1242:
        /* <DEDUP_REMOVED lines=23> */
[----:B0-----:R-:W-:Y:S02]  /*6d7b0*/  FSEL R38, R2, R6, !P1 ;  /* 0x0000000602267208 */ /* 0x001fe40004800000 */
        /* <DEDUP_REMOVED lines=118> */
[----:B---3--:R-:W1:-:S15]  /*6df20*/  DFMA R6, R6, R6, R6 ;  /* 0x000000060606722b */ /* 0x008e5e0000000006 */
        /* <DEDUP_REMOVED lines=11> */
[----:B-1----:R-:W0:-:S15]  /*6dfe0*/  DFMA R34, R4, R6, R4 ;  /* 0x000000060422722b */ /* 0x002e1e0000000004 */
        /* <DEDUP_REMOVED lines=129> */
.L_x_1277:
        /* <DEDUP_REMOVED lines=52> */
[----:B-12--5:R-:W-:Y:S05]  /*6eb40*/  CALL.REL.NOINC `($__internal_63_$__cuda_sm20_div_rn_f64_full) ;  /* 0x000003fc00c87944 */ /* 0x026fea0003c00000 */
.L_x_1280:
[----:B------:R-:W-:Y:S05]  /*6eb50*/  BSYNC.RECONVERGENT B3 ;  /* 0x0000000000037941 */ /* 0x000fea0003800200 */
.L_x_1279:
        /* <DEDUP_REMOVED lines=77> */
.L_x_1278:
[----:B------:R-:W-:Y:S05]  /*6f030*/  BSYNC.RECONVERGENT B2 ;  /* 0x0000000000027941 */ /* 0x000fea0003800200 */
.L_x_1276:
        /* <DEDUP_REMOVED lines=53> */
[----:B0123-5:R-:W-:Y:S05]  /*6f390*/  CALL.REL.NOINC `($__internal_63_$__cuda_sm20_div_rn_f64_full) ;  /* 0x000003f400b47944 */ /* 0x02ffea0003c00000 */
.L_x_1282:
[----:B------:R-:W-:Y:S05]  /*6f3a0*/  BSYNC.RECONVERGENT B2 ;  /* 0x0000000000027941 */ /* 0x000fea0003800200 */
.L_x_1281:
        /* <DEDUP_REMOVED lines=140> */
[----:B----4-:R4:W0:Y:S02]  /*6fc70*/  DFMA R6, R6, R2, R2 ;  /* 0x000000020606722b */ /* 0x0108240000000002 */
[----:B----4-:R-:W-:Y:S02]  /*6fc80*/  @P1 IMAD.MOV.U32 R2, RZ, RZ, 0x54442d18 ;  /* 0x54442d18ff021424 */ /* 0x010fe400078e00ff */
        /* <DEDUP_REMOVED lines=34> */
.L_x_1284:
[----:B------:R-:W-:Y:S02]  /*6feb0*/  FSEL R2, RZ, 3.37028055040000000000e+12, P0 ;  /* 0x54442d18ff027808 */ /* 0x000fe40000000000 */
[----:B------:R-:W-:-:S07]  /*6fec0*/  FSEL R3, RZ, 2.1426990032196044922, P0 ;  /* 0x400921fbff037808 */ /* 0x000fce0000000000 */
.L_x_1285:
[----:B------:R-:W-:Y:S05]  /*6fed0*/  BSYNC.RECONVERGENT B0 ;  /* 0x0000000000007941 */ /* 0x000fea0003800200 */
.L_x_1283:
        /* <DEDUP_REMOVED lines=14> */
.L_x_1275:
        /* <DEDUP_REMOVED lines=16> */
[----:B------:R-:W-:Y:S01]  /*700c0*/  IMAD.MOV.U32 R6, RZ, RZ, R2 ;  /* 0x000000ffff067224 */ /* 0x000fe200078e0002 */
[----:B------:R-:W0:Y:S01]  /*700d0*/  MUFU.RCP64H R3, R39 ;  /* 0x0000002700037308 */ /* 0x000e220000001800 */
[----:B------:R-:W-:Y:S01]  /*700e0*/  IMAD.MOV.U32 R5, RZ, RZ, R7 ;  /* 0x000000ffff057224 */ /* 0x000fe200078e0007 */
[----:B------:R-:W-:Y:S01]  /*700f0*/  ISETP.GT.AND P0, PT, R7, 0xfffff, PT ;  /* 0x000fffff0700780c */ /* 0x000fe20003f04270 */
[----:B------:R-:W-:Y:S01]  /*70100*/  IMAD.MOV.U32 R0, RZ, RZ, R6 ;  /* 0x000000ffff007224 */ /* 0x000fe200078e0006 */
[----:B------:R-:W-:Y:S01]  /*70110*/  FSETP.GEU.AND P5, PT, |R11|, 6.5827683646048100446e-37, PT ;  /* 0x036000000b00780b */ /* 0x000fe20003fae200 */
[----:B------:R-:W-:-:S10]  /*70120*/  IMAD.MOV.U32 R2, RZ, RZ, 0x1 ;  /* 0x00000001ff027424 */ /* 0x000fd400078e00ff */
[----:B------:R-:W3:Y:S02]  /*70130*/  @!P0 DMUL R6, R6, 1.80143985094819840000e+16 ;  /* 0x4350000006068828 */ /* 0x000ee40000000000 */
[----:B---3--:R-:W-:Y:S02]  /*70140*/  @!P0 IMAD.MOV.U32 R5, RZ, RZ, R7 ;  /* 0x000000ffff058224 */ /* 0x008fe400078e0007 */
[----:B------:R-:W-:Y:S02]  /*70150*/  @!P0 IMAD.MOV.U32 R0, RZ, RZ, R6 ;  /* 0x000000ffff008224 */ /* 0x000fe400078e0006 */
[----:B------:R-:W-:-:S05]  /*70160*/  VIADD R4, R5, 0xffffffff ;  /* 0xffffffff05047836 */ /* 0x000fca0000000000 */
[----:B------:R-:W-:-:S13]  /*70170*/  ISETP.GE.U32.AND P2, PT, R4, 0x7fefffff, PT ;  /* 0x7fefffff0400780c */ /* 0x000fda0003f46070 */
[----:B------:R-:W-:-:S15]  /*70180*/  @P2 LOP3.LUT P3, RZ, R7, 0x7fffffff, RZ, 0xc0, !PT ;  /* 0x7fffffff07ff2812 */ /* 0x000fde000786c0ff */
[----:B------:R-:W-:-:S15]  /*70190*/  NOP ;  /* 0x0000000000007918 */ /* 0x000fde0000000000 */
[----:B------:R-:W-:-:S10]  /*701a0*/  NOP ;  /* 0x0000000000007918 */ /* 0x000fd40000000000 */
        /* <DEDUP_REMOVED lines=36> */
[----:B0-----:R-:W-:Y:S02]  /*703f0*/  @P2 IMAD.MOV.U32 R8, RZ, RZ, 0x0 ;  /* 0x00000000ff082424 */ /* 0x001fe400078e00ff */
[----:B---3--:R-:W-:Y:S01]  /*70400*/  FFMA R4, RZ, R39, R3 ;  /* 0x00000027ff047223 */ /* 0x008fe20000000003 */
[----:B------:R-:W-:-:S04]  /*70410*/  @P2 IMAD.MOV.U32 R9, RZ, RZ, 0x7ff00000 ;  /* 0x7ff00000ff092424 */ /* 0x000fc800078e00ff */
[----:B------:R-:W-:Y:S01]  /*70420*/  FSETP.GT.AND P4, PT, |R4|, 1.469367938527859385e-39, PT ;  /* 0x001000000400780b */ /* 0x000fe20003f84200 */
[----:B------:R-:W-:Y:S02]  /*70430*/  IMAD.MOV.U32 R4, RZ, RZ, -0x3ff ;  /* 0xfffffc01ff047424 */ /* 0x000fe400078e00ff */
[----:B------:R-:W-:-:S15]  /*70440*/  @!P0 IMAD.MOV.U32 R4, RZ, RZ, -0x435 ;  /* 0xfffffbcbff048424 */ /* 0x000fde00078e00ff */
[----:B------:R-:W-:-:S15]  /*70450*/  NOP ;  /* 0x0000000000007918 */ /* 0x000fde0000000000 */
[----:B------:R-:W-:-:S15]  /*70460*/  NOP ;  /* 0x0000000000007918 */ /* 0x000fde0000000000 */
[----:B------:R-:W-:-:S07]  /*70470*/  NOP ;  /* 0x0000000000007918 */ /* 0x000fce0000000000 */
[----:B------:R-:W0:Y:S02]  /*70480*/  @P2 DFMA R8, R6, R8, +INF ;  /* 0x7ff000000608242b */ /* 0x000e240000000008 */
[----:B0-----:R-:W-:Y:S02]  /*70490*/  @P2 FSEL R8, R8, RZ, P3 ;  /* 0x000000ff08082208 */ /* 0x001fe40001800000 */
[----:B------:R-:W-:Y:S01]  /*704a0*/  @P2 FSEL R9, R9, -QNAN , P3 ;  /* 0xfff0000009092808 */ /* 0x000fe20001800000 */
[----:B------:R-:W-:Y:S06]  /*704b0*/  @P2 BRA `(.L_x_1289) ;  /* 0x0000000800ac2947 */ /* 0x000fec0003800000 */
[C---:B------:R-:W-:Y:S01]  /*704c0*/  LOP3.LUT R6, R5.reuse, 0xfffff, RZ, 0xc0, !PT ;  /* 0x000fffff05067812 */ /* 0x040fe200078ec0ff */
[----:B------:R-:W-:Y:S01]  /*704d0*/  UMOV UR12, 0x80000000 ;  /* 0x80000000000c7882 */ /* 0x000fe20000000000 */
[----:B------:R-:W-:Y:S01]  /*704e0*/  LEA.HI R4, R5, R4, RZ, 0xc ;  /* 0x0000000405047211 */ /* 0x000fe200078f60ff */
[----:B------:R-:W-:Y:S01]  /*704f0*/  IMAD.MOV.U32 R5, RZ, RZ, 0x43300000 ;  /* 0x43300000ff057424 */ /* 0x000fe200078e00ff */
[----:B------:R-:W-:Y:S01]  /*70500*/  LOP3.LUT R7, R6, 0x3ff00000, RZ, 0xfc, !PT ;  /* 0x3ff0000006077812 */ /* 0x000fe200078efcff */
[----:B------:R-:W-:Y:S01]  /*70510*/  IMAD.MOV.U32 R6, RZ, RZ, R0 ;  /* 0x000000ffff067224 */ /* 0x000fe200078e0000 */
[----:B------:R-:W-:Y:S02]  /*70520*/  UMOV UR13, 0x43300000 ;  /* 0x43300000000d7882 */ /* 0x000fe40000000000 */
[----:B------:R-:W-:-:S13]  /*70530*/  ISETP.GE.U32.AND P0, PT, R7, 0x3ff6a09f, PT ;  /* 0x3ff6a09f0700780c */ /* 0x000fda0003f06070 */
[----:B------:R-:W-:Y:S02]  /*70540*/  @P0 VIADD R9, R7, 0xfff00000 ;  /* 0xfff0000007090836 */ /* 0x000fe40000000000 */
[----:B------:R-:W-:Y:S02]  /*70550*/  @P0 VIADD R4, R4, 0x1 ;  /* 0x0000000104040836 */ /* 0x000fe40000000000 */
[----:B------:R-:W-:-:S03]  /*70560*/  @P0 IMAD.MOV.U32 R7, RZ, RZ, R9 ;  /* 0x000000ffff070224 */ /* 0x000fc600078e0009 */
[----:B------:R-:W-:-:S03]  /*70570*/  LOP3.LUT R4, R4, 0x80000000, RZ, 0x3c, !PT ;  /* 0x8000000004047812 */ /* 0x000fc600078e3cff */
[----:B-1----:R-:W0:-:S15]  /*70580*/  DADD R34, R6, 1 ;  /* 0x3ff0000006227429 */ /* 0x002e1e0000000000 */
        /* <DEDUP_REMOVED lines=158> */
.L_x_1289:
[----:B------:R-:W-:Y:S05]  /*70f70*/  BSYNC.RECONVERGENT B0 ;  /* 0x0000000000007941 */ /* 0x000fea0003800200 */
.L_x_1288:
[----:B------:R-:W-:Y:S04]  /*70f80*/  BSSY.RECONVERGENT B2, `(.L_x_1290) ;  /* 0x0000008000027945 */ /* 0x000fe80003800200 */
[----:B------:R-:W-:Y:S05]  /*70f90*/  @P4 BRA P5, `(.L_x_1291) ;  /* 0x0000000000184947 */ /* 0x000fea0002800000 */
[----:B------:R-:W-:Y:S01]  /*70fa0*/  IMAD.MOV.U32 R4, RZ, RZ, R10 ;  /* 0x000000ffff047224 */ /* 0x000fe200078e000a */
[----:B------:R-:W-:Y:S01]  /*70fb0*/  MOV R0, 0x71000 ;  /* 0x0007100000007802 */ /* 0x000fe20000000f00 */
[----:B------:R-:W-:Y:S02]  /*70fc0*/  IMAD.MOV.U32 R5, RZ, RZ, R11 ;  /* 0x000000ffff057224 */ /* 0x000fe400078e000b */
[----:B------:R-:W-:Y:S02]  /*70fd0*/  IMAD.MOV.U32 R2, RZ, RZ, R38 ;  /* 0x000000ffff027224 */ /* 0x000fe400078e0026 */
[----:B------:R-:W-:-:S07]  /*70fe0*/  IMAD.MOV.U32 R3, RZ, RZ, R39 ;  /* 0x000000ffff037224 */ /* 0x000fce00078e0027 */
[----:B0123-5:R-:W-:Y:S05]  /*70ff0*/  CALL.REL.NOINC `($__internal_63_$__cuda_sm20_div_rn_f64_full) ;  /* 0x000003d8009c7944 */ /* 0x02ffea0003c00000 */
.L_x_1291:
[----:B------:R-:W-:Y:S05]  /*71000*/  BSYNC.RECONVERGENT B2 ;  /* 0x0000000000027941 */ /* 0x000fea0003800200 */
.L_x_1290:
        /* <DEDUP_REMOVED lines=176> */
.L_x_1293:
[----:B------:R-:W-:Y:S02]  /*71b10*/  FSEL R2, RZ, 3.37028055040000000000e+12, P0 ;  /* 0x54442d18ff027808 */ /* 0x000fe40000000000 */
[----:B------:R-:W-:-:S07]  /*71b20*/  FSEL R3, RZ, 2.1426990032196044922, P0 ;  /* 0x400921fbff037808 */ /* 0x000fce0000000000 */
.L_x_1294:
[----:B------:R-:W-:Y:S05]  /*71b30*/  BSYNC.RECONVERGENT B0 ;  /* 0x0000000000007941 */ /* 0x000fea0003800200 */
.L_x_1292:
        /* <DEDUP_REMOVED lines=14> */
.L_x_1287:
[----:B------:R-:W-:Y:S01]  /*71c20*/  LOP3.LUT R3, R39, 0xfffffff8, RZ, 0xc0, !PT ;  /* 0xfffffff827037812 */ /* 0x000fe200078ec0ff */
[----:B------:R-:W-:Y:S01]  /*71c30*/  IMAD.MOV.U32 R4, RZ, RZ, R38 ;  /* 0x000000ffff047224 */ /* 0x000fe200078e0026 */
[----:B------:R-:W-:Y:S01]  /*71c40*/  LOP3.LUT R9, R11, 0xfffffff8, RZ, 0xc0, !PT ;  /* 0xfffffff80b097812 */ /* 0x000fe200078ec0ff */
[----:B------:R-:W-:Y:S01]  /*71c50*/  IMAD.MOV.U32 R5, RZ, RZ, R39 ;  /* 0x000000ffff057224 */ /* 0x000fe200078e0027 */
[----:B------:R-:W-:Y:S01]  /*71c60*/  BSSY.RECONVERGENT B0, `(.L_x_1295) ;  /* 0x00000ea000007945 */ /* 0x000fe20003800200 */
[----:B------:R-:W-:Y:S02]  /*71c70*/  IMAD.MOV.U32 R2, RZ, RZ, RZ ;  /* 0x000000ffff027224 */ /* 0x000fe400078e00ff */
[----:B------:R-:W-:Y:S02]  /*71c80*/  IMAD.MOV.U32 R8, RZ, RZ, RZ ;  /* 0x000000ffff087224 */ /* 0x000fe400078e00ff */
[----:B-1----:R-:W-:Y:S02]  /*71c90*/  IMAD.MOV.U32 R34, RZ, RZ, RZ ;  /* 0x000000ffff227224 */ /* 0x002fe400078e00ff */
        /* <DEDUP_REMOVED lines=77> */
[----:B-1----:R1:W4:-:S15]  /*72170*/  DMUL R36, R40, R38 ;  /* 0x0000002628247228 */ /* 0x00231e0000000000 */
        /* <DEDUP_REMOVED lines=19> */
[----:B-1-34-:R-:W0:Y:S02]  /*722b0*/  DMUL R40, R40, R40 ;  /* 0x0000002828287228 */ /* 0x01ae240000000000 */
.L_x_1296:
        /* <DEDUP_REMOVED lines=133> */
.L_x_1295:
        /* <DEDUP_REMOVED lines=257> */
.L_x_1298:
        /* <DEDUP_REMOVED lines=52> */
[----:B--2--5:R-:W-:Y:S05]  /*73e60*/  CALL.REL.NOINC `($__internal_63_$__cuda_sm20_div_rn_f64_full) ;  /* 0x000003ac00007944 */ /* 0x024fea0003c00000 */
.L_x_1301:
[----:B------:R-:W-:Y:S05]  /*73e70*/  BSYNC.RECONVERGENT B3 ;  /* 0x0000000000037941 */ /* 0x000fea0003800200 */
.L_x_1300:
        /* <DEDUP_REMOVED lines=77> */
.L_x_1299:
[----:B------:R-:W-:Y:S05]  /*74350*/  BSYNC.RECONVERGENT B2 ;  /* 0x0000000000027941 */ /* 0x000fea0003800200 */
.L_x_1297:
        /* <DEDUP_REMOVED lines=65> */
.L_x_1303:
[----:B------:R-:W-:Y:S05]  /*74770*/  BSYNC.RECONVERGENT B2 ;  /* 0x0000000000027941 */ /* 0x000fea0003800200 */
.L_x_1302:
        /* <DEDUP_REMOVED lines=176> */
.L_x_1305:
[----:B------:R-:W-:Y:S02]  /*75280*/  FSEL R2, RZ, 3.37028055040000000000e+12, P0 ;  /* 0x54442d18ff027808 */ /* 0x000fe40000000000 */
[----:B------:R-:W-:-:S07]  /*75290*/  FSEL R3, RZ, 2.1426990032196044922, P0 ;  /* 0x400921fbff037808 */ /* 0x000fce0000000000 */
.L_x_1306:
[----:B------:R-:W-:Y:S05]  /*752a0*/  BSYNC.RECONVERGENT B0 ;  /* 0x0000000000007941 */ /* 0x000fea0003800200 */
.L_x_1304:
        /* <DEDUP_REMOVED lines=14> */
.L_x_1274:
        /* <DEDUP_REMOVED lines=85> */
[----:B------:R-:W1:Y:S01]  /*758e0*/  MUFU.RSQ64H R15, R13 ;  /* 0x0000000d000f7308 */ /* 0x000e620000001c00 */
[----:B------:R-:W-:-:S15]  /*758f0*/  SEL R12, R12, UR12, P0 ;  /* 0x0000000c0c0c7c07 */ /* 0x000fde0008000000 */
[----:B------:R-:W-:-:S15]  /*75900*/  NOP ;  /* 0x0000000000007918 */ /* 0x000fde0000000000 */
[----:B------:R-:W-:-:S15]  /*75910*/  NOP ;  /* 0x0000000000007918 */ /* 0x000fde0000000000 */
[----:B------:R-:W-:-:S10]  /*75920*/  NOP ;  /* 0x0000000000007918 */ /* 0x000fd40000000000 */
[----:B-1----:R-:W0:-:S15]  /*75930*/  DMUL R34, R14, R14 ;  /* 0x0000000e0e227228 */ /* 0x002e1e0000000000 */
        /* <DEDUP_REMOVED lines=234> */
.L_x_1308:
[----:B------:R-:W-:Y:S05]  /*767e0*/  BSYNC.RECONVERGENT B0 ;  /* 0x0000000000007941 */ /* 0x000fea0003800200 */
.L_x_1307:
[----:B------:R-:W-:Y:S04]  /*767f0*/  BSSY.RECONVERGENT B2, `(.L_x_1309) ;  /* 0x0000008000027945 */ /* 0x000fe80003800200 */
[----:B------:R-:W-:Y:S05]  /*76800*/  @P4 BRA P5, `(.L_x_1310) ;  /* 0x0000000000184947 */ /* 0x000fea0002800000 */
[----:B------:R-:W-:Y:S01]  /*76810*/  IMAD.MOV.U32 R4, RZ, RZ, R10 ;  /* 0x000000ffff047224 */ /* 0x000fe200078e000a */
[----:B------:R-:W-:Y:S01]  /*76820*/  MOV R0, 0x76870 ;  /* 0x0007687000007802 */ /* 0x000fe20000000f00 */
[----:B------:R-:W-:Y:S02]  /*76830*/  IMAD.MOV.U32 R5, RZ, RZ, R11 ;  /* 0x000000ffff057224 */ /* 0x000fe400078e000b */
[----:B------:R-:W-:Y:S02]  /*76840*/  IMAD.MOV.U32 R2, RZ, RZ, R38 ;  /* 0x000000ffff027224 */ /* 0x000fe400078e0026 */
[----:B------:R-:W-:-:S07]  /*76850*/  IMAD.MOV.U32 R3, RZ, RZ, R39 ;  /* 0x000000ffff037224 */ /* 0x000fce00078e0027 */
[----:B012--5:R-:W-:Y:S05]  /*76860*/  CALL.REL.NOINC `($__internal_63_$__cuda_sm20_div_rn_f64_full) ;  /* 0x0000038000807944 */ /* 0x027fea0003c00000 */
.L_x_1310:
[----:B------:R-:W-:Y:S05]  /*76870*/  BSYNC.RECONVERGENT B2 ;  /* 0x0000000000027941 */ /* 0x000fea0003800200 */
.L_x_1309:
        /* <DEDUP_REMOVED lines=176> */
.L_x_1312:
[----:B------:R-:W-:Y:S02]  /*77380*/  FSEL R2, RZ, 3.37028055040000000000e+12, P0 ;  /* 0x54442d18ff027808 */ /* 0x000fe40000000000 */
[----:B------:R-:W-:-:S07]  /*77390*/  FSEL R3, RZ, 2.1426990032196044922, P0 ;  /* 0x400921fbff037808 */ /* 0x000fce0000000000 */
.L_x_1313:
[----:B------:R-:W-:Y:S05]  /*773a0*/  BSYNC.RECONVERGENT B0 ;  /* 0x0000000000007941 */ /* 0x000fea0003800200 */
.L_x_1311:
        /* <DEDUP_REMOVED lines=10> */
.L_x_1273:
        /* <DEDUP_REMOVED lines=45> */
[----:B-1----:R-:W0:Y:S02]  /*77720*/  DADD R34, R2, 1 ;  /* 0x3ff0000002227429 */ /* 0x002e240000000000 */
        /* <DEDUP_REMOVED lines=159> */
[----:B0--3--:R-:W-:Y:S05]  /*78120*/  BRA `(.L_x_1317) ;  /* 0x00000008000c7947 */ /* 0x009fea0003800000 */
.L_x_1316:
        /* <DEDUP_REMOVED lines=53> */
.L_x_1319:
[----:B------:R-:W-:Y:S05]  /*78480*/  BSYNC.RECONVERGENT B3 ;  /* 0x0000000000037941 */ /* 0x000fea0003800200 */
.L_x_1318:
        /* <DEDUP_REMOVED lines=77> */
.L_x_1317:
[----:B------:R-:W-:Y:S05]  /*78960*/  BSYNC.RECONVERGENT B2 ;  /* 0x0000000000027941 */ /* 0x000fea0003800200 */
.L_x_1315:
        /* <DEDUP_REMOVED lines=187> */
.L_x_1314:
        /* <DEDUP_REMOVED lines=135> */
[----:B0-----:R0:W3:Y:S02]  /*79d90*/  DMUL R6, R4, R6 ;  /* 0x0000000604067228 */ /* 0x0010e40000000000 */
[----:B0-----:R-:W-:Y:S02]  /*79da0*/  @P1 IMAD.MOV.U32 R4, RZ, RZ, 0x54442d18 ;  /* 0x54442d18ff041424 */ /* 0x001fe400078e00ff */
[----:B------:R-:W-:-:S15]  /*79db0*/  @P1 IMAD.MOV.U32 R5, RZ, RZ, 0x400921fb ;  /* 0x400921fbff051424 */ /* 0x000fde00078e00ff */
        /* <DEDUP_REMOVED lines=8> */
[----:B0-----:R-:W0:Y:S02]  /*79e40*/  @P1 DADD R4, -R8, R4 ;  /* 0x0000000008041229 */ /* 0x001e240000000104 */
        /* <DEDUP_REMOVED lines=46> */
.L_x_1272:
        /* <DEDUP_REMOVED lines=50> */
[----:B-12--5:R-:W-:Y:S05]  /*7a450*/  CALL.REL.NOINC `($__internal_63_$__cuda_sm20_div_rn_f64_full) ;  /* 0x0000034400847944 */ /* 0x026fea0003c00000 */
[----:B------:R-:W-:Y:S02]  /*7a460*/  IMAD.MOV.U32 R8, RZ, RZ, R2 ;  /* 0x000000ffff087224 */ /* 0x000fe400078e0002 */
[----:B------:R-:W-:-:S07]  /*7a470*/  IMAD.MOV.U32 R9, RZ, RZ, R3 ;  /* 0x000000ffff097224 */ /* 0x000fce00078e0003 */
.L_x_1321:
[----:B------:R-:W-:Y:S05]  /*7a480*/  BSYNC.RECONVERGENT B2 ;  /* 0x0000000000027941 */ /* 0x000fea0003800200 */
.L_x_1320:
        /* <DEDUP_REMOVED lines=51> */
.L_x_1323:
[----:B------:R-:W-:Y:S05]  /*7a7c0*/  BSYNC.RECONVERGENT B2 ;  /* 0x0000000000027941 */ /* 0x000fea0003800200 */
.L_x_1322:
        /* <DEDUP_REMOVED lines=77> */
[----:B-1----:R-:W0:-:S15]  /*7aca0*/  DFMA R34, -R38, R2, R10 ;  /* 0x000000022622722b */ /* 0x002e1e000000010a */
        /* <DEDUP_REMOVED lines=256> */
.L_x_1325:
[----:B------:R-:W-:Y:S05]  /*7bcb0*/  BSYNC.RECONVERGENT B0 ;  /* 0x0000000000007941 */ /* 0x000fea0003800200 */
.L_x_1324:
        /* <DEDUP_REMOVED lines=8> */
[----:B0123-5:R-:W-:Y:S05]  /*7bd40*/  CALL.REL.NOINC `($__internal_63_$__cuda_sm20_div_rn_f64_full) ;  /* 0x0000032c00487944 */ /* 0x02ffea0003c00000 */
.L_x_1327:
[----:B------:R-:W-:Y:S05]  /*7bd50*/  BSYNC.RECONVERGENT B2 ;  /* 0x0000000000027941 */ /* 0x000fea0003800200 */
.L_x_1326:
        /* <DEDUP_REMOVED lines=176> */
.L_x_1329:
[----:B------:R-:W-:Y:S02]  /*7c860*/  FSEL R2, RZ, 3.37028055040000000000e+12, P0 ;  /* 0x54442d18ff027808 */ /* 0x000fe40000000000 */
[----:B------:R-:W-:-:S07]  /*7c870*/  FSEL R3, RZ, 2.1426990032196044922, P0 ;  /* 0x400921fbff037808 */ /* 0x000fce0000000000 */
.L_x_1330:
[----:B------:R-:W-:Y:S05]  /*7c880*/  BSYNC.RECONVERGENT B0 ;  /* 0x0000000000007941 */ /* 0x000fea0003800200 */
.L_x_1328:
        /* <DEDUP_REMOVED lines=14> */
.L_x_1271:
        /* <DEDUP_REMOVED lines=63> */
[----:B-1----:R-:W-:Y:S01]  /*7cd60*/  IMAD.MOV.U32 R34, RZ, RZ, R6 ;  /* 0x000000ffff227224 */ /* 0x002fe200078e0006 */
[----:B------:R-:W-:-:S04]  /*7cd70*/  FSEL R5, R15, R13, P1 ;  /* 0x0000000d0f057208 */ /* 0x000fc80000800000 */
[----:B------:R-:W-:-:S15]  /*7cd80*/  FSETP.GEU.AND P5, PT, |R5|, 6.5827683646048100446e-37, PT ;  /* 0x036000000500780b */ /* 0x000fde0003fae200 */
[----:B------:R-:W-:-:S15]  /*7cd90*/  NOP ;  /* 0x0000000000007918 */ /* 0x000fde0000000000 */
[----:B------:R-:W-:-:S15]  /*7cda0*/  NOP ;  /* 0x0000000000007918 */ /* 0x000fde0000000000 */
[----:B------:R-:W-:-:S09]  /*7cdb0*/  NOP ;  /* 0x0000000000007918 */ /* 0x000fd20000000000 */
[----:B---3--:R-:W1:-:S15]  /*7cdc0*/  DFMA R8, -R10, R2, 1 ;  /* 0x3ff000000a08742b */ /* 0x008e5e0000000102 */
        /* <DEDUP_REMOVED lines=14> */
[----:B------:R-:W1:Y:S02]  /*7ceb0*/  @!P0 DMUL R6, R6, 1.80143985094819840000e+16 ;  /* 0x4350000006068828 */ /* 0x000e640000000000 */
[----:B-1----:R-:W-:Y:S02]  /*7cec0*/  @!P0 IMAD.MOV.U32 R0, RZ, RZ, R7 ;  /* 0x000000ffff008224 */ /* 0x002fe400078e0007 */
[----:B------:R-:W-:-:S15]  /*7ced0*/  @!P0 IMAD.MOV.U32 R34, RZ, RZ, R6 ;  /* 0x000000ffff228224 */ /* 0x000fde00078e0006 */
[----:B------:R-:W-:-:S15]  /*7cee0*/  NOP ;  /* 0x0000000000007918 */ /* 0x000fde0000000000 */
[----:B------:R-:W-:-:S15]  /*7cef0*/  NOP ;  /* 0x0000000000007918 */ /* 0x000fde0000000000 */
[----:B------:R-:W-:-:S15]  /*7cf00*/  NOP ;  /* 0x0000000000007918 */ /* 0x000fde0000000000 */
[----:B------:R-:W1:-:S15]  /*7cf10*/  DFMA R2, -R10, R8, 1 ;  /* 0x3ff000000a02742b */ /* 0x000e5e0000000108 */
        /* <DEDUP_REMOVED lines=9> */
[----:B-1----:R-:W1:-:S15]  /*7cfb0*/  DMUL R8, R2, R4 ;  /* 0x0000000402087228 */ /* 0x002e5e0000000000 */
[----:B------:R-:W-:-:S15]  /*7cfc0*/  NOP ;  /* 0x0000000000007918 */ /* 0x000fde0000000000 */
[----:B------:R-:W-:-:S15]  /*7cfd0*/  NOP ;  /* 0x0000000000007918 */ /* 0x000fde0000000000 */
[----:B------:R-:W-:-:S15]  /*7cfe0*/  NOP ;  /* 0x0000000000007918 */ /* 0x000fde0000000000 */
[----:B------:R-:W-:-:S04]  /*7cff0*/  NOP ;  /* 0x0000000000007918 */ /* 0x000fc80000000000 */
[----:B-1----:R-:W1:-:S15]  /*7d000*/  DFMA R12, -R10, R8, R4 ;  /* 0x000000080a0c722b */ /* 0x002e5e0000000104 */
[----:B------:R-:W-:-:S15]  /*7d010*/  NOP ;  /* 0x0000000000007918 */ /* 0x000fde0000000000 */
[----:B------:R-:W-:-:S15]  /*7d020*/  NOP ;  /* 0x0000000000007918 */ /* 0x000fde0000000000 */
[----:B------:R-:W-:-:S15]  /*7d030*/  NOP ;  /* 0x0000000000007918 */ /* 0x000fde0000000000 */
[----:B------:R-:W-:-:S04]  /*7d040*/  NOP ;  /* 0x0000000000007918 */ /* 0x000fc80000000000 */
[----:B-1----:R1:W3:Y:S02]  /*7d050*/  DFMA R2, R2, R12, R8 ;  /* 0x0000000c0202722b */ /* 0x0022e40000000008 */
[----:B-1----:R-:W-:Y:S02]  /*7d060*/  VIADD R8, R0, 0xffffffff ;  /* 0xffffffff00087836 */ /* 0x002fe40000000000 */
        /* <DEDUP_REMOVED lines=10> */
[----:B------:R-:W1:Y:S02]  /*7d110*/  @P2 DFMA R8, R6, R8, +INF ;  /* 0x7ff000000608242b */ /* 0x000e640000000008 */
[----:B-1----:R-:W-:Y:S02]  /*7d120*/  @P2 FSEL R8, R8, RZ, P3 ;  /* 0x000000ff08082208 */ /* 0x002fe40001800000 */
        /* <DEDUP_REMOVED lines=13> */
[----:B------:R-:W1:Y:S02]  /*7d200*/  DADD R36, R6, 1 ;  /* 0x3ff0000006247429 */ /* 0x000e640000000000 */
[----:B-1----:R-:W1:-:S15]  /*7d210*/  MUFU.RCP64H R9, R37 ;  /* 0x0000002500097308 */ /* 0x002e5e0000001800 */
        /* <DEDUP_REMOVED lines=11> */
[----:B-1----:R1:W3:Y:S02]  /*7d2d0*/  DFMA R12, -R36, R8, 1 ;  /* 0x3ff00000240c742b */ /* 0x0022e40000000108 */
[----:B-1----:R-:W-:Y:S02]  /*7d2e0*/  IMAD.MOV.U32 R36, RZ, RZ, -0x748574fc ;  /* 0x8b7a8b04ff247424 */ /* 0x002fe400078e00ff */
        /* <DEDUP_REMOVED lines=145> */
.L_x_1332:
[----:B------:R-:W-:Y:S05]  /*7dc00*/  BSYNC.RECONVERGENT B0 ;  /* 0x0000000000007941 */ /* 0x000fea0003800200 */
.L_x_1331:
[----:B------:R-:W-:Y:S04]  /*7dc10*/  BSSY.RECONVERGENT B2, `(.L_x_1333) ;  /* 0x0000006000027945 */ /* 0x000fe80003800200 */
[----:B------:R-:W-:Y:S05]  /*7dc20*/  @P4 BRA P5, `(.L_x_1334) ;  /* 0x0000000000104947 */ /* 0x000fea0002800000 */
[----:B------:R-:W-:Y:S01]  /*7dc30*/  IMAD.MOV.U32 R2, RZ, RZ, R10 ;  /* 0x000000ffff027224 */ /* 0x000fe200078e000a */
[----:B------:R-:W-:Y:S01]  /*7dc40*/  MOV R0, 0x7dc70 ;  /* 0x0007dc7000007802 */ /* 0x000fe20000000f00 */
[----:B------:R-:W-:-:S07]  /*7dc50*/  IMAD.MOV.U32 R3, RZ, RZ, R11 ;  /* 0x000000ffff037224 */ /* 0x000fce00078e000b */
[----:B0123-5:R-:W-:Y:S05]  /*7dc60*/  CALL.REL.NOINC `($__internal_63_$__cuda_sm20_div_rn_f64_full) ;  /* 0x0000030c00807944 */ /* 0x02ffea0003c00000 */
.L_x_1334:
[----:B------:R-:W-:Y:S05]  /*7dc70*/  BSYNC.RECONVERGENT B2 ;  /* 0x0000000000027941 */ /* 0x000fea0003800200 */
.L_x_1333:
        /* <DEDUP_REMOVED lines=141> */
[----:B----4-:R-:W-:Y:S02]  /*7e550*/  @!P1 IMAD.MOV.U32 R2, RZ, RZ, 0x54442d18 ;  /* 0x54442d18ff029424 */ /* 0x010fe400078e00ff */
        /* <DEDUP_REMOVED lines=34> */
.L_x_1336:
[----:B------:R-:W-:Y:S02]  /*7e780*/  FSEL R2, RZ, 3.37028055040000000000e+12, P0 ;  /* 0x54442d18ff027808 */ /* 0x000fe40000000000 */
[----:B------:R-:W-:-:S07]  /*7e790*/  FSEL R3, RZ, 2.1426990032196044922, P0 ;  /* 0x400921fbff037808 */ /* 0x000fce0000000000 */
.L_x_1337:
[----:B------:R-:W-:Y:S05]  /*7e7a0*/  BSYNC.RECONVERGENT B0 ;  /* 0x0000000000007941 */ /* 0x000fea0003800200 */
.L_x_1335:
        /* <DEDUP_REMOVED lines=9> */
.L_x_1286:
[----:B------:R-:W-:Y:S05]  /*7e840*/  BSYNC.RECONVERGENT B1 ;  /* 0x0000000000017941 */ /* 0x000fea0003800200 */
.L_x_1270:
        /* <DEDUP_REMOVED lines=14> */
[----:B-1-3--:R-:W0:Y:S02]  /*7e930*/  DFMA R18, R8, UR10, R2 ;  /* 0x0000000a08127c2b */ /* 0x00ae240008000002 */
        /* <DEDUP_REMOVED lines=133> */
.L_x_1344:
[----:B------:R-:W-:Y:S05]  /*7f190*/  BSYNC.RECONVERGENT B0 ;  /* 0x0000000000007941 */ /* 0x000fea0003800200 */
.L_x_1343:
        /* <DEDUP_REMOVED lines=47> */
[----:B-12--5:R-:W-:Y:S05]  /*7f490*/  CALL.REL.NOINC `($_ZN2at6native61_GLOBAL__N__44eb8e94_28_ForeachBinaryOpScalarList_cu_dda10a6925multi_tensor_apply_kernelINS1_28TensorListScalarListMetadataIN3c107complexIdEELi2EEENS1_25BinaryOpScalarListFunctorIS6_Li2ELi1ELi1EEEJNS1_13power_functorIS6_EEEEEvT_T0_DpT1_$__internal_trig_reduction_slowpathd) ;  /* 0x000002fc00a47944 */ /* 0x026fea0003c00000 */
[----:B------:R-:W-:Y:S02]  /*7f4a0*/  IMAD.MOV.U32 R2, RZ, RZ, R6 ;  /* 0x000000ffff027224 */ /* 0x000fe400078e0006 */
[----:B------:R-:W-:-:S07]  /*7f4b0*/  IMAD.MOV.U32 R3, RZ, RZ, R7 ;  /* 0x000000ffff037224 */ /* 0x000fce00078e0007 */
.L_x_1348:
[----:B------:R-:W-:Y:S05]  /*7f4c0*/  BSYNC.RECONVERGENT B4 ;  /* 0x0000000000047941 */ /* 0x000fea0003800200 */
.L_x_1347:
[----:B------:R-:W-:Y:S01]  /*7f4d0*/  VIADD R0, R4, 0x1 ;  /* 0x0000000104007836 */ /* 0x000fe20000000000 */
[----:B------:R-:W-:Y:S06]  /*7f4e0*/  BRA `(.L_x_1349) ;  /* 0x0000000000087947 */ /* 0x000fec0003800000 */
.L_x_1346:
[----:B0-----:R0:W3:Y:S02]  /*7f4f0*/  DMUL R2, RZ, R18 ;  /* 0x00000012ff027228 */ /* 0x0010e40000000000 */
[----:B0--3--:R-:W-:-:S07]  /*7f500*/  IMAD.MOV.U32 R0, RZ, RZ, 0x1 ;  /* 0x00000001ff007424 */ /* 0x009fce00078e00ff */
.L_x_1349:
[----:B------:R-:W-:Y:S05]  /*7f510*/  BSYNC.RECONVERGENT B3 ;  /* 0x0000000000037941 */ /* 0x000fea0003800200 */
.L_x_1345:
[----:B------:R-:W0:Y:S01]  /*7f520*/  LDCU.64 UR12, c[0x4][0xe8] ;  /* 0x01001d00ff0c77ac */ /* 0x000e220008000a00 */
[----:B------:R-:W-:-:S05]  /*7f530*/  IMAD.SHL.U32 R4, R0, 0x40, RZ ;  /* 0x0000004000047824 */ /* 0x000fca00078e00ff */
[----:B------:R-:W-:-:S04]  /*7f540*/  LOP3.LUT R4, R4, 0x40, RZ, 0xc0, !PT ;  /* 0x0000004004047812 */ /* 0x000fc800078ec0ff */
[----:B0-----:R-:W-:-:S05]  /*7f550*/  IADD3 R16, P0, PT, R4, UR12, RZ ;  /* 0x0000000c04107c10 */ /* 0x001fca000ff1e0ff */
[----:B------:R-:W-:-:S05]  /*7f560*/  IMAD.X R17, RZ, RZ, UR13, P0 ;  /* 0x0000000dff117e24 */ /* 0x000fca00080e06ff */
[----:B------:R-:W3:Y:S04]  /*7f570*/  LDG.E.128.CONSTANT R8, desc[UR14][R16.64] ;  /* 0x0000000e10087981 */ /* 0x000ee8000c1e9d00 */
[----:B------:R-:W4:Y:S04]  /*7f580*/  LDG.E.128.CONSTANT R4, desc[UR14][R16.64+0x10] ;  /* 0x0000100e10047981 */ /* 0x000f28000c1e9d00 */
[----:B------:R-:W2:Y:S01]  /*7f590*/  LDG.E.128.CONSTANT R12, desc[UR14][R16.64+0x20] ;  /* 0x0000200e100c7981 */ /* 0x000ea2000c1e9d00 */
        /* <DEDUP_REMOVED lines=107> */
[----:B------:R-:W-:Y:S01]  /*7fc50*/  IMAD.MOV.U32 R3, RZ, RZ, R7 ;  /* 0x000000ffff037224 */ /* 0x000fe200078e0007 */
[----:B------:R-:W-:Y:S06]  /*7fc60*/  BRA `(.L_x_1352) ;  /* 0x0000000000087947 */ /* 0x000fec0003800000 */
.L_x_1351:
[----:B------:R0:W2:Y:S02]  /*7fc70*/  DMUL R2, RZ, R18 ;  /* 0x00000012ff027228 */ /* 0x0000a40000000000 */
[----:B0-2---:R-:W-:-:S07]  /*7fc80*/  IMAD.MOV.U32 R0, RZ, RZ, RZ ;  /* 0x000000ffff007224 */ /* 0x005fce00078e00ff */
.L_x_1352:
[----:B------:R-:W-:Y:S05]  /*7fc90*/  BSYNC.RECONVERGENT B3 ;  /* 0x0000000000037941 */ /* 0x000fea0003800200 */
.L_x_1350:
        /* <DEDUP_REMOVED lines=73> */
.L_x_1342:
        /* <DEDUP_REMOVED lines=125> */
.L_x_1355:
[----:B------:R-:W-:Y:S05]  /*80900*/  BSYNC.RECONVERGENT B0 ;  /* 0x0000000000007941 */ /* 0x000fea0003800200 */
.L_x_1354:
[C---:B-1----:R-:W-:Y:S01]  /*80910*/  LEA.HI R0, R37.reuse, 0xffffff09, RZ, 0xc ;  /* 0xffffff0925007811 */ /* 0x042fe200078f60ff */
[----:B------:R-:W1:Y:S01]  /*80920*/  DSETP.NEU.AND P0, PT, |R18|, +INF , PT ;  /* 0x7ff000001200742a */ /* 0x000e620003f0d200 */
[----:B------:R-:W-:Y:S01]  /*80930*/  LOP3.LUT R37, R37, 0xfffff, RZ, 0xc0, !PT ;  /* 0x000fffff25257812 */ /* 0x000fe200078ec0ff */
[----:B------:R-:W-:Y:S01]  /*80940*/  BSSY.RECONVERGENT B3, `(.L_x_1356) ;  /* 0x0000040000037945 */ /* 0x000fe20003800200 */
[----:B0-----:R-:W-:Y:S01]  /*80950*/  LOP3.LUT R3, R0, 0xffff, RZ, 0xc0, !PT ;  /* 0x0000ffff00037812 */ /* 0x001fe200078ec0ff */
[----:B------:R-:W-:Y:S01]  /*80960*/  IMAD.MOV.U32 R34, RZ, RZ, RZ ;  /* 0x000000ffff227224 */ /* 0x000fe200078e00ff */
[----:B------:R-:W-:Y:S02]  /*80970*/  LOP3.LUT R37, R37, 0x7fe00000, RZ, 0xfc, !PT ;  /* 0x7fe0000025257812 */ /* 0x000fe400078efcff */
[----:B------:R-:W-:-:S04]  /*80980*/  LEA.HI R2, R3, R0, RZ, 0x11 ;  /* 0x0000000003027211 */ /* 0x000fc800078f88ff */
[----:B------:R-:W-:-:S04]  /*80990*/  PRMT R2, R2, 0x9910, RZ ;  /* 0x0000991002027816 */ /* 0x000fc800000000ff */
[----:B------:R-:W-:-:S04]  /*809a0*/  SHF.R.S32.HI R2, RZ, 0x1, R2 ;  /* 0x00000001ff027819 */ /* 0x000fc80000011402 */
[----:B------:R-:W-:-:S05]  /*809b0*/  PRMT R35, R2, 0x9910, RZ ;  /* 0x0000991002237816 */ /* 0x000fca00000000ff */
[----:B------:R-:W-:Y:S01]  /*809c0*/  IMAD.IADD R17, R0, 0x1, -R35 ;  /* 0x0000000100117824 */ /* 0x000fe200078e0a23 */
[----:B------:R-:W-:-:S04]  /*809d0*/  LEA R35, R35, 0x3ff00000, 0x14 ;  /* 0x3ff0000023237811 */ /* 0x000fc800078ea0ff */
[----:B------:R-:W-:Y:S01]  /*809e0*/  LEA R17, R17, 0x3ff00000, 0x14 ;  /* 0x3ff0000011117811 */ /* 0x000fe200078ea0ff */
[----:B-1----:R-:W-:Y:S06]  /*809f0*/  @!P0 BRA `(.L_x_1357) ;  /* 0x0000000000c88947 */ /* 0x002fec0003800000 */
        /* <DEDUP_REMOVED lines=44> */
[----:B--2--5:R-:W-:Y:S05]  /*80cc0*/  CALL.REL.NOINC `($_ZN2at6native61_GLOBAL__N__44eb8e94_28_ForeachBinaryOpScalarList_cu_dda10a6925multi_tensor_apply_kernelINS1_28TensorListScalarListMetadataIN3c107complexIdEELi2EEENS1_25BinaryOpScalarListFunctorIS6_Li2ELi1ELi1EEEJNS1_13power_functorIS6_EEEEEvT_T0_DpT1_$__internal_trig_reduction_slowpathd) ;  /* 0x000002e400987944 */ /* 0x024fea0003c00000 */
[----:B------:R-:W-:Y:S02]  /*80cd0*/  IMAD.MOV.U32 R2, RZ, RZ, R6 ;  /* 0x000000ffff027224 */ /* 0x000fe400078e0006 */
[----:B------:R-:W-:-:S07]  /*80ce0*/  IMAD.MOV.U32 R3, RZ, RZ, R7 ;  /* 0x000000ffff037224 */ /* 0x000fce00078e0007 */
.L_x_1359:
[----:B------:R-:W-:Y:S05]  /*80cf0*/  BSYNC.RECONVERGENT B4 ;  /* 0x0000000000047941 */ /* 0x000fea0003800200 */
.L_x_1358:
[----:B------:R-:W-:Y:S01]  /*80d00*/  VIADD R0, R4, 0x1 ;  /* 0x0000000104007836 */ /* 0x000fe20000000000 */
[----:B------:R-:W-:Y:S06]  /*80d10*/  BRA `(.L_x_1360) ;  /* 0x0000000000087947 */ /* 0x000fec0003800000 */
.L_x_1357:
[----:B------:R0:W1:Y:S02]  /*80d20*/  DMUL R2, RZ, R18 ;  /* 0x00000012ff027228 */ /* 0x0000640000000000 */
[----:B01----:R-:W-:-:S07]  /*80d30*/  IMAD.MOV.U32 R0, RZ, RZ, 0x1 ;  /* 0x00000001ff007424 */ /* 0x003fce00078e00ff */
.L_x_1360:
[----:B------:R-:W-:Y:S05]  /*80d40*/  BSYNC.RECONVERGENT B3 ;  /* 0x0000000000037941 */ /* 0x000fea0003800200 */
.L_x_1356:
        /* <DEDUP_REMOVED lines=125> */
[----:B------:R-:W-:Y:S01]  /*81520*/  IMAD.MOV.U32 R3, RZ, RZ, R7 ;  /* 0x000000ffff037224 */ /* 0x000fe200078e0007 */
[----:B------:R-:W-:Y:S06]  /*81530*/  BRA `(.L_x_1363) ;  /* 0x0000000000087947 */ /* 0x000fec0003800000 */
.L_x_1362:
[----:B------:R0:W1:Y:S02]  /*81540*/  DMUL R2, RZ, R18 ;  /* 0x00000012ff027228 */ /* 0x0000640000000000 */
[----:B01----:R-:W-:-:S07]  /*81550*/  IMAD.MOV.U32 R0, RZ, RZ, RZ ;  /* 0x000000ffff007224 */ /* 0x003fce00078e00ff */
.L_x_1363:
[----:B------:R-:W-:Y:S05]  /*81560*/  BSYNC.RECONVERGENT B3 ;  /* 0x0000000000037941 */ /* 0x000fea0003800200 */
.L_x_1361:
        /* <DEDUP_REMOVED lines=77> */
[----:B------:R3:W4:-:S15]  /*81a40*/  DMUL R16, R38, R12 ;  /* 0x0000000c26107228 */ /* 0x00071e0000000000 */
[----:B------:R-:W-:-:S15]  /*81a50*/  NOP ;  /* 0x0000000000007918 */ /* 0x000fde0000000000 */
[----:B------:R-:W-:-:S15]  /*81a60*/  NOP ;  /* 0x0000000000007918 */ /* 0x000fde0000000000 */
[----:B------:R-:W-:-:S15]  /*81a70*/  NOP ;  /* 0x0000000000007918 */ /* 0x000fde0000000000 */
[----:B------:R-:W-:-:S04]  /*81a80*/  NOP ;  /* 0x0000000000007918 */ /* 0x000fc80000000000 */
[----:B0-----:R3:W0:Y:S02]  /*81a90*/  DMUL R18, R12, R36 ;  /* 0x000000240c127228 */ /* 0x0016240000000000 */
[----:B0--34-:R-:W-:Y:S05]  /*81aa0*/  BRA `(.L_x_1353) ;  /* 0x0000001400d07947 */ /* 0x019fea0003800000 */
.L_x_1341:
        /* <DEDUP_REMOVED lines=10> */
.L_x_1364:
[----:B------:R-:W0:Y:S02]  /*81b50*/  DADD R16, R18, -R18 ;  /* 0x0000000012107229 */ /* 0x000e240000000812 */
[----:B0-----:R-:W-:Y:S02]  /*81b60*/  IMAD.MOV.U32 R18, RZ, RZ, R16 ;  /* 0x000000ffff127224 */ /* 0x001fe400078e0010 */
[----:B------:R-:W-:Y:S01]  /*81b70*/  IMAD.MOV.U32 R19, RZ, RZ, R17 ;  /* 0x000000ffff137224 */ /* 0x000fe200078e0011 */
[----:B------:R-:W-:Y:S06]  /*81b80*/  BRA `(.L_x_1353) ;  /* 0x0000001400987947 */ /* 0x000fec0003800000 */
.L_x_1340:
        /* <DEDUP_REMOVED lines=50> */
.L_x_1368:
[----:B------:R-:W-:Y:S05]  /*81eb0*/  BSYNC.RECONVERGENT B4 ;  /* 0x0000000000047941 */ /* 0x000fea0003800200 */
.L_x_1367:
[----:B------:R-:W-:Y:S01]  /*81ec0*/  VIADD R0, R4, 0x1 ;  /* 0x0000000104007836 */ /* 0x000fe20000000000 */
[----:B------:R-:W-:Y:S06]  /*81ed0*/  BRA `(.L_x_1369) ;  /* 0x0000000000087947 */ /* 0x000fec0003800000 */
.L_x_1366:
[----:B------:R0:W1:Y:S02]  /*81ee0*/  DMUL R2, RZ, R18 ;  /* 0x00000012ff027228 */ /* 0x0000640000000000 */
[----:B01----:R-:W-:-:S07]  /*81ef0*/  IMAD.MOV.U32 R0, RZ, RZ, 0x1 ;  /* 0x00000001ff007424 */ /* 0x003fce00078e00ff */
.L_x_1369:
[----:B------:R-:W-:Y:S05]  /*81f00*/  BSYNC.RECONVERGENT B3 ;  /* 0x0000000000037941 */ /* 0x000fea0003800200 */
.L_x_1365:
        /* <DEDUP_REMOVED lines=117> */
.L_x_1371:
[----:B------:R0:W1:Y:S02]  /*82660*/  DMUL R2, RZ, R18 ;  /* 0x00000012ff027228 */ /* 0x0000640000000000 */
[----:B01----:R-:W-:-:S07]  /*82670*/  IMAD.MOV.U32 R0, RZ, RZ, RZ ;  /* 0x000000ffff007224 */ /* 0x003fce00078e00ff */
.L_x_1372:
[----:B------:R-:W-:Y:S05]  /*82680*/  BSYNC.RECONVERGENT B3 ;  /* 0x0000000000037941 */ /* 0x000fea0003800200 */
.L_x_1370:
        /* <DEDUP_REMOVED lines=64> */
.L_x_1339:
        /* <DEDUP_REMOVED lines=107> */
[----:B------:R-:W-:Y:S02]  /*83140*/  @!P1 IMAD.MOV.U32 R2, RZ, RZ, R4 ;  /* 0x000000ffff029224 */ /* 0x000fe400078e0004 */
[----:B------:R-:W-:-:S15]  /*83150*/  @!P1 IMAD.MOV.U32 R4, RZ, RZ, RZ ;  /* 0x000000ffff049224 */ /* 0x000fde00078e00ff */
[----:B------:R-:W-:-:S15]  /*83160*/  NOP ;  /* 0x0000000000007918 */ /* 0x000fde0000000000 */
[----:B------:R-:W-:-:S05]  /*83170*/  NOP ;  /* 0x0000000000007918 */ /* 0x000fca0000000000 */
[----:B------:R-:W0:Y:S02]  /*83180*/  DADD R6, R8, +INF ;  /* 0x7ff0000008067429 */ /* 0x000e240000000000 */
[----:B0-----:R-:W-:Y:S02]  /*83190*/  FSEL R16, R6, RZ, P0 ;  /* 0x000000ff06107208 */ /* 0x001fe40000000000 */
[----:B------:R-:W-:-:S15]  /*831a0*/  FSEL R17, R7, RZ, P0 ;  /* 0x000000ff07117208 */ /* 0x000fde0000000000 */
[----:B------:R-:W-:-:S15]  /*831b0*/  NOP ;  /* 0x0000000000007918 */ /* 0x000fde0000000000 */
[----:B------:R-:W-:-:S15]  /*831c0*/  NOP ;  /* 0x0000000000007918 */ /* 0x000fde0000000000 */
[----:B------:R-:W-:-:S15]  /*831d0*/  NOP ;  /* 0x0000000000007918 */ /* 0x000fde0000000000 */
[----:B------:R0:W1:Y:S02]  /*831e0*/  @!P1 DMUL R16, R2, R4 ;  /* 0x0000000402109228 */ /* 0x0000640000000000 */
.L_x_1353:
[----:B------:R-:W-:Y:S05]  /*831f0*/  BSYNC.RECONVERGENT B2 ;  /* 0x0000000000027941 */ /* 0x000fea0003800200 */
.L_x_1338:
        /* <DEDUP_REMOVED lines=284> */
.L_x_1380:
        /* <DEDUP_REMOVED lines=53> */
.L_x_1383:
[----:B------:R-:W-:Y:S05]  /*84710*/  BSYNC.RECONVERGENT B3 ;  /* 0x0000000000037941 */ /* 0x000fea0003800200 */
.L_x_1382:
        /* <DEDUP_REMOVED lines=77> */
.L_x_1381:
[----:B------:R-:W-:Y:S05]  /*84bf0*/  BSYNC.RECONVERGENT B2 ;  /* 0x0000000000027941 */ /* 0x000fea0003800200 */
.L_x_1379:
        /* <DEDUP_REMOVED lines=54> */
.L_x_1385:
[----:B------:R-:W-:Y:S05]  /*84f60*/  BSYNC.RECONVERGENT B2 ;  /* 0x0000000000027941 */ /* 0x000fea0003800200 */
.L_x_1384:
        /* <DEDUP_REMOVED lines=176> */
.L_x_1387:
[----:B------:R-:W-:Y:S02]  /*85a70*/  FSEL R2, RZ, 3.37028055040000000000e+12, P0 ;  /* 0x54442d18ff027808 */ /* 0x000fe40000000000 */
[----:B------:R-:W-:-:S07]  /*85a80*/  FSEL R3, RZ, 2.1426990032196044922, P0 ;  /* 0x400921fbff037808 */ /* 0x000fce0000000000 */
.L_x_1388:
[----:B------:R-:W-:Y:S05]  /*85a90*/  BSYNC.RECONVERGENT B0 ;  /* 0x0000000000007941 */ /* 0x000fea0003800200 */
.L_x_1386:
        /* <DEDUP_REMOVED lines=14> */
.L_x_1378:
        /* <DEDUP_REMOVED lines=251> */
.L_x_1392:
[----:B------:R-:W-:Y:S05]  /*86b30*/  BSYNC.RECONVERGENT B0 ;  /* 0x0000000000007941 */ /* 0x000fea0003800200 */
.L_x_1391:
        /* <DEDUP_REMOVED lines=8> */
.L_x_1394:
[----:B------:R-:W-:Y:S05]  /*86bc0*/  BSYNC.RECONVERGENT B2 ;  /* 0x0000000000027941 */ /* 0x000fea0003800200 */
.L_x_1393:
        /* <DEDUP_REMOVED lines=176> */
.L_x_1396:
[----:B------:R-:W-:Y:S02]  /*876d0*/  FSEL R2, RZ, 3.37028055040000000000e+12, P0 ;  /* 0x54442d18ff027808 */ /* 0x000fe40000000000 */
[----:B------:R-:W-:-:S07]  /*876e0*/  FSEL R3, RZ, 2.1426990032196044922, P0 ;  /* 0x400921fbff037808 */ /* 0x000fce0000000000 */
.L_x_1397:
[----:B------:R-:W-:Y:S05]  /*876f0*/  BSYNC.RECONVERGENT B0 ;  /* 0x0000000000007941 */ /* 0x000fea0003800200 */
.L_x_1395:
        /* <DEDUP_REMOVED lines=14> */
.L_x_1390:
        /* <DEDUP_REMOVED lines=105> */
[----:B---34-:R-:W0:Y:S02]  /*87e70*/  DMUL R40, R40, R40 ;  /* 0x0000002828287228 */ /* 0x018e240000000000 */
.L_x_1399:
[----:B------:R-:W3:Y:S02]  /*87e80*/  DSETP.GEU.AND P0, PT, R6, R2, PT ;  /* 0x000000020600722a */ /* 0x000ee40003f0e000 */
[----:B---3--:R-:W-:Y:S02]  /*87e90*/  FSEL R42, R2, R6, P0 ;  /* 0x00000006022a7208 */ /* 0x008fe40000000000 */
[----:B------:R-:W-:Y:S02]  /*87ea0*/  FSEL R43, R3, R7, P0 ;  /* 0x00000007032b7208 */ /* 0x000fe40000000000 */
[----:B------:R-:W-:Y:S02]  /*87eb0*/  FSEL R7, R7, R3, P0 ;  /* 0x0000000307077208 */ /* 0x000fe40000000000 */
[----:B------:R-:W-:-:S15]  /*87ec0*/  FSEL R6, R6, R2, P0 ;  /* 0x0000000206067208 */ /* 0x000fde0000000000 */
[----:B------:R-:W-:-:S15]  /*87ed0*/  NOP ;  /* 0x0000000000007918 */ /* 0x000fde0000000000 */
[----:B------:R-:W-:-:S15]  /*87ee0*/  NOP ;  /* 0x0000000000007918 */ /* 0x000fde0000000000 */
[----:B------:R-:W-:-:S11]  /*87ef0*/  NOP ;  /* 0x0000000000007918 */ /* 0x000fd60000000000 */
        /* <DEDUP_REMOVED lines=8> */
[----:B------:R-:W3:-:S15]  /*87f80*/  DSETP.GEU.AND P2, PT, R48, R8, PT ;  /* 0x000000083000722a */ /* 0x000ede0003f4e000 */
[----:B------:R-:W-:-:S15]  /*87f90*/  NOP ;  /* 0x0000000000007918 */ /* 0x000fde0000000000 */
[----:B------:R-:W-:-:S15]  /*87fa0*/  NOP ;  /* 0x0000000000007918 */ /* 0x000fde0000000000 */
[----:B------:R-:W-:-:S15]  /*87fb0*/  NOP ;  /* 0x0000000000007918 */ /* 0x000fde0000000000 */
[----:B------:R-:W-:-:S04]  /*87fc0*/  NOP ;  /* 0x0000000000007918 */ /* 0x000fc80000000000 */
[----:B------:R3:W-:Y:S02]  /*87fd0*/  DSETP.GEU.AND P0, PT, R42, R4, P0 ;  /* 0x000000042a00722a */ /* 0x0007e4000070e000 */
        /* <DEDUP_REMOVED lines=12> */
[----:B---3--:R3:W-:Y:S02]  /*880a0*/  DSETP.GEU.AND P1, PT, R48, R8, P3 ;  /* 0x000000083000722a */ /* 0x0087e40001f2e000 */
        /* <DEDUP_REMOVED lines=24> */
[----:B------:R-:W-:-:S03]  /*88230*/  FSEL R44, R42, R12, P3 ;  /* 0x0000000c2a2c7208 */ /* 0x000fc60001800000 */
[----:B------:R-:W-:-:S15]  /*88240*/  IMAD.MOV.U32 R45, RZ, RZ, R13 ;  /* 0x000000ffff2d7224 */ /* 0x000fde00078e000d */
[----:B------:R-:W-:-:S15]  /*88250*/  NOP ;  /* 0x0000000000007918 */ /* 0x000fde0000000000 */
[----:B------:R-:W-:-:S15]  /*88260*/  NOP ;  /* 0x0000000000007918 */ /* 0x000fde0000000000 */
[----:B------:R-:W-:-:S08]  /*88270*/  NOP ;  /* 0x0000000000007918 */ /* 0x000fd00000000000 */
[----:B------:R-:W3:Y:S02]  /*88280*/  DSETP.GEU.AND P4, PT, R48, R36, PT ;  /* 0x000000243000722a */ /* 0x000ee40003f8e000 */
[----:B---3--:R-:W-:Y:S02]  /*88290*/  FSEL R42, R36, R48, P4 ;  /* 0x00000030242a7208 */ /* 0x008fe40002000000 */
[----:B------:R-:W-:Y:S02]  /*882a0*/  FSEL R43, R37, R49, P4 ;  /* 0x00000031252b7208 */ /* 0x000fe40002000000 */
[----:B------:R-:W-:-:S15]  /*882b0*/  FSEL R12, R48, R36, P4 ;  /* 0x00000024300c7208 */ /* 0x000fde0002000000 */
[----:B------:R-:W-:-:S15]  /*882c0*/  NOP ;  /* 0x0000000000007918 */ /* 0x000fde0000000000 */
[----:B------:R-:W-:-:S15]  /*882d0*/  NOP ;  /* 0x0000000000007918 */ /* 0x000fde0000000000 */
[----:B------:R-:W-:-:S13]  /*882e0*/  NOP ;  /* 0x0000000000007918 */ /* 0x000fda0000000000 */
[----:B------:R3:W-:Y:S02]  /*882f0*/  DSETP.GEU.AND P2, PT, R48, R36, P2 ;  /* 0x000000243000722a */ /* 0x0007e4000174e000 */
[----:B---3--:R-:W-:-:S05]  /*88300*/  FSEL R37, R49, R37, P4 ;  /* 0x0000002531257208 */ /* 0x008fca0002000000 */
[----:B------:R-:W-:-:S15]  /*88310*/  IMAD.MOV.U32 R13, RZ, RZ, R37 ;  /* 0x000000ffff0d7224 */ /* 0x000fde00078e0025 */
[----:B------:R-:W-:-:S15]  /*88320*/  NOP ;  /* 0x0000000000007918 */ /* 0x000fde0000000000 */
[----:B------:R-:W-:-:S15]  /*88330*/  NOP ;  /* 0x0000000000007918 */ /* 0x000fde0000000000 */
[----:B------:R-:W-:-:S12]  /*88340*/  NOP ;  /* 0x0000000000007918 */ /* 0x000fd80000000000 */
        /* <DEDUP_REMOVED lines=34> */
[----:B0-----:R-:W-:-:S05]  /*88570*/  FSEL R47, R43, R47, P3 ;  /* 0x0000002f2b2f7208 */ /* 0x001fca0001800000 */
[----:B------:R-:W-:-:S15]  /*88580*/  IMAD.MOV.U32 R39, RZ, RZ, R47 ;  /* 0x000000ffff277224 */ /* 0x000fde00078e002f */
[----:B------:R-:W-:-:S15]  /*88590*/  NOP ;  /* 0x0000000000007918 */ /* 0x000fde0000000000 */
[----:B------:R-:W-:-:S15]  /*885a0*/  NOP ;  /* 0x0000000000007918 */ /* 0x000fde0000000000 */
[----:B------:R-:W-:-:S12]  /*885b0*/  NOP ;  /* 0x0000000000007918 */ /* 0x000fd80000000000 */
[----:B---3--:R-:W0:Y:S02]  /*885c0*/  DSETP.GEU.AND P2, PT, R48, R40, P2 ;  /* 0x000000283000722a */ /* 0x008e24000174e000 */
        /* <DEDUP_REMOVED lines=16> */
.L_x_1398:
        /* <DEDUP_REMOVED lines=257> */
.L_x_1401:
        /* <DEDUP_REMOVED lines=53> */
.L_x_1404:
[----:B------:R-:W-:Y:S05]  /*89a30*/  BSYNC.RECONVERGENT B3 ;  /* 0x0000000000037941 */ /* 0x000fea0003800200 */
.L_x_1403:
        /* <DEDUP_REMOVED lines=77> */
.L_x_1402:
[----:B------:R-:W-:Y:S05]  /*89f10*/  BSYNC.RECONVERGENT B2 ;  /* 0x0000000000027941 */ /* 0x000fea0003800200 */
.L_x_1400:
        /* <DEDUP_REMOVED lines=65> */
.L_x_1406:
[----:B------:R-:W-:Y:S05]  /*8a330*/  BSYNC.RECONVERGENT B2 ;  /* 0x0000000000027941 */ /* 0x000fea0003800200 */
.L_x_1405:
        /* <DEDUP_REMOVED lines=176> */
.L_x_1408:
[----:B------:R-:W-:Y:S02]  /*8ae40*/  FSEL R2, RZ, 3.37028055040000000000e+12, P0 ;  /* 0x54442d18ff027808 */ /* 0x000fe40000000000 */
[----:B------:R-:W-:-:S07]  /*8ae50*/  FSEL R3, RZ, 2.1426990032196044922, P0 ;  /* 0x400921fbff037808 */ /* 0x000fce0000000000 */
.L_x_1409:
[----:B------:R-:W-:Y:S05]  /*8ae60*/  BSYNC.RECONVERGENT B0 ;  /* 0x0000000000007941 */ /* 0x000fea0003800200 */
.L_x_1407:
        /* <DEDUP_REMOVED lines=14> */
.L_x_1377:
        /* <DEDUP_REMOVED lines=325> */
.L_x_1411:
[----:B------:R-:W-:Y:S05]  /*8c3a0*/  BSYNC.RECONVERGENT B0 ;  /* 0x0000000000007941 */ /* 0x000fea0003800200 */
.L_x_1410:
        /* <DEDUP_REMOVED lines=8> */
.L_x_1413:
[----:B------:R-:W-:Y:S05]  /*8c430*/  BSYNC.RECONVERGENT B2 ;  /* 0x0000000000027941 */ /* 0x000fea0003800200 */
.L_x_1412:
        /* <DEDUP_REMOVED lines=176> */
.L_x_1415:
[----:B------:R-:W-:Y:S02]  /*8cf40*/  FSEL R2, RZ, 3.37028055040000000000e+12, P0 ;  /* 0x54442d18ff027808 */ /* 0x000fe40000000000 */
[----:B------:R-:W-:-:S07]  /*8cf50*/  FSEL R3, RZ, 2.1426990032196044922, P0 ;  /* 0x400921fbff037808 */ /* 0x000fce0000000000 */
.L_x_1416:
[----:B------:R-:W-:Y:S05]  /*8cf60*/  BSYNC.RECONVERGENT B0 ;  /* 0x0000000000007941 */ /* 0x000fea0003800200 */
.L_x_1414:
        /* <DEDUP_REMOVED lines=10> */
.L_x_1376:
        /* <DEDUP_REMOVED lines=206> */
.L_x_1419:
        /* <DEDUP_REMOVED lines=53> */
.L_x_1422:
[----:B------:R-:W-:Y:S05]  /*8e040*/  BSYNC.RECONVERGENT B3 ;  /* 0x0000000000037941 */ /* 0x000fea0003800200 */
.L_x_1421:
        /* <DEDUP_REMOVED lines=77> */
.L_x_1420:
[----:B------:R-:W-:Y:S05]  /*8e520*/  BSYNC.RECONVERGENT B2 ;  /* 0x0000000000027941 */ /* 0x000fea0003800200 */
.L_x_1418:
        /* <DEDUP_REMOVED lines=187> */
.L_x_1417:
        /* <DEDUP_REMOVED lines=193> */
.L_x_1375:
        /* <DEDUP_REMOVED lines=53> */
.L_x_1424:
[----:B------:R-:W-:Y:S05]  /*90040*/  BSYNC.RECONVERGENT B2 ;  /* 0x0000000000027941 */ /* 0x000fea0003800200 */
.L_x_1423:
        /* <DEDUP_REMOVED lines=51> */
.L_x_1426:
[----:B------:R-:W-:Y:S05]  /*90380*/  BSYNC.RECONVERGENT B2 ;  /* 0x0000000000027941 */ /* 0x000fea0003800200 */
.L_x_1425:
        /* <DEDUP_REMOVED lines=334> */
.L_x_1428:
[----:B------:R-:W-:Y:S05]  /*91870*/  BSYNC.RECONVERGENT B0 ;  /* 0x0000000000007941 */ /* 0x000fea0003800200 */
.L_x_1427:
        /* <DEDUP_REMOVED lines=9> */
.L_x_1430:
[----:B------:R-:W-:Y:S05]  /*91910*/  BSYNC.RECONVERGENT B2 ;  /* 0x0000000000027941 */ /* 0x000fea0003800200 */
.L_x_1429:
        /* <DEDUP_REMOVED lines=176> */
.L_x_1432:
[----:B------:R-:W-:Y:S02]  /*92420*/  FSEL R2, RZ, 3.37028055040000000000e+12, P0 ;  /* 0x54442d18ff027808 */ /* 0x000fe40000000000 */
[----:B------:R-:W-:-:S07]  /*92430*/  FSEL R3, RZ, 2.1426990032196044922, P0 ;  /* 0x400921fbff037808 */ /* 0x000fce0000000000 */
.L_x_1433:
[----:B------:R-:W-:Y:S05]  /*92440*/  BSYNC.RECONVERGENT B0 ;  /* 0x0000000000007941 */ /* 0x000fea0003800200 */
.L_x_1431:
        /* <DEDUP_REMOVED lines=14> */
.L_x_1374:
        /* <DEDUP_REMOVED lines=297> */
.L_x_1435:
[----:B------:R-:W-:Y:S05]  /*937c0*/  BSYNC.RECONVERGENT B0 ;  /* 0x0000000000007941 */ /* 0x000fea0003800200 */
.L_x_1434:
[----:B------:R-:W-:Y:S04]  /*937d0*/  BSSY.RECONVERGENT B2, `(.L_x_1436) ;  /* 0x0000006000027945 */ /* 0x000fe80003800200 */
[----:B------:R-:W-:Y:S05]  /*937e0*/  @P4 BRA P5, `(.L_x_1437) ;  /* 0x0000000000104947 */ /* 0x000fea0002800000 */
[----:B------:R-:W-:Y:S01]  /*937f0*/  IMAD.MOV.U32 R2, RZ, RZ, R10 ;  /* 0x000000ffff027224 */ /* 0x000fe200078e000a */
[----:B------:R-:W-:Y:S01]  /*93800*/  MOV R0, 0x93830 ;  /* 0x0009383000007802 */ /* 0x000fe20000000f00 */
[----:B------:R-:W-:-:S07]  /*93810*/  IMAD.MOV.U32 R3, RZ, RZ, R11 ;  /* 0x000000ffff037224 */ /* 0x000fce00078e000b */
[----:B0123--:R-:W-:Y:S05]  /*93820*/  CALL.REL.NOINC `($__internal_63_$__cuda_sm20_div_rn_f64_full) ;  /* 0x000001b000907944 */ /* 0x00ffea0003c00000 */
.L_x_1437:
[----:B------:R-:W-:Y:S05]  /*93830*/  BSYNC.RECONVERGENT B2 ;  /* 0x0000000000027941 */ /* 0x000fea0003800200 */
.L_x_1436:
        /* <DEDUP_REMOVED lines=176> */
.L_x_1439:
[----:B------:R-:W-:Y:S02]  /*94340*/  FSEL R2, RZ, 3.37028055040000000000e+12, P0 ;  /* 0x54442d18ff027808 */ /* 0x000fe40000000000 */
[----:B------:R-:W-:-:S07]  /*94350*/  FSEL R3, RZ, 2.1426990032196044922, P0 ;  /* 0x400921fbff037808 */ /* 0x000fce0000000000 */
.L_x_1440:
[----:B------:R-:W-:Y:S05]  /*94360*/  BSYNC.RECONVERGENT B0 ;  /* 0x0000000000007941 */ /* 0x000fea0003800200 */
.L_x_1438:
        /* <DEDUP_REMOVED lines=9> */
.L_x_1389:
[----:B------:R-:W-:Y:S05]  /*94400*/  BSYNC.RECONVERGENT B1 ;  /* 0x0000000000017941 */ /* 0x000fea0003800200 */
.L_x_1373:
        /* <DEDUP_REMOVED lines=148> */
.L_x_1447:
[----:B------:R-:W-:Y:S05]  /*94d50*/  BSYNC.RECONVERGENT B0 ;  /* 0x0000000000007941 */ /* 0x000fea0003800200 */
.L_x_1446:
        /* <DEDUP_REMOVED lines=50> */
.L_x_1451:
[----:B------:R-:W-:Y:S05]  /*95080*/  BSYNC.RECONVERGENT B4 ;  /* 0x0000000000047941 */ /* 0x000fea0003800200 */
.L_x_1450:
[----:B------:R-:W-:Y:S01]  /*95090*/  VIADD R0, R4, 0x1 ;  /* 0x0000000104007836 */ /* 0x000fe20000000000 */
[----:B------:R-:W-:Y:S06]  /*950a0*/  BRA `(.L_x_1452) ;  /* 0x0000000000087947 */ /* 0x000fec0003800000 */
.L_x_1449:
[----:B0-----:R0:W4:Y:S02]  /*950b0*/  DMUL R2, RZ, R30 ;  /* 0x0000001eff027228 */ /* 0x0011240000000000 */
[----:B0---4-:R-:W-:-:S07]  /*950c0*/  IMAD.MOV.U32 R0, RZ, RZ, 0x1 ;  /* 0x00000001ff007424 */ /* 0x011fce00078e00ff */
.L_x_1452:
[----:B------:R-:W-:Y:S05]  /*950d0*/  BSYNC.RECONVERGENT B3 ;  /* 0x0000000000037941 */ /* 0x000fea0003800200 */
.L_x_1448:
        /* <DEDUP_REMOVED lines=117> */
.L_x_1454:
[----:B------:R0:W2:Y:S02]  /*95830*/  DMUL R2, RZ, R30 ;  /* 0x0000001eff027228 */ /* 0x0000a40000000000 */
[----:B0-2---:R-:W-:-:S07]  /*95840*/  IMAD.MOV.U32 R0, RZ, RZ, RZ ;  /* 0x000000ffff007224 */ /* 0x005fce00078e00ff */
.L_x_1455:
[----:B------:R-:W-:Y:S05]  /*95850*/  BSYNC.RECONVERGENT B3 ;  /* 0x0000000000037941 */ /* 0x000fea0003800200 */
.L_x_1453:
        /* <DEDUP_REMOVED lines=71> */
[----:B------:R4:W0:Y:S02]  /*95cd0*/  DMUL R30, R34, R30 ;  /* 0x0000001e221e7228 */ /* 0x0008240000000000 */
[----:B0---4-:R-:W-:Y:S05]  /*95ce0*/  BRA `(.L_x_1456) ;  /* 0x0000003000307947 */ /* 0x011fea0003800000 */
.L_x_1445:
        /* <DEDUP_REMOVED lines=125> */
.L_x_1458:
[----:B------:R-:W-:Y:S05]  /*964c0*/  BSYNC.RECONVERGENT B0 ;  /* 0x0000000000007941 */ /* 0x000fea0003800200 */
.L_x_1457:
[C---:B---3--:R-:W-:Y:S01]  /*964d0*/  LEA.HI R0, R37.reuse, 0xffffff09, RZ, 0xc ;  /* 0xffffff0925007811 */ /* 0x048fe200078f60ff */
[----:B------:R-:W3:Y:S01]  /*964e0*/  DSETP.NEU.AND P0, PT, |R30|, +INF , PT ;  /* 0x7ff000001e00742a */ /* 0x000ee20003f0d200 */
        /* <DEDUP_REMOVED lines=12> */
[----:B---3--:R-:W-:Y:S06]  /*965b0*/  @!P0 BRA `(.L_x_1460) ;  /* 0x0000000000c88947 */ /* 0x008fec0003800000 */
        /* <DEDUP_REMOVED lines=47> */
.L_x_1462:
[----:B------:R-:W-:Y:S05]  /*968b0*/  BSYNC.RECONVERGENT B4 ;  /* 0x0000000000047941 */ /* 0x000fea0003800200 */
.L_x_1461:
[----:B------:R-:W-:Y:S01]  /*968c0*/  VIADD R0, R4, 0x1 ;  /* 0x0000000104007836 */ /* 0x000fe20000000000 */
[----:B------:R-:W-:Y:S06]  /*968d0*/  BRA `(.L_x_1463) ;  /* 0x0000000000087947 */ /* 0x000fec0003800000 */
.L_x_1460:
[----:B------:R0:W3:Y:S02]  /*968e0*/  DMUL R2, RZ, R30 ;  /* 0x0000001eff027228 */ /* 0x0000e40000000000 */
[----:B0--3--:R-:W-:-:S07]  /*968f0*/  IMAD.MOV.U32 R0, RZ, RZ, 0x1 ;  /* 0x00000001ff007424 */ /* 0x009fce00078e00ff */
.L_x_1463:
[----:B------:R-:W-:Y:S05]  /*96900*/  BSYNC.RECONVERGENT B3 ;  /* 0x0000000000037941 */ /* 0x000fea0003800200 */
.L_x_1459:
        /* <DEDUP_REMOVED lines=127> */
.L_x_1465:
[----:B------:R0:W3:Y:S02]  /*97100*/  DMUL R2, RZ, R30 ;  /* 0x0000001eff027228 */ /* 0x0000e40000000000 */
[----:B0--3--:R-:W-:-:S07]  /*97110*/  IMAD.MOV.U32 R0, RZ, RZ, RZ ;  /* 0x000000ffff007224 */ /* 0x009fce00078e00ff */
.L_x_1466:
[----:B------:R-:W-:Y:S05]  /*97120*/  BSYNC.RECONVERGENT B3 ;  /* 0x0000000000037941 */ /* 0x000fea0003800200 */
.L_x_1464:
        /* <DEDUP_REMOVED lines=13> */
[----:B------:R-:W-:Y:S02]  /*97200*/  FSEL R42, R42, -8.06006814911005101289e+34, !P0 ;  /* 0xf9785eba2a2a7808 */ /* 0x000fe40004000000 */
[----:B------:R-:W-:-:S15]  /*97210*/  FSEL R43, -R28, 0.11223486810922622681, !P0 ;  /* 0x3de5db651c2b7808 */ /* 0x000fde0004000100 */
        /* <DEDUP_REMOVED lines=8> */
[----:B0-----:R0:W4:Y:S02]  /*972a0*/  DFMA R14, R30, R12, R14 ;  /* 0x0000000c1e0e722b */ /* 0x001124000000000e */
[----:B0-----:R-:W-:Y:S02]  /*972b0*/  IMAD.MOV.U32 R12, RZ, RZ, RZ ;  /* 0x000000ffff0c7224 */ /* 0x001fe400078e00ff */
[----:B------:R-:W-:-:S15]  /*972c0*/  IMAD.MOV.U32 R13, RZ, RZ, R29 ;  /* 0x000000ffff0d7224 */ /* 0x000fde00078e001d */
        /* <DEDUP_REMOVED lines=51> */
[----:B------:R4:W3:-:S15]  /*97600*/  DMUL R28, R38, R12 ;  /* 0x0000000c261c7228 */ /* 0x0008de0000000000 */
[----:B------:R-:W-:-:S15]  /*97610*/  NOP ;  /* 0x0000000000007918 */ /* 0x000fde0000000000 */
[----:B------:R-:W-:-:S15]  /*97620*/  NOP ;  /* 0x0000000000007918 */ /* 0x000fde0000000000 */
[----:B------:R-:W-:-:S15]  /*97630*/  NOP ;  /* 0x0000000000007918 */ /* 0x000fde0000000000 */
[----:B------:R-:W-:-:S04]  /*97640*/  NOP ;  /* 0x0000000000007918 */ /* 0x000fc80000000000 */
[----:B0-----:R4:W0:Y:S02]  /*97650*/  DMUL R30, R12, R36 ;  /* 0x000000240c1e7228 */ /* 0x0018240000000000 */
[----:B0--34-:R-:W-:Y:S05]  /*97660*/  BRA `(.L_x_1456) ;  /* 0x0000001400d07947 */ /* 0x019fea0003800000 */
.L_x_1444:
        /* <DEDUP_REMOVED lines=10> */
.L_x_1467:
[----:B------:R-:W0:Y:S02]  /*97710*/  DADD R28, R30, -R30 ;  /* 0x000000001e1c7229 */ /* 0x000e24000000081e */
[----:B0-----:R-:W-:Y:S02]  /*97720*/  IMAD.MOV.U32 R30, RZ, RZ, R28 ;  /* 0x000000ffff1e7224 */ /* 0x001fe400078e001c */
[----:B------:R-:W-:Y:S01]  /*97730*/  IMAD.MOV.U32 R31, RZ, RZ, R29 ;  /* 0x000000ffff1f7224 */ /* 0x000fe200078e001d */
[----:B------:R-:W-:Y:S06]  /*97740*/  BRA `(.L_x_1456) ;  /* 0x0000001400987947 */ /* 0x000fec0003800000 */
.L_x_1443:
        /* <DEDUP_REMOVED lines=50> */
.L_x_1471:
[----:B------:R-:W-:Y:S05]  /*97a70*/  BSYNC.RECONVERGENT B4 ;  /* 0x0000000000047941 */ /* 0x000fea0003800200 */
.L_x_1470:
[----:B------:R-:W-:Y:S01]  /*97a80*/  VIADD R0, R4, 0x1 ;  /* 0x0000000104007836 */ /* 0x000fe20000000000 */
[----:B------:R-:W-:Y:S06]  /*97a90*/  BRA `(.L_x_1472) ;  /* 0x0000000000087947 */ /* 0x000fec0003800000 */
.L_x_1469:
[----:B------:R0:W3:Y:S02]  /*97aa0*/  DMUL R2, RZ, R30 ;  /* 0x0000001eff027228 */ /* 0x0000e40000000000 */
[----:B0--3--:R-:W-:-:S07]  /*97ab0*/  IMAD.MOV.U32 R0, RZ, RZ, 0x1 ;  /* 0x00000001ff007424 */ /* 0x009fce00078e00ff */
.L_x_1472:
[----:B------:R-:W-:Y:S05]  /*97ac0*/  BSYNC.RECONVERGENT B3 ;  /* 0x0000000000037941 */ /* 0x000fea0003800200 */
.L_x_1468:
        /* <DEDUP_REMOVED lines=117> */
.L_x_1474:
[----:B------:R0:W3:Y:S02]  /*98220*/  DMUL R2, RZ, R30 ;  /* 0x0000001eff027228 */ /* 0x0000e40000000000 */
[----:B0--3--:R-:W-:-:S07]  /*98230*/  IMAD.MOV.U32 R0, RZ, RZ, RZ ;  /* 0x000000ffff007224 */ /* 0x009fce00078e00ff */
.L_x_1475:
[----:B------:R-:W-:Y:S05]  /*98240*/  BSYNC.RECONVERGENT B3 ;  /* 0x0000000000037941 */ /* 0x000fea0003800200 */
.L_x_1473:
        /* <DEDUP_REMOVED lines=64> */
.L_x_1442:
        /* <DEDUP_REMOVED lines=117> */
[----:B------:R0:W3:Y:S02]  /*98da0*/  @!P1 DMUL R28, R2, R4 ;  /* 0x00000004021c9228 */ /* 0x0000e40000000000 */
.L_x_1456:
[----:B------:R-:W-:Y:S05]  /*98db0*/  BSYNC.RECONVERGENT B2 ;  /* 0x0000000000027941 */ /* 0x000fea0003800200 */
.L_x_1441:
        /* <DEDUP_REMOVED lines=284> */
.L_x_1483:
        /* <DEDUP_REMOVED lines=53> */
.L_x_1486:
[----:B------:R-:W-:Y:S05]  /*9a2d0*/  BSYNC.RECONVERGENT B3 ;  /* 0x0000000000037941 */ /* 0x000fea0003800200 */
.L_x_1485:
        /* <DEDUP_REMOVED lines=77> */
.L_x_1484:
[----:B------:R-:W-:Y:S05]  /*9a7b0*/  BSYNC.RECONVERGENT B2 ;  /* 0x0000000000027941 */ /* 0x000fea0003800200 */
.L_x_1482:
        /* <DEDUP_REMOVED lines=54> */
.L_x_1488:
[----:B------:R-:W-:Y:S05]  /*9ab20*/  BSYNC.RECONVERGENT B2 ;  /* 0x0000000000027941 */ /* 0x000fea0003800200 */
.L_x_1487:
        /* <DEDUP_REMOVED lines=176> */
.L_x_1490:
[----:B------:R-:W-:Y:S02]  /*9b630*/  FSEL R2, RZ, 3.37028055040000000000e+12, P0 ;  /* 0x54442d18ff027808 */ /* 0x000fe40000000000 */
[----:B------:R-:W-:-:S07]  /*9b640*/  FSEL R3, RZ, 2.1426990032196044922, P0 ;  /* 0x400921fbff037808 */ /* 0x000fce0000000000 */
.L_x_1491:
[----:B------:R-:W-:Y:S05]  /*9b650*/  BSYNC.RECONVERGENT B0 ;  /* 0x0000000000007941 */ /* 0x000fea0003800200 */
.L_x_1489:
        /* <DEDUP_REMOVED lines=14> */
.L_x_1481:
        /* <DEDUP_REMOVED lines=23> */
[----:B------:R-:W4:Y:S02]  /*9b8b0*/  @!P0 DMUL R6, R6, 1.80143985094819840000e+16 ;  /* 0x4350000006068828 */ /* 0x000f240000000000 */
[----:B----4-:R-:W-:Y:S02]  /*9b8c0*/  @!P0 IMAD.MOV.U32 R5, RZ, RZ, R7 ;  /* 0x000000ffff058224 */ /* 0x010fe400078e0007 */
        /* <DEDUP_REMOVED lines=42> */
[----:B0-----:R-:W-:Y:S02]  /*9bb70*/  @P2 IMAD.MOV.U32 R8, RZ, RZ, 0x0 ;  /* 0x00000000ff082424 */ /* 0x001fe400078e00ff */
[----:B----4-:R-:W-:Y:S01]  /*9bb80*/  FFMA R4, RZ, R39, R3 ;  /* 0x00000027ff047223 */ /* 0x010fe20000000003 */
        /* <DEDUP_REMOVED lines=182> */
.L_x_1495:
[----:B------:R-:W-:Y:S05]  /*9c6f0*/  BSYNC.RECONVERGENT B0 ;  /* 0x0000000000007941 */ /* 0x000fea0003800200 */
.L_x_1494:
        /* <DEDUP_REMOVED lines=8> */
.L_x_1497:
[----:B------:R-:W-:Y:S05]  /*9c780*/  BSYNC.RECONVERGENT B2 ;  /* 0x0000000000027941 */ /* 0x000fea0003800200 */
.L_x_1496:
        /* <DEDUP_REMOVED lines=176> */
.L_x_1499:
[----:B------:R-:W-:Y:S02]  /*9d290*/  FSEL R2, RZ, 3.37028055040000000000e+12, P0 ;  /* 0x54442d18ff027808 */ /* 0x000fe40000000000 */
[----:B------:R-:W-:-:S07]  /*9d2a0*/  FSEL R3, RZ, 2.1426990032196044922, P0 ;  /* 0x400921fbff037808 */ /* 0x000fce0000000000 */
.L_x_1500:
[----:B------:R-:W-:Y:S05]  /*9d2b0*/  BSYNC.RECONVERGENT B0 ;  /* 0x0000000000007941 */ /* 0x000fea0003800200 */
.L_x_1498:
        /* <DEDUP_REMOVED lines=14> */
.L_x_1493:
        /* <DEDUP_REMOVED lines=105> */
[----:B----4-:R-:W0:Y:S02]  /*9da30*/  DMUL R40, R40, R40 ;  /* 0x0000002828287228 */ /* 0x010e240000000000 */
.L_x_1502:
[----:B------:R-:W4:Y:S02]  /*9da40*/  DSETP.GEU.AND P0, PT, R6, R2, PT ;  /* 0x000000020600722a */ /* 0x000f240003f0e000 */
[----:B----4-:R-:W-:Y:S02]  /*9da50*/  FSEL R42, R2, R6, P0 ;  /* 0x00000006022a7208 */ /* 0x010fe40000000000 */
[----:B------:R-:W-:Y:S02]  /*9da60*/  FSEL R43, R3, R7, P0 ;  /* 0x00000007032b7208 */ /* 0x000fe40000000000 */
[----:B------:R-:W-:Y:S02]  /*9da70*/  FSEL R7, R7, R3, P0 ;  /* 0x0000000307077208 */ /* 0x000fe40000000000 */
[----:B------:R-:W-:-:S15]  /*9da80*/  FSEL R6, R6, R2, P0 ;  /* 0x0000000206067208 */ /* 0x000fde0000000000 */
[----:B------:R-:W-:-:S15]  /*9da90*/  NOP ;  /* 0x0000000000007918 */ /* 0x000fde0000000000 */
[----:B------:R-:W-:-:S15]  /*9daa0*/  NOP ;  /* 0x0000000000007918 */ /* 0x000fde0000000000 */
[----:B------:R-:W-:-:S11]  /*9dab0*/  NOP ;  /* 0x0000000000007918 */ /* 0x000fd60000000000 */
        /* <DEDUP_REMOVED lines=8> */
[----:B------:R-:W4:-:S15]  /*9db40*/  DSETP.GEU.AND P2, PT, R48, R8, PT ;  /* 0x000000083000722a */ /* 0x000f1e0003f4e000 */
[----:B------:R-:W-:-:S15]  /*9db50*/  NOP ;  /* 0x0000000000007918 */ /* 0x000fde0000000000 */
[----:B------:R-:W-:-:S15]  /*9db60*/  NOP ;  /* 0x0000000000007918 */ /* 0x000fde0000000000 */
[----:B------:R-:W-:-:S15]  /*9db70*/  NOP ;  /* 0x0000000000007918 */ /* 0x000fde0000000000 */
[----:B------:R-:W-:-:S04]  /*9db80*/  NOP ;  /* 0x0000000000007918 */ /* 0x000fc80000000000 */
[----:B------:R4:W-:Y:S02]  /*9db90*/  DSETP.GEU.AND P0, PT, R42, R4, P0 ;  /* 0x000000042a00722a */ /* 0x0009e4000070e000 */
        /* <DEDUP_REMOVED lines=12> */
[----:B----4-:R4:W-:Y:S02]  /*9dc60*/  DSETP.GEU.AND P1, PT, R48, R8, P3 ;  /* 0x000000083000722a */ /* 0x0109e40001f2e000 */
        /* <DEDUP_REMOVED lines=24> */
[----:B------:R-:W-:-:S03]  /*9ddf0*/  FSEL R44, R42, R12, P3 ;  /* 0x0000000c2a2c7208 */ /* 0x000fc60001800000 */
[----:B------:R-:W-:-:S15]  /*9de00*/  IMAD.MOV.U32 R45, RZ, RZ, R13 ;  /* 0x000000ffff2d7224 */ /* 0x000fde00078e000d */
[----:B------:R-:W-:-:S15]  /*9de10*/  NOP ;  /* 0x0000000000007918 */ /* 0x000fde0000000000 */
[----:B------:R-:W-:-:S15]  /*9de20*/  NOP ;  /* 0x0000000000007918 */ /* 0x000fde0000000000 */
[----:B------:R-:W-:-:S08]  /*9de30*/  NOP ;  /* 0x0000000000007918 */ /* 0x000fd00000000000 */
[----:B------:R-:W4:Y:S02]  /*9de40*/  DSETP.GEU.AND P4, PT, R48, R36, PT ;  /* 0x000000243000722a */ /* 0x000f240003f8e000 */
[----:B----4-:R-:W-:Y:S02]  /*9de50*/  FSEL R42, R36, R48, P4 ;  /* 0x00000030242a7208 */ /* 0x010fe40002000000 */
[----:B------:R-:W-:Y:S02]  /*9de60*/  FSEL R43, R37, R49, P4 ;  /* 0x00000031252b7208 */ /* 0x000fe40002000000 */
[----:B------:R-:W-:-:S15]  /*9de70*/  FSEL R12, R48, R36, P4 ;  /* 0x00000024300c7208 */ /* 0x000fde0002000000 */
[----:B------:R-:W-:-:S15]  /*9de80*/  NOP ;  /* 0x0000000000007918 */ /* 0x000fde0000000000 */
[----:B------:R-:W-:-:S15]  /*9de90*/  NOP ;  /* 0x0000000000007918 */ /* 0x000fde0000000000 */
[----:B------:R-:W-:-:S13]  /*9dea0*/  NOP ;  /* 0x0000000000007918 */ /* 0x000fda0000000000 */
[----:B------:R4:W-:Y:S02]  /*9deb0*/  DSETP.GEU.AND P2, PT, R48, R36, P2 ;  /* 0x000000243000722a */ /* 0x0009e4000174e000 */
[----:B----4-:R-:W-:-:S05]  /*9dec0*/  FSEL R37, R49, R37, P4 ;  /* 0x0000002531257208 */ /* 0x010fca0002000000 */
[----:B------:R-:W-:-:S15]  /*9ded0*/  IMAD.MOV.U32 R13, RZ, RZ, R37 ;  /* 0x000000ffff0d7224 */ /* 0x000fde00078e0025 */
[----:B------:R-:W-:-:S15]  /*9dee0*/  NOP ;  /* 0x0000000000007918 */ /* 0x000fde0000000000 */
[----:B------:R-:W-:-:S15]  /*9def0*/  NOP ;  /* 0x0000000000007918 */ /* 0x000fde0000000000 */
[----:B------:R-:W-:-:S12]  /*9df00*/  NOP ;  /* 0x0000000000007918 */ /* 0x000fd80000000000 */
        /* <DEDUP_REMOVED lines=33> */
[----:B------:R0:W4:Y:S02]  /*9e120*/  DSETP.GEU.AND P2, PT, R42, R46, P2 ;  /* 0x0000002e2a00722a */ /* 0x000124000174e000 */
[----:B0-----:R-:W-:-:S05]  /*9e130*/  FSEL R47, R43, R47, P3 ;  /* 0x0000002f2b2f7208 */ /* 0x001fca0001800000 */
[----:B------:R-:W-:-:S15]  /*9e140*/  IMAD.MOV.U32 R39, RZ, RZ, R47 ;  /* 0x000000ffff277224 */ /* 0x000fde00078e002f */
[----:B------:R-:W-:-:S15]  /*9e150*/  NOP ;  /* 0x0000000000007918 */ /* 0x000fde0000000000 */
[----:B------:R-:W-:-:S15]  /*9e160*/  NOP ;  /* 0x0000000000007918 */ /* 0x000fde0000000000 */
[----:B------:R-:W-:-:S12]  /*9e170*/  NOP ;  /* 0x0000000000007918 */ /* 0x000fd80000000000 */
[----:B----4-:R-:W0:Y:S02]  /*9e180*/  DSETP.GEU.AND P2, PT, R48, R40, P2 ;  /* 0x000000283000722a */ /* 0x010e24000174e000 */
        /* <DEDUP_REMOVED lines=16> */
.L_x_1501:
        /* <DEDUP_REMOVED lines=257> */
.L_x_1504:
        /* <DEDUP_REMOVED lines=53> */
.L_x_1507:
[----:B------:R-:W-:Y:S05]  /*9f5f0*/  BSYNC.RECONVERGENT B3 ;  /* 0x0000000000037941 */ /* 0x000fea0003800200 */
.L_x_1506:
        /* <DEDUP_REMOVED lines=77> */
.L_x_1505:
[----:B------:R-:W-:Y:S05]  /*9fad0*/  BSYNC.RECONVERGENT B2 ;  /* 0x0000000000027941 */ /* 0x000fea0003800200 */
.L_x_1503:
        /* <DEDUP_REMOVED lines=64> */
[----:B-1234-:R-:W-:Y:S05]  /*9fee0*/  CALL.REL.NOINC `($__internal_63_$__cuda_sm20_div_rn_f64_full) ;  /* 0x000000e800e07944 */ /* 0x01efea0003c00000 */
.L_x_1509:
[----:B------:R-:W-:Y:S05]  /*9fef0*/  BSYNC.RECONVERGENT B2 ;  /* 0x0000000000027941 */ /* 0x000fea0003800200 */
.L_x_1508:
        /* <DEDUP_REMOVED lines=176> */
.L_x_1511:
[----:B------:R-:W-:Y:S02]  /*a0a00*/  FSEL R2, RZ, 3.37028055040000000000e+12, P0 ;  /* 0x54442d18ff027808 */ /* 0x000fe40000000000 */
[----:B------:R-:W-:-:S07]  /*a0a10*/  FSEL R3, RZ, 2.1426990032196044922, P0 ;  /* 0x400921fbff037808 */ /* 0x000fce0000000000 */
.L_x_1512:
[----:B------:R-:W-:Y:S05]  /*a0a20*/  BSYNC.RECONVERGENT B0 ;  /* 0x0000000000007941 */ /* 0x000fea0003800200 */
.L_x_1510:
        /* <DEDUP_REMOVED lines=14> */
.L_x_1480:
        /* <DEDUP_REMOVED lines=325> */
.L_x_1514:
[----:B------:R-:W-:Y:S05]  /*a1f60*/  BSYNC.RECONVERGENT B0 ;  /* 0x0000000000007941 */ /* 0x000fea0003800200 */
.L_x_1513:
        /* <DEDUP_REMOVED lines=8> */
.L_x_1516:
[----:B------:R-:W-:Y:S05]  /*a1ff0*/  BSYNC.RECONVERGENT B2 ;  /* 0x0000000000027941 */ /* 0x000fea0003800200 */
.L_x_1515:
        /* <DEDUP_REMOVED lines=176> */
.L_x_1518:
[----:B------:R-:W-:Y:S02]  /*a2b00*/  FSEL R2, RZ, 3.37028055040000000000e+12, P0 ;  /* 0x54442d18ff027808 */ /* 0x000fe40000000000 */
[----:B------:R-:W-:-:S07]  /*a2b10*/  FSEL R3, RZ, 2.1426990032196044922, P0 ;  /* 0x400921fbff037808 */ /* 0x000fce0000000000 */
.L_x_1519:
[----:B------:R-:W-:Y:S05]  /*a2b20*/  BSYNC.RECONVERGENT B0 ;  /* 0x0000000000007941 */ /* 0x000fea0003800200 */
.L_x_1517:
        /* <DEDUP_REMOVED lines=10> */
.L_x_1479:
        /* <DEDUP_REMOVED lines=206> */
.L_x_1522:
        /* <DEDUP_REMOVED lines=53> */
.L_x_1525:
[----:B------:R-:W-:Y:S05]  /*a3c00*/  BSYNC.RECONVERGENT B3 ;  /* 0x0000000000037941 */ /* 0x000fea0003800200 */
.L_x_1524:
        /* <DEDUP_REMOVED lines=77> */
.L_x_1523:
[----:B------:R-:W-:Y:S05]  /*a40e0*/  BSYNC.RECONVERGENT B2 ;  /* 0x0000000000027941 */ /* 0x000fea0003800200 */
.L_x_1521:
        /* <DEDUP_REMOVED lines=187> */
.L_x_1520:
        /* <DEDUP_REMOVED lines=135> */
[----:B0-----:R0:W4:Y:S02]  /*a5510*/  DMUL R6, R4, R6 ;  /* 0x0000000604067228 */ /* 0x0011240000000000 */
[----:B0-----:R-:W-:Y:S02]  /*a5520*/  @P1 IMAD.MOV.U32 R4, RZ, RZ, 0x54442d18 ;  /* 0x54442d18ff041424 */ /* 0x001fe400078e00ff */
[----:B------:R-:W-:-:S15]  /*a5530*/  @P1 IMAD.MOV.U32 R5, RZ, RZ, 0x400921fb ;  /* 0x400921fbff051424 */ /* 0x000fde00078e00ff */
        /* <DEDUP_REMOVED lines=55> */
.L_x_1478:
        /* <DEDUP_REMOVED lines=53> */
.L_x_1527:
[----:B------:R-:W-:Y:S05]  /*a5c00*/  BSYNC.RECONVERGENT B2 ;  /* 0x0000000000027941 */ /* 0x000fea0003800200 */
.L_x_1526:
        /* <DEDUP_REMOVED lines=51> */
.L_x_1529:
[----:B------:R-:W-:Y:S05]  /*a5f40*/  BSYNC.RECONVERGENT B2 ;  /* 0x0000000000027941 */ /* 0x000fea0003800200 */
.L_x_1528:
        /* <DEDUP_REMOVED lines=334> */
.L_x_1531:
[----:B------:R-:W-:Y:S05]  /*a7430*/  BSYNC.RECONVERGENT B0 ;  /* 0x0000000000007941 */ /* 0x000fea0003800200 */
.L_x_1530:
        /* <DEDUP_REMOVED lines=9> */
.L_x_1533:
[----:B------:R-:W-:Y:S05]  /*a74d0*/  BSYNC.RECONVERGENT B2 ;  /* 0x0000000000027941 */ /* 0x000fea0003800200 */
.L_x_1532:
        /* <DEDUP_REMOVED lines=176> */
.L_x_1535:
[----:B------:R-:W-:Y:S02]  /*a7fe0*/  FSEL R2, RZ, 3.37028055040000000000e+12, P0 ;  /* 0x54442d18ff027808 */ /* 0x000fe40000000000 */
[----:B------:R-:W-:-:S07]  /*a7ff0*/  FSEL R3, RZ, 2.1426990032196044922, P0 ;  /* 0x400921fbff037808 */ /* 0x000fce0000000000 */
.L_x_1536:
[----:B------:R-:W-:Y:S05]  /*a8000*/  BSYNC.RECONVERGENT B0 ;  /* 0x0000000000007941 */ /* 0x000fea0003800200 */
.L_x_1534:
        /* <DEDUP_REMOVED lines=14> */
.L_x_1477:
        /* <DEDUP_REMOVED lines=297> */
.L_x_1538:
[----:B------:R-:W-:Y:S05]  /*a9380*/  BSYNC.RECONVERGENT B0 ;  /* 0x0000000000007941 */ /* 0x000fea0003800200 */
.L_x_1537:
[----:B------:R-:W-:Y:S04]  /*a9390*/  BSSY.RECONVERGENT B2, `(.L_x_1539) ;  /* 0x0000006000027945 */ /* 0x000fe80003800200 */
[----:B------:R-:W-:Y:S05]  /*a93a0*/  @P4 BRA P5, `(.L_x_1540) ;  /* 0x0000000000104947 */ /* 0x000fea0002800000 */
[----:B------:R-:W-:Y:S01]  /*a93b0*/  IMAD.MOV.U32 R2, RZ, RZ, R10 ;  /* 0x000000ffff027224 */ /* 0x000fe200078e000a */
[----:B------:R-:W-:Y:S01]  /*a93c0*/  MOV R0, 0xa93f0 ;  /* 0x000a93f000007802 */ /* 0x000fe20000000f00 */
[----:B------:R-:W-:-:S07]  /*a93d0*/  IMAD.MOV.U32 R3, RZ, RZ, R11 ;  /* 0x000000ffff037224 */ /* 0x000fce00078e000b */
[----:B01234-:R-:W-:Y:S05]  /*a93e0*/  CALL.REL.NOINC `($__internal_63_$__cuda_sm20_div_rn_f64_full) ;  /* 0x0000005400a07944 */ /* 0x01ffea0003c00000 */
.L_x_1540:
[----:B------:R-:W-:Y:S05]  /*a93f0*/  BSYNC.RECONVERGENT B2 ;  /* 0x0000000000027941 */ /* 0x000fea0003800200 */
.L_x_1539:
        /* <DEDUP_REMOVED lines=176> */
.L_x_1542:
[----:B------:R-:W-:Y:S02]  /*a9f00*/  FSEL R2, RZ, 3.37028055040000000000e+12, P0 ;  /* 0x54442d18ff027808 */ /* 0x000fe40000000000 */
[----:B------:R-:W-:-:S07]  /*a9f10*/  FSEL R3, RZ, 2.1426990032196044922, P0 ;  /* 0x400921fbff037808 */ /* 0x000fce0000000000 */
.L_x_1543:
[----:B------:R-:W-:Y:S05]  /*a9f20*/  BSYNC.RECONVERGENT B0 ;  /* 0x0000000000007941 */ /* 0x000fea0003800200 */
.L_x_1541:
        /* <DEDUP_REMOVED lines=9> */
.L_x_1492:
[----:B------:R-:W-:Y:S05]  /*a9fc0*/  BSYNC.RECONVERGENT B1 ;  /* 0x0000000000017941 */ /* 0x000fea0003800200 */
.L_x_1476:
        /* <DEDUP_REMOVED lines=148> */
.L_x_1550:
[----:B------:R-:W-:Y:S05]  /*aa910*/  BSYNC.RECONVERGENT B0 ;  /* 0x0000000000007941 */ /* 0x000fea0003800200 */
.L_x_1549:
        /* <DEDUP_REMOVED lines=50> */
.L_x_1554:
[----:B------:R-:W-:Y:S05]  /*aac40*/  BSYNC.RECONVERGENT B4 ;  /* 0x0000000000047941 */ /* 0x000fea0003800200 */
.L_x_1553:
[----:B------:R-:W-:Y:S01]  /*aac50*/  VIADD R0, R4, 0x1 ;  /* 0x0000000104007836 */ /* 0x000fe20000000000 */
[----:B------:R-:W-:Y:S06]  /*aac60*/  BRA `(.L_x_1555) ;  /* 0x0000000000087947 */ /* 0x000fec0003800000 */
.L_x_1552:
[----:B0-----:R0:W0:Y:S02]  /*aac70*/  DMUL R2, RZ, R26 ;  /* 0x0000001aff027228 */ /* 0x0010240000000000 */
[----:B0-----:R-:W-:-:S07]  /*aac80*/  IMAD.MOV.U32 R0, RZ, RZ, 0x1 ;  /* 0x00000001ff007424 */ /* 0x001fce00078e00ff */
.L_x_1555:
[----:B------:R-:W-:Y:S05]  /*aac90*/  BSYNC.RECONVERGENT B3 ;  /* 0x0000000000037941 */ /* 0x000fea0003800200 */
.L_x_1551:
        /* <DEDUP_REMOVED lines=117> */
.L_x_1557:
[----:B------:R0:W2:Y:S02]  /*ab3f0*/  DMUL R2, RZ, R26 ;  /* 0x0000001aff027228 */ /* 0x0000a40000000000 */
[----:B0-2---:R-:W-:-:S07]  /*ab400*/  IMAD.MOV.U32 R0, RZ, RZ, RZ ;  /* 0x000000ffff007224 */ /* 0x005fce00078e00ff */
.L_x_1558:
[----:B------:R-:W-:Y:S05]  /*ab410*/  BSYNC.RECONVERGENT B3 ;  /* 0x0000000000037941 */ /* 0x000fea0003800200 */
.L_x_1556:
        /* <DEDUP_REMOVED lines=72> */
[----:B0-2---:R-:W-:Y:S05]  /*ab8a0*/  BRA `(.L_x_1559) ;  /* 0x0000003000307947 */ /* 0x005fea0003800000 */
.L_x_1548:
        /* <DEDUP_REMOVED lines=125> */
.L_x_1561:
[----:B------:R-:W-:Y:S05]  /*ac080*/  BSYNC.RECONVERGENT B0 ;  /* 0x0000000000007941 */ /* 0x000fea0003800200 */
.L_x_1560:
[C---:B----4-:R-:W-:Y:S01]  /*ac090*/  LEA.HI R0, R37.reuse, 0xffffff09, RZ, 0xc ;  /* 0xffffff0925007811 */ /* 0x050fe200078f60ff */
[----:B------:R-:W4:Y:S01]  /*ac0a0*/  DSETP.NEU.AND P0, PT, |R26|, +INF , PT ;  /* 0x7ff000001a00742a */ /* 0x000f220003f0d200 */
        /* <DEDUP_REMOVED lines=12> */
[----:B----4-:R-:W-:Y:S06]  /*ac170*/  @!P0 BRA `(.L_x_1563) ;  /* 0x0000000000c88947 */ /* 0x010fec0003800000 */
        /* <DEDUP_REMOVED lines=47> */
.L_x_1565:
[----:B------:R-:W-:Y:S05]  /*ac470*/  BSYNC.RECONVERGENT B4 ;  /* 0x0000000000047941 */ /* 0x000fea0003800200 */
.L_x_1564:
[----:B------:R-:W-:Y:S01]  /*ac480*/  VIADD R0, R4, 0x1 ;  /* 0x0000000104007836 */ /* 0x000fe20000000000 */
[----:B------:R-:W-:Y:S06]  /*ac490*/  BRA `(.L_x_1566) ;  /* 0x0000000000087947 */ /* 0x000fec0003800000 */
.L_x_1563:
[----:B------:R0:W4:Y:S02]  /*ac4a0*/  DMUL R2, RZ, R26 ;  /* 0x0000001aff027228 */ /* 0x0001240000000000 */
[----:B0---4-:R-:W-:-:S07]  /*ac4b0*/  IMAD.MOV.U32 R0, RZ, RZ, 0x1 ;  /* 0x00000001ff007424 */ /* 0x011fce00078e00ff */
.L_x_1566:
[----:B------:R-:W-:Y:S05]  /*ac4c0*/  BSYNC.RECONVERGENT B3 ;  /* 0x0000000000037941 */ /* 0x000fea0003800200 */
.L_x_1562:
        /* <DEDUP_REMOVED lines=127> */
.L_x_1568:
[----:B------:R0:W2:Y:S02]  /*accc0*/  DMUL R2, RZ, R26 ;  /* 0x0000001aff027228 */ /* 0x0000a40000000000 */
[----:B0-2---:R-:W-:-:S07]  /*accd0*/  IMAD.MOV.U32 R0, RZ, RZ, RZ ;  /* 0x000000ffff007224 */ /* 0x005fce00078e00ff */
.L_x_1569:
[----:B------:R-:W-:Y:S05]  /*acce0*/  BSYNC.RECONVERGENT B3 ;  /* 0x0000000000037941 */ /* 0x000fea0003800200 */
.L_x_1567:
        /* <DEDUP_REMOVED lines=83> */
[----:B0-2-4-:R-:W-:Y:S05]  /*ad220*/  BRA `(.L_x_1559) ;  /* 0x0000001400d07947 */ /* 0x015fea0003800000 */
.L_x_1547:
        /* <DEDUP_REMOVED lines=10> */
.L_x_1570:
[----:B------:R-:W0:Y:S02]  /*ad2d0*/  DADD R24, R26, -R26 ;  /* 0x000000001a187229 */ /* 0x000e24000000081a */
[----:B0-----:R-:W-:Y:S02]  /*ad2e0*/  IMAD.MOV.U32 R26, RZ, RZ, R24 ;  /* 0x000000ffff1a7224 */ /* 0x001fe400078e0018 */
[----:B------:R-:W-:Y:S01]  /*ad2f0*/  IMAD.MOV.U32 R27, RZ, RZ, R25 ;  /* 0x000000ffff1b7224 */ /* 0x000fe200078e0019 */
[----:B------:R-:W-:Y:S06]  /*ad300*/  BRA `(.L_x_1559) ;  /* 0x0000001400987947 */ /* 0x000fec0003800000 */
.L_x_1546:
        /* <DEDUP_REMOVED lines=50> */
.L_x_1574:
[----:B------:R-:W-:Y:S05]  /*ad630*/  BSYNC.RECONVERGENT B4 ;  /* 0x0000000000047941 */ /* 0x000fea0003800200 */
.L_x_1573:
[----:B------:R-:W-:Y:S01]  /*ad640*/  VIADD R0, R4, 0x1 ;  /* 0x0000000104007836 */ /* 0x000fe20000000000 */
[----:B------:R-:W-:Y:S06]  /*ad650*/  BRA `(.L_x_1575) ;  /* 0x0000000000087947 */ /* 0x000fec0003800000 */
.L_x_1572:
[----:B------:R0:W4:Y:S02]  /*ad660*/  DMUL R2, RZ, R26 ;  /* 0x0000001aff027228 */ /* 0x0001240000000000 */
[----:B0---4-:R-:W-:-:S07]  /*ad670*/  IMAD.MOV.U32 R0, RZ, RZ, 0x1 ;  /* 0x00000001ff007424 */ /* 0x011fce00078e00ff */
.L_x_1575:
[----:B------:R-:W-:Y:S05]  /*ad680*/  BSYNC.RECONVERGENT B3 ;  /* 0x0000000000037941 */ /* 0x000fea0003800200 */
.L_x_1571:
        /* <DEDUP_REMOVED lines=117> */
.L_x_1577:
[----:B------:R0:W2:Y:S02]  /*adde0*/  DMUL R2, RZ, R26 ;  /* 0x0000001aff027228 */ /* 0x0000a40000000000 */
[----:B0-2---:R-:W-:-:S07]  /*addf0*/  IMAD.MOV.U32 R0, RZ, RZ, RZ ;  /* 0x000000ffff007224 */ /* 0x005fce00078e00ff */
.L_x_1578:
[----:B------:R-:W-:Y:S05]  /*ade00*/  BSYNC.RECONVERGENT B3 ;  /* 0x0000000000037941 */ /* 0x000fea0003800200 */
.L_x_1576:
        /* <DEDUP_REMOVED lines=64> */
.L_x_1545:
        /* <DEDUP_REMOVED lines=117> */
[----:B------:R0:W4:Y:S02]  /*ae960*/  @!P1 DMUL R24, R2, R4 ;  /* 0x0000000402189228 */ /* 0x0001240000000000 */
.L_x_1559:
[----:B------:R-:W-:Y:S05]  /*ae970*/  BSYNC.RECONVERGENT B2 ;  /* 0x0000000000027941 */ /* 0x000fea0003800200 */
.L_x_1544:
[----:B------:R-:W5:Y:S01]  /*ae980*/  LDCU UR5, c[0x0][0x360] ;  /* 0x00006c00ff0577ac */ /* 0x000f620008000800 */
[----:B0-----:R-:W-:-:S04]  /*ae990*/  LEA R2, P0, R33, UR6, 0x6 ;  /* 0x0000000621027c11 */ /* 0x001fc8000f8030ff */
[----:B------:R-:W-:-:S05]  /*ae9a0*/  LEA.HI.X R3, R33, UR7, R32, 0x6, P0 ;  /* 0x0000000721037c11 */ /* 0x000fca00080f3420 */
[----:B-12---:R0:W-:Y:S04]  /*ae9b0*/  STG.E.ENL2.256 desc[UR14][R2.64], R20, R16 ;  /* 0xf80000140210797f */ /* 0x0061e8000f12180e */
[----:B---34-:R0:W-:Y:S01]  /*ae9c0*/  STG.E.ENL2.256 desc[UR14][R2.64+0x20], R28, R24 ;  /* 0xf800011c0218797f */ /* 0x0181e2000f12180e */
[----:B-----5:R-:W-:-:S05]  /*ae9d0*/  IADD3 R33, P0, PT, R33, UR5, RZ ;  /* 0x0000000521217c10 */ /* 0x020fca000ff1e0ff */
[C---:B------:R-:W-:Y:S02]  /*ae9e0*/  IMAD.SHL.U32 R0, R33.reuse, 0x4, RZ ;  /* 0x0000000421007824 */ /* 0x040fe400078e00ff */
[----:B------:R-:W-:Y:S01]  /*ae9f0*/  IMAD.X R32, RZ, RZ, R32, P0 ;  /* 0x000000ffff207224 */ /* 0x000fe200000e0620 */
[C---:B------:R-:W-:Y:S02]  /*aea00*/  LOP3.LUT P0, RZ, R33.reuse, 0xffffc000, RZ, 0xc0, !PT ;  /* 0xffffc00021ff7812 */ /* 0x040fe4000780c0ff */
[----:B------:R-:W-:Y:S02]  /*aea10*/  ISETP.LT.U32.AND P1, PT, R0, UR17, PT ;  /* 0x0000001100007c0c */ /* 0x000fe4000bf21070 */
[----:B------:R-:W-:Y:S02]  /*aea20*/  SHF.L.U64.HI R0, R33, 0x2, R32 ;  /* 0x0000000221007819 */ /* 0x000fe40000010220 */
[----:B------:R-:W-:Y:S02]  /*aea30*/  LOP3.LUT P0, RZ, R32, 0x3fffffff, RZ, 0xc0, P0 ;  /* 0x3fffffff20ff7812 */ /* 0x000fe4000000c0ff */
[----:B------:R-:W-:-:S13]  /*aea40*/  ISETP.LT.AND.EX P1, PT, R0, UR4, PT, P1 ;  /* 0x0000000400007c0c */ /* 0x000fda000bf21310 */
[----:B0-----:R-:W-:Y:S05]  /*aea50*/  @!P0 BRA P1, `(.L_x_1579) ;  /* 0xfffffa8c008c8947 */ /* 0x001fea000083ffff */
[----:B------:R-:W-:Y:S05]  /*aea60*/  EXIT ;  /* 0x000000000000794d */ /* 0x000fea0003800000 */
        .weak           $__internal_63_$__cuda_sm20_div_rn_f64_full
        .type           $__internal_63_$__cuda_sm20_div_rn_f64_full,@function
        .size           $__internal_63_$__cuda_sm20_div_rn_f64_full,($_ZN2at6native61_GLOBAL__N__44eb8e94_28_ForeachBinaryOpScalarList_cu_dda10a6925multi_tensor_apply_kernelINS1_28TensorListScalarListMetadataIN3c107complexIdEELi2EEENS1_25BinaryOpScalarListFunctorIS6_Li2ELi1ELi1EEEJNS1_13power_functorIS6_EEEEEvT_T0_DpT1_$__internal_trig_reduction_slowpathd - $__internal_63_$__cuda_sm20_div_rn_f64_full)
$__internal_63_$__cuda_sm20_div_rn_f64_full:
[----:B------:R-:W-:Y:S01]  /*aea70*/  IMAD.MOV.U32 R35, RZ, RZ, R5 ;  /* 0x000000ffff237224 */ /* 0x000fe200078e0005 */
[C---:B------:R-:W-:Y:S01]  /*aea80*/  FSETP.GEU.AND P2, PT, |R3|.reuse, 1.469367938527859385e-39, PT ;  /* 0x001000000300780b */ /* 0x040fe20003f4e200 */
[----:B------:R-:W-:Y:S01]  /*aea90*/  IMAD.MOV.U32 R13, RZ, RZ, R3 ;  /* 0x000000ffff0d7224 */ /* 0x000fe200078e0003 */
[----:B------:R-:W-:Y:S01]  /*aeaa0*/  LOP3.LUT R6, R3, 0x800fffff, RZ, 0xc0, !PT ;  /* 0x800fffff03067812 */ /* 0x000fe200078ec0ff */
[--C-:B------:R-:W-:Y:S01]  /*aeab0*/  IMAD.MOV.U32 R12, RZ, RZ, R2.reuse ;  /* 0x000000ffff0c7224 */ /* 0x100fe200078e0002 */
[C---:B------:R-:W-:Y:S01]  /*aeac0*/  FSETP.GEU.AND P0, PT, |R35|.reuse, 1.469367938527859385e-39, PT ;  /* 0x001000002300780b */ /* 0x040fe20003f0e200 */
[----:B------:R-:W-:Y:S01]  /*aead0*/  IMAD.MOV.U32 R14, RZ, RZ, R2 ;  /* 0x000000ffff0e7224 */ /* 0x000fe200078e0002 */
[----:B------:R-:W-:Y:S01]  /*aeae0*/  LOP3.LUT R2, R35, 0x7ff00000, RZ, 0xc0, !PT ;  /* 0x7ff0000023027812 */ /* 0x000fe200078ec0ff */
[----:B------:R-:W-:Y:S01]  /*aeaf0*/  IMAD.MOV.U32 R34, RZ, RZ, R4 ;  /* 0x000000ffff227224 */ /* 0x000fe200078e0004 */
[----:B------:R-:W-:Y:S01]  /*aeb00*/  LOP3.LUT R5, R3, 0x7ff00000, RZ, 0xc0, !PT ;  /* 0x7ff0000003057812 */ /* 0x000fe200078ec0ff */
[----:B------:R-:W-:Y:S01]  /*aeb10*/  IMAD.MOV.U32 R3, RZ, RZ, 0x1ca00000 ;  /* 0x1ca00000ff037424 */ /* 0x000fe200078e00ff */
[----:B------:R-:W-:Y:S01]  /*aeb20*/  LOP3.LUT R15, R6, 0x3ff00000, RZ, 0xfc, !PT ;  /* 0x3ff00000060f7812 */ /* 0x000fe200078efcff */
[----:B------:R-:W-:Y:S01]  /*aeb30*/  IMAD.MOV.U32 R36, RZ, RZ, R34 ;  /* 0x000000ffff247224 */ /* 0x000fe200078e0022 */
[----:B------:R-:W-:Y:S01]  /*aeb40*/  ISETP.GE.U32.AND P4, PT, R2, R5, PT ;  /* 0x000000050200720c */ /* 0x000fe20003f86070 */
[----:B------:R-:W-:Y:S01]  /*aeb50*/  IMAD.MOV.U32 R42, RZ, RZ, 0x1 ;  /* 0x00000001ff2a7424 */ /* 0x000fe200078e00ff */
[----:B------:R-:W-:Y:S02]  /*aeb60*/  BSSY.RECONVERGENT B0, `(.L_x_1580) ;  /* 0x0000077000007945 */ /* 0x000fe40003800200 */
[----:B------:R-:W-:Y:S01]  /*aeb70*/  SEL R4, R3, 0x63400000, !P4 ;  /* 0x6340000003047807 */ /* 0x000fe20006000000 */
[----:B------:R-:W0:Y:S01]  /*aeb80*/  @!P2 DMUL R14, R12, 8.98846567431157953865e+307 ;  /* 0x7fe000000c0ea828 */ /* 0x000e220000000000 */
[----:B------:R-:W-:Y:S01]  /*aeb90*/  @!P0 LOP3.LUT R7, R13, 0x7ff00000, RZ, 0xc0, !PT ;  /* 0x7ff000000d078812 */ /* 0x000fe200078ec0ff */
[----:B0-----:R-:W0:Y:S01]  /*aeba0*/  MUFU.RCP64H R43, R15 ;  /* 0x0000000f002b7308 */ /* 0x001e220000001800 */
[----:B------:R-:W-:Y:S01]  /*aebb0*/  LOP3.LUT R37, R4, 0x800fffff, R35, 0xf8, !PT ;  /* 0x800fffff04257812 */ /* 0x000fe200078ef823 */
[----:B------:R-:W-:Y:S01]  /*aebc0*/  IMAD.MOV.U32 R4, RZ, RZ, R2 ;  /* 0x000000ffff047224 */ /* 0x000fe200078e0002 */
[----:B------:R-:W-:-:S02]  /*aebd0*/  @!P0 ISETP.GE.U32.AND P3, PT, R2, R7, PT ;  /* 0x000000070200820c */ /* 0x000fc40003f66070 */
[----:B------:R-:W-:Y:S02]  /*aebe0*/  @!P2 LOP3.LUT R5, R15, 0x7ff00000, RZ, 0xc0, !PT ;  /* 0x7ff000000f05a812 */ /* 0x000fe400078ec0ff */
[----:B------:R-:W-:-:S04]  /*aebf0*/  @!P0 SEL R6, R3, 0x63400000, !P3 ;  /* 0x6340000003068807 */ /* 0x000fc80005800000 */
[----:B------:R-:W-:-:S04]  /*aec00*/  @!P0 LOP3.LUT R6, R6, 0x80000000, R35, 0xf8, !PT ;  /* 0x8000000006068812 */ /* 0x000fc800078ef823 */
[----:B------:R-:W-:Y:S01]  /*aec10*/  @!P0 LOP3.LUT R7, R6, 0x100000, RZ, 0xfc, !PT ;  /* 0x0010000006078812 */ /* 0x000fe200078efcff */
[----:B------:R-:W-:-:S15]  /*aec20*/  @!P0 IMAD.MOV.U32 R6, RZ, RZ, RZ ;  /* 0x000000ffff068224 */ /* 0x000fde00078e00ff */
[----:B------:R-:W-:-:S15]  /*aec30*/  NOP ;  /* 0x0000000000007918 */ /* 0x000fde0000000000 */
[----:B------:R-:W-:-:S15]  /*aec40*/  NOP ;  /* 0x0000000000007918 */ /* 0x000fde0000000000 */
[----:B------:R-:W-:-:S01]  /*aec50*/  NOP ;  /* 0x0000000000007918 */ /* 0x000fc20000000000 */
[----:B------:R-:W1:Y:S02]  /*aec60*/  @!P0 DFMA R36, R36, 2, -R6 ;  /* 0x400000002424882b */ /* 0x000e640000000806 */
[----:B-1----:R-:W-:-:S05]  /*aec70*/  @!P0 LOP3.LUT R4, R37, 0x7ff00000, RZ, 0xc0, !PT ;  /* 0x7ff0000025048812 */ /* 0x002fca00078ec0ff */
[----:B------:R-:W-:-:S05]  /*aec80*/  VIADD R6, R4, 0xffffffff ;  /* 0xffffffff04067836 */ /* 0x000fca0000000000 */
[----:B------:R-:W-:Y:S01]  /*aec90*/  ISETP.GT.U32.AND P0, PT, R6, 0x7feffffe, PT ;  /* 0x7feffffe0600780c */ /* 0x000fe20003f04070 */
[----:B------:R-:W-:-:S05]  /*aeca0*/  VIADD R6, R5, 0xffffffff ;  /* 0xffffffff05067836 */ /* 0x000fca0000000000 */
[----:B------:R-:W-:-:S15]  /*aecb0*/  ISETP.GT.U32.OR P0, PT, R6, 0x7feffffe, P0 ;  /* 0x7feffffe0600780c */ /* 0x000fde0000704470 */
[----:B------:R-:W-:-:S15]  /*aecc0*/  NOP ;  /* 0x0000000000007918 */ /* 0x000fde0000000000 */
[----:B------:R-:W-:-:S15]  /*aecd0*/  NOP ;  /* 0x0000000000007918 */ /* 0x000fde0000000000 */
[----:B------:R-:W-:-:S01]  /*aece0*/  NOP ;  /* 0x0000000000007918 */ /* 0x000fc20000000000 */
        /* <DEDUP_REMOVED lines=35> */
[----:B0-----:R0:W1:Y:S02]  /*aef20*/  DFMA R6, R44, R40, R42 ;  /* 0x000000282c06722b */ /* 0x001064000000002a */
[----:B01----:R-:W-:Y:S05]  /*aef30*/  @P0 BRA `(.L_x_1581) ;  /* 0x0000000000840947 */ /* 0x003fea0003800000 */
[----:B------:R-:W-:-:S04]  /*aef40*/  LOP3.LUT R5, R13, 0x7ff00000, RZ, 0xc0, !PT ;  /* 0x7ff000000d057812 */ /* 0x000fc800078ec0ff */
[CC--:B------:R-:W-:Y:S02]  /*aef50*/  VIADDMNMX R4, R2.reuse, -R5.reuse, 0xb9600000, !PT ;  /* 0xb960000002047446 */ /* 0x0c0fe40007800905 */
[----:B------:R-:W-:Y:S02]  /*aef60*/  ISETP.GE.U32.AND P0, PT, R2, R5, PT ;  /* 0x000000050200720c */ /* 0x000fe40003f06070 */
[----:B------:R-:W-:Y:S02]  /*aef70*/  VIMNMX R4, PT, PT, R4, 0x46a00000, PT ;  /* 0x46a0000004047848 */ /* 0x000fe40003fe0100 */
[----:B------:R-:W-:-:S05]  /*aef80*/  SEL R3, R3, 0x63400000, !P0 ;  /* 0x6340000003037807 */ /* 0x000fca0004000000 */
[----:B------:R-:W-:Y:S02]  /*aef90*/  IMAD.IADD R3, R4, 0x1, -R3 ;  /* 0x0000000104037824 */ /* 0x000fe400078e0a03 */
[----:B------:R-:W-:Y:S02]  /*aefa0*/  IMAD.MOV.U32 R4, RZ, RZ, RZ ;  /* 0x000000ffff047224 */ /* 0x000fe400078e00ff */
[----:B------:R-:W-:-:S06]  /*aefb0*/  VIADD R5, R3, 0x7fe00000 ;  /* 0x7fe0000003057836 */ /* 0x000fcc0000000000 */
[----:B------:R-:W0:Y:S02]  /*aefc0*/  DMUL R40, R6, R4 ;  /* 0x0000000406287228 */ /* 0x000e240000000000 */
[----:B0-----:R-:W-:-:S13]  /*aefd0*/  FSETP.GTU.AND P0, PT, |R41|, 1.469367938527859385e-39, PT ;  /* 0x001000002900780b */ /* 0x001fda0003f0c200 */
[----:B------:R-:W-:Y:S05]  /*aefe0*/  @P0 BRA `(.L_x_1582) ;  /* 0x0000000000b80947 */ /* 0x000fea0003800000 */
[----:B------:R-:W0:Y:S02]  /*aeff0*/  DFMA R14, R6, -R14, R36 ;  /* 0x8000000e060e722b */ /* 0x000e240000000024 */
[C---:B0-----:R-:W-:Y:S01]  /*af000*/  FSETP.NEU.AND P0, PT, R15.reuse, RZ, PT ;  /* 0x000000ff0f00720b */ /* 0x041fe20003f0d000 */
[----:B------:R-:W-:Y:S01]  /*af010*/  IMAD.MOV.U32 R14, RZ, RZ, RZ ;  /* 0x000000ffff0e7224 */ /* 0x000fe200078e00ff */
[----:B------:R-:W-:-:S04]  /*af020*/  LOP3.LUT R12, R15, 0x80000000, R13, 0x48, !PT ;  /* 0x800000000f0c7812 */ /* 0x000fc800078e480d */
[----:B------:R-:W-:-:S07]  /*af030*/  LOP3.LUT R15, R12, R5, RZ, 0xfc, !PT ;  /* 0x000000050c0f7212 */ /* 0x000fce00078efcff */
[----:B------:R-:W-:Y:S05]  /*af040*/  @!P0 BRA `(.L_x_1582) ;  /* 0x0000000000a08947 */ /* 0x000fea0003800000 */
[----:B------:R-:W-:Y:S01]  /*af050*/  IMAD.MOV R5, RZ, RZ, -R3 ;  /* 0x000000ffff057224 */ /* 0x000fe200078e0a03 */
[----:B------:R-:W-:Y:S01]  /*af060*/  IADD3 R3, PT, PT, -R3, -0x43300000, RZ ;  /* 0xbcd0000003037810 */ /* 0x000fe20007ffe1ff */
[----:B------:R-:W-:-:S06]  /*af070*/  IMAD.MOV.U32 R4, RZ, RZ, RZ ;  /* 0x000000ffff047224 */ /* 0x000fcc00078e00ff */
[----:B------:R-:W0:Y:S02]  /*af080*/  DFMA R4, R40, -R4, R6 ;  /* 0x800000042804722b */ /* 0x000e240000000006 */
[----:B0-----:R-:W-:-:S15]  /*af090*/  FSETP.NEU.AND P0, PT, |R5|, R3, PT ;  /* 0x000000030500720b */ /* 0x001fde0003f0d200 */
[----:B------:R-:W-:-:S15]  /*af0a0*/  NOP ;  /* 0x0000000000007918 */ /* 0x000fde0000000000 */
[----:B------:R-:W-:-:S15]  /*af0b0*/  NOP ;  /* 0x0000000000007918 */ /* 0x000fde0000000000 */
[----:B------:R-:W-:-:S15]  /*af0c0*/  NOP ;  /* 0x0000000000007918 */ /* 0x000fde0000000000 */
[----:B------:R-:W-:-:S02]  /*af0d0*/  NOP ;  /* 0x0000000000007918 */ /* 0x000fc40000000000 */
[----:B------:R-:W0:Y:S02]  /*af0e0*/  DMUL.RP R6, R6, R14 ;  /* 0x0000000e06067228 */ /* 0x000e240000008000 */
[----:B0-----:R-:W-:Y:S02]  /*af0f0*/  LOP3.LUT R12, R7, R12, RZ, 0x3c, !PT ;  /* 0x0000000c070c7212 */ /* 0x001fe400078e3cff */
[----:B------:R-:W-:Y:S02]  /*af100*/  FSEL R2, R6, R40, !P0 ;  /* 0x0000002806027208 */ /* 0x000fe40004000000 */
[----:B------:R-:W-:-:S03]  /*af110*/  FSEL R3, R12, R41, !P0 ;  /* 0x000000290c037208 */ /* 0x000fc60004000000 */
[----:B------:R-:W-:Y:S02]  /*af120*/  IMAD.MOV.U32 R40, RZ, RZ, R2 ;  /* 0x000000ffff287224 */ /* 0x000fe400078e0002 */
[----:B------:R-:W-:Y:S01]  /*af130*/  IMAD.MOV.U32 R41, RZ, RZ, R3 ;  /* 0x000000ffff297224 */ /* 0x000fe200078e0003 */
[----:B------:R-:W-:Y:S06]  /*af140*/  BRA `(.L_x_1582) ;  /* 0x0000000000607947 */ /* 0x000fec0003800000 */
.L_x_1581:
[----:B------:R-:W0:Y:S02]  /*af150*/  DSETP.NAN.AND P0, PT, R34, R34, PT ;  /* 0x000000222200722a */ /* 0x000e240003f08000 */
[----:B0-----:R-:W-:Y:S05]  /*af160*/  @P0 BRA `(.L_x_1583) ;  /* 0x00000000004c0947 */ /* 0x001fea0003800000 */
[----:B------:R-:W0:Y:S02]  /*af170*/  DSETP.NAN.AND P0, PT, R12, R12, PT ;  /* 0x0000000c0c00722a */ /* 0x000e240003f08000 */
[----:B0-----:R-:W-:Y:S05]  /*af180*/  @P0 BRA `(.L_x_1584) ;  /* 0x0000000000340947 */ /* 0x001fea0003800000 */
[----:B------:R-:W-:Y:S01]  /*af190*/  ISETP.NE.AND P0, PT, R4, R5, PT ;  /* 0x000000050400720c */ /* 0x000fe20003f05270 */
[----:B------:R-:W-:Y:S02]  /*af1a0*/  IMAD.MOV.U32 R40, RZ, RZ, 0x0 ;  /* 0x00000000ff287424 */ /* 0x000fe400078e00ff */
[----:B------:R-:W-:-:S10]  /*af1b0*/  IMAD.MOV.U32 R41, RZ, RZ, -0x80000 ;  /* 0xfff80000ff297424 */ /* 0x000fd400078e00ff */
[----:B------:R-:W-:Y:S05]  /*af1c0*/  @!P0 BRA `(.L_x_1582) ;  /* 0x0000000000408947 */ /* 0x000fea0003800000 */
[----:B------:R-:W-:Y:S02]  /*af1d0*/  ISETP.NE.AND P0, PT, R4, 0x7ff00000, PT ;  /* 0x7ff000000400780c */ /* 0x000fe40003f05270 */
[----:B------:R-:W-:Y:S02]  /*af1e0*/  LOP3.LUT R13, R35, 0x80000000, R13, 0x48, !PT ;  /* 0x80000000230d7812 */ /* 0x000fe400078e480d */
[----:B------:R-:W-:-:S13]  /*af1f0*/  ISETP.EQ.OR P0, PT, R5, RZ, !P0 ;  /* 0x000000ff0500720c */ /* 0x000fda0004702670 */
[----:B------:R-:W-:Y:S01]  /*af200*/  @P0 LOP3.LUT R2, R13, 0x7ff00000, RZ, 0xfc, !PT ;  /* 0x7ff000000d020812 */ /* 0x000fe200078efcff */
[----:B------:R-:W-:Y:S02]  /*af210*/  @!P0 IMAD.MOV.U32 R40, RZ, RZ, RZ ;  /* 0x000000ffff288224 */ /* 0x000fe400078e00ff */
[----:B------:R-:W-:Y:S02]  /*af220*/  @!P0 IMAD.MOV.U32 R41, RZ, RZ, R13 ;  /* 0x000000ffff298224 */ /* 0x000fe400078e000d */
[----:B------:R-:W-:Y:S02]  /*af230*/  @P0 IMAD.MOV.U32 R40, RZ, RZ, RZ ;  /* 0x000000ffff280224 */ /* 0x000fe400078e00ff */
[----:B------:R-:W-:Y:S01]  /*af240*/  @P0 IMAD.MOV.U32 R41, RZ, RZ, R2 ;  /* 0x000000ffff290224 */ /* 0x000fe200078e0002 */
[----:B------:R-:W-:Y:S06]  /*af250*/  BRA `(.L_x_1582) ;  /* 0x00000000001c7947 */ /* 0x000fec0003800000 */
.L_x_1584:
[----:B------:R-:W-:Y:S01]  /*af260*/  LOP3.LUT R3, R13, 0x80000, RZ, 0xfc, !PT ;  /* 0x000800000d037812 */ /* 0x000fe200078efcff */
[----:B------:R-:W-:-:S04]  /*af270*/  IMAD.MOV.U32 R40, RZ, RZ, R12 ;  /* 0x000000ffff287224 */ /* 0x000fc800078e000c */
[----:B------:R-:W-:Y:S01]  /*af280*/  IMAD.MOV.U32 R41, RZ, RZ, R3 ;  /* 0x000000ffff297224 */ /* 0x000fe200078e0003 */
[----:B------:R-:W-:Y:S06]  /*af290*/  BRA `(.L_x_1582) ;  /* 0x00000000000c7947 */ /* 0x000fec0003800000 */
.L_x_1583:
[----:B------:R-:W-:Y:S01]  /*af2a0*/  LOP3.LUT R3, R35, 0x80000, RZ, 0xfc, !PT ;  /* 0x0008000023037812 */ /* 0x000fe200078efcff */
[----:B------:R-:W-:-:S04]  /*af2b0*/  IMAD.MOV.U32 R40, RZ, RZ, R34 ;  /* 0x000000ffff287224 */ /* 0x000fc800078e0022 */
[----:B------:R-:W-:-:S07]  /*af2c0*/  IMAD.MOV.U32 R41, RZ, RZ, R3 ;  /* 0x000000ffff297224 */ /* 0x000fce00078e0003 */
.L_x_1582:
[----:B------:R-:W-:Y:S05]  /*af2d0*/  BSYNC.RECONVERGENT B0 ;  /* 0x0000000000007941 */ /* 0x000fea0003800200 */
.L_x_1580:
[----:B------:R-:W-:Y:S02]  /*af2e0*/  IMAD.MOV.U32 R4, RZ, RZ, R0 ;  /* 0x000000ffff047224 */ /* 0x000fe400078e0000 */
[----:B------:R-:W-:Y:S02]  /*af2f0*/  IMAD.MOV.U32 R5, RZ, RZ, 0x0 ;  /* 0x00000000ff057424 */ /* 0x000fe400078e00ff */
[----:B------:R-:W-:Y:S02]  /*af300*/  IMAD.MOV.U32 R2, RZ, RZ, R40 ;  /* 0x000000ffff027224 */ /* 0x000fe400078e0028 */
[----:B------:R-:W-:Y:S01]  /*af310*/  IMAD.MOV.U32 R3, RZ, RZ, R41 ;  /* 0x000000ffff037224 */ /* 0x000fe200078e0029 */
[----:B------:R-:W-:Y:S06]  /*af320*/  RET.REL.NODEC R4 `(_ZN2at6native61_GLOBAL__N__44eb8e94_28_ForeachBinaryOpScalarList_cu_dda10a6925multi_tensor_apply_kernelINS1_28TensorListScalarListMetadataIN3c107complexIdEELi2EEENS1_25BinaryOpScalarListFunctorIS6_Li2ELi1ELi1EEEJNS1_13power_functorIS6_EEEEEvT_T0_DpT1_) ;  /* 0xfffff50c04347950 */ /* 0x000fec0003c3ffff */
        .type           $_ZN2at6native61_GLOBAL__N__44eb8e94_28_ForeachBinaryOpScalarList_cu_dda10a6925multi_tensor_apply_kernelINS1_28TensorListScalarListMetadataIN3c107complexIdEELi2EEENS1_25BinaryOpScalarListFunctorIS6_Li2ELi1ELi1EEEJNS1_13power_functorIS6_EEEEEvT_T0_DpT1_$__internal_trig_reduction_slowpathd,@function
        .size           $_ZN2at6native61_GLOBAL__N__44eb8e94_28_ForeachBinaryOpScalarList_cu_dda10a6925multi_tensor_apply_kernelINS1_28TensorListScalarListMetadataIN3c107complexIdEELi2EEENS1_25BinaryOpScalarListFunctorIS6_Li2ELi1ELi1EEEJNS1_13power_functorIS6_EEEEEvT_T0_DpT1_$__internal_trig_reduction_slowpathd,(.L_x_4224 - $_ZN2at6native61_GLOBAL__N__44eb8e94_28_ForeachBinaryOpScalarList_cu_dda10a6925multi_tensor_apply_kernelINS1_28TensorListScalarListMetadataIN3c107complexIdEELi2EEENS1_25BinaryOpScalarListFunctorIS6_Li2ELi1ELi1EEEJNS1_13power_functorIS6_EEEEEvT_T0_DpT1_$__internal_trig_reduction_slowpathd)
$_ZN2at6native61_GLOBAL__N__44eb8e94_28_ForeachBinaryOpScalarList_cu_dda10a6925multi_tensor_apply_kernelINS1_28TensorListScalarListMetadataIN3c107complexIdEELi2EEENS1_25BinaryOpScalarListFunctorIS6_Li2ELi1ELi1EEEJNS1_13power_functorIS6_EEEEEvT_T0_DpT1_$__internal_trig_reduction_slowpathd:
[----:B------:R-:W-:Y:S01]  /*af330*/  SHF.R.U32.HI R13, RZ, 0x14, R14 ;  /* 0x00000014ff0d7819 */ /* 0x000fe2000001160e */
[----:B------:R-:W-:-:S03]  /*af340*/  IMAD.MOV.U32 R4, RZ, RZ, RZ ;  /* 0x000000ffff047224 */ /* 0x000fc600078e00ff */
[----:B------:R-:W-:-:S04]  /*af350*/  LOP3.LUT R0, R13, 0x7ff, RZ, 0xc0, !PT ;  /* 0x000007ff0d007812 */ /* 0x000fc800078ec0ff */
[----:B------:R-:W-:-:S13]  /*af360*/  ISETP.NE.AND P0, PT, R0, 0x7ff, PT ;  /* 0x000007ff0000780c */ /* 0x000fda0003f05270 */
[----:B------:R-:W-:Y:S05]  /*af370*/  @!P0 BRA `(.L_x_1585) ;  /* 0x0000000800488947 */ /* 0x000fea0003800000 */
[----:B------:R-:W-:Y:S01]  /*af380*/  VIADD R2, R0, 0xfffffc00 ;  /* 0xfffffc0000027836 */ /* 0x000fe20000000000 */
[----:B------:R-:W-:Y:S01]  /*af390*/  BSSY.RECONVERGENT B0, `(.L_x_1586) ;  /* 0x000002f000007945 */ /* 0x000fe20003800200 */
[----:B------:R-:W-:-:S03]  /*af3a0*/  CS2R R44, SRZ ;  /* 0x00000000002c7805 */ /* 0x000fc6000001ff00 */
[----:B------:R-:W-:Y:S02]  /*af3b0*/  SHF.R.U32.HI R0, RZ, 0x6, R2 ;  /* 0x00000006ff007819 */ /* 0x000fe40000011602 */
[----:B------:R-:W-:Y:S02]  /*af3c0*/  ISETP.GE.U32.AND P0, PT, R2, 0x80, PT ;  /* 0x000000800200780c */ /* 0x000fe40003f06070 */
[C---:B------:R-:W-:Y:S02]  /*af3d0*/  IADD3 R7, PT, PT, -R0.reuse, 0x13, RZ ;  /* 0x0000001300077810 */ /* 0x040fe40007ffe1ff */
[----:B------:R-:W-:Y:S02]  /*af3e0*/  IADD3 R8, PT, PT, -R0, 0xf, RZ ;  /* 0x0000000f00087810 */ /* 0x000fe40007ffe1ff */
[----:B------:R-:W-:-:S04]  /*af3f0*/  SEL R7, R7, 0x12, P0 ;  /* 0x0000001207077807 */ /* 0x000fc80000000000 */
[----:B------:R-:W-:-:S13]  /*af400*/  ISETP.GE.AND P0, PT, R8, R7, PT ;  /* 0x000000070800720c */ /* 0x000fda0003f06270 */
[----:B------:R-:W-:Y:S05]  /*af410*/  @P0 BRA `(.L_x_1587) ;  /* 0x0000000000980947 */ /* 0x000fea0003800000 */
[----:B------:R-:W0:Y:S01]  /*af420*/  LDC.64 R40, c[0x0][0x358] ;  /* 0x0000d600ff287b82 */ /* 0x000e220000000a00 */
[C---:B------:R-:W-:Y:S01]  /*af430*/  SHF.L.U64.HI R5, R6.reuse, 0xb, R14 ;  /* 0x0000000b06057819 */ /* 0x040fe2000001020e */
[----:B------:R-:W-:Y:S01]  /*af440*/  BSSY.RECONVERGENT B1, `(.L_x_1588) ;  /* 0x0000022000017945 */ /* 0x000fe20003800200 */
[----:B------:R-:W-:Y:S01]  /*af450*/  IMAD.SHL.U32 R6, R6, 0x800, RZ ;  /* 0x0000080006067824 */ /* 0x000fe200078e00ff */
[----:B------:R-:W-:Y:S01]  /*af460*/  IADD3 R11, PT, PT, RZ, -R0, -R7 ;  /* 0x80000000ff0b7210 */ /* 0x000fe20007ffe807 */
[----:B------:R-:W-:Y:S01]  /*af470*/  IMAD.MOV.U32 R10, RZ, RZ, RZ ;  /* 0x000000ffff0a7224 */ /* 0x000fe200078e00ff */
[----:B------:R-:W-:Y:S02]  /*af480*/  CS2R R44, SRZ ;  /* 0x00000000002c7805 */ /* 0x000fe4000001ff00 */
[----:B------:R-:W-:-:S07]  /*af490*/  LOP3.LUT R5, R5, 0x80000000, RZ, 0xfc, !PT ;  /* 0x8000000005057812 */ /* 0x000fce00078efcff */
.L_x_1589:
[----:B------:R-:W1:Y:S01]  /*af4a0*/  LDC.64 R2, c[0x4][0xe0] ;  /* 0x01003800ff027b82 */ /* 0x000e620000000a00 */
[----:B0-----:R-:W-:Y:S02]  /*af4b0*/  R2UR UR12, R40 ;  /* 0x00000000280c72ca */ /* 0x001fe400000e0000 */
[----:B------:R-:W-:Y:S01]  /*af4c0*/  R2UR UR13, R41 ;  /* 0x00000000290d72ca */ /* 0x000fe200000e0000 */
[----:B-1----:R-:W-:-:S12]  /*af4d0*/  IMAD.WIDE R42, R8, 0x8, R2 ;  /* 0x00000008082a7825 */ /* 0x002fd800078e0202 */
[----:B------:R-:W2:Y:S01]  /*af4e0*/  LDG.E.64.CONSTANT R42, desc[UR12][R42.64] ;  /* 0x0000000c2a2a7981 */ /* 0x000ea2000c1e9b00 */
[----:B------:R-:W-:Y:S02]  /*af4f0*/  VIADD R11, R11, 0x1 ;  /* 0x000000010b0b7836 */ /* 0x000fe40000000000 */
[C---:B------:R-:W-:Y:S02]  /*af500*/  IMAD R15, R10.reuse, 0x8, R1 ;  /* 0x000000080a0f7824 */ /* 0x040fe400078e0201 */
[----:B------:R-:W-:Y:S02]  /*af510*/  VIADD R10, R10, 0x1 ;  /* 0x000000010a0a7836 */ /* 0x000fe40000000000 */
[----:B------:R-:W-:Y:S02]  /*af520*/  VIADD R8, R8, 0x1 ;  /* 0x0000000108087836 */ /* 0x000fe40000000000 */
[----:B--2---:R-:W-:-:S04]  /*af530*/  IMAD.WIDE.U32 R44, P2, R42, R6, R44 ;  /* 0x000000062a2c7225 */ /* 0x004fc8000784002c */
[CC--:B------:R-:W-:Y:S02]  /*af540*/  IMAD R3, R42.reuse, R5.reuse, RZ ;  /* 0x000000052a037224 */ /* 0x0c0fe400078e02ff */
[----:B------:R-:W-:-:S03]  /*af550*/  IMAD.HI.U32 R9, R42, R5, RZ ;  /* 0x000000052a097227 */ /* 0x000fc600078e00ff */
[----:B------:R-:W-:Y:S01]  /*af560*/  IADD3 R3, P0, PT, R3, R45, RZ ;  /* 0x0000002d03037210 */ /* 0x000fe20007f1e0ff */
[CC--:B------:R-:W-:Y:S02]  /*af570*/  IMAD R2, R43.reuse, R6.reuse, RZ ;  /* 0x000000062b027224 */ /* 0x0c0fe400078e02ff */
[----:B------:R-:W-:-:S03]  /*af580*/  IMAD.HI.U32 R4, R43, R6, RZ ;  /* 0x000000062b047227 */ /* 0x000fc600078e00ff */
[----:B------:R-:W-:Y:S01]  /*af590*/  IADD3 R45, P1, PT, R2, R3, RZ ;  /* 0x00000003022d7210 */ /* 0x000fe20007f3e0ff */
[----:B------:R-:W-:Y:S02]  /*af5a0*/  IMAD.X R9, RZ, RZ, R9, P2 ;  /* 0x000000ffff097224 */ /* 0x000fe400010e0609 */
[C---:B------:R-:W-:Y:S02]  /*af5b0*/  IMAD.HI.U32 R2, R43.reuse, R5, RZ ;  /* 0x000000052b027227 */ /* 0x040fe400078e00ff */
[----:B------:R0:W-:Y:S01]  /*af5c0*/  STL.64 [R15], R44 ;  /* 0x0000002c0f007387 */ /* 0x0001e20000100a00 */
[----:B------:R-:W-:Y:S01]  /*af5d0*/  IADD3.X R4, P0, PT, R4, R9, RZ, P0, !PT ;  /* 0x0000000904047210 */ /* 0x000fe2000071e4ff */
[----:B------:R-:W-:-:S04]  /*af5e0*/  IMAD R3, R43, R5, RZ ;  /* 0x000000052b037224 */ /* 0x000fc800078e02ff */
[----:B------:R-:W-:Y:S01]  /*af5f0*/  IMAD.X R2, RZ, RZ, R2, P0 ;  /* 0x000000ffff027224 */ /* 0x000fe200000e0602 */
[----:B------:R-:W-:Y:S02]  /*af600*/  ISETP.NE.AND P0, PT, R11, -0xf, PT ;  /* 0xfffffff10b00780c */ /* 0x000fe40003f05270 */
[----:B------:R-:W-:-:S05]  /*af610*/  IADD3.X R4, P1, PT, R3, R4, RZ, P1, !PT ;  /* 0x0000000403047210 */ /* 0x000fca0000f3e4ff */
[----:B------:R-:W-:Y:S02]  /*af620*/  IMAD.X R3, RZ, RZ, R2, P1 ;  /* 0x000000ffff037224 */ /* 0x000fe400008e0602 */
[----:B0-----:R-:W-:Y:S02]  /*af630*/  IMAD.MOV.U32 R44, RZ, RZ, R4 ;  /* 0x000000ffff2c7224 */ /* 0x001fe400078e0004 */
[----:B------:R-:W-:Y:S02]  /*af640*/  IMAD.MOV.U32 R45, RZ, RZ, R3 ;  /* 0x000000ffff2d7224 */ /* 0x000fe400078e0003 */
[----:B------:R-:W-:Y:S05]  /*af650*/  @P0 BRA `(.L_x_1589) ;  /* 0xfffffffc00900947 */ /* 0x000fea000383ffff */
[----:B------:R-:W-:Y:S05]  /*af660*/  BSYNC.RECONVERGENT B1 ;  /* 0x0000000000017941 */ /* 0x000fea0003800200 */
.L_x_1588:
[----:B------:R-:W-:-:S07]  /*af670*/  IMAD.MOV.U32 R8, RZ, RZ, R7 ;  /* 0x000000ffff087224 */ /* 0x000fce00078e0007 */
.L_x_1587:
[----:B------:R-:W-:Y:S05]  /*af680*/  BSYNC.RECONVERGENT B0 ;  /* 0x0000000000007941 */ /* 0x000fea0003800200 */
.L_x_1586:
[----:B------:R-:W-:Y:S01]  /*af690*/  LOP3.LUT P0, R13, R13, 0x3f, RZ, 0xc0, !PT ;  /* 0x0000003f0d0d7812 */ /* 0x000fe2000780c0ff */
[----:B------:R-:W-:-:S04]  /*af6a0*/  IMAD.IADD R0, R0, 0x1, R8 ;  /* 0x0000000100007824 */ /* 0x000fc800078e0208 */
[----:B------:R-:W-:-:S05]  /*af6b0*/  IMAD.U32 R11, R0, 0x8, R1 ;  /* 0x00000008000b7824 */ /* 0x000fca00078e0001 */
[----:B------:R0:W-:Y:S04]  /*af6c0*/  STL.64 [R11+-0x78], R44 ;  /* 0xffff882c0b007387 */ /* 0x0001e80000100a00 */
[----:B------:R-:W2:Y:S04]  /*af6d0*/  @P0 LDL.64 R6, [R1+0x8] ;  /* 0x0000080001060983 */ /* 0x000ea80000100a00 */
[----:B------:R-:W3:Y:S04]  /*af6e0*/  LDL.64 R2, [R1+0x10] ;  /* 0x0000100001027983 */ /* 0x000ee80000100a00 */
[----:B------:R-:W4:Y:S01]  /*af6f0*/  LDL.64 R4, [R1+0x18] ;  /* 0x0000180001047983 */ /* 0x000f220000100a00 */
[----:B------:R-:W-:Y:S01]  /*af700*/  @P0 LOP3.LUT R15, R13, 0x3f, RZ, 0x3c, !PT ;  /* 0x0000003f0d0f0812 */ /* 0x000fe200078e3cff */
[----:B------:R-:W-:Y:S01]  /*af710*/  BSSY.RECONVERGENT B0, `(.L_x_1590) ;  /* 0x0000034000007945 */ /* 0x000fe20003800200 */
[----:B--2---:R-:W-:-:S02]  /*af720*/  @P0 SHF.R.U64 R9, R6, 0x1, R7 ;  /* 0x0000000106090819 */ /* 0x004fc40000001207 */
[----:B------:R-:W-:Y:S02]  /*af730*/  @P0 SHF.R.U32.HI R10, RZ, 0x1, R7 ;  /* 0x00000001ff0a0819 */ /* 0x000fe40000011607 */
[C---:B---3--:R-:W-:Y:S02]  /*af740*/  @P0 SHF.L.U32 R8, R2.reuse, R13, RZ ;  /* 0x0000000d02080219 */ /* 0x048fe400000006ff */
[----:B------:R-:W-:Y:S02]  /*af750*/  @P0 SHF.R.U64 R9, R9, R15, R10 ;  /* 0x0000000f09090219 */ /* 0x000fe4000000120a */
[--C-:B------:R-:W-:Y:S02]  /*af760*/  @P0 SHF.R.U32.HI R0, RZ, 0x1, R3.reuse ;  /* 0x00000001ff000819 */ /* 0x100fe40000011603 */
[C-C-:B------:R-:W-:Y:S02]  /*af770*/  @P0 SHF.R.U64 R7, R2.reuse, 0x1, R3.reuse ;  /* 0x0000000102070819 */ /* 0x140fe40000001203 */
[----:B------:R-:W-:-:S02]  /*af780*/  @P0 SHF.L.U64.HI R6, R2, R13, R3 ;  /* 0x0000000d02060219 */ /* 0x000fc40000010203 */
[----:B0-----:R-:W-:Y:S02]  /*af790*/  @P0 SHF.R.U32.HI R11, RZ, R15, R10 ;  /* 0x0000000fff0b0219 */ /* 0x001fe4000001160a */
[----:B------:R-:W-:Y:S02]  /*af7a0*/  @P0 LOP3.LUT R2, R8, R9, RZ, 0xfc, !PT ;  /* 0x0000000908020212 */ /* 0x000fe400078efcff */
[----:B----4-:R-:W-:Y:S02]  /*af7b0*/  @P0 SHF.L.U32 R10, R4, R13, RZ ;  /* 0x0000000d040a0219 */ /* 0x010fe400000006ff */
[----:B------:R-:W-:Y:S02]  /*af7c0*/  @P0 SHF.R.U64 R7, R7, R15, R0 ;  /* 0x0000000f07070219 */ /* 0x000fe40000001200 */
[----:B------:R-:W-:Y:S01]  /*af7d0*/  @P0 LOP3.LUT R3, R6, R11, RZ, 0xfc, !PT ;  /* 0x0000000b06030212 */ /* 0x000fe200078efcff */
[----:B------:R-:W-:Y:S01]  /*af7e0*/  IMAD.SHL.U32 R6, R2, 0x4, RZ ;  /* 0x0000000402067824 */ /* 0x000fe200078e00ff */
[----:B------:R-:W-:-:S02]  /*af7f0*/  @P0 SHF.L.U64.HI R13, R4, R13, R5 ;  /* 0x0000000d040d0219 */ /* 0x000fc40000010205 */
[----:B------:R-:W-:Y:S02]  /*af800*/  @P0 SHF.R.U32.HI R0, RZ, R15, R0 ;  /* 0x0000000fff000219 */ /* 0x000fe40000011600 */
[----:B------:R-:W-:Y:S02]  /*af810*/  @P0 LOP3.LUT R4, R10, R7, RZ, 0xfc, !PT ;  /* 0x000000070a040212 */ /* 0x000fe400078efcff */
[----:B------:R-:W-:Y:S02]  /*af820*/  SHF.L.U64.HI R2, R2, 0x2, R3 ;  /* 0x0000000202027819 */ /* 0x000fe40000010203 */
[----:B------:R-:W-:Y:S02]  /*af830*/  @P0 LOP3.LUT R5, R13, R0, RZ, 0xfc, !PT ;  /* 0x000000000d050212 */ /* 0x000fe400078efcff */
[----:B------:R-:W-:Y:S02]  /*af840*/  SHF.L.W.U32.HI R3, R3, 0x2, R4 ;  /* 0x0000000203037819 */ /* 0x000fe40000010e04 */
[----:B------:R-:W-:-:S02]  /*af850*/  IADD3 RZ, P0, PT, RZ, -R6, RZ ;  /* 0x80000006ffff7210 */ /* 0x000fc40007f1e0ff */
[----:B------:R-:W-:Y:S02]  /*af860*/  LOP3.LUT R7, RZ, R2, RZ, 0x33, !PT ;  /* 0x00000002ff077212 */ /* 0x000fe400078e33ff */
[----:B------:R-:W-:Y:S02]  /*af870*/  SHF.L.W.U32.HI R4, R4, 0x2, R5 ;  /* 0x0000000204047819 */ /* 0x000fe40000010e05 */
[----:B------:R-:W-:Y:S02]  /*af880*/  LOP3.LUT R8, RZ, R3, RZ, 0x33, !PT ;  /* 0x00000003ff087212 */ /* 0x000fe400078e33ff */
[----:B------:R-:W-:Y:S02]  /*af890*/  IADD3.X R7, P0, PT, RZ, R7, RZ, P0, !PT ;  /* 0x00000007ff077210 */ /* 0x000fe4000071e4ff */
[----:B------:R-:W-:Y:S02]  /*af8a0*/  LOP3.LUT R9, RZ, R4, RZ, 0x33, !PT ;  /* 0x00000004ff097212 */ /* 0x000fe400078e33ff */
[----:B------:R-:W-:-:S02]  /*af8b0*/  IADD3.X R8, P1, PT, RZ, R8, RZ, P0, !PT ;  /* 0x00000008ff087210 */ /* 0x000fc4000073e4ff */
[----:B------:R-:W-:-:S03]  /*af8c0*/  ISETP.GT.U32.AND P2, PT, R3, -0x1, PT ;  /* 0xffffffff0300780c */ /* 0x000fc60003f44070 */
[----:B------:R-:W-:Y:S01]  /*af8d0*/  IMAD.X R9, RZ, RZ, R9, P1 ;  /* 0x000000ffff097224 */ /* 0x000fe200008e0609 */
[----:B------:R-:W-:-:S04]  /*af8e0*/  ISETP.GT.AND.EX P0, PT, R4, -0x1, PT, P2 ;  /* 0xffffffff0400780c */ /* 0x000fc80003f04320 */
[----:B------:R-:W-:Y:S02]  /*af8f0*/  SEL R0, R4, R9, P0 ;  /* 0x0000000904007207 */ /* 0x000fe40000000000 */
[----:B------:R-:W-:Y:S02]  /*af900*/  SEL R3, R3, R8, P0 ;  /* 0x0000000803037207 */ /* 0x000fe40000000000 */
[----:B------:R-:W-:Y:S02]  /*af910*/  ISETP.NE.U32.AND P1, PT, R0, RZ, PT ;  /* 0x000000ff0000720c */ /* 0x000fe40003f25070 */
[----:B------:R-:W-:Y:S02]  /*af920*/  SEL R7, R2, R7, P0 ;  /* 0x0000000702077207 */ /* 0x000fe40000000000 */
[----:B------:R-:W-:Y:S01]  /*af930*/  SEL R10, R3, R0, !P1 ;  /* 0x00000000030a7207 */ /* 0x000fe20004800000 */
[----:B------:R-:W-:-:S03]  /*af940*/  @!P0 IMAD.MOV R6, RZ, RZ, -R6 ;  /* 0x000000ffff068224 */ /* 0x000fc600078e0a06 */
[----:B------:R-:W0:Y:S02]  /*af950*/  FLO.U32 R8, R10 ;  /* 0x0000000a00087300 */ /* 0x000e2400000e0000 */
[C---:B0-----:R-:W-:Y:S02]  /*af960*/  IADD3 R9, PT, PT, -R8.reuse, 0x1f, RZ ;  /* 0x0000001f08097810 */ /* 0x041fe40007ffe1ff */
[----:B------:R-:W-:-:S03]  /*af970*/  IADD3 R8, PT, PT, -R8, 0x3f, RZ ;  /* 0x0000003f08087810 */ /* 0x000fc60007ffe1ff */
[----:B------:R-:W-:-:S05]  /*af980*/  @P1 IMAD.MOV R8, RZ, RZ, R9 ;  /* 0x000000ffff081224 */ /* 0x000fca00078e0209 */
[----:B------:R-:W-:-:S13]  /*af990*/  ISETP.NE.AND P1, PT, R8, RZ, PT ;  /* 0x000000ff0800720c */ /* 0x000fda0003f25270 */
[----:B------:R-:W-:Y:S05]  /*af9a0*/  @!P1 BRA `(.L_x_1591) ;  /* 0x0000000000289947 */ /* 0x000fea0003800000 */
[----:B------:R-:W-:Y:S02]  /*af9b0*/  LOP3.LUT R2, R8, 0x3f, RZ, 0xc0, !PT ;  /* 0x0000003f08027812 */ /* 0x000fe400078ec0ff */
[--C-:B------:R-:W-:Y:S02]  /*af9c0*/  SHF.R.U64 R6, R6, 0x1, R7.reuse ;  /* 0x0000000106067819 */ /* 0x100fe40000001207 */
[CC--:B------:R-:W-:Y:S02]  /*af9d0*/  SHF.L.U64.HI R0, R3.reuse, R2.reuse, R0 ;  /* 0x0000000203007219 */ /* 0x0c0fe40000010200 */
[----:B------:R-:W-:Y:S02]  /*af9e0*/  SHF.L.U32 R3, R3, R2, RZ ;  /* 0x0000000203037219 */ /* 0x000fe400000006ff */
[----:B------:R-:W-:Y:S02]  /*af9f0*/  SHF.R.U32.HI R7, RZ, 0x1, R7 ;  /* 0x00000001ff077819 */ /* 0x000fe40000011607 */
[----:B------:R-:W-:-:S04]  /*afa00*/  LOP3.LUT R2, R8, 0x3f, RZ, 0xc, !PT ;  /* 0x0000003f08027812 */ /* 0x000fc800078e0cff */
[-CC-:B------:R-:W-:Y:S02]  /*afa10*/  SHF.R.U64 R6, R6, R2.reuse, R7.reuse ;  /* 0x0000000206067219 */ /* 0x180fe40000001207 */
[----:B------:R-:W-:Y:S02]  /*afa20*/  SHF.R.U32.HI R7, RZ, R2, R7 ;  /* 0x00000002ff077219 */ /* 0x000fe40000011607 */
[----:B------:R-:W-:Y:S02]  /*afa30*/  LOP3.LUT R3, R3, R6, RZ, 0xfc, !PT ;  /* 0x0000000603037212 */ /* 0x000fe400078efcff */
[----:B------:R-:W-:-:S07]  /*afa40*/  LOP3.LUT R0, R0, R7, RZ, 0xfc, !PT ;  /* 0x0000000700007212 */ /* 0x000fce00078efcff */
.L_x_1591:
[----:B------:R-:W-:Y:S05]  /*afa50*/  BSYNC.RECONVERGENT B0 ;  /* 0x0000000000007941 */ /* 0x000fea0003800200 */
.L_x_1590:
[----:B------:R-:W-:Y:S01]  /*afa60*/  IMAD.WIDE.U32 R6, R3, 0x2168c235, RZ ;  /* 0x2168c23503067825 */ /* 0x000fe200078e00ff */
[----:B------:R-:W-:-:S03]  /*afa70*/  SHF.R.U32.HI R5, RZ, 0x1e, R5 ;  /* 0x0000001eff057819 */ /* 0x000fc60000011605 */
[----:B------:R-:W-:Y:S01]  /*afa80*/  IMAD.MOV.U32 R10, RZ, RZ, R7 ;  /* 0x000000ffff0a7224 */ /* 0x000fe200078e0007 */
[----:B------:R-:W-:Y:S01]  /*afa90*/  IADD3 RZ, P1, PT, R6, R6, RZ ;  /* 0x0000000606ff7210 */ /* 0x000fe20007f3e0ff */
[----:B------:R-:W-:Y:S01]  /*afaa0*/  IMAD.MOV.U32 R11, RZ, RZ, RZ ;  /* 0x000000ffff0b7224 */ /* 0x000fe200078e00ff */
[----:B------:R-:W-:Y:S01]  /*afab0*/  LEA.HI R4, R4, R5, RZ, 0x1 ;  /* 0x0000000504047211 */ /* 0x000fe200078f08ff */
[----:B------:R-:W-:-:S04]  /*afac0*/  IMAD.HI.U32 R2, R0, -0x36f0255e, RZ ;  /* 0xc90fdaa200027827 */ /* 0x000fc800078e00ff */
[----:B------:R-:W-:-:S04]  /*afad0*/  IMAD.WIDE.U32 R10, R3, -0x36f0255e, R10 ;  /* 0xc90fdaa2030a7825 */ /* 0x000fc800078e000a */
[C---:B------:R-:W-:Y:S02]  /*afae0*/  IMAD R7, R0.reuse, -0x36f0255e, RZ ;  /* 0xc90fdaa200077824 */ /* 0x040fe400078e02ff */
[----:B------:R-:W-:-:S04]  /*afaf0*/  IMAD.WIDE.U32 R10, P2, R0, 0x2168c235, R10 ;  /* 0x2168c235000a7825 */ /* 0x000fc8000784000a */
[----:B------:R-:W-:Y:S01]  /*afb00*/  IMAD.X R2, RZ, RZ, R2, P2 ;  /* 0x000000ffff027224 */ /* 0x000fe200010e0602 */
[----:B------:R-:W-:Y:S02]  /*afb10*/  IADD3 R7, P2, PT, R7, R11, RZ ;  /* 0x0000000b07077210 */ /* 0x000fe40007f5e0ff */
[----:B------:R-:W-:Y:S02]  /*afb20*/  IADD3.X RZ, P1, PT, R10, R10, RZ, P1, !PT ;  /* 0x0000000a0aff7210 */ /* 0x000fe40000f3e4ff */
[C---:B------:R-:W-:Y:S01]  /*afb30*/  ISETP.GT.U32.AND P3, PT, R7.reuse, RZ, PT ;  /* 0x000000ff0700720c */ /* 0x040fe20003f64070 */
[----:B------:R-:W-:Y:S01]  /*afb40*/  IMAD.X R3, RZ, RZ, R2, P2 ;  /* 0x000000ffff037224 */ /* 0x000fe200010e0602 */
[----:B------:R-:W-:-:S04]  /*afb50*/  IADD3.X R2, P2, PT, R7, R7, RZ, P1, !PT ;  /* 0x0000000707027210 */ /* 0x000fc80000f5e4ff */
[C---:B------:R-:W-:Y:S01]  /*afb60*/  ISETP.GT.AND.EX P1, PT, R3.reuse, RZ, PT, P3 ;  /* 0x000000ff0300720c */ /* 0x040fe20003f24330 */
[----:B------:R-:W-:-:S03]  /*afb70*/  IMAD.X R0, R3, 0x1, R3, P2 ;  /* 0x0000000103007824 */ /* 0x000fc600010e0603 */
[----:B------:R-:W-:Y:S02]  /*afb80*/  SEL R2, R2, R7, P1 ;  /* 0x0000000702027207 */ /* 0x000fe40000800000 */
[----:B------:R-:W-:Y:S02]  /*afb90*/  SEL R0, R0, R3, P1 ;  /* 0x0000000300007207 */ /* 0x000fe40000800000 */
[----:B------:R-:W-:-:S05]  /*afba0*/  IADD3 R3, P2, PT, R2, 0x1, RZ ;  /* 0x0000000102037810 */ /* 0x000fca0007f5e0ff */
[----:B------:R-:W-:-:S05]  /*afbb0*/  IMAD.X R0, RZ, RZ, R0, P2 ;  /* 0x000000ffff007224 */ /* 0x000fca00010e0600 */
[----:B------:R-:W-:-:S04]  /*afbc0*/  SHF.R.U64 R3, R3, 0xa, R0 ;  /* 0x0000000a03037819 */ /* 0x000fc80000001200 */
[----:B------:R-:W-:Y:S02]  /*afbd0*/  IADD3 R7, P2, PT, R3, 0x1, RZ ;  /* 0x0000000103077810 */ /* 0x000fe40007f5e0ff */
[----:B------:R-:W-:Y:S02]  /*afbe0*/  SEL R3, RZ, 0xffffffff, !P1 ;  /* 0xffffffffff037807 */ /* 0x000fe40004800000 */
[----:B------:R-:W-:Y:S02]  /*afbf0*/  LEA.HI.X R0, R0, RZ, RZ, 0x16, P2 ;  /* 0x000000ff00007211 */ /* 0x000fe400010fb4ff */
[----:B------:R-:W-:Y:S01]  /*afc00*/  LOP3.LUT P1, R2, R14, 0x80000000, RZ, 0xc0, !PT ;  /* 0x800000000e027812 */ /* 0x000fe2000782c0ff */
[----:B------:R-:W-:Y:S01]  /*afc10*/  IMAD.IADD R3, R3, 0x1, -R8 ;  /* 0x0000000103037824 */ /* 0x000fe200078e0a08 */
[--C-:B------:R-:W-:Y:S02]  /*afc20*/  SHF.R.U64 R7, R7, 0x1, R0.reuse ;  /* 0x0000000107077819 */ /* 0x100fe40000001200 */
[----:B------:R-:W-:Y:S01]  /*afc30*/  SHF.R.U32.HI R0, RZ, 0x1, R0 ;  /* 0x00000001ff007819 */ /* 0x000fe20000011600 */
[----:B------:R-:W-:Y:S01]  /*afc40*/  IMAD.SHL.U32 R3, R3, 0x100000, RZ ;  /* 0x0010000003037824 */ /* 0x000fe200078e00ff */
[----:B------:R-:W-:-:S02]  /*afc50*/  IADD3 R6, P2, P3, RZ, RZ, R7 ;  /* 0x000000ffff067210 */ /* 0x000fc40007b5e007 */
[----:B------:R-:W-:Y:S02]  /*afc60*/  @!P0 LOP3.LUT R2, R2, 0x80000000, RZ, 0x3c, !PT ;  /* 0x8000000002028812 */ /* 0x000fe400078e3cff */
[----:B------:R-:W-:-:S03]  /*afc70*/  IADD3.X R3, PT, PT, R3, 0x3fe00000, R0, P2, P3 ;  /* 0x3fe0000003037810 */ /* 0x000fc600017e6400 */
[----:B------:R-:W-:Y:S01]  /*afc80*/  @P1 IMAD.MOV R4, RZ, RZ, -R4 ;  /* 0x000000ffff041224 */ /* 0x000fe200078e0a04 */
[----:B------:R-:W-:-:S07]  /*afc90*/  LOP3.LUT R14, R3, R2, RZ, 0xfc, !PT ;  /* 0x00000002030e7212 */ /* 0x000fce00078efcff */
.L_x_1585:
[----:B------:R-:W-:Y:S02]  /*afca0*/  IMAD.MOV.U32 R13, RZ, RZ, 0x0 ;  /* 0x00000000ff0d7424 */ /* 0x000fe400078e00ff */
[----:B------:R-:W-:Y:S02]  /*afcb0*/  IMAD.MOV.U32 R7, RZ, RZ, R14 ;  /* 0x000000ffff077224 */ /* 0x000fe400078e000e */
[----:B------:R-:W-:Y:S05]  /*afcc0*/  RET.REL.NODEC R12 `(_ZN2at6native61_GLOBAL__N__44eb8e94_28_ForeachBinaryOpScalarList_cu_dda10a6925multi_tensor_apply_kernelINS1_28TensorListScalarListMetadataIN3c107complexIdEELi2EEENS1_25BinaryOpScalarListFunctorIS6_Li2ELi1ELi1EEEJNS1_13power_functorIS6_EEEEEvT_T0_DpT1_) ;  /* 0xfffff5000ccc7950 */ /* 0x000fea0003c3ffff */
.L_x_1592:
        /* <DEDUP_REMOVED lines=11> */
.L_x_4224:


//--------------------- .text._ZN2at6native61_GLOBAL__N__44eb8e94_28_ForeachBinaryOpScalarList_cu_dda10a6925multi_tensor_apply_kernelINS1_28TensorListScalarListMetadataIfLi2EEENS1_25BinaryOpScalarListFunctorIfLi2ELi1ELi1EEEJNS1_13power_functorIfEEEEEvT_T0_DpT1_ --------------------------
	.section	.text._ZN2at6native61_GLOBAL__N__44eb8e94_28_ForeachBinaryOpScalarList_cu_dda10a6925multi_tensor_apply_kernelINS1_28TensorListScalarListMetadataIfLi2EEENS1_25BinaryOpScalarListFunctorIfLi2ELi1ELi1EEEJNS1_13power_functorIfEEEEEvT_T0_DpT1_,"ax",@progbits
	.align	128
.text._ZN2at6native61_GLOBAL__N__44eb8e94_28_ForeachBinaryOpScalarList_cu_dda10a6925multi_tensor_apply_kernelINS1_28TensorListScalarListMetadataIfLi2EEENS1_25BinaryOpScalarListFunctorIfLi2ELi1ELi1EEEJNS1_13power_functorIfEEEEEvT_T0_DpT1_:
        .type           _ZN2at6native61_GLOBAL__N__44eb8e94_28_ForeachBinaryOpScalarList_cu_dda10a6925multi_tensor_apply_kernelINS1_28TensorListScalarListMetadataIfLi2EEENS1_25BinaryOpScalarListFunctorIfLi2ELi1ELi1EEEJNS1_13power_functorIfEEEEEvT_T0_DpT1_,@function
        .size           _ZN2at6native61_GLOBAL__N__44eb8e94_28_ForeachBinaryOpScalarList_cu_dda10a6925multi_tensor_apply_kernelINS1_28TensorListScalarListMetadataIfLi2EEENS1_25BinaryOpScalarListFunctorIfLi2ELi1ELi1EEEJNS1_13power_functorIfEEEEEvT_T0_DpT1_,(.L_x_4227 - _ZN2at6native61_GLOBAL__N__44eb8e94_28_ForeachBinaryOpScalarList_cu_dda10a6925multi_tensor_apply_kernelINS1_28TensorListScalarListMetadataIfLi2EEENS1_25BinaryOpScalarListFunctorIfLi2ELi1ELi1EEEJNS1_13power_functorIfEEEEEvT_T0_DpT1_)
        .other          _ZN2at6native61_GLOBAL__N__44eb8e94_28_ForeachBinaryOpScalarList_cu_dda10a6925multi_tensor_apply_kernelINS1_28TensorListScalarListMetadataIfLi2EEENS1_25BinaryOpScalarListFunctorIfLi2ELi1ELi1EEEJNS1_13power_functorIfEEEEEvT_T0_DpT1_,@"STO_CUDA_ENTRY STV_DEFAULT"
_ZN2at6native61_GLOBAL__N__44eb8e94_28_ForeachBinaryOpScalarList_cu_dda10a6925multi_tensor_apply_kernelINS1_28TensorListScalarListMetadataIfLi2EEENS1_25BinaryOpScalarListFunctorIfLi2ELi1ELi1EEEJNS1_13power_functorIfEEEEEvT_T0_DpT1_:
        /* <DEDUP_REMOVED lines=41> */
[----:B------:R-:W-:Y:S05]  /*0290*/  CALL.REL.NOINC `($__internal_64_$__cuda_sm20_div_u16) ;  /* 0x0000000c008c7944 */ /* 0x000fea0003c00000 */
        /* <DEDUP_REMOVED lines=16> */
.L_x_1595:
[----:B0---4-:R-:W-:Y:S01]  /*03a0*/  IADD3 R11, P1, PT, R0, UR6, RZ ;  /* 0x00000006000b7c10 */ /* 0x011fe2000ff3e0ff */
[----:B------:R-:W-:Y:S02]  /*03b0*/  IMAD.MOV.U32 R6, RZ, RZ, RZ ;  /* 0x000000ffff067224 */ /* 0x000fe400078e00ff */
[----:B------:R-:W-:Y:S01]  /*03c0*/  IMAD.MOV.U32 R17, RZ, RZ, RZ ;  /* 0x000000ffff117224 */ /* 0x000fe200078e00ff */
        /* <DEDUP_REMOVED lines=10> */
[C---:B------:R-:W-:Y:S02]  /*0470*/  @!P2 LEA R2, P1, R11.reuse, UR8, 0x2 ;  /* 0x000000080b02ac11 */ /* 0x040fe4000f8210ff */
[----:B------:R-:W-:Y:S02]  /*0480*/  ISETP.GE.AND.EX P4, PT, R16, UR17, PT, P4 ;  /* 0x0000001110007c0c */ /* 0x000fe4000bf86340 */
[----:B------:R-:W-:Y:S02]  /*0490*/  @!P2 LEA.HI.X R3, R11, UR9, R14, 0x2, P1 ;  /* 0x000000090b03ac11 */ /* 0x000fe400088f140e */
[----:B------:R-:W-:Y:S02]  /*04a0*/  @!P3 LEA R4, P1, R13, UR8, 0x2 ;  /* 0x000000080d04bc11 */ /* 0x000fe4000f8210ff */
[----:B------:R-:W-:Y:S01]  /*04b0*/  IADD3 R15, P6, PT, R7, UR15, RZ ;  /* 0x0000000f070f7c10 */ /* 0x000fe2000ffde0ff */
[----:B------:R0:W2:Y:S01]  /*04c0*/  @!P2 LDG.E R6, desc[UR18][R2.64] ;  /* 0x000000120206a981 */ /* 0x0000a2000c1e1900 */
[----:B------:R-:W-:-:S02]  /*04d0*/  @!P3 LEA.HI.X R5, R13, UR9, R12, 0x2, P1 ;  /* 0x000000090d05bc11 */ /* 0x000fc400088f140c */
[----:B------:R-:W-:Y:S01]  /*04e0*/  ISETP.GE.U32.AND P1, PT, R15, UR16, PT ;  /* 0x000000100f007c0c */ /* 0x000fe2000bf26070 */
[--C-:B------:R-:W-:Y:S02]  /*04f0*/  IMAD.X R18, RZ, RZ, R16.reuse, P6 ;  /* 0x000000ffff127224 */ /* 0x100fe400030e0610 */
[----:B------:R1:W3:Y:S01]  /*0500*/  @!P3 LDG.E R17, desc[UR18][R4.64] ;  /* 0x000000120411b981 */ /* 0x0002e2000c1e1900 */
[C---:B------:R-:W-:Y:S02]  /*0510*/  @!P4 LEA R20, P5, R7.reuse, UR8, 0x2 ;  /* 0x000000080714cc11 */ /* 0x040fe4000f8a10ff */
[----:B------:R-:W-:Y:S01]  /*0520*/  ISETP.GE.AND.EX P1, PT, R18, UR17, PT, P1 ;  /* 0x0000001112007c0c */ /* 0x000fe2000bf26310 */
[----:B------:R-:W-:Y:S01]  /*0530*/  IMAD.MOV.U32 R19, RZ, RZ, RZ ;  /* 0x000000ffff137224 */ /* 0x000fe200078e00ff */
[----:B------:R-:W-:-:S05]  /*0540*/  @!P4 LEA.HI.X R21, R7, UR9, R16, 0x2, P5 ;  /* 0x000000090715cc11 */ /* 0x000fca000a8f1410 */
[----:B------:R-:W4:Y:S01]  /*0550*/  @!P4 LDG.E R19, desc[UR18][R20.64] ;  /* 0x000000121413c981 */ /* 0x000f22000c1e1900 */
[----:B------:R-:W-:-:S05]  /*0560*/  IMAD.MOV.U32 R22, RZ, RZ, RZ ;  /* 0x000000ffff167224 */ /* 0x000fca00078e00ff */
[----:B------:R-:W-:-:S04]  /*0570*/  @!P1 LEA R8, P5, R15, UR8, 0x2 ;  /* 0x000000080f089c11 */ /* 0x000fc8000f8a10ff */
[----:B------:R-:W-:-:S05]  /*0580*/  @!P1 LEA.HI.X R9, R15, UR9, R18, 0x2, P5 ;  /* 0x000000090f099c11 */ /* 0x000fca000a8f1412 */
[----:B------:R5:W4:Y:S01]  /*0590*/  @!P1 LDG.E R22, desc[UR18][R8.64] ;  /* 0x0000001208169981 */ /* 0x000b22000c1e1900 */
[----:B0-----:R-:W-:Y:S02]  /*05a0*/  @!P2 LEA R2, P5, R11, UR10, 0x2 ;  /* 0x0000000a0b02ac11 */ /* 0x001fe4000f8a10ff */
[----:B-1----:R-:W-:Y:S02]  /*05b0*/  @!P3 LEA R4, P6, R13, UR10, 0x2 ;  /* 0x0000000a0d04bc11 */ /* 0x002fe4000f8c10ff */
[----:B------:R-:W-:Y:S02]  /*05c0*/  @!P2 LEA.HI.X R3, R11, UR11, R14, 0x2, P5 ;  /* 0x0000000b0b03ac11 */ /* 0x000fe4000a8f140e */
[----:B------:R-:W-:Y:S02]  /*05d0*/  @!P3 LEA.HI.X R5, R13, UR11, R12, 0x2, P6 ;  /* 0x0000000b0d05bc11 */ /* 0x000fe4000b0f140c */
[----:B-----5:R-:W-:-:S04]  /*05e0*/  @!P1 LEA R8, P6, R15, UR10, 0x2 ;  /* 0x0000000a0f089c11 */ /* 0x020fc8000f8c10ff */
[----:B------:R-:W-:Y:S01]  /*05f0*/  @!P1 LEA.HI.X R9, R15, UR11, R18, 0x2, P6 ;  /* 0x0000000b0f099c11 */ /* 0x000fe2000b0f1412 */
[----:B--2---:R-:W0:Y:S08]  /*0600*/  MUFU.LG2 R6, R6 ;  /* 0x0000000600067308 */ /* 0x004e300000000c00 */
[----:B---3--:R-:W1:Y:S08]  /*0610*/  MUFU.LG2 R17, R17 ;  /* 0x0000001100117308 */ /* 0x008e700000000c00 */
[----:B----4-:R-:W2:Y:S01]  /*0620*/  MUFU.LG2 R19, R19 ;  /* 0x0000001300137308 */ /* 0x010ea20000000c00 */
[----:B0-----:R-:W-:Y:S01]  /*0630*/  FMUL.FTZ R25, R6, UR14 ;  /* 0x0000000e06197c20 */ /* 0x001fe20008410000 */
[----:B-1----:R-:W-:-:S06]  /*0640*/  FMUL.FTZ R23, R17, UR14 ;  /* 0x0000000e11177c20 */ /* 0x002fcc0008410000 */
[----:B------:R-:W0:Y:S04]  /*0650*/  @!P2 MUFU.EX2 R25, R25 ;  /* 0x000000190019a308 */ /* 0x000e280000000800 */
[----:B------:R-:W1:Y:S04]  /*0660*/  MUFU.EX2 R23, R23 ;  /* 0x0000001700177308 */ /* 0x000e680000000800 */
[----:B------:R-:W3:Y:S01]  /*0670*/  MUFU.LG2 R22, R22 ;  /* 0x0000001600167308 */ /* 0x000ee20000000c00 */
[----:B--2---:R-:W-:Y:S01]  /*0680*/  FMUL.FTZ R20, R19, UR14 ;  /* 0x0000000e13147c20 */ /* 0x004fe20008410000 */
[C---:B------:R-:W-:Y:S01]  /*0690*/  @!P4 LEA R6, P5, R7.reuse, UR10, 0x2 ;  /* 0x0000000a0706cc11 */ /* 0x040fe2000f8a10ff */
[----:B0-----:R0:W-:Y:S03]  /*06a0*/  @!P2 STG.E desc[UR18][R2.64], R25 ;  /* 0x000000190200a986 */ /* 0x0011e6000c101912 */
[----:B------:R-:W-:-:S02]  /*06b0*/  @!P4 LEA.HI.X R7, R7, UR11, R16, 0x2, P5 ;  /* 0x0000000b0707cc11 */ /* 0x000fc4000a8f1410 */
[----:B------:R-:W2:Y:S01]  /*06c0*/  MUFU.EX2 R17, R20 ;  /* 0x0000001400117308 */ /* 0x000ea20000000800 */
[----:B------:R-:W-:Y:S01]  /*06d0*/  IADD3 R11, P5, PT, R11, UR13, RZ ;  /* 0x0000000d0b0b7c10 */ /* 0x000fe2000ffbe0ff */
[----:B-1----:R1:W-:Y:S01]  /*06e0*/  @!P3 STG.E desc[UR18][R4.64], R23 ;  /* 0x000000170400b986 */ /* 0x0023e2000c101912 */
[----:B------:R-:W-:-:S03]  /*06f0*/  IADD3 R15, P3, PT, R13, UR13, RZ ;  /* 0x0000000d0d0f7c10 */ /* 0x000fc6000ff7e0ff */
[----:B------:R-:W-:Y:S01]  /*0700*/  IMAD.X R14, RZ, RZ, R14, P5 ;  /* 0x000000ffff0e7224 */ /* 0x000fe200028e060e */
[----:B------:R-:W-:Y:S01]  /*0710*/  IADD3 R13, P5, PT, R15, UR15, RZ ;  /* 0x0000000f0f0d7c10 */ /* 0x000fe2000ffbe0ff */
[----:B------:R-:W-:Y:S01]  /*0720*/  IMAD.X R12, RZ, RZ, R12, P3 ;  /* 0x000000ffff0c7224 */ /* 0x000fe200018e060c */
[----:B------:R-:W-:Y:S01]  /*0730*/  ISETP.GE.U32.AND P2, PT, R11, UR16, PT ;  /* 0x000000100b007c0c */ /* 0x000fe2000bf46070 */
[----:B---3--:R-:W-:Y:S01]  /*0740*/  FMUL.FTZ R16, R22, UR14 ;  /* 0x0000000e16107c20 */ /* 0x008fe20008410000 */
[----:B0-----:R-:W-:Y:S02]  /*0750*/  IADD3 R3, P6, PT, R13, UR15, RZ ;  /* 0x0000000f0d037c10 */ /* 0x001fe4000ffde0ff */
[----:B------:R-:W-:Y:S01]  /*0760*/  ISETP.GE.U32.AND P3, PT, R15, UR16, PT ;  /* 0x000000100f007c0c */ /* 0x000fe2000bf66070 */
[----:B-1----:R-:W-:Y:S01]  /*0770*/  IMAD.X R4, RZ, RZ, R12, P5 ;  /* 0x000000ffff047224 */ /* 0x002fe200028e060c */
[----:B--2---:R0:W-:Y:S01]  /*0780*/  @!P4 STG.E desc[UR18][R6.64], R17 ;  /* 0x000000110600c986 */ /* 0x0041e2000c101912 */
[----:B------:R-:W1:Y:S01]  /*0790*/  @!P1 MUFU.EX2 R5, R16 ;  /* 0x0000001000059308 */ /* 0x000e620000000800 */
[----:B------:R-:W-:Y:S01]  /*07a0*/  ISETP.GE.AND.EX P4, PT, R14, UR17, PT, P2 ;  /* 0x000000110e007c0c */ /* 0x000fe2000bf86320 */
[----:B------:R-:W-:Y:S01]  /*07b0*/  IMAD.X R2, RZ, RZ, R4, P6 ;  /* 0x000000ffff027224 */ /* 0x000fe200030e0604 */
[----:B------:R-:W-:-:S02]  /*07c0*/  ISETP.GE.U32.AND P2, PT, R13, UR16, PT ;  /* 0x000000100d007c0c */ /* 0x000fc4000bf46070 */
[----:B------:R-:W-:Y:S02]  /*07d0*/  ISETP.GE.AND.EX P3, PT, R12, UR17, PT, P3 ;  /* 0x000000110c007c0c */ /* 0x000fe4000bf66330 */
[----:B------:R-:W-:Y:S02]  /*07e0*/  ISETP.GE.U32.AND P5, PT, R3, UR16, PT ;  /* 0x0000001003007c0c */ /* 0x000fe4000bfa6070 */
[----:B------:R-:W-:Y:S02]  /*07f0*/  ISETP.GE.AND.EX P2, PT, R4, UR17, PT, P2 ;  /* 0x0000001104007c0c */ /* 0x000fe4000bf46320 */
[----:B------:R-:W-:-:S03]  /*0800*/  ISETP.GE.AND.EX P5, PT, R2, UR17, PT, P5 ;  /* 0x0000001102007c0c */ /* 0x000fc6000bfa6350 */
[----:B0-----:R-:W-:Y:S01]  /*0810*/  @!P4 LEA R6, P6, R11, UR8, 0x2 ;  /* 0x000000080b06cc11 */ /* 0x001fe2000f8c10ff */
[----:B-1----:R0:W-:Y:S03]  /*0820*/  @!P1 STG.E desc[UR18][R8.64], R5 ;  /* 0x0000000508009986 */ /* 0x0021e6000c101912 */
[----:B------:R-:W-:Y:S02]  /*0830*/  @!P3 LEA R16, P1, R15, UR8, 0x2 ;  /* 0x000000080f10bc11 */ /* 0x000fe4000f8210ff */
[----:B------:R-:W-:Y:S02]  /*0840*/  CS2R R22, SRZ ;  /* 0x0000000000167805 */ /* 0x000fe4000001ff00 */
[----:B------:R-:W-:Y:S02]  /*0850*/  @!P4 LEA.HI.X R7, R11, UR9, R14, 0x2, P6 ;  /* 0x000000090b07cc11 */ /* 0x000fe4000b0f140e */
[----:B------:R-:W-:-:S02]  /*0860*/  @!P2 LEA R18, P6, R13, UR8, 0x2 ;  /* 0x000000080d12ac11 */ /* 0x000fc4000f8c10ff */
[----:B------:R-:W-:Y:S02]  /*0870*/  @!P3 LEA.HI.X R17, R15, UR9, R12, 0x2, P1 ;  /* 0x000000090f11bc11 */ /* 0x000fe400088f140c */
[----:B------:R-:W-:Y:S02]  /*0880*/  CS2R R24, SRZ ;  /* 0x0000000000187805 */ /* 0x000fe4000001ff00 */
[----:B------:R-:W-:Y:S01]  /*0890*/  @!P5 LEA R20, P1, R3, UR8, 0x2 ;  /* 0x000000080314dc11 */ /* 0x000fe2000f8210ff */
[----:B------:R1:W2:Y:S01]  /*08a0*/  @!P4 LDG.E R22, desc[UR18][R6.64] ;  /* 0x000000120616c981 */ /* 0x0002a2000c1e1900 */
[----:B------:R-:W-:Y:S02]  /*08b0*/  @!P2 LEA.HI.X R19, R13, UR9, R4, 0x2, P6 ;  /* 0x000000090d13ac11 */ /* 0x000fe4000b0f1404 */
[----:B------:R-:W-:Y:S01]  /*08c0*/  @!P5 LEA.HI.X R21, R3, UR9, R2, 0x2, P1 ;  /* 0x000000090315dc11 */ /* 0x000fe200088f1402 */
[----:B------:R-:W3:Y:S04]  /*08d0*/  @!P3 LDG.E R23, desc[UR18][R16.64] ;  /* 0x000000121017b981 */ /* 0x000ee8000c1e1900 */
[----:B------:R-:W4:Y:S04]  /*08e0*/  @!P2 LDG.E R24, desc[UR18][R18.64] ;  /* 0x000000121218a981 */ /* 0x000f28000c1e1900 */
[----:B------:R-:W5:Y:S01]  /*08f0*/  @!P5 LDG.E R25, desc[UR18][R20.64] ;  /* 0x000000121419d981 */ /* 0x000f62000c1e1900 */
[----:B-1----:R-:W-:-:S02]  /*0900*/  @!P4 LEA R6, P1, R11, UR10, 0x2 ;  /* 0x0000000a0b06cc11 */ /* 0x002fc4000f8210ff */
[----:B0-----:R-:W-:Y:S02]  /*0910*/  @!P3 LEA R8, P6, R15, UR10, 0x2 ;  /* 0x0000000a0f08bc11 */ /* 0x001fe4000f8c10ff */
        /* <DEDUP_REMOVED lines=12> */
[----:B--2---:R-:W0:Y:S08]  /*09e0*/  MUFU.LG2 R22, R22 ;  /* 0x0000001600167308 */ /* 0x004e300000000c00 */
[----:B---3--:R-:W1:Y:S08]  /*09f0*/  MUFU.LG2 R23, R23 ;  /* 0x0000001700177308 */ /* 0x008e700000000c00 */
[----:B----4-:R-:W2:Y:S08]  /*0a00*/  MUFU.LG2 R24, R24 ;  /* 0x0000001800187308 */ /* 0x010eb00000000c00 */
[----:B-----5:R-:W3:Y:S01]  /*0a10*/  MUFU.LG2 R25, R25 ;  /* 0x0000001900197308 */ /* 0x020ee20000000c00 */
[----:B0-----:R-:W-:Y:S01]  /*0a20*/  FMUL.FTZ R26, R22, UR14 ;  /* 0x0000000e161a7c20 */ /* 0x001fe20008410000 */
[----:B-1----:R-:W-:-:S06]  /*0a30*/  FMUL.FTZ R5, R23, UR14 ;  /* 0x0000000e17057c20 */ /* 0x002fcc0008410000 */
[----:B------:R-:W0:Y:S01]  /*0a40*/  @!P4 MUFU.EX2 R17, R26 ;  /* 0x0000001a0011c308 */ /* 0x000e220000000800 */
[----:B--2---:R-:W-:-:S03]  /*0a50*/  FMUL.FTZ R16, R24, UR14 ;  /* 0x0000000e18107c20 */ /* 0x004fc60008410000 */
[----:B------:R-:W1:Y:S01]  /*0a60*/  MUFU.EX2 R5, R5 ;  /* 0x0000000500057308 */ /* 0x000e620000000800 */
[----:B---3--:R-:W-:-:S03]  /*0a70*/  FMUL.FTZ R18, R25, UR14 ;  /* 0x0000000e19127c20 */ /* 0x008fc60008410000 */
[----:B------:R-:W2:Y:S04]  /*0a80*/  MUFU.EX2 R19, R16 ;  /* 0x0000001000137308 */ /* 0x000ea80000000800 */
[----:B------:R-:W3:Y:S01]  /*0a90*/  @!P5 MUFU.EX2 R11, R18 ;  /* 0x00000012000bd308 */ /* 0x000ee20000000800 */
[----:B0-----:R4:W-:Y:S04]  /*0aa0*/  @!P4 STG.E desc[UR18][R6.64], R17 ;  /* 0x000000110600c986 */ /* 0x0019e8000c101912 */
[----:B-1----:R4:W-:Y:S04]  /*0ab0*/  @!P3 STG.E desc[UR18][R8.64], R5 ;  /* 0x000000050800b986 */ /* 0x0029e8000c101912 */
[----:B--2---:R4:W-:Y:S04]  /*0ac0*/  @!P2 STG.E desc[UR18][R12.64], R19 ;  /* 0x000000130c00a986 */ /* 0x0049e8000c101912 */
[----:B---3--:R4:W-:Y:S01]  /*0ad0*/  @!P5 STG.E desc[UR18][R14.64], R11 ;  /* 0x0000000b0e00d986 */ /* 0x0089e2000c101912 */
[----:B------:R-:W-:Y:S05]  /*0ae0*/  @P1 BRA `(.L_x_1595) ;  /* 0xfffffff8002c1947 */ /* 0x000fea000383ffff */
.L_x_1594:
[----:B------:R-:W-:Y:S05]  /*0af0*/  @!P0 EXIT ;  /* 0x000000000000894d */ /* 0x000fea0003800000 */
[----:B0---4-:R-:W-:Y:S02]  /*0b00*/  IADD3 R6, P1, PT, R0, UR6, RZ ;  /* 0x0000000600067c10 */ /* 0x011fe4000ff3e0ff */
[----:B------:R-:W-:Y:S02]  /*0b10*/  CS2R R18, SRZ ;  /* 0x0000000000127805 */ /* 0x000fe4000001ff00 */
        /* <DEDUP_REMOVED lines=10> */
[----:B------:R-:W-:-:S05]  /*0bc0*/  ISETP.GE.AND.EX P2, PT, R5, UR17, PT, P2 ;  /* 0x0000001105007c0c */ /* 0x000fca000bf46320 */
[----:B------:R-:W-:-:S04]  /*0bd0*/  @!P0 LEA R10, P3, R6, UR8, 0x2 ;  /* 0x00000008060a8c11 */ /* 0x000fc8000f8610ff */
[----:B------:R-:W-:Y:S02]  /*0be0*/  @!P0 LEA.HI.X R11, R6, UR9, R9, 0x2, P3 ;  /* 0x00000009060b8c11 */ /* 0x000fe400098f1409 */
[C---:B------:R-:W-:Y:S02]  /*0bf0*/  @!P1 LEA R12, P3, R3.reuse, UR8, 0x2 ;  /* 0x00000008030c9c11 */ /* 0x040fe4000f8610ff */
[C---:B------:R-:W-:Y:S02]  /*0c00*/  IADD3 R4, P4, PT, R2.reuse, UR15, RZ ;  /* 0x0000000f02047c10 */ /* 0x040fe4000ff9e0ff */
[----:B------:R-:W-:Y:S02]  /*0c10*/  CS2R R20, SRZ ;  /* 0x0000000000147805 */ /* 0x000fe4000001ff00 */
[----:B------:R-:W-:Y:S01]  /*0c20*/  @!P1 LEA.HI.X R13, R3, UR9, R0, 0x2, P3 ;  /* 0x00000009030d9c11 */ /* 0x000fe200098f1400 */
[----:B------:R-:W2:Y:S01]  /*0c30*/  @!P0 LDG.E R18, desc[UR18][R10.64] ;  /* 0x000000120a128981 */ /* 0x000ea2000c1e1900 */
[----:B------:R-:W-:Y:S01]  /*0c40*/  @!P2 LEA R14, P3, R2, UR8, 0x2 ;  /* 0x00000008020eac11 */ /* 0x000fe2000f8610ff */
[----:B------:R-:W-:-:S02]  /*0c50*/  IMAD.X R7, RZ, RZ, R5, P4 ;  /* 0x000000ffff077224 */ /* 0x000fc400020e0605 */
[----:B------:R0:W3:Y:S01]  /*0c60*/  @!P1 LDG.E R19, desc[UR18][R12.64] ;  /* 0x000000120c139981 */ /* 0x0000e2000c1e1900 */
[----:B------:R-:W-:Y:S02]  /*0c70*/  @!P2 LEA.HI.X R15, R2, UR9, R5, 0x2, P3 ;  /* 0x00000009020fac11 */ /* 0x000fe400098f1405 */
[----:B------:R-:W-:-:S03]  /*0c80*/  ISETP.GE.U32.AND P3, PT, R4, UR16, PT ;  /* 0x0000001004007c0c */ /* 0x000fc6000bf66070 */
[----:B------:R-:W4:Y:S01]  /*0c90*/  @!P2 LDG.E R20, desc[UR18][R14.64] ;  /* 0x000000120e14a981 */ /* 0x000f22000c1e1900 */
[----:B------:R-:W-:-:S13]  /*0ca0*/  ISETP.GE.AND.EX P3, PT, R7, UR17, PT, P3 ;  /* 0x0000001107007c0c */ /* 0x000fda000bf66330 */
[----:B------:R-:W-:-:S04]  /*0cb0*/  @!P3 LEA R16, P4, R4, UR8, 0x2 ;  /* 0x000000080410bc11 */ /* 0x000fc8000f8810ff */
[----:B------:R-:W-:-:S05]  /*0cc0*/  @!P3 LEA.HI.X R17, R4, UR9, R7, 0x2, P4 ;  /* 0x000000090411bc11 */ /* 0x000fca000a0f1407 */
[----:B------:R-:W5:Y:S01]  /*0cd0*/  @!P3 LDG.E R21, desc[UR18][R16.64] ;  /* 0x000000121015b981 */ /* 0x000f62000c1e1900 */
[----:B------:R-:W-:Y:S02]  /*0ce0*/  @!P0 LEA R8, P4, R6, UR10, 0x2 ;  /* 0x0000000a06088c11 */ /* 0x000fe4000f8810ff */
[----:B0-----:R-:W-:Y:S02]  /*0cf0*/  @!P2 LEA R12, P5, R2, UR10, 0x2 ;  /* 0x0000000a020cac11 */ /* 0x001fe4000f8a10ff */
[----:B------:R-:W-:Y:S02]  /*0d00*/  @!P0 LEA.HI.X R9, R6, UR11, R9, 0x2, P4 ;  /* 0x0000000b06098c11 */ /* 0x000fe4000a0f1409 */
[C---:B------:R-:W-:Y:S02]  /*0d10*/  @!P1 LEA R10, P4, R3.reuse, UR10, 0x2 ;  /* 0x0000000a030a9c11 */ /* 0x040fe4000f8810ff */
[----:B------:R-:W-:Y:S02]  /*0d20*/  @!P2 LEA.HI.X R13, R2, UR11, R5, 0x2, P5 ;  /* 0x0000000b020dac11 */ /* 0x000fe4000a8f1405 */
[----:B------:R-:W-:Y:S01]  /*0d30*/  @!P1 LEA.HI.X R11, R3, UR11, R0, 0x2, P4 ;  /* 0x0000000b030b9c11 */ /* 0x000fe2000a0f1400 */
[----:B--2---:R-:W0:Y:S08]  /*0d40*/  MUFU.LG2 R18, R18 ;  /* 0x0000001200127308 */ /* 0x004e300000000c00 */
[----:B---3--:R-:W1:Y:S08]  /*0d50*/  MUFU.LG2 R19, R19 ;  /* 0x0000001300137308 */ /* 0x008e700000000c00 */
[----:B----4-:R-:W2:Y:S01]  /*0d60*/  MUFU.LG2 R20, R20 ;  /* 0x0000001400147308 */ /* 0x010ea20000000c00 */
[----:B0-----:R-:W-:Y:S01]  /*0d70*/  FMUL.FTZ R23, R18, UR14 ;  /* 0x0000000e12177c20 */ /* 0x001fe20008410000 */
[----:B-1----:R-:W-:-:S06]  /*0d80*/  FMUL.FTZ R14, R19, UR14 ;  /* 0x0000000e130e7c20 */ /* 0x002fcc0008410000 */
[----:B------:R-:W0:Y:S01]  /*0d90*/  @!P0 MUFU.EX2 R23, R23 ;  /* 0x0000001700178308 */ /* 0x000e220000000800 */
[----:B--2---:R-:W-:-:S03]  /*0da0*/  FMUL.FTZ R15, R20, UR14 ;  /* 0x0000000e140f7c20 */ /* 0x004fc60008410000 */
[----:B------:R-:W1:Y:S04]  /*0db0*/  MUFU.EX2 R25, R14 ;  /* 0x0000000e00197308 */ /* 0x000e680000000800 */
[----:B-----5:R-:W2:Y:S08]  /*0dc0*/  MUFU.LG2 R21, R21 ;  /* 0x0000001500157308 */ /* 0x020eb00000000c00 */
[----:B------:R-:W3:Y:S01]  /*0dd0*/  MUFU.EX2 R15, R15 ;  /* 0x0000000f000f7308 */ /* 0x000ee20000000800 */
[----:B0-----:R0:W-:Y:S04]  /*0de0*/  @!P0 STG.E desc[UR18][R8.64], R23 ;  /* 0x0000001708008986 */ /* 0x0011e8000c101912 */
[----:B-1----:R0:W-:Y:S01]  /*0df0*/  @!P1 STG.E desc[UR18][R10.64], R25 ;  /* 0x000000190a009986 */ /* 0x0021e2000c101912 */
[----:B--2---:R-:W-:-:S03]  /*0e00*/  FMUL.FTZ R5, R21, UR14 ;  /* 0x0000000e15057c20 */ /* 0x004fc60008410000 */
[----:B---3--:R0:W-:Y:S01]  /*0e10*/  @!P2 STG.E desc[UR18][R12.64], R15 ;  /* 0x0000000f0c00a986 */ /* 0x0081e2000c101912 */
[----:B------:R-:W-:Y:S05]  /*0e20*/  @P3 EXIT ;  /* 0x000000000000394d */ /* 0x000fea0003800000 */
[----:B------:R-:W1:Y:S01]  /*0e30*/  MUFU.EX2 R5, R5 ;  /* 0x0000000500057308 */ /* 0x000e620000000800 */
[----:B------:R-:W-:-:S04]  /*0e40*/  LEA R2, P0, R4, UR10, 0x2 ;  /* 0x0000000a04027c11 */ /* 0x000fc8000f8010ff */
[----:B------:R-:W-:-:S05]  /*0e50*/  LEA.HI.X R3, R4, UR11, R7, 0x2, P0 ;  /* 0x0000000b04037c11 */ /* 0x000fca00080f1407 */
[----:B-1----:R-:W-:Y:S01]  /*0e60*/  STG.E desc[UR18][R2.64], R5 ;  /* 0x0000000502007986 */ /* 0x002fe2000c101912 */
[----:B------:R-:W-:Y:S05]  /*0e70*/  EXIT ;  /* 0x000000000000794d */ /* 0x000fea0003800000 */
.L_x_1593:
[----:B------:R-:W1:Y:S02]  /*0e80*/  S2R R12, SR_TID.X ;  /* 0x00000000000c7919 */ /* 0x000e640000002100 */
[----:B-1----:R-:W-:-:S03]  /*0e90*/  IMAD.WIDE.U32 R2, R12, 0x4, RZ ;  /* 0x000000040c027825 */ /* 0x002fc600078e00ff */
[----:B------:R-:W-:-:S04]  /*0ea0*/  ISETP.GE.U32.AND P0, PT, R2, UR20, PT ;  /* 0x0000001402007c0c */ /* 0x000fc8000bf06070 */
[----:B------:R-:W-:-:S13]  /*0eb0*/  ISETP.GE.AND.EX P0, PT, R3, UR12, PT, P0 ;  /* 0x0000000c03007c0c */ /* 0x000fda000bf06300 */
[----:B0-----:R-:W-:Y:S05]  /*0ec0*/  @P0 EXIT ;  /* 0x000000000000094d */ /* 0x001fea0003800000 */
[----:B------:R-:W-:Y:S01]  /*0ed0*/  IMAD.MOV.U32 R13, RZ, RZ, RZ ;  /* 0x000000ffff0d7224 */ /* 0x000fe200078e00ff */
[----:B------:R-:W0:Y:S06]  /*0ee0*/  LDCU UR4, c[0x0][0x360] ;  /* 0x00006c00ff0477ac */ /* 0x000e2c0008000800 */
.L_x_1596:
[C---:B-1----:R-:W-:Y:S01]  /*0ef0*/  IMAD.SHL.U32 R3, R12.reuse, 0x10, RZ ;  /* 0x000000100c037824 */ /* 0x042fe200078e00ff */
[----:B------:R-:W-:-:S04]  /*0f00*/  SHF.L.U64.HI R14, R12, 0x4, R13 ;  /* 0x000000040c0e7819 */ /* 0x000fc8000001020d */
[----:B------:R-:W-:-:S04]  /*0f10*/  IADD3 R8, P0, PT, R3, UR8, RZ ;  /* 0x0000000803087c10 */ /* 0x000fc8000ff1e0ff */
[----:B------:R-:W-:-:S06]  /*0f20*/  IADD3.X R9, PT, PT, R14, UR9, RZ, P0, !PT ;  /* 0x000000090e097c10 */ /* 0x000fcc00087fe4ff */
[----:B------:R-:W2:Y:S02]  /*0f30*/  LDG.E.128 R8, desc[UR18][R8.64] ;  /* 0x0000001208087981 */ /* 0x000ea4000c1e1d00 */
[----:B--2---:R-:W1:Y:S08]  /*0f40*/  MUFU.LG2 R2, R9 ;  /* 0x0000000900027308 */ /* 0x004e700000000c00 */
[----:B------:R-:W2:Y:S08]  /*0f50*/  MUFU.LG2 R10, R10 ;  /* 0x0000000a000a7308 */ /* 0x000eb00000000c00 */
[----:B------:R-:W3:Y:S01]  /*0f60*/  MUFU.LG2 R11, R11 ;  /* 0x0000000b000b7308 */ /* 0x000ee20000000c00 */
[----:B-1----:R-:W-:Y:S01]  /*0f70*/  FMUL.FTZ R5, R2, UR14 ;  /* 0x0000000e02057c20 */ /* 0x002fe20008410000 */
[----:B------:R-:W-:-:S04]  /*0f80*/  IADD3 R2, P0, PT, R3, UR10, RZ ;  /* 0x0000000a03027c10 */ /* 0x000fc8000ff1e0ff */
[----:B------:R-:W-:Y:S02]  /*0f90*/  IADD3.X R3, PT, PT, R14, UR11, RZ, P0, !PT ;  /* 0x0000000b0e037c10 */ /* 0x000fe400087fe4ff */
[----:B------:R1:W4:Y:S01]  /*0fa0*/  MUFU.LG2 R0, R8 ;  /* 0x0000000800007308 */ /* 0x0003220000000c00 */
[----:B0-----:R-:W-:Y:S01]  /*0fb0*/  IADD3 R12, P0, PT, R12, UR4, RZ ;  /* 0x000000040c0c7c10 */ /* 0x001fe2000ff1e0ff */
[----:B--2---:R-:W-:-:S04]  /*0fc0*/  FMUL.FTZ R6, R10, UR14 ;  /* 0x0000000e0a067c20 */ /* 0x004fc80008410000 */
[----:B------:R-:W-:Y:S01]  /*0fd0*/  IMAD.X R13, RZ, RZ, R13, P0 ;  /* 0x000000ffff0d7224 */ /* 0x000fe200000e060d */
[C---:B------:R-:W-:Y:S01]  /*0fe0*/  LOP3.LUT P0, RZ, R12.reuse, 0xffffc000, RZ, 0xc0, !PT ;  /* 0xffffc0000cff7812 */ /* 0x040fe2000780c0ff */
[----:B------:R-:W-:Y:S01]  /*0ff0*/  MUFU.EX2 R5, R5 ;  /* 0x0000000500057308 */ /* 0x000fe20000000800 */
[----:B-1----:R-:W-:Y:S02]  /*1000*/  IMAD.SHL.U32 R8, R12, 0x4, RZ ;  /* 0x000000040c087824 */ /* 0x002fe400078e00ff */
[----:B---3--:R-:W-:Y:S01]  /*1010*/  FMUL.FTZ R7, R11, UR14 ;  /* 0x0000000e0b077c20 */ /* 0x008fe20008410000 */
[----:B------:R-:W-:Y:S01]  /*1020*/  LOP3.LUT P0, RZ, R13, 0x3fffffff, RZ, 0xc0, P0 ;  /* 0x3fffffff0dff7812 */ /* 0x000fe2000000c0ff */
[----:B------:R-:W-:Y:S01]  /*1030*/  MUFU.EX2 R6, R6 ;  /* 0x0000000600067308 */ /* 0x000fe20000000800 */
[----:B------:R-:W-:-:S03]  /*1040*/  ISETP.LT.U32.AND P1, PT, R8, UR20, PT ;  /* 0x0000001408007c0c */ /* 0x000fc6000bf21070 */
[----:B------:R-:W-:Y:S01]  /*1050*/  MUFU.EX2 R7, R7 ;  /* 0x0000000700077308 */ /* 0x000fe20000000800 */
[----:B----4-:R-:W-:-:S04]  /*1060*/  FMUL.FTZ R0, R0, UR14 ;  /* 0x0000000e00007c20 */ /* 0x010fc80008410000 */
[----:B------:R0:W1:Y:S02]  /*1070*/  MUFU.EX2 R4, R0 ;  /* 0x0000000000047308 */ /* 0x0000640000000800 */
[----:B0-----:R-:W-:-:S04]  /*1080*/  SHF.L.U64.HI R0, R12, 0x2, R13 ;  /* 0x000000020c007819 */ /* 0x001fc8000001020d */
[----:B------:R-:W-:Y:S01]  /*1090*/  ISETP.LT.AND.EX P1, PT, R0, UR12, PT, P1 ;  /* 0x0000000c00007c0c */ /* 0x000fe2000bf21310 */
[----:B-1----:R1:W-:-:S12]  /*10a0*/  STG.E.128 desc[UR18][R2.64], R4 ;  /* 0x0000000402007986 */ /* 0x0023d8000c101d12 */
[----:B------:R-:W-:Y:S05]  /*10b0*/  @!P0 BRA P1, `(.L_x_1596) ;  /* 0xfffffffc008c8947 */ /* 0x000fea000083ffff */
[----:B------:R-:W-:Y:S05]  /*10c0*/  EXIT ;  /* 0x000000000000794d */ /* 0x000fea0003800000 */
        .weak           $__internal_64_$__cuda_sm20_div_u16
        .type           $__internal_64_$__cuda_sm20_div_u16,@function
        .size           $__internal_64_$__cuda_sm20_div_u16,(.L_x_4227 - $__internal_64_$__cuda_sm20_div_u16)
$__internal_64_$__cuda_sm20_div_u16:
        /* <DEDUP_REMOVED lines=18> */
[----:B------:R-:W-:Y:S06]  /*11f0*/  RET.REL.NODEC R2 `(_ZN2at6native61_GLOBAL__N__44eb8e94_28_ForeachBinaryOpScalarList_cu_dda10a6925multi_tensor_apply_kernelINS1_28TensorListScalarListMetadataIfLi2EEENS1_25BinaryOpScalarListFunctorIfLi2ELi1ELi1EEEJNS1_13power_functorIfEEEEEvT_T0_DpT1_) ;  /* 0xffffffec02807950 */ /* 0x000fec0003c3ffff */
.L_x_1597:
        /* <DEDUP_REMOVED lines=16> */
.L_x_4227:


//--------------------- .text._ZN2at6native61_GLOBAL__N__44eb8e94_28_ForeachBinaryOpScalarList_cu_dda10a6925multi_tensor_apply_kernelINS1_28TensorListScalarListMetadataIdLi2EEENS1_25BinaryOpScalarListFunctorIdLi2ELi1ELi1EEEJNS1_13power_functorIdEEEEEvT_T0_DpT1_ --------------------------
	.section	.text._ZN2at6native61_GLOBAL__N__44eb8e94_28_ForeachBinaryOpScalarList_cu_dda10a6925multi_tensor_apply_kernelINS1_28TensorListScalarListMetadataIdLi2EEENS1_25BinaryOpScalarListFunctorIdLi2ELi1ELi1EEEJNS1_13power_functorIdEEEEEvT_T0_DpT1_,"ax",@progbits
	.align	128
.text._ZN2at6native61_GLOBAL__N__44eb8e94_28_ForeachBinaryOpScalarList_cu_dda10a6925multi_tensor_apply_kernelINS1_28TensorListScalarListMetadataIdLi2EEENS1_25BinaryOpScalarListFunctorIdLi2ELi1ELi1EEEJNS1_13power_functorIdEEEEEvT_T0_DpT1_:
        .type           _ZN2at6native61_GLOBAL__N__44eb8e94_28_ForeachBinaryOpScalarList_cu_dda10a6925multi_tensor_apply_kernelINS1_28TensorListScalarListMetadataIdLi2EEENS1_25BinaryOpScalarListFunctorIdLi2ELi1ELi1EEEJNS1_13power_functorIdEEEEEvT_T0_DpT1_,@function
        .size           _ZN2at6native61_GLOBAL__N__44eb8e94_28_ForeachBinaryOpScalarList_cu_dda10a6925multi_tensor_apply_kernelINS1_28TensorListScalarListMetadataIdLi2EEENS1_25BinaryOpScalarListFunctorIdLi2ELi1ELi1EEEJNS1_13power_functorIdEEEEEvT_T0_DpT1_,(.L_x_4229 - _ZN2at6native61_GLOBAL__N__44eb8e94_28_ForeachBinaryOpScalarList_cu_dda10a6925multi_tensor_apply_kernelINS1_28TensorListScalarListMetadataIdLi2EEENS1_25BinaryOpScalarListFunctorIdLi2ELi1ELi1EEEJNS1_13power_functorIdEEEEEvT_T0_DpT1_)
        .other          _ZN2at6native61_GLOBAL__N__44eb8e94_28_ForeachBinaryOpScalarList_cu_dda10a6925multi_tensor_apply_kernelINS1_28TensorListScalarListMetadataIdLi2EEENS1_25BinaryOpScalarListFunctorIdLi2ELi1ELi1EEEJNS1_13power_functorIdEEEEEvT_T0_DpT1_,@"STO_CUDA_ENTRY STV_DEFAULT"
_ZN2at6native61_GLOBAL__N__44eb8e94_28_ForeachBinaryOpScalarList_cu_dda10a6925multi_tensor_apply_kernelINS1_28TensorListScalarListMetadataIdLi2EEENS1_25BinaryOpScalarListFunctorIdLi2ELi1ELi1EEEJNS1_13power_functorIdEEEEEvT_T0_DpT1_:
        /* <DEDUP_REMOVED lines=25> */
[----:B------:R-:W-:Y:S01]  /*0190*/  USHF.R.U32.HI UR4, URZ, 0x14, UR11 ;  /* 0x00000014ff047899 */ /* 0x000fe2000801160b */
[----:B------:R-:W-:Y:S01]  /*01a0*/  IMAD.U32 R5, RZ, RZ, UR10 ;  /* 0x0000000aff057e24 */ /* 0x000fe2000f8e00ff */
[----:B------:R-:W0:Y:S01]  /*01b0*/  S2R R0, SR_TID.X ;  /* 0x0000000000007919 */ /* 0x000e220000002100 */
[----:B------:R-:W-:Y:S01]  /*01c0*/  IMAD.U32 R3, RZ, RZ, UR10 ;  /* 0x0000000aff037e24 */ /* 0x000fe2000f8e00ff */
[----:B------:R-:W-:Y:S02]  /*01d0*/  ULOP3.LUT UR4, UR4, 0x7ff, URZ, 0xc0, !UPT ;  /* 0x000007ff04047892 */ /* 0x000fe4000f8ec0ff */
[----:B------:R-:W-:Y:S02]  /*01e0*/  UISETP.LT.U32.AND UP0, UPT, UR12, 0x10000, UPT ;  /* 0x000100000c00788c */ /* 0x000fe4000bf01070 */
[----:B------:R-:W-:Y:S02]  /*01f0*/  UIADD3 UR4, UPT, UPT, UR4, -0x3f4, URZ ;  /* 0xfffffc0c04047890 */ /* 0x000fe4000fffe0ff */
[----:B------:R-:W-:Y:S01]  /*0200*/  UISETP.LT.U32.AND.EX UP0, UPT, UR5, URZ, UPT, UP0 ;  /* 0x000000ff0500728c */ /* 0x000fe2000bf01100 */
[----:B------:R-:W1:Y:S03]  /*0210*/  LDCU UR13, c[0x0][0x360] ;  /* 0x00006c00ff0d77ac */ /* 0x000e660008000800 */
[----:B------:R-:W-:Y:S01]  /*0220*/  IMAD.U32 R24, RZ, RZ, UR4 ;  /* 0x00000004ff187e24 */ /* 0x000fe2000f8e00ff */
[----:B------:R-:W-:-:S02]  /*0230*/  ULOP3.LUT UR4, UR11, 0x7fffffff, URZ, 0xc0, !UPT ;  /* 0x7fffffff0b047892 */ /* 0x000fc4000f8ec0ff */
[----:B------:R-:W-:Y:S02]  /*0240*/  USEL UR15, UR5, URZ, UP0 ;  /* 0x000000ff050f7287 */ /* 0x000fe40008000000 */
[-C--:B------:R-:W-:Y:S01]  /*0250*/  SHF.L.U32 R2, R5, R24.reuse, RZ ;  /* 0x0000001805027219 */ /* 0x080fe200000006ff */
[----:B------:R-:W-:Y:S01]  /*0260*/  USEL UR14, UR12, 0x10000, UP0 ;  /* 0x000100000c0e7887 */ /* 0x000fe20008000000 */
[----:B------:R-:W-:Y:S01]  /*0270*/  SHF.L.U64.HI R3, R3, R24, UR11 ;  /* 0x0000000b03037e19 */ /* 0x000fe20008010218 */
[----:B------:R-:W2:Y:S01]  /*0280*/  FRND.F64.TRUNC R4, UR10 ;  /* 0x0000000a00047d13 */ /* 0x000ea2000830d800 */
[----:B------:R-:W-:Y:S01]  /*0290*/  ISETP.NE.U32.AND P0, PT, R2, RZ, PT ;  /* 0x000000ff0200720c */ /* 0x000fe20003f05070 */
[----:B------:R-:W-:Y:S01]  /*02a0*/  IMAD.U32 R2, RZ, RZ, UR10 ;  /* 0x0000000aff027e24 */ /* 0x000fe2000f8e00ff */
[----:B------:R-:W-:Y:S01]  /*02b0*/  UMOV UR5, URZ ;  /* 0x000000ff00057c82 */ /* 0x000fe20008000000 */
[----:B------:R-:W-:Y:S01]  /*02c0*/  IMAD.U32 R25, RZ, RZ, UR4 ;  /* 0x00000004ff197e24 */ /* 0x000fe2000f8e00ff */
[----:B------:R-:W-:Y:S01]  /*02d0*/  ISETP.NE.AND.EX P0, PT, R3, -0x80000000, PT, P0 ;  /* 0x800000000300780c */ /* 0x000fe20003f05300 */
[----:B------:R-:W-:Y:S01]  /*02e0*/  IMAD.U32 R3, RZ, RZ, UR11 ;  /* 0x0000000bff037e24 */ /* 0x000fe2000f8e00ff */
[----:B------:R-:W-:-:S15]  /*02f0*/  UMOV UR4, URZ ;  /* 0x000000ff00047c82 */ /* 0x000fde0008000000 */
[----:B------:R-:W-:-:S15]  /*0300*/  NOP ;  /* 0x0000000000007918 */ /* 0x000fde0000000000 */
[----:B------:R-:W-:-:S15]  /*0310*/  NOP ;  /* 0x0000000000007918 */ /* 0x000fde0000000000 */
[----:B------:R-:W-:-:S12]  /*0320*/  NOP ;  /* 0x0000000000007918 */ /* 0x000fd80000000000 */
[----:B012---:R3:W4:Y:S02]  /*0330*/  DSETP.NEU.AND P0, PT, |R2|, 0.5, !P0 ;  /* 0x3fe000000200742a */ /* 0x007724000470d200 */
.L_x_1635:
[----:B------:R-:W-:Y:S02]  /*0340*/  IADD3 R0, P2, PT, R0, UR4, RZ ;  /* 0x0000000400007c10 */ /* 0x000fe4000ff5e0ff */
[----:B------:R-:W-:Y:S02]  /*0350*/  CS2R R6, SRZ ;  /* 0x0000000000067805 */ /* 0x000fe4000001ff00 */
[C---:B------:R-:W-:Y:S01]  /*0360*/  ISETP.GE.U32.AND P1, PT, R0.reuse, UR14, PT ;  /* 0x0000000e00007c0c */ /* 0x040fe2000bf26070 */
[----:B-1-3--:R-:W-:Y:S01]  /*0370*/  IMAD.X R3, RZ, RZ, UR5, P2 ;  /* 0x00000005ff037e24 */ /* 0x00afe200090e06ff */
[----:B------:R-:W-:-:S04]  /*0380*/  IADD3 R8, P3, PT, R0, UR13, RZ ;  /* 0x0000000d00087c10 */ /* 0x000fc8000ff7e0ff */
[----:B------:R-:W-:Y:S01]  /*0390*/  ISETP.GE.U32.AND.EX P1, PT, R3, UR15, PT, P1 ;  /* 0x0000000f03007c0c */ /* 0x000fe2000bf26110 */
[----:B------:R-:W-:Y:S01]  /*03a0*/  IMAD.X R9, RZ, RZ, R3, P3 ;  /* 0x000000ffff097224 */ /* 0x000fe200018e0603 */
[----:B------:R-:W-:-:S05]  /*03b0*/  IADD3 R10, P3, PT, R8, UR13, RZ ;  /* 0x0000000d080a7c10 */ /* 0x000fca000ff7e0ff */
[----:B------:R-:W-:Y:S01]  /*03c0*/  IMAD.X R11, RZ, RZ, R9, P3 ;  /* 0x000000ffff0b7224 */ /* 0x000fe200018e0609 */
[----:B------:R-:W-:-:S04]  /*03d0*/  ISETP.GE.U32.AND P3, PT, R10, UR14, PT ;  /* 0x0000000e0a007c0c */ /* 0x000fc8000bf66070 */
[----:B------:R-:W-:Y:S02]  /*03e0*/  ISETP.GE.U32.AND.EX P3, PT, R11, UR15, PT, P3 ;  /* 0x0000000f0b007c0c */ /* 0x000fe4000bf66130 */
[----:B------:R-:W-:-:S04]  /*03f0*/  @!P1 LEA R2, P2, R0, UR8, 0x3 ;  /* 0x0000000800029c11 */ /* 0x000fc8000f8418ff */
[----:B------:R-:W-:Y:S02]  /*0400*/  @!P1 LEA.HI.X R3, R0, UR9, R3, 0x3, P2 ;  /* 0x0000000900039c11 */ /* 0x000fe400090f1c03 */
[----:B------:R-:W-:Y:S02]  /*0410*/  ISETP.GE.U32.AND P2, PT, R8, UR14, PT ;  /* 0x0000000e08007c0c */ /* 0x000fe4000bf46070 */
[----:B------:R-:W-:Y:S01]  /*0420*/  IADD3 R0, P5, PT, R10, UR13, RZ ;  /* 0x0000000d0a007c10 */ /* 0x000fe2000ffbe0ff */
[----:B0-----:R0:W2:Y:S01]  /*0430*/  @!P1 LDG.E.64 R6, desc[UR16][R2.64] ;  /* 0x0000001002069981 */ /* 0x0010a2000c1e1b00 */
[----:B------:R-:W-:Y:S02]  /*0440*/  ISETP.GE.U32.AND.EX P2, PT, R9, UR15, PT, P2 ;  /* 0x0000000f09007c0c */ /* 0x000fe4000bf46120 */
[----:B------:R-:W-:Y:S01]  /*0450*/  ISETP.GE.U32.AND P4, PT, R0, UR14, PT ;  /* 0x0000000e00007c0c */ /* 0x000fe2000bf86070 */
[----:B----4-:R-:W-:Y:S01]  /*0460*/  IMAD.X R13, RZ, RZ, R11, P5 ;  /* 0x000000ffff0d7224 */ /* 0x010fe200028e060b */
[----:B------:R-:W-:-:S04]  /*0470*/  @!P3 LEA R16, P5, R10, UR8, 0x3 ;  /* 0x000000080a10bc11 */ /* 0x000fc8000f8a18ff */
[----:B------:R-:W-:-:S05]  /*0480*/  ISETP.GE.U32.AND.EX P1, PT, R13, UR15, PT, P4 ;  /* 0x0000000f0d007c0c */ /* 0x000fca000bf26140 */
[----:B------:R-:W-:Y:S02]  /*0490*/  @!P2 LEA R14, P4, R8, UR8, 0x3 ;  /* 0x00000008080eac11 */ /* 0x000fe4000f8818ff */
[----:B------:R-:W-:Y:S02]  /*04a0*/  @!P3 LEA.HI.X R17, R10, UR9, R11, 0x3, P5 ;  /* 0x000000090a11bc11 */ /* 0x000fe4000a8f1c0b */
[----:B------:R-:W-:Y:S02]  /*04b0*/  @!P2 LEA.HI.X R15, R8, UR9, R9, 0x3, P4 ;  /* 0x00000009080fac11 */ /* 0x000fe4000a0f1c09 */
[----:B------:R-:W-:Y:S02]  /*04c0*/  CS2R R8, SRZ ;  /* 0x0000000000087805 */ /* 0x000fe4000001ff00 */
[----:B------:R-:W-:-:S04]  /*04d0*/  CS2R R10, SRZ ;  /* 0x00000000000a7805 */ /* 0x000fc8000001ff00 */
[----:B------:R1:W5:Y:S04]  /*04e0*/  @!P2 LDG.E.64 R8, desc[UR16][R14.64] ;  /* 0x000000100e08a981 */ /* 0x000368000c1e1b00 */
[----:B------:R3:W5:Y:S01]  /*04f0*/  @!P3 LDG.E.64 R10, desc[UR16][R16.64] ;  /* 0x00000010100ab981 */ /* 0x000762000c1e1b00 */
[----:B------:R-:W-:-:S04]  /*0500*/  @!P1 LEA R18, P6, R0, UR8, 0x3 ;  /* 0x0000000800129c11 */ /* 0x000fc8000f8c18ff */
[----:B------:R-:W-:Y:S02]  /*0510*/  @!P1 LEA.HI.X R19, R0, UR9, R13, 0x3, P6 ;  /* 0x0000000900139c11 */ /* 0x000fe4000b0f1c0d */
[----:B------:R-:W-:Y:S01]  /*0520*/  CS2R R12, SRZ ;  /* 0x00000000000c7805 */ /* 0x000fe2000001ff00 */
[----:B0-----:R-:W-:Y:S02]  /*0530*/  IMAD.U32 R3, RZ, RZ, UR10 ;  /* 0x0000000aff037e24 */ /* 0x001fe4000f8e00ff */
[----:B------:R-:W-:Y:S01]  /*0540*/  IMAD.U32 R21, RZ, RZ, UR10 ;  /* 0x0000000aff157e24 */ /* 0x000fe2000f8e00ff */
[----:B------:R-:W-:Y:S02]  /*0550*/  BSSY.RECONVERGENT B0, `(.L_x_1599) ;  /* 0x0000025000007945 */ /* 0x000fe40003800200 */
[----:B------:R3:W5:Y:S01]  /*0560*/  @!P1 LDG.E.64 R12, desc[UR16][R18.64] ;  /* 0x00000010120c9981 */ /* 0x000762000c1e1b00 */
[-C--:B------:R-:W-:Y:S02]  /*0570*/  SHF.L.U64.HI R20, R3, R24.reuse, UR11 ;  /* 0x0000000b03147e19 */ /* 0x080fe40008010218 */
[----:B------:R-:W-:Y:S01]  /*0580*/  SHF.L.U32 R21, R21, R24, RZ ;  /* 0x0000001815157219 */ /* 0x000fe200000006ff */
[----:B--2---:R-:W0:Y:S02]  /*0590*/  DSETP.NEU.AND P2, PT, R6, RZ, PT ;  /* 0x000000ff0600722a */ /* 0x004e240003f4d000 */
[----:B0-----:R-:W-:-:S02]  /*05a0*/  ISETP.LE.OR P3, PT, RZ, UR11, P2 ;  /* 0x0000000bff007c0c */ /* 0x001fc40009763670 */
[----:B----4-:R-:W-:Y:S01]  /*05b0*/  @!P2 SEL R0, R7, RZ, P0 ;  /* 0x000000ff0700a207 */ /* 0x010fe20000000000 */
[----:B-1----:R-:W-:Y:S01]  /*05c0*/  @!P2 IMAD.MOV.U32 R14, RZ, RZ, RZ ;  /* 0x000000ffff0ea224 */ /* 0x002fe200078e00ff */
[----:B------:R-:W-:-:S09]  /*05d0*/  @!P2 PLOP3.LUT P1, PT, P0, PT, PT, 0x80, 0x8 ;  /* 0x000000000008a81c */ /* 0x000fd2000072f070 */
[----:B------:R-:W-:-:S05]  /*05e0*/  @!P3 LOP3.LUT R0, R0, 0x7ff00000, RZ, 0xfc, !PT ;  /* 0x7ff000000000b812 */ /* 0x000fca00078efcff */
[----:B------:R-:W-:Y:S01]  /*05f0*/  @!P2 IMAD.MOV.U32 R15, RZ, RZ, R0 ;  /* 0x000000ffff0fa224 */ /* 0x000fe200078e0000 */
[----:B---3--:R-:W-:Y:S06]  /*0600*/  @!P2 BRA `(.L_x_1600) ;  /* 0x000000000064a947 */ /* 0x008fec0003800000 */
[----:B------:R-:W-:Y:S01]  /*0610*/  IMAD.U32 R15, RZ, RZ, UR11 ;  /* 0x0000000bff0f7e24 */ /* 0x000fe2000f8e00ff */
[----:B------:R0:W1:Y:S01]  /*0620*/  DADD R16, -RZ, |R6| ;  /* 0x00000000ff107229 */ /* 0x0000620000000506 */
[----:B------:R-:W-:Y:S01]  /*0630*/  BSSY.RECONVERGENT B1, `(.L_x_1601) ;  /* 0x0000007000017945 */ /* 0x000fe20003800200 */
[----:B------:R-:W-:Y:S01]  /*0640*/  IMAD.U32 R3, RZ, RZ, UR11 ;  /* 0x0000000bff037e24 */ /* 0x000fe2000f8e00ff */
[----:B------:R-:W-:Y:S01]  /*0650*/  MOV R0, 0x6a0 ;  /* 0x000006a000007802 */ /* 0x000fe20000000f00 */
[----:B------:R-:W-:Y:S02]  /*0660*/  IMAD.U32 R2, RZ, RZ, UR10 ;  /* 0x0000000aff027e24 */ /* 0x000fe4000f8e00ff */
[----:B------:R-:W-:Y:S02]  /*0670*/  IMAD.U32 R14, RZ, RZ, UR10 ;  /* 0x0000000aff0e7e24 */ /* 0x000fe4000f8e00ff */
[----:B01----:R-:W-:-:S07]  /*0680*/  IMAD.MOV.U32 R3, RZ, RZ, R15 ;  /* 0x000000ffff037224 */ /* 0x003fce00078e000f */
[----:B-----5:R-:W-:Y:S05]  /*0690*/  CALL.REL.NOINC `($_ZN2at6native61_GLOBAL__N__44eb8e94_28_ForeachBinaryOpScalarList_cu_dda10a6925multi_tensor_apply_kernelINS1_28TensorListScalarListMetadataIdLi2EEENS1_25BinaryOpScalarListFunctorIdLi2ELi1ELi1EEEJNS1_13power_functorIdEEEEEvT_T0_DpT1_$__internal_accurate_pow) ;  /* 0x0000003000107944 */ /* 0x020fea0003c00000 */
[----:B------:R-:W-:Y:S05]  /*06a0*/  BSYNC.RECONVERGENT B1 ;  /* 0x0000000000017941 */ /* 0x000fea0003800200 */
.L_x_1601:
[----:B------:R-:W-:Y:S01]  /*06b0*/  ISETP.NE.U32.AND P1, PT, R21, RZ, PT ;  /* 0x000000ff1500720c */ /* 0x000fe20003f25070 */
[----:B------:R-:W0:Y:S01]  /*06c0*/  DADD R14, -RZ, -R2 ;  /* 0x00000000ff0e7229 */ /* 0x000e220000000902 */
[----:B------:R-:W-:Y:S02]  /*06d0*/  ISETP.GE.AND P3, PT, R7, RZ, PT ;  /* 0x000000ff0700720c */ /* 0x000fe40003f66270 */
[----:B------:R-:W-:-:S04]  /*06e0*/  ISETP.NE.AND.EX P1, PT, R20, -0x80000000, PT, P1 ;  /* 0x800000001400780c */ /* 0x000fc80003f25310 */
[-C--:B0-----:R-:W-:Y:S02]  /*06f0*/  FSEL R17, R14, R2.reuse, !P1 ;  /* 0x000000020e117208 */ /* 0x081fe40004800000 */
[-C--:B------:R-:W-:Y:S02]  /*0700*/  FSEL R0, R15, R3.reuse, !P1 ;  /* 0x000000030f007208 */ /* 0x080fe40004800000 */
[----:B------:R-:W-:Y:S02]  /*0710*/  FSEL R14, R17, R2, !P3 ;  /* 0x00000002110e7208 */ /* 0x000fe40005800000 */
[----:B------:R-:W-:Y:S02]  /*0720*/  FSEL R15, R0, R3, !P3 ;  /* 0x00000003000f7208 */ /* 0x000fe40005800000 */
[----:B------:R-:W-:-:S15]  /*0730*/  PLOP3.LUT P1, PT, P1, PT, PT, 0x8, 0x80 ;  /* 0x000000000080781c */ /* 0x000fde0000f2e170 */
[----:B------:R-:W-:-:S15]  /*0740*/  NOP ;  /* 0x0000000000007918 */ /* 0x000fde0000000000 */
[----:B------:R-:W-:-:S15]  /*0750*/  NOP ;  /* 0x0000000000007918 */ /* 0x000fde0000000000 */
[----:B------:R-:W-:-:S04]  /*0760*/  NOP ;  /* 0x0000000000007918 */ /* 0x000fc80000000000 */
[----:B------:R-:W0:Y:S02]  /*0770*/  DSETP.NEU.AND P2, PT, R4, UR10, PT ;  /* 0x0000000a04007e2a */ /* 0x000e24000bf4d000 */
[----:B0-----:R-:W-:Y:S02]  /*0780*/  @!P3 FSEL R14, R14, RZ, !P2 ;  /* 0x000000ff0e0eb208 */ /* 0x001fe40005000000 */
[----:B------:R-:W-:-:S07]  /*0790*/  @!P3 FSEL R15, R15, -QNAN , !P2 ;  /* 0xfff800000f0fb808 */ /* 0x000fce0005000000 */
.L_x_1600:
[----:B------:R-:W-:Y:S05]  /*07a0*/  BSYNC.RECONVERGENT B0 ;  /* 0x0000000000007941 */ /* 0x000fea0003800200 */
.L_x_1599:
[----:B------:R-:W0:Y:S01]  /*07b0*/  DADD R2, R6, UR10 ;  /* 0x0000000a06027e29 */ /* 0x000e220008000000 */
[----:B------:R-:W-:Y:S01]  /*07c0*/  BSSY.RECONVERGENT B0, `(.L_x_1602) ;  /* 0x000002b000007945 */ /* 0x000fe20003800200 */
[----:B0-----:R-:W-:-:S04]  /*07d0*/  LOP3.LUT R2, R3, 0x7ff00000, RZ, 0xc0, !PT ;  /* 0x7ff0000003027812 */ /* 0x001fc800078ec0ff */
[----:B------:R-:W-:-:S13]  /*07e0*/  ISETP.NE.AND P2, PT, R2, 0x7ff00000, PT ;  /* 0x7ff000000200780c */ /* 0x000fda0003f45270 */
[----:B------:R-:W-:Y:S05]  /*07f0*/  @P2 BRA `(.L_x_1603) ;  /* 0x00000000009c2947 */ /* 0x000fea0003800000 */
[----:B------:R-:W-:Y:S02]  /*0800*/  IMAD.U32 R2, RZ, RZ, UR10 ;  /* 0x0000000aff027e24 */ /* 0x000fe4000f8e00ff */
[----:B------:R-:W-:-:S06]  /*0810*/  IMAD.U32 R3, RZ, RZ, UR11 ;  /* 0x0000000bff037e24 */ /* 0x000fcc000f8e00ff */
[----:B------:R-:W0:-:S15]  /*0820*/  DSETP.NAN.AND P2, PT, R2, UR10, PT ;  /* 0x0000000a02007e2a */ /* 0x000e1e000bf48000 */
[----:B------:R-:W-:-:S15]  /*0830*/  NOP ;  /* 0x0000000000007918 */ /* 0x000fde0000000000 */
[----:B------:R-:W-:-:S15]  /*0840*/  NOP ;  /* 0x0000000000007918 */ /* 0x000fde0000000000 */
[----:B------:R-:W-:-:S15]  /*0850*/  NOP ;  /* 0x0000000000007918 */ /* 0x000fde0000000000 */
[----:B------:R-:W-:-:S04]  /*0860*/  NOP ;  /* 0x0000000000007918 */ /* 0x000fc80000000000 */
[----:B0-----:R-:W0:-:S15]  /*0870*/  DSETP.NUM.AND P2, PT, R6, R6, !P2 ;  /* 0x000000060600722a */ /* 0x001e1e0005747000 */
[----:B------:R-:W-:-:S15]  /*0880*/  NOP ;  /* 0x0000000000007918 */ /* 0x000fde0000000000 */
[----:B------:R-:W-:-:S15]  /*0890*/  NOP ;  /* 0x0000000000007918 */ /* 0x000fde0000000000 */
[----:B------:R-:W-:-:S15]  /*08a0*/  NOP ;  /* 0x0000000000007918 */ /* 0x000fde0000000000 */
[----:B------:R-:W-:-:S04]  /*08b0*/  NOP ;  /* 0x0000000000007918 */ /* 0x000fc80000000000 */
[----:B0-----:R0:W1:Y:S02]  /*08c0*/  @!P2 DADD R14, R6, UR10 ;  /* 0x0000000a060eae29 */ /* 0x0010640008000000 */
[----:B01----:R-:W-:Y:S05]  /*08d0*/  @!P2 BRA `(.L_x_1603) ;  /* 0x000000000064a947 */ /* 0x003fea0003800000 */
[----:B------:R-:W-:Y:S02]  /*08e0*/  IMAD.U32 R2, RZ, RZ, UR10 ;  /* 0x0000000aff027e24 */ /* 0x000fe4000f8e00ff */
[----:B------:R-:W-:-:S06]  /*08f0*/  IMAD.U32 R3, RZ, RZ, UR11 ;  /* 0x0000000bff037e24 */ /* 0x000fcc000f8e00ff */
[----:B------:R-:W0:Y:S02]  /*0900*/  DSETP.NEU.AND P2, PT, |R2|, +INF , PT ;  /* 0x7ff000000200742a */ /* 0x000e240003f4d200 */
[----:B0-----:R-:W-:Y:S05]  /*0910*/  @P2 BRA `(.L_x_1604) ;  /* 0x00000000002c2947 */ /* 0x001fea0003800000 */
[----:B------:R-:W-:Y:S01]  /*0920*/  ISETP.LE.AND P2, PT, RZ, UR11, PT ;  /* 0x0000000bff007c0c */ /* 0x000fe2000bf43270 */
[----:B------:R-:W0:Y:S02]  /*0930*/  DSETP.GT.AND P1, PT, |R6|, 1, PT ;  /* 0x3ff000000600742a */ /* 0x000e240003f24200 */
[----:B0-----:R-:W-:-:S10]  /*0940*/  SEL R14, RZ, 0x7ff00000, !P1 ;  /* 0x7ff00000ff0e7807 */ /* 0x001fd40004800000 */
[----:B------:R-:W-:-:S15]  /*0950*/  @!P2 LOP3.LUT R14, R14, 0x7ff00000, RZ, 0x3c, !PT ;  /* 0x7ff000000e0ea812 */ /* 0x000fde00078e3cff */
[----:B------:R-:W-:-:S15]  /*0960*/  NOP ;  /* 0x0000000000007918 */ /* 0x000fde0000000000 */
[----:B------:R-:W-:-:S15]  /*0970*/  NOP ;  /* 0x0000000000007918 */ /* 0x000fde0000000000 */
[----:B------:R-:W-:-:S07]  /*0980*/  NOP ;  /* 0x0000000000007918 */ /* 0x000fce0000000000 */
[----:B------:R-:W0:Y:S02]  /*0990*/  DSETP.NEU.AND P1, PT, R6, -1, PT ;  /* 0xbff000000600742a */ /* 0x000e240003f2d000 */
[----:B0-----:R-:W-:Y:S01]  /*09a0*/  SEL R15, R14, 0x3ff00000, P1 ;  /* 0x3ff000000e0f7807 */ /* 0x001fe20000800000 */
[----:B------:R-:W-:Y:S01]  /*09b0*/  IMAD.MOV.U32 R14, RZ, RZ, RZ ;  /* 0x000000ffff0e7224 */ /* 0x000fe200078e00ff */
[----:B------:R-:W-:Y:S06]  /*09c0*/  BRA `(.L_x_1603) ;  /* 0x0000000000287947 */ /* 0x000fec0003800000 */
.L_x_1604:
[----:B------:R-:W0:Y:S02]  /*09d0*/  DSETP.NEU.AND P2, PT, |R6|, +INF , PT ;  /* 0x7ff000000600742a */ /* 0x000e240003f4d200 */
[----:B0-----:R-:W-:Y:S05]  /*09e0*/  @P2 BRA `(.L_x_1603) ;  /* 0x0000000000202947 */ /* 0x001fea0003800000 */
[----:B------:R-:W-:Y:S01]  /*09f0*/  ISETP.LE.AND P2, PT, RZ, UR11, PT ;  /* 0x0000000bff007c0c */ /* 0x000fe2000bf43270 */
[----:B------:R-:W-:Y:S01]  /*0a00*/  IMAD.MOV.U32 R14, RZ, RZ, RZ ;  /* 0x000000ffff0e7224 */ /* 0x000fe200078e00ff */
[----:B------:R-:W-:Y:S02]  /*0a10*/  ISETP.GE.AND P3, PT, R7, RZ, PT ;  /* 0x000000ff0700720c */ /* 0x000fe40003f66270 */
[----:B------:R-:W-:Y:S02]  /*0a20*/  SEL R15, RZ, 0x7ff00000, !P2 ;  /* 0x7ff00000ff0f7807 */ /* 0x000fe40005000000 */
[----:B------:R-:W-:-:S03]  /*0a30*/  ISETP.NE.AND P2, PT, R25, 0x3fe00000, PT ;  /* 0x3fe000001900780c */ /* 0x000fc60003f45270 */
[----:B------:R-:W-:-:S05]  /*0a40*/  VIADD R0, R15, 0x80000000 ;  /* 0x800000000f007836 */ /* 0x000fca0000000000 */
[----:B------:R-:W-:-:S04]  /*0a50*/  SEL R0, R0, R15, P2 ;  /* 0x0000000f00007207 */ /* 0x000fc80001000000 */
[----:B------:R-:W-:-:S07]  /*0a60*/  @!P3 SEL R15, R0, R15, P1 ;  /* 0x0000000f000fb207 */ /* 0x000fce0000800000 */
.L_x_1603:
[----:B------:R-:W-:Y:S05]  /*0a70*/  BSYNC.RECONVERGENT B0 ;  /* 0x0000000000007941 */ /* 0x000fea0003800200 */
.L_x_1602:
[----:B-----5:R-:W0:Y:S01]  /*0a80*/  DSETP.NEU.AND P1, PT, R8, RZ, PT ;  /* 0x000000ff0800722a */ /* 0x020e220003f2d000 */
[----:B------:R-:W-:Y:S04]  /*0a90*/  BSSY.RECONVERGENT B0, `(.L_x_1605) ;  /* 0x0000021000007945 */ /* 0x000fe80003800200 */
[----:B0-----:R-:W-:Y:S05]  /*0aa0*/  @!P1 BRA `(.L_x_1606) ;  /* 0x0000000000689947 */ /* 0x001fea0003800000 */
        /* <DEDUP_REMOVED lines=8> */
[----:B------:R-:W-:Y:S05]  /*0b30*/  CALL.REL.NOINC `($_ZN2at6native61_GLOBAL__N__44eb8e94_28_ForeachBinaryOpScalarList_cu_dda10a6925multi_tensor_apply_kernelINS1_28TensorListScalarListMetadataIdLi2EEENS1_25BinaryOpScalarListFunctorIdLi2ELi1ELi1EEEJNS1_13power_functorIdEEEEEvT_T0_DpT1_$__internal_accurate_pow) ;  /* 0x0000002800e87944 */ /* 0x000fea0003c00000 */
[----:B------:R-:W-:Y:S05]  /*0b40*/  BSYNC.RECONVERGENT B1 ;  /* 0x0000000000017941 */ /* 0x000fea0003800200 */
.L_x_1607:
        /* <DEDUP_REMOVED lines=14> */
[----:B------:R-:W-:Y:S01]  /*0c30*/  @!P2 FSEL R21, R21, -QNAN , !P3 ;  /* 0xfff800001515a808 */ /* 0x000fe20005800000 */
[----:B------:R-:W-:Y:S06]  /*0c40*/  BRA `(.L_x_1608) ;  /* 0x0000000000147947 */ /* 0x000fec0003800000 */
.L_x_1606:
[----:B------:R-:W-:Y:S01]  /*0c50*/  ISETP.LE.AND P2, PT, RZ, UR11, PT ;  /* 0x0000000bff007c0c */ /* 0x000fe2000bf43270 */
[----:B------:R-:W-:Y:S01]  /*0c60*/  IMAD.MOV.U32 R20, RZ, RZ, RZ ;  /* 0x000000ffff147224 */ /* 0x000fe200078e00ff */
[----:B------:R-:W-:Y:S02]  /*0c70*/  SEL R21, R9, RZ, P0 ;  /* 0x000000ff09157207 */ /* 0x000fe40000000000 */
[----:B------:R-:W-:-:S09]  /*0c80*/  PLOP3.LUT P1, PT, P0, PT, PT, 0x80, 0x8 ;  /* 0x000000000008781c */ /* 0x000fd2000072f070 */
[----:B------:R-:W-:-:S07]  /*0c90*/  @!P2 LOP3.LUT R21, R21, 0x7ff00000, RZ, 0xfc, !PT ;  /* 0x7ff000001515a812 */ /* 0x000fce00078efcff */
.L_x_1608:
[----:B------:R-:W-:Y:S05]  /*0ca0*/  BSYNC.RECONVERGENT B0 ;  /* 0x0000000000007941 */ /* 0x000fea0003800200 */
.L_x_1605:
        /* <DEDUP_REMOVED lines=12> */
[----:B0-----:R-:W0:Y:S02]  /*0d70*/  DSETP.NAN.OR P2, PT, R8, R8, P2 ;  /* 0x000000080800722a */ /* 0x001e240001748400 */
[----:B0-----:R-:W-:Y:S05]  /*0d80*/  @P2 BRA `(.L_x_1611) ;  /* 0x0000000000702947 */ /* 0x001fea0003800000 */
[----:B------:R-:W-:Y:S02]  /*0d90*/  IMAD.U32 R2, RZ, RZ, UR10 ;  /* 0x0000000aff027e24 */ /* 0x000fe4000f8e00ff */
[----:B------:R-:W-:-:S06]  /*0da0*/  IMAD.U32 R3, RZ, RZ, UR11 ;  /* 0x0000000bff037e24 */ /* 0x000fcc000f8e00ff */
[----:B------:R-:W0:Y:S02]  /*0db0*/  DSETP.NEU.AND P2, PT, |R2|, +INF , PT ;  /* 0x7ff000000200742a */ /* 0x000e240003f4d200 */
[----:B0-----:R-:W-:Y:S05]  /*0dc0*/  @!P2 BRA `(.L_x_1612) ;  /* 0x000000000034a947 */ /* 0x001fea0003800000 */
[----:B------:R-:W0:Y:S02]  /*0dd0*/  DSETP.NEU.AND P2, PT, |R8|, +INF , PT ;  /* 0x7ff000000800742a */ /* 0x000e240003f4d200 */
[----:B0-----:R-:W-:Y:S05]  /*0de0*/  @P2 BRA `(.L_x_1610) ;  /* 0x00000000005c2947 */ /* 0x001fea0003800000 */
[----:B------:R-:W-:Y:S02]  /*0df0*/  ULOP3.LUT UR12, UR11, 0x7fffffff, URZ, 0xc0, !UPT ;  /* 0x7fffffff0b0c7892 */ /* 0x000fe4000f8ec0ff */
[----:B------:R-:W-:Y:S01]  /*0e00*/  ISETP.LE.AND P3, PT, RZ, UR11, PT ;  /* 0x0000000bff007c0c */ /* 0x000fe2000bf63270 */
[----:B------:R-:W-:Y:S01]  /*0e10*/  IMAD.MOV.U32 R20, RZ, RZ, RZ ;  /* 0x000000ffff147224 */ /* 0x000fe200078e00ff */
[----:B------:R-:W-:Y:S02]  /*0e20*/  ISETP.GE.AND P2, PT, R9, RZ, PT ;  /* 0x000000ff0900720c */ /* 0x000fe40003f46270 */
[----:B------:R-:W-:Y:S01]  /*0e30*/  SEL R21, RZ, 0x7ff00000, !P3 ;  /* 0x7ff00000ff157807 */ /* 0x000fe20005800000 */
[----:B------:R-:W-:-:S04]  /*0e40*/  IMAD.U32 R25, RZ, RZ, UR12 ;  /* 0x0000000cff197e24 */ /* 0x000fc8000f8e00ff */
[----:B------:R-:W-:Y:S01]  /*0e50*/  VIADD R0, R21, 0x80000000 ;  /* 0x8000000015007836 */ /* 0x000fe20000000000 */
[----:B------:R-:W-:-:S04]  /*0e60*/  ISETP.NE.AND P3, PT, R25, 0x3fe00000, PT ;  /* 0x3fe000001900780c */ /* 0x000fc80003f65270 */
[----:B------:R-:W-:-:S04]  /*0e70*/  SEL R0, R0, R21, P3 ;  /* 0x0000001500007207 */ /* 0x000fc80001800000 */
[----:B------:R-:W-:Y:S01]  /*0e80*/  @!P2 SEL R21, R0, R21, P1 ;  /* 0x000000150015a207 */ /* 0x000fe20000800000 */
[----:B------:R-:W-:Y:S06]  /*0e90*/  BRA `(.L_x_1610) ;  /* 0x0000000000307947 */ /* 0x000fec0003800000 */
.L_x_1612:
        /* <DEDUP_REMOVED lines=11> */
.L_x_1611:
[----:B------:R0:W1:Y:S02]  /*0f50*/  DADD R20, R8, UR10 ;  /* 0x0000000a08147e29 */ /* 0x0000640008000000 */
.L_x_1610:
[----:B------:R-:W-:Y:S05]  /*0f60*/  BSYNC.RECONVERGENT B0 ;  /* 0x0000000000007941 */ /* 0x000fea0003800200 */
.L_x_1609:
[----:B------:R-:W2:Y:S01]  /*0f70*/  DSETP.NEU.AND P1, PT, R10, RZ, PT ;  /* 0x000000ff0a00722a */ /* 0x000ea20003f2d000 */
[----:B------:R-:W-:Y:S04]  /*0f80*/  BSSY.RECONVERGENT B0, `(.L_x_1613) ;  /* 0x0000027000007945 */ /* 0x000fe80003800200 */
[----:B--2---:R-:W-:Y:S05]  /*0f90*/  @!P1 BRA `(.L_x_1614) ;  /* 0x0000000000809947 */ /* 0x004fea0003800000 */
[----:B------:R-:W-:Y:S01]  /*0fa0*/  IMAD.U32 R19, RZ, RZ, UR11 ;  /* 0x0000000bff137e24 */ /* 0x000fe2000f8e00ff */
[----:B------:R2:W3:Y:S01]  /*0fb0*/  DADD R16, -RZ, |R10| ;  /* 0x00000000ff107229 */ /* 0x0004e2000000050a */
[----:B------:R-:W-:Y:S01]  /*0fc0*/  BSSY.RECONVERGENT B1, `(.L_x_1615) ;  /* 0x0000007000017945 */ /* 0x000fe20003800200 */
[----:B------:R-:W-:Y:S01]  /*0fd0*/  IMAD.U32 R3, RZ, RZ, UR11 ;  /* 0x0000000bff037e24 */ /* 0x000fe2000f8e00ff */
[----:B------:R-:W-:Y:S01]  /*0fe0*/  MOV R0, 0x1030 ;  /* 0x0000103000007802 */ /* 0x000fe20000000f00 */
[----:B------:R-:W-:Y:S02]  /*0ff0*/  IMAD.U32 R2, RZ, RZ, UR10 ;  /* 0x0000000aff027e24 */ /* 0x000fe4000f8e00ff */
[----:B------:R-:W-:Y:S02]  /*1000*/  IMAD.U32 R18, RZ, RZ, UR10 ;  /* 0x0000000aff127e24 */ /* 0x000fe4000f8e00ff */
[----:B--23--:R-:W-:-:S07]  /*1010*/  IMAD.MOV.U32 R3, RZ, RZ, R19 ;  /* 0x000000ffff037224 */ /* 0x00cfce00078e0013 */
[----:B01----:R-:W-:Y:S05]  /*1020*/  CALL.REL.NOINC `($_ZN2at6native61_GLOBAL__N__44eb8e94_28_ForeachBinaryOpScalarList_cu_dda10a6925multi_tensor_apply_kernelINS1_28TensorListScalarListMetadataIdLi2EEENS1_25BinaryOpScalarListFunctorIdLi2ELi1ELi1EEEJNS1_13power_functorIdEEEEEvT_T0_DpT1_$__internal_accurate_pow) ;  /* 0x0000002400ac7944 */ /* 0x003fea0003c00000 */
[----:B------:R-:W-:Y:S05]  /*1030*/  BSYNC.RECONVERGENT B1 ;  /* 0x0000000000017941 */ /* 0x000fea0003800200 */
.L_x_1615:
[----:B------:R-:W-:Y:S01]  /*1040*/  USHF.R.U32.HI UR12, URZ, 0x14, UR11 ;  /* 0x00000014ff0c7899 */ /* 0x000fe2000801160b */
[----:B------:R-:W-:Y:S01]  /*1050*/  IMAD.U32 R23, RZ, RZ, UR10 ;  /* 0x0000000aff177e24 */ /* 0x000fe2000f8e00ff */
[----:B------:R-:W-:Y:S01]  /*1060*/  ISETP.GE.AND P2, PT, R11, RZ, PT ;  /* 0x000000ff0b00720c */ /* 0x000fe20003f46270 */
[----:B------:R-:W-:Y:S01]  /*1070*/  IMAD.U32 R19, RZ, RZ, UR10 ;  /* 0x0000000aff137e24 */ /* 0x000fe2000f8e00ff */
[----:B------:R-:W-:Y:S01]  /*1080*/  ULOP3.LUT UR12, UR12, 0x7ff, URZ, 0xc0, !UPT ;  /* 0x000007ff0c0c7892 */ /* 0x000fe2000f8ec0ff */
[----:B------:R-:W0:Y:S03]  /*1090*/  DADD R16, -RZ, -R2 ;  /* 0x00000000ff107229 */ /* 0x000e260000000902 */
[----:B------:R-:W-:-:S06]  /*10a0*/  UIADD3 UR12, UPT, UPT, UR12, -0x3f4, URZ ;  /* 0xfffffc0c0c0c7890 */ /* 0x000fcc000fffe0ff */
[----:B------:R-:W-:-:S05]  /*10b0*/  IMAD.U32 R24, RZ, RZ, UR12 ;  /* 0x0000000cff187e24 */ /* 0x000fca000f8e00ff */
[-C--:B------:R-:W-:Y:S02]  /*10c0*/  SHF.L.U32 R18, R23, R24.reuse, RZ ;  /* 0x0000001817127219 */ /* 0x080fe400000006ff */
[----:B------:R-:W-:Y:S02]  /*10d0*/  SHF.L.U64.HI R0, R19, R24, UR11 ;  /* 0x0000000b13007e19 */ /* 0x000fe40008010218 */
[----:B------:R-:W-:-:S04]  /*10e0*/  ISETP.NE.U32.AND P1, PT, R18, RZ, PT ;  /* 0x000000ff1200720c */ /* 0x000fc80003f25070 */
[----:B------:R-:W-:-:S04]  /*10f0*/  ISETP.NE.AND.EX P1, PT, R0, -0x80000000, PT, P1 ;  /* 0x800000000000780c */ /* 0x000fc80003f25310 */
[-C--:B0-----:R-:W-:Y:S02]  /*1100*/  FSEL R19, R16, R2.reuse, !P1 ;  /* 0x0000000210137208 */ /* 0x081fe40004800000 */
[-C--:B------:R-:W-:Y:S02]  /*1110*/  FSEL R16, R17, R3.reuse, !P1 ;  /* 0x0000000311107208 */ /* 0x080fe40004800000 */
[----:B------:R-:W-:Y:S02]  /*1120*/  FSEL R22, R19, R2, !P2 ;  /* 0x0000000213167208 */ /* 0x000fe40005000000 */
[----:B------:R-:W-:Y:S02]  /*1130*/  FSEL R23, R16, R3, !P2 ;  /* 0x0000000310177208 */ /* 0x000fe40005000000 */
[----:B------:R-:W-:-:S15]  /*1140*/  PLOP3.LUT P1, PT, P1, PT, PT, 0x8, 0x80 ;  /* 0x000000000080781c */ /* 0x000fde0000f2e170 */
[----:B------:R-:W-:-:S15]  /*1150*/  NOP ;  /* 0x0000000000007918 */ /* 0x000fde0000000000 */
[----:B------:R-:W0:Y:S02]  /*1160*/  DSETP.NEU.AND P3, PT, R4, UR10, PT ;  /* 0x0000000a04007e2a */ /* 0x000e24000bf6d000 */
[----:B0-----:R-:W-:Y:S02]  /*1170*/  @!P2 FSEL R22, R22, RZ, !P3 ;  /* 0x000000ff1616a208 */ /* 0x001fe40005800000 */
[----:B------:R-:W-:Y:S01]  /*1180*/  @!P2 FSEL R23, R23, -QNAN , !P3 ;  /* 0xfff800001717a808 */ /* 0x000fe20005800000 */
[----:B------:R-:W-:Y:S06]  /*1190*/  BRA `(.L_x_1616) ;  /* 0x0000000000147947 */ /* 0x000fec0003800000 */
.L_x_1614:
[----:B------:R-:W-:Y:S01]  /*11a0*/  ISETP.LE.AND P2, PT, RZ, UR11, PT ;  /* 0x0000000bff007c0c */ /* 0x000fe2000bf43270 */
[----:B------:R-:W-:Y:S01]  /*11b0*/  IMAD.MOV.U32 R22, RZ, RZ, RZ ;  /* 0x000000ffff167224 */ /* 0x000fe200078e00ff */
[----:B------:R-:W-:Y:S02]  /*11c0*/  SEL R23, R11, RZ, P0 ;  /* 0x000000ff0b177207 */ /* 0x000fe40000000000 */
[----:B------:R-:W-:-:S09]  /*11d0*/  PLOP3.LUT P1, PT, P0, PT, PT, 0x80, 0x8 ;  /* 0x000000000008781c */ /* 0x000fd2000072f070 */
[----:B------:R-:W-:-:S07]  /*11e0*/  @!P2 LOP3.LUT R23, R23, 0x7ff00000, RZ, 0xfc, !PT ;  /* 0x7ff000001717a812 */ /* 0x000fce00078efcff */
.L_x_1616:
[----:B------:R-:W-:Y:S05]  /*11f0*/  BSYNC.RECONVERGENT B0 ;  /* 0x0000000000007941 */ /* 0x000fea0003800200 */
.L_x_1613:
[----:B------:R-:W2:Y:S01]  /*1200*/  DADD R2, R10, UR10 ;  /* 0x0000000a0a027e29 */ /* 0x000ea20008000000 */
[----:B------:R-:W-:Y:S01]  /*1210*/  BSSY.RECONVERGENT B0, `(.L_x_1617) ;  /* 0x000002a000007945 */ /* 0x000fe20003800200 */
[----:B--2---:R-:W-:-:S04]  /*1220*/  LOP3.LUT R2, R3, 0x7ff00000, RZ, 0xc0, !PT ;  /* 0x7ff0000003027812 */ /* 0x004fc800078ec0ff */
[----:B------:R-:W-:-:S13]  /*1230*/  ISETP.NE.AND P2, PT, R2, 0x7ff00000, PT ;  /* 0x7ff000000200780c */ /* 0x000fda0003f45270 */
[----:B------:R-:W-:Y:S05]  /*1240*/  @P2 BRA `(.L_x_1618) ;  /* 0x0000000000982947 */ /* 0x000fea0003800000 */
[----:B------:R-:W-:Y:S02]  /*1250*/  IMAD.U32 R2, RZ, RZ, UR10 ;  /* 0x0000000aff027e24 */ /* 0x000fe4000f8e00ff */
[----:B------:R-:W-:-:S06]  /*1260*/  IMAD.U32 R3, RZ, RZ, UR11 ;  /* 0x0000000bff037e24 */ /* 0x000fcc000f8e00ff */
[----:B------:R-:W2:-:S15]  /*1270*/  DSETP.NAN.AND P2, PT, R2, UR10, PT ;  /* 0x0000000a02007e2a */ /* 0x000e9e000bf48000 */
[----:B------:R-:W-:-:S15]  /*1280*/  NOP ;  /* 0x0000000000007918 */ /* 0x000fde0000000000 */
[----:B------:R-:W-:-:S15]  /*1290*/  NOP ;  /* 0x0000000000007918 */ /* 0x000fde0000000000 */
[----:B------:R-:W-:-:S15]  /*12a0*/  NOP ;  /* 0x0000000000007918 */ /* 0x000fde0000000000 */
[----:B------:R-:W-:-:S04]  /*12b0*/  NOP ;  /* 0x0000000000007918 */ /* 0x000fc80000000000 */
[----:B--2---:R-:W2:Y:S02]  /*12c0*/  DSETP.NAN.OR P2, PT, R10, R10, P2 ;  /* 0x0000000a0a00722a */ /* 0x004ea40001748400 */
[----:B--2---:R-:W-:Y:S05]  /*12d0*/  @P2 BRA `(.L_x_1619) ;  /* 0x0000000000702947 */ /* 0x004fea0003800000 */
[----:B------:R-:W-:Y:S02]  /*12e0*/  IMAD.U32 R2, RZ, RZ, UR10 ;  /* 0x0000000aff027e24 */ /* 0x000fe4000f8e00ff */
[----:B------:R-:W-:-:S06]  /*12f0*/  IMAD.U32 R3, RZ, RZ, UR11 ;  /* 0x0000000bff037e24 */ /* 0x000fcc000f8e00ff */
[----:B------:R-:W2:Y:S02]  /*1300*/  DSETP.NEU.AND P2, PT, |R2|, +INF , PT ;  /* 0x7ff000000200742a */ /* 0x000ea40003f4d200 */
[----:B--2---:R-:W-:Y:S05]  /*1310*/  @!P2 BRA `(.L_x_1620) ;  /* 0x000000000034a947 */ /* 0x004fea0003800000 */
[----:B------:R-:W2:Y:S02]  /*1320*/  DSETP.NEU.AND P2, PT, |R10|, +INF , PT ;  /* 0x7ff000000a00742a */ /* 0x000ea40003f4d200 */
[----:B--2---:R-:W-:Y:S05]  /*1330*/  @P2 BRA `(.L_x_1618) ;  /* 0x00000000005c2947 */ /* 0x004fea0003800000 */
        /* <DEDUP_REMOVED lines=11> */
.L_x_1620:
[----:B------:R-:W-:Y:S01]  /*13f0*/  ISETP.LE.AND P2, PT, RZ, UR11, PT ;  /* 0x0000000bff007c0c */ /* 0x000fe2000bf43270 */
[----:B------:R-:W2:Y:S02]  /*1400*/  DSETP.GT.AND P1, PT, |R10|, 1, PT ;  /* 0x3ff000000a00742a */ /* 0x000ea40003f24200 */
[----:B--2---:R-:W-:-:S10]  /*1410*/  SEL R22, RZ, 0x7ff00000, !P1 ;  /* 0x7ff00000ff167807 */ /* 0x004fd40004800000 */
[----:B------:R-:W-:-:S15]  /*1420*/  @!P2 LOP3.LUT R22, R22, 0x7ff00000, RZ, 0x3c, !PT ;  /* 0x7ff000001616a812 */ /* 0x000fde00078e3cff */
[----:B------:R-:W-:-:S15]  /*1430*/  NOP ;  /* 0x0000000000007918 */ /* 0x000fde0000000000 */
[----:B------:R-:W-:-:S15]  /*1440*/  NOP ;  /* 0x0000000000007918 */ /* 0x000fde0000000000 */
[----:B------:R-:W-:-:S07]  /*1450*/  NOP ;  /* 0x0000000000007918 */ /* 0x000fce0000000000 */
[----:B------:R-:W2:Y:S02]  /*1460*/  DSETP.NEU.AND P1, PT, R10, -1, PT ;  /* 0xbff000000a00742a */ /* 0x000ea40003f2d000 */
[----:B--2---:R-:W-:Y:S01]  /*1470*/  SEL R23, R22, 0x3ff00000, P1 ;  /* 0x3ff0000016177807 */ /* 0x004fe20000800000 */
[----:B------:R-:W-:Y:S01]  /*1480*/  IMAD.MOV.U32 R22, RZ, RZ, RZ ;  /* 0x000000ffff167224 */ /* 0x000fe200078e00ff */
[----:B------:R-:W-:Y:S06]  /*1490*/  BRA `(.L_x_1618) ;  /* 0x0000000000047947 */ /* 0x000fec0003800000 */
.L_x_1619:
[----:B------:R2:W3:Y:S02]  /*14a0*/  DADD R22, R10, UR10 ;  /* 0x0000000a0a167e29 */ /* 0x0004e40008000000 */
.L_x_1618:
[----:B------:R-:W-:Y:S05]  /*14b0*/  BSYNC.RECONVERGENT B0 ;  /* 0x0000000000007941 */ /* 0x000fea0003800200 */
.L_x_1617:
[----:B------:R-:W4:Y:S01]  /*14c0*/  DSETP.NEU.AND P1, PT, R12, RZ, PT ;  /* 0x000000ff0c00722a */ /* 0x000f220003f2d000 */
[----:B------:R-:W-:Y:S04]  /*14d0*/  BSSY.RECONVERGENT B0, `(.L_x_1621) ;  /* 0x0000027000007945 */ /* 0x000fe80003800200 */
[----:B----4-:R-:W-:Y:S05]  /*14e0*/  @!P1 BRA `(.L_x_1622) ;  /* 0x0000000000809947 */ /* 0x010fea0003800000 */
[----:B------:R-:W-:Y:S01]  /*14f0*/  IMAD.U32 R19, RZ, RZ, UR11 ;  /* 0x0000000bff137e24 */ /* 0x000fe2000f8e00ff */
[----:B------:R4:W0:Y:S01]  /*1500*/  DADD R16, -RZ, |R12| ;  /* 0x00000000ff107229 */ /* 0x000822000000050c */
[----:B------:R-:W-:Y:S01]  /*1510*/  BSSY.RECONVERGENT B1, `(.L_x_1623) ;  /* 0x0000007000017945 */ /* 0x000fe20003800200 */
[----:B------:R-:W-:Y:S01]  /*1520*/  IMAD.U32 R3, RZ, RZ, UR11 ;  /* 0x0000000bff037e24 */ /* 0x000fe2000f8e00ff */
[----:B------:R-:W-:Y:S01]  /*1530*/  MOV R0, 0x1580 ;  /* 0x0000158000007802 */ /* 0x000fe20000000f00 */
[----:B------:R-:W-:Y:S02]  /*1540*/  IMAD.U32 R2, RZ, RZ, UR10 ;  /* 0x0000000aff027e24 */ /* 0x000fe4000f8e00ff */
[----:B------:R-:W-:Y:S02]  /*1550*/  IMAD.U32 R18, RZ, RZ, UR10 ;  /* 0x0000000aff127e24 */ /* 0x000fe4000f8e00ff */
[----:B0---4-:R-:W-:-:S07]  /*1560*/  IMAD.MOV.U32 R3, RZ, RZ, R19 ;  /* 0x000000ffff037224 */ /* 0x011fce00078e0013 */
[----:B-123--:R-:W-:Y:S05]  /*1570*/  CALL.REL.NOINC `($_ZN2at6native61_GLOBAL__N__44eb8e94_28_ForeachBinaryOpScalarList_cu_dda10a6925multi_tensor_apply_kernelINS1_28TensorListScalarListMetadataIdLi2EEENS1_25BinaryOpScalarListFunctorIdLi2ELi1ELi1EEEJNS1_13power_functorIdEEEEEvT_T0_DpT1_$__internal_accurate_pow) ;  /* 0x0000002000587944 */ /* 0x00efea0003c00000 */
[----:B------:R-:W-:Y:S05]  /*1580*/  BSYNC.RECONVERGENT B1 ;  /* 0x0000000000017941 */ /* 0x000fea0003800200 */
.L_x_1623:
        /* <DEDUP_REMOVED lines=22> */
.L_x_1622:
[----:B------:R-:W-:Y:S01]  /*16f0*/  ISETP.LE.AND P2, PT, RZ, UR11, PT ;  /* 0x0000000bff007c0c */ /* 0x000fe2000bf43270 */
[----:B------:R-:W-:Y:S01]  /*1700*/  IMAD.MOV.U32 R2, RZ, RZ, RZ ;  /* 0x000000ffff027224 */ /* 0x000fe200078e00ff */
[----:B------:R-:W-:Y:S02]  /*1710*/  SEL R3, R13, RZ, P0 ;  /* 0x000000ff0d037207 */ /* 0x000fe40000000000 */
[----:B------:R-:W-:-:S09]  /*1720*/  PLOP3.LUT P1, PT, P0, PT, PT, 0x80, 0x8 ;  /* 0x000000000008781c */ /* 0x000fd2000072f070 */
[----:B------:R-:W-:-:S07]  /*1730*/  @!P2 LOP3.LUT R3, R3, 0x7ff00000, RZ, 0xfc, !PT ;  /* 0x7ff000000303a812 */ /* 0x000fce00078efcff */
.L_x_1624:
[----:B------:R-:W-:Y:S05]  /*1740*/  BSYNC.RECONVERGENT B0 ;  /* 0x0000000000007941 */ /* 0x000fea0003800200 */
.L_x_1621:
[----:B------:R-:W4:Y:S01]  /*1750*/  DADD R16, R12, UR10 ;  /* 0x0000000a0c107e29 */ /* 0x000f220008000000 */
[----:B------:R-:W-:Y:S01]  /*1760*/  BSSY.RECONVERGENT B0, `(.L_x_1625) ;  /* 0x000002a000007945 */ /* 0x000fe20003800200 */
[----:B----4-:R-:W-:-:S04]  /*1770*/  LOP3.LUT R16, R17, 0x7ff00000, RZ, 0xc0, !PT ;  /* 0x7ff0000011107812 */ /* 0x010fc800078ec0ff */
[----:B------:R-:W-:-:S13]  /*1780*/  ISETP.NE.AND P2, PT, R16, 0x7ff00000, PT ;  /* 0x7ff000001000780c */ /* 0x000fda0003f45270 */
[----:B------:R-:W-:Y:S05]  /*1790*/  @P2 BRA `(.L_x_1626) ;  /* 0x0000000000982947 */ /* 0x000fea0003800000 */
[----:B------:R-:W-:Y:S02]  /*17a0*/  IMAD.U32 R16, RZ, RZ, UR10 ;  /* 0x0000000aff107e24 */ /* 0x000fe4000f8e00ff */
[----:B------:R-:W-:-:S06]  /*17b0*/  IMAD.U32 R17, RZ, RZ, UR11 ;  /* 0x0000000bff117e24 */ /* 0x000fcc000f8e00ff */
[----:B------:R-:W4:-:S15]  /*17c0*/  DSETP.NAN.AND P2, PT, R16, UR10, PT ;  /* 0x0000000a10007e2a */ /* 0x000f1e000bf48000 */
[----:B------:R-:W-:-:S15]  /*17d0*/  NOP ;  /* 0x0000000000007918 */ /* 0x000fde0000000000 */
[----:B------:R-:W-:-:S15]  /*17e0*/  NOP ;  /* 0x0000000000007918 */ /* 0x000fde0000000000 */
[----:B------:R-:W-:-:S15]  /*17f0*/  NOP ;  /* 0x0000000000007918 */ /* 0x000fde0000000000 */
[----:B------:R-:W-:-:S04]  /*1800*/  NOP ;  /* 0x0000000000007918 */ /* 0x000fc80000000000 */
[----:B----4-:R-:W4:Y:S02]  /*1810*/  DSETP.NAN.OR P2, PT, R12, R12, P2 ;  /* 0x0000000c0c00722a */ /* 0x010f240001748400 */
[----:B----4-:R-:W-:Y:S05]  /*1820*/  @P2 BRA `(.L_x_1627) ;  /* 0x0000000000702947 */ /* 0x010fea0003800000 */
[----:B------:R-:W-:Y:S02]  /*1830*/  IMAD.U32 R16, RZ, RZ, UR10 ;  /* 0x0000000aff107e24 */ /* 0x000fe4000f8e00ff */
[----:B------:R-:W-:-:S06]  /*1840*/  IMAD.U32 R17, RZ, RZ, UR11 ;  /* 0x0000000bff117e24 */ /* 0x000fcc000f8e00ff */
[----:B------:R-:W4:Y:S02]  /*1850*/  DSETP.NEU.AND P2, PT, |R16|, +INF , PT ;  /* 0x7ff000001000742a */ /* 0x000f240003f4d200 */
[----:B----4-:R-:W-:Y:S05]  /*1860*/  @!P2 BRA `(.L_x_1628) ;  /* 0x000000000034a947 */ /* 0x010fea0003800000 */
[----:B------:R-:W4:Y:S02]  /*1870*/  DSETP.NEU.AND P2, PT, |R12|, +INF , PT ;  /* 0x7ff000000c00742a */ /* 0x000f240003f4d200 */
[----:B----4-:R-:W-:Y:S05]  /*1880*/  @P2 BRA `(.L_x_1626) ;  /* 0x00000000005c2947 */ /* 0x010fea0003800000 */
        /* <DEDUP_REMOVED lines=11> */
.L_x_1628:
[----:B------:R-:W-:Y:S01]  /*1940*/  ISETP.LE.AND P2, PT, RZ, UR11, PT ;  /* 0x0000000bff007c0c */ /* 0x000fe2000bf43270 */
[----:B------:R-:W4:Y:S02]  /*1950*/  DSETP.GT.AND P1, PT, |R12|, 1, PT ;  /* 0x3ff000000c00742a */ /* 0x000f240003f24200 */
[----:B----4-:R-:W-:-:S10]  /*1960*/  SEL R2, RZ, 0x7ff00000, !P1 ;  /* 0x7ff00000ff027807 */ /* 0x010fd40004800000 */
[----:B------:R-:W-:-:S15]  /*1970*/  @!P2 LOP3.LUT R2, R2, 0x7ff00000, RZ, 0x3c, !PT ;  /* 0x7ff000000202a812 */ /* 0x000fde00078e3cff */
[----:B------:R-:W-:-:S15]  /*1980*/  NOP ;  /* 0x0000000000007918 */ /* 0x000fde0000000000 */
[----:B------:R-:W-:-:S15]  /*1990*/  NOP ;  /* 0x0000000000007918 */ /* 0x000fde0000000000 */
[----:B------:R-:W-:-:S07]  /*19a0*/  NOP ;  /* 0x0000000000007918 */ /* 0x000fce0000000000 */
[----:B------:R-:W4:Y:S02]  /*19b0*/  DSETP.NEU.AND P1, PT, R12, -1, PT ;  /* 0xbff000000c00742a */ /* 0x000f240003f2d000 */
[----:B----4-:R-:W-:Y:S01]  /*19c0*/  SEL R3, R2, 0x3ff00000, P1 ;  /* 0x3ff0000002037807 */ /* 0x010fe20000800000 */
[----:B------:R-:W-:Y:S01]  /*19d0*/  IMAD.MOV.U32 R2, RZ, RZ, RZ ;  /* 0x000000ffff027224 */ /* 0x000fe200078e00ff */
[----:B------:R-:W-:Y:S06]  /*19e0*/  BRA `(.L_x_1626) ;  /* 0x0000000000047947 */ /* 0x000fec0003800000 */
.L_x_1627:
[----:B------:R4:W0:Y:S02]  /*19f0*/  DADD R2, R12, UR10 ;  /* 0x0000000a0c027e29 */ /* 0x0008240008000000 */
.L_x_1626:
[----:B------:R-:W-:Y:S05]  /*1a00*/  BSYNC.RECONVERGENT B0 ;  /* 0x0000000000007941 */ /* 0x000fea0003800200 */
.L_x_1625:
[----:B------:R-:W5:Y:S01]  /*1a10*/  S2R R0, SR_TID.X ;  /* 0x0000000000007919 */ /* 0x000f620000002100 */
[----:B------:R-:W1:Y:S01]  /*1a20*/  LDCU UR12, c[0x0][0x360] ;  /* 0x00006c00ff0c77ac */ /* 0x000e620008000800 */
[----:B------:R-:W2:Y:S01]  /*1a30*/  LDC R17, c[0x0][0x360] ;  /* 0x0000d800ff117b82 */ /* 0x000ea20000000800 */
[----:B------:R-:W-:Y:S01]  /*1a40*/  BSSY.RECONVERGENT B0, `(.L_x_1629) ;  /* 0x000001c000007945 */ /* 0x000fe20003800200 */
[----:B------:R-:W0:Y:S02]  /*1a50*/  DSETP.NEU.AND P4, PT, RZ, UR10, PT ;  /* 0x0000000aff007e2a */ /* 0x000e24000bf8d000 */
[----:B0-----:R-:W-:Y:S02]  /*1a60*/  FSEL R16, R2, RZ, P4 ;  /* 0x000000ff02107208 */ /* 0x001fe40002000000 */
[----:B-----5:R-:W-:Y:S02]  /*1a70*/  IADD3 R28, P6, PT, R0, UR4, RZ ;  /* 0x00000004001c7c10 */ /* 0x020fe4000ffde0ff */
[----:B--2---:R-:W-:-:S02]  /*1a80*/  IADD3 R18, P2, P3, R17, UR4, R0 ;  /* 0x0000000411127c10 */ /* 0x004fc4000fb5e000 */
[----:B------:R-:W-:Y:S01]  /*1a90*/  ISETP.GE.U32.AND P1, PT, R28, UR14, PT ;  /* 0x0000000e1c007c0c */ /* 0x000fe2000bf26070 */
[----:B------:R-:W-:Y:S01]  /*1aa0*/  IMAD.X R29, RZ, RZ, UR5, P6 ;  /* 0x00000005ff1d7e24 */ /* 0x000fe2000b0e06ff */
[C---:B-1----:R-:W-:Y:S02]  /*1ab0*/  IADD3 R26, P5, PT, R18.reuse, UR12, RZ ;  /* 0x0000000c121a7c10 */ /* 0x042fe4000ffbe0ff */
[----:B------:R-:W-:Y:S02]  /*1ac0*/  IADD3.X R19, PT, PT, RZ, UR5, RZ, P2, P3 ;  /* 0x00000005ff137c10 */ /* 0x000fe400097e64ff */
[----:B------:R-:W-:Y:S02]  /*1ad0*/  ISETP.GE.U32.AND.EX P1, PT, R29, UR15, PT, P1 ;  /* 0x0000000f1d007c0c */ /* 0x000fe4000bf26110 */
[----:B------:R-:W-:Y:S01]  /*1ae0*/  ISETP.GE.U32.AND P3, PT, R18, UR14, PT ;  /* 0x0000000e12007c0c */ /* 0x000fe2000bf66070 */
[----:B------:R-:W-:Y:S01]  /*1af0*/  IMAD.X R27, RZ, RZ, R19, P5 ;  /* 0x000000ffff1b7224 */ /* 0x000fe200028e0613 */
[----:B------:R-:W-:-:S02]  /*1b00*/  ISETP.GE.U32.AND P2, PT, R26, UR14, PT ;  /* 0x0000000e1a007c0c */ /* 0x000fc4000bf46070 */
[----:B------:R-:W-:Y:S02]  /*1b10*/  ISETP.GE.U32.AND.EX P3, PT, R19, UR15, PT, P3 ;  /* 0x0000000f13007c0c */ /* 0x000fe4000bf66130 */
[----:B------:R-:W-:Y:S02]  /*1b20*/  ISETP.GE.U32.AND.EX P2, PT, R27, UR15, PT, P2 ;  /* 0x0000000f1b007c0c */ /* 0x000fe4000bf46120 */
[----:B------:R-:W-:-:S15]  /*1b30*/  FSEL R17, R3, 1.875, P4 ;  /* 0x3ff0000003117808 */ /* 0x000fde0002000000 */
[----:B------:R-:W-:-:S15]  /*1b40*/  NOP ;  /* 0x0000000000007918 */ /* 0x000fde0000000000 */
[----:B------:R-:W-:-:S10]  /*1b50*/  NOP ;  /* 0x0000000000007918 */ /* 0x000fd40000000000 */
[----:B------:R0:W1:Y:S02]  /*1b60*/  DSETP.NEU.AND P5, PT, R12, 1, PT ;  /* 0x3ff000000c00742a */ /* 0x0000640003fad000 */
[----:B-1----:R-:W-:Y:S05]  /*1b70*/  @P1 BRA `(.L_x_1630) ;  /* 0x0000000000201947 */ /* 0x002fea0003800000 */
[----:B------:R-:W-:Y:S01]  /*1b80*/  FSEL R2, R14, RZ, P4 ;  /* 0x000000ff0e027208 */ /* 0x000fe20002000000 */
[----:B------:R-:W1:Y:S01]  /*1b90*/  DSETP.NEU.AND P1, PT, R6, 1, PT ;  /* 0x3ff000000600742a */ /* 0x000e620003f2d000 */
[C---:B0---4-:R-:W-:Y:S02]  /*1ba0*/  LEA R12, P6, R28.reuse, UR6, 0x3 ;  /* 0x000000061c0c7c11 */ /* 0x051fe4000f8c18ff */
[----:B------:R-:W-:Y:S02]  /*1bb0*/  FSEL R14, R15, 1.875, P4 ;  /* 0x3ff000000f0e7808 */ /* 0x000fe40002000000 */
[----:B------:R-:W-:Y:S02]  /*1bc0*/  LEA.HI.X R13, R28, UR7, R29, 0x3, P6 ;  /* 0x000000071c0d7c11 */ /* 0x000fe4000b0f1c1d */
[----:B-1----:R-:W-:Y:S02]  /*1bd0*/  FSEL R2, R2, RZ, P1 ;  /* 0x000000ff02027208 */ /* 0x002fe40000800000 */
[----:B------:R-:W-:-:S05]  /*1be0*/  FSEL R3, R14, 1.875, P1 ;  /* 0x3ff000000e037808 */ /* 0x000fca0000800000 */
[----:B------:R1:W-:Y:S02]  /*1bf0*/  STG.E.64 desc[UR16][R12.64], R2 ;  /* 0x000000020c007986 */ /* 0x0003e4000c101b10 */
.L_x_1630:
[----:B------:R-:W-:Y:S05]  /*1c00*/  BSYNC.RECONVERGENT B0 ;  /* 0x0000000000007941 */ /* 0x000fea0003800200 */
.L_x_1629:
[----:B------:R-:W-:Y:S04]  /*1c10*/  BSSY.RECONVERGENT B0, `(.L_x_1631) ;  /* 0x000000a000007945 */ /* 0x000fe80003800200 */
[----:B------:R-:W-:Y:S05]  /*1c20*/  @P3 BRA `(.L_x_1632) ;  /* 0x0000000000203947 */ /* 0x000fea0003800000 */
[----:B-1----:R-:W-:Y:S01]  /*1c30*/  FSEL R2, R20, RZ, P4 ;  /* 0x000000ff14027208 */ /* 0x002fe20002000000 */
[----:B------:R-:W1:Y:S01]  /*1c40*/  DSETP.NEU.AND P1, PT, R8, 1, PT ;  /* 0x3ff000000800742a */ /* 0x000e620003f2d000 */
[----:B------:R-:W-:Y:S02]  /*1c50*/  FSEL R20, R21, 1.875, P4 ;  /* 0x3ff0000015147808 */ /* 0x000fe40002000000 */
[----:B------:R-:W-:Y:S02]  /*1c60*/  LEA R6, P3, R18, UR6, 0x3 ;  /* 0x0000000612067c11 */ /* 0x000fe4000f8618ff */
[----:B-1----:R-:W-:Y:S02]  /*1c70*/  FSEL R2, R2, RZ, P1 ;  /* 0x000000ff02027208 */ /* 0x002fe40000800000 */
[----:B------:R-:W-:Y:S02]  /*1c80*/  FSEL R3, R20, 1.875, P1 ;  /* 0x3ff0000014037808 */ /* 0x000fe40000800000 */
[----:B------:R-:W-:-:S05]  /*1c90*/  LEA.HI.X R7, R18, UR7, R19, 0x3, P3 ;  /* 0x0000000712077c11 */ /* 0x000fca00098f1c13 */
[----:B------:R2:W-:Y:S02]  /*1ca0*/  STG.E.64 desc[UR16][R6.64], R2 ;  /* 0x0000000206007986 */ /* 0x0005e4000c101b10 */
.L_x_1632:
[----:B------:R-:W-:Y:S05]  /*1cb0*/  BSYNC.RECONVERGENT B0 ;  /* 0x0000000000007941 */ /* 0x000fea0003800200 */
.L_x_1631:
[----:B------:R-:W-:Y:S01]  /*1cc0*/  BSSY.RECONVERGENT B0, `(.L_x_1633) ;  /* 0x000000c000007945 */ /* 0x000fe20003800200 */
[----:B------:R-:W-:Y:S02]  /*1cd0*/  FSEL R8, R16, RZ, P5 ;  /* 0x000000ff10087208 */ /* 0x000fe40002800000 */
[----:B------:R-:W-:Y:S01]  /*1ce0*/  FSEL R9, R17, 1.875, P5 ;  /* 0x3ff0000011097808 */ /* 0x000fe20002800000 */
[----:B------:R-:W-:Y:S06]  /*1cf0*/  @P2 BRA `(.L_x_1634) ;  /* 0x0000000000202947 */ /* 0x000fec0003800000 */
[----:B-123--:R-:W-:Y:S01]  /*1d00*/  FSEL R2, R22, RZ, P4 ;  /* 0x000000ff16027208 */ /* 0x00efe20002000000 */
[----:B------:R-:W1:Y:S01]  /*1d10*/  DSETP.NEU.AND P1, PT, R10, 1, PT ;  /* 0x3ff000000a00742a */ /* 0x000e620003f2d000 */
[----:B------:R-:W-:Y:S02]  /*1d20*/  FSEL R22, R23, 1.875, P4 ;  /* 0x3ff0000017167808 */ /* 0x000fe40002000000 */
[----:B------:R-:W-:Y:S02]  /*1d30*/  LEA R6, P2, R26, UR6, 0x3 ;  /* 0x000000061a067c11 */ /* 0x000fe4000f8418ff */
[----:B-1----:R-:W-:Y:S02]  /*1d40*/  FSEL R2, R2, RZ, P1 ;  /* 0x000000ff02027208 */ /* 0x002fe40000800000 */
[----:B------:R-:W-:Y:S02]  /*1d50*/  FSEL R3, R22, 1.875, P1 ;  /* 0x3ff0000016037808 */ /* 0x000fe40000800000 */
[----:B------:R-:W-:-:S05]  /*1d60*/  LEA.HI.X R7, R26, UR7, R27, 0x3, P2 ;  /* 0x000000071a077c11 */ /* 0x000fca00090f1c1b */
[----:B------:R1:W-:Y:S02]  /*1d70*/  STG.E.64 desc[UR16][R6.64], R2 ;  /* 0x0000000206007986 */ /* 0x0003e4000c101b10 */
.L_x_1634:
[----:B------:R-:W-:Y:S05]  /*1d80*/  BSYNC.RECONVERGENT B0 ;  /* 0x0000000000007941 */ /* 0x000fea0003800200 */
.L_x_1633:
[----:B------:R-:W-:Y:S01]  /*1d90*/  IADD3 R26, P1, PT, R26, UR12, RZ ;  /* 0x0000000c1a1a7c10 */ /* 0x000fe2000ff3e0ff */
[----:B------:R-:W-:-:S04]  /*1da0*/  ULEA UR4, UP0, UR12, UR4, 0x2 ;  /* 0x000000040c047291 */ /* 0x000fc8000f8010ff */
[----:B------:R-:W-:Y:S01]  /*1db0*/  IMAD.X R27, RZ, RZ, R27, P1 ;  /* 0x000000ffff1b7224 */ /* 0x000fe200008e061b */
[----:B------:R-:W-:Y:S01]  /*1dc0*/  ISETP.GE.U32.AND P1, PT, R26, UR14, PT ;  /* 0x0000000e1a007c0c */ /* 0x000fe2000bf26070 */
[----:B------:R-:W-:Y:S02]  /*1dd0*/  UIADD3.X UR5, UPT, UPT, URZ, UR5, URZ, UP0, !UPT ;  /* 0x00000005ff057290 */ /* 0x000fe400087fe4ff */
[----:B------:R-:W-:Y:S01]  /*1de0*/  UISETP.GE.U32.AND UP0, UPT, UR4, UR14, UPT ;  /* 0x0000000e0400728c */ /* 0x000fe2000bf06070 */
[----:B------:R-:W-:-:S03]  /*1df0*/  ISETP.GE.U32.AND.EX P1, PT, R27, UR15, PT, P1 ;  /* 0x0000000f1b007c0c */ /* 0x000fc6000bf26110 */
[----:B------:R-:W-:-:S10]  /*1e00*/  UISETP.GE.U32.AND.EX UP0, UPT, UR5, UR15, UPT, UP0 ;  /* 0x0000000f0500728c */ /* 0x000fd4000bf06100 */
[----:B-12---:R-:W-:-:S04]  /*1e10*/  @!P1 LEA R2, P2, R26, UR6, 0x3 ;  /* 0x000000061a029c11 */ /* 0x006fc8000f8418ff */
[----:B------:R-:W-:-:S05]  /*1e20*/  @!P1 LEA.HI.X R3, R26, UR7, R27, 0x3, P2 ;  /* 0x000000071a039c11 */ /* 0x000fca00090f1c1b */
[----:B------:R1:W-:Y:S01]  /*1e30*/  @!P1 STG.E.64 desc[UR16][R2.64], R8 ;  /* 0x0000000802009986 */ /* 0x0003e2000c101b10 */
[----:B------:R-:W-:Y:S05]  /*1e40*/  BRA.U !UP0, `(.L_x_1635) ;  /* 0xffffffe5083c7547 */ /* 0x000fea000b83ffff */
[----:B------:R-:W-:Y:S05]  /*1e50*/  EXIT ;  /* 0x000000000000794d */ /* 0x000fea0003800000 */
.L_x_1598:
[----:B------:R-:W1:Y:S02]  /*1e60*/  S2R R4, SR_TID.X ;  /* 0x0000000000047919 */ /* 0x000e640000002100 */
[----:B-1----:R-:W-:-:S03]  /*1e70*/  IMAD.WIDE.U32 R2, R4, 0x4, RZ ;  /* 0x0000000404027825 */ /* 0x002fc600078e00ff */
[----:B------:R-:W-:-:S04]  /*1e80*/  ISETP.GE.U32.AND P0, PT, R2, UR12, PT ;  /* 0x0000000c02007c0c */ /* 0x000fc8000bf06070 */
[----:B------:R-:W-:-:S13]  /*1e90*/  ISETP.GE.AND.EX P0, PT, R3, UR5, PT, P0 ;  /* 0x0000000503007c0c */ /* 0x000fda000bf06300 */
[----:B0-----:R-:W-:Y:S05]  /*1ea0*/  @P0 EXIT ;  /* 0x000000000000094d */ /* 0x001fea0003800000 */
[----:B------:R-:W-:Y:S02]  /*1eb0*/  USHF.R.U32.HI UR4, URZ, 0x14, UR11 ;  /* 0x00000014ff047899 */ /* 0x000fe4000801160b */
[----:B------:R-:W0:Y:S01]  /*1ec0*/  FRND.F64.TRUNC R8, UR10 ;  /* 0x0000000a00087d13 */ /* 0x000e22000830d800 */
[----:B------:R-:W-:Y:S01]  /*1ed0*/  IMAD.U32 R2, RZ, RZ, UR10 ;  /* 0x0000000aff027e24 */ /* 0x000fe2000f8e00ff */
[----:B------:R-:W-:Y:S02]  /*1ee0*/  ULOP3.LUT UR13, UR11, 0x7fffffff, URZ, 0xc0, !UPT ;  /* 0x7fffffff0b0d7892 */ /* 0x000fe4000f8ec0ff */
[----:B------:R-:W-:Y:S01]  /*1ef0*/  IMAD.U32 R3, RZ, RZ, UR11 ;  /* 0x0000000bff037e24 */ /* 0x000fe2000f8e00ff */
[----:B------:R-:W-:Y:S01]  /*1f00*/  ULOP3.LUT UR4, UR4, 0x7ff, URZ, 0xc0, !UPT ;  /* 0x000007ff04047892 */ /* 0x000fe2000f8ec0ff */
[----:B------:R-:W-:-:S03]  /*1f10*/  IMAD.MOV.U32 R5, RZ, RZ, RZ ;  /* 0x000000ffff057224 */ /* 0x000fc600078e00ff */
[----:B------:R-:W-:Y:S01]  /*1f20*/  UIADD3 UR4, UPT, UPT, UR4, -0x3f4, URZ ;  /* 0xfffffc0c04047890 */ /* 0x000fe2000fffe0ff */
[----:B------:R-:W-:-:S03]  /*1f30*/  IMAD.U32 R6, RZ, RZ, UR13 ;  /* 0x0000000dff067e24 */ /* 0x000fc6000f8e00ff */
[----:B------:R-:W-:Y:S02]  /*1f40*/  USHF.L.U32 UR14, UR10, UR4, URZ ;  /* 0x000000040a0e7299 */ /* 0x000fe400080006ff */
[----:B------:R-:W-:Y:S02]  /*1f50*/  USHF.L.U64.HI UR4, UR10, UR4, UR11 ;  /* 0x000000040a047299 */ /* 0x000fe4000801020b */
[----:B------:R-:W-:-:S04]  /*1f60*/  UISETP.NE.U32.AND UP0, UPT, UR14, URZ, UPT ;  /* 0x000000ff0e00728c */ /* 0x000fc8000bf05070 */
[----:B------:R-:W-:-:S06]  /*1f70*/  UISETP.NE.AND.EX UP0, UPT, UR4, -0x80000000, UPT, UP0 ;  /* 0x800000000400788c */ /* 0x000fcc000bf05300 */
[----:B------:R-:W-:-:S15]  /*1f80*/  PLOP3.LUT P0, PT, PT, PT, UP0, 0x80, 0x8 ;  /* 0x000000000008781c */ /* 0x000fde0003f0f008 */
[----:B------:R-:W-:-:S15]  /*1f90*/  NOP ;  /* 0x0000000000007918 */ /* 0x000fde0000000000 */
[----:B------:R-:W-:-:S07]  /*1fa0*/  NOP ;  /* 0x0000000000007918 */ /* 0x000fce0000000000 */
[----:B0-----:R1:W2:Y:S02]  /*1fb0*/  DSETP.NEU.AND P0, PT, |R2|, 0.5, !P0 ;  /* 0x3fe000000200742a */ /* 0x0012a4000470d200 */
.L_x_1666:
[----:B------:R-:W-:-:S04]  /*1fc0*/  LEA R20, P1, R4, UR8, 0x5 ;  /* 0x0000000804147c11 */ /* 0x000fc8000f8228ff */
[----:B------:R-:W-:-:S06]  /*1fd0*/  LEA.HI.X R21, R4, UR9, R5, 0x5, P1 ;  /* 0x0000000904157c11 */ /* 0x000fcc00088f2c05 */
[----:B--2-4-:R-:W3:Y:S01]  /*1fe0*/  LDG.E.ENL2.256 R24, R20, desc[UR16][R20.64] ;  /* 0xfe0000101414797e */ /* 0x014ee20008121918 */
[----:B------:R-:W-:Y:S01]  /*1ff0*/  BSSY.RECONVERGENT B0, `(.L_x_1636) ;  /* 0x0000022000007945 */ /* 0x000fe20003800200 */
[----:B0--3--:R-:W0:Y:S02]  /*2000*/  DSETP.NEU.AND P2, PT, R20, RZ, PT ;  /* 0x000000ff1400722a */ /* 0x009e240003f4d000 */
[----:B0-----:R-:W-:Y:S01]  /*2010*/  ISETP.LE.OR P3, PT, RZ, UR11, P2 ;  /* 0x0000000bff007c0c */ /* 0x001fe20009763670 */
[----:B------:R-:W-:Y:S01]  /*2020*/  @!P2 IMAD.MOV.U32 R10, RZ, RZ, RZ ;  /* 0x000000ffff0aa224 */ /* 0x000fe200078e00ff */
[----:B--2---:R-:W-:Y:S02]  /*2030*/  @!P2 SEL R11, R21, RZ, P0 ;  /* 0x000000ff150ba207 */ /* 0x004fe40000000000 */
[----:B------:R-:W-:-:S09]  /*2040*/  @!P2 PLOP3.LUT P1, PT, P0, PT, PT, 0x80, 0x8 ;  /* 0x000000000008a81c */ /* 0x000fd2000072f070 */
[----:B------:R-:W-:Y:S01]  /*2050*/  @!P3 LOP3.LUT R11, R11, 0x7ff00000, RZ, 0xfc, !PT ;  /* 0x7ff000000b0bb812 */ /* 0x000fe200078efcff */
[----:B------:R-:W-:Y:S06]  /*2060*/  @!P2 BRA `(.L_x_1637) ;  /* 0x000000000068a947 */ /* 0x000fec0003800000 */
[----:B------:R-:W-:Y:S01]  /*2070*/  IMAD.U32 R11, RZ, RZ, UR11 ;  /* 0x0000000bff0b7e24 */ /* 0x000fe2000f8e00ff */
[----:B------:R0:W2:Y:S01]  /*2080*/  DADD R16, -RZ, |R20| ;  /* 0x00000000ff107229 */ /* 0x0000a20000000514 */
[----:B------:R-:W-:Y:S01]  /*2090*/  BSSY.RECONVERGENT B1, `(.L_x_1638) ;  /* 0x0000007000017945 */ /* 0x000fe20003800200 */
[----:B-1----:R-:W-:Y:S01]  /*20a0*/  IMAD.U32 R3, RZ, RZ, UR11 ;  /* 0x0000000bff037e24 */ /* 0x002fe2000f8e00ff */
[----:B------:R-:W-:Y:S01]  /*20b0*/  MOV R0, 0x2100 ;  /* 0x0000210000007802 */ /* 0x000fe20000000f00 */
[----:B------:R-:W-:Y:S02]  /*20c0*/  IMAD.U32 R2, RZ, RZ, UR10 ;  /* 0x0000000aff027e24 */ /* 0x000fe4000f8e00ff */
[----:B------:R-:W-:Y:S02]  /*20d0*/  IMAD.U32 R10, RZ, RZ, UR10 ;  /* 0x0000000aff0a7e24 */ /* 0x000fe4000f8e00ff */
[----:B0-2---:R-:W-:-:S07]  /*20e0*/  IMAD.MOV.U32 R3, RZ, RZ, R11 ;  /* 0x000000ffff037224 */ /* 0x005fce00078e000b */
[----:B------:R-:W-:Y:S05]  /*20f0*/  CALL.REL.NOINC `($_ZN2at6native61_GLOBAL__N__44eb8e94_28_ForeachBinaryOpScalarList_cu_dda10a6925multi_tensor_apply_kernelINS1_28TensorListScalarListMetadataIdLi2EEENS1_25BinaryOpScalarListFunctorIdLi2ELi1ELi1EEEJNS1_13power_functorIdEEEEEvT_T0_DpT1_$__internal_accurate_pow) ;  /* 0x0000001400787944 */ /* 0x000fea0003c00000 */
[----:B------:R-:W-:Y:S05]  /*2100*/  BSYNC.RECONVERGENT B1 ;  /* 0x0000000000017941 */ /* 0x000fea0003800200 */
.L_x_1638:
[----:B------:R-:W-:Y:S01]  /*2110*/  UISETP.NE.U32.AND UP0, UPT, UR14, URZ, UPT ;  /* 0x000000ff0e00728c */ /* 0x000fe2000bf05070 */
[----:B------:R-:W-:Y:S01]  /*2120*/  ISETP.GE.AND P2, PT, R21, RZ, PT ;  /* 0x000000ff1500720c */ /* 0x000fe20003f46270 */
[----:B------:R-:W0:Y:S02]  /*2130*/  DADD R10, -RZ, -R2 ;  /* 0x00000000ff0a7229 */ /* 0x000e240000000902 */
[----:B------:R-:W-:-:S06]  /*2140*/  UISETP.NE.AND.EX UP0, UPT, UR4, -0x80000000, UPT, UP0 ;  /* 0x800000000400788c */ /* 0x000fcc000bf05300 */
[----:B------:R-:W-:Y:S02]  /*2150*/  PLOP3.LUT P3, PT, PT, PT, UP0, 0x80, 0x8 ;  /* 0x000000000008781c */ /* 0x000fe40003f6f008 */
[----:B------:R-:W-:Y:S02]  /*2160*/  PLOP3.LUT P1, PT, PT, PT, UP0, 0x80, 0x8 ;  /* 0x000000000008781c */ /* 0x000fe40003f2f008 */
[-C--:B0-----:R-:W-:Y:S02]  /*2170*/  FSEL R7, R10, R2.reuse, !P3 ;  /* 0x000000020a077208 */ /* 0x081fe40005800000 */
[-C--:B------:R-:W-:Y:S02]  /*2180*/  FSEL R0, R11, R3.reuse, !P3 ;  /* 0x000000030b007208 */ /* 0x080fe40005800000 */
[----:B------:R-:W-:Y:S02]  /*2190*/  FSEL R10, R7, R2, !P2 ;  /* 0x00000002070a7208 */ /* 0x000fe40005000000 */
[----:B------:R-:W-:-:S02]  /*21a0*/  FSEL R11, R0, R3, !P2 ;  /* 0x00000003000b7208 */ /* 0x000fc40005000000 */
[----:B------:R-:W-:-:S15]  /*21b0*/  PLOP3.LUT P1, PT, P1, PT, PT, 0x8, 0x80 ;  /* 0x000000000080781c */ /* 0x000fde0000f2e170 */
[----:B------:R-:W-:-:S15]  /*21c0*/  NOP ;  /* 0x0000000000007918 */ /* 0x000fde0000000000 */
[----:B------:R-:W-:-:S14]  /*21d0*/  NOP ;  /* 0x0000000000007918 */ /* 0x000fdc0000000000 */
[----:B------:R-:W0:Y:S02]  /*21e0*/  DSETP.NEU.AND P3, PT, R8, UR10, PT ;  /* 0x0000000a08007e2a */ /* 0x000e24000bf6d000 */
[----:B0-----:R-:W-:Y:S02]  /*21f0*/  @!P2 FSEL R10, R10, RZ, !P3 ;  /* 0x000000ff0a0aa208 */ /* 0x001fe40005800000 */
[----:B------:R-:W-:-:S07]  /*2200*/  @!P2 FSEL R11, R11, -QNAN , !P3 ;  /* 0xfff800000b0ba808 */ /* 0x000fce0005800000 */
.L_x_1637:
[----:B------:R-:W-:Y:S05]  /*2210*/  BSYNC.RECONVERGENT B0 ;  /* 0x0000000000007941 */ /* 0x000fea0003800200 */
.L_x_1636:
[----:B-1----:R-:W0:Y:S01]  /*2220*/  DADD R2, R20, UR10 ;  /* 0x0000000a14027e29 */ /* 0x002e220008000000 */
        /* <DEDUP_REMOVED lines=33> */
.L_x_1641:
        /* <DEDUP_REMOVED lines=10> */
.L_x_1640:
[----:B------:R-:W-:Y:S05]  /*24e0*/  BSYNC.RECONVERGENT B0 ;  /* 0x0000000000007941 */ /* 0x000fea0003800200 */
.L_x_1639:
[----:B------:R-:W0:Y:S01]  /*24f0*/  DSETP.NEU.AND P1, PT, R22, RZ, PT ;  /* 0x000000ff1600722a */ /* 0x000e220003f2d000 */
        /* <DEDUP_REMOVED lines=12> */
.L_x_1644:
[----:B------:R-:W-:Y:S01]  /*25c0*/  UISETP.NE.U32.AND UP0, UPT, UR14, URZ, UPT ;  /* 0x000000ff0e00728c */ /* 0x000fe2000bf05070 */
[----:B------:R-:W-:Y:S01]  /*25d0*/  ISETP.GE.AND P2, PT, R23, RZ, PT ;  /* 0x000000ff1700720c */ /* 0x000fe20003f46270 */
[----:B------:R-:W0:Y:S02]  /*25e0*/  DADD R12, -RZ, -R2 ;  /* 0x00000000ff0c7229 */ /* 0x000e240000000902 */
[----:B------:R-:W-:-:S06]  /*25f0*/  UISETP.NE.AND.EX UP0, UPT, UR4, -0x80000000, UPT, UP0 ;  /* 0x800000000400788c */ /* 0x000fcc000bf05300 */
[----:B------:R-:W-:-:S04]  /*2600*/  PLOP3.LUT P1, PT, PT, PT, UP0, 0x80, 0x8 ;  /* 0x000000000008781c */ /* 0x000fc80003f2f008 */
[-C--:B0-----:R-:W-:Y:S02]  /*2610*/  FSEL R7, R12, R2.reuse, !P1 ;  /* 0x000000020c077208 */ /* 0x081fe40004800000 */
[-C--:B------:R-:W-:Y:S02]  /*2620*/  FSEL R0, R13, R3.reuse, !P1 ;  /* 0x000000030d007208 */ /* 0x080fe40004800000 */
[----:B------:R-:W-:Y:S02]  /*2630*/  PLOP3.LUT P1, PT, PT, PT, UP0, 0x80, 0x8 ;  /* 0x000000000008781c */ /* 0x000fe40003f2f008 */
[----:B------:R-:W-:Y:S02]  /*2640*/  FSEL R12, R7, R2, !P2 ;  /* 0x00000002070c7208 */ /* 0x000fe40005000000 */
[----:B------:R-:W-:Y:S02]  /*2650*/  FSEL R13, R0, R3, !P2 ;  /* 0x00000003000d7208 */ /* 0x000fe40005000000 */
[----:B------:R-:W-:-:S15]  /*2660*/  PLOP3.LUT P1, PT, P1, PT, PT, 0x8, 0x80 ;  /* 0x000000000080781c */ /* 0x000fde0000f2e170 */
[----:B------:R-:W-:-:S15]  /*2670*/  NOP ;  /* 0x0000000000007918 */ /* 0x000fde0000000000 */
[----:B------:R-:W-:-:S12]  /*2680*/  NOP ;  /* 0x0000000000007918 */ /* 0x000fd80000000000 */
[----:B------:R-:W0:Y:S02]  /*2690*/  DSETP.NEU.AND P3, PT, R8, UR10, PT ;  /* 0x0000000a08007e2a */ /* 0x000e24000bf6d000 */
[----:B0-----:R-:W-:Y:S02]  /*26a0*/  @!P2 FSEL R12, R12, RZ, !P3 ;  /* 0x000000ff0c0ca208 */ /* 0x001fe40005800000 */
[----:B------:R-:W-:Y:S01]  /*26b0*/  @!P2 FSEL R13, R13, -QNAN , !P3 ;  /* 0xfff800000d0da808 */ /* 0x000fe20005800000 */
[----:B------:R-:W-:Y:S06]  /*26c0*/  BRA `(.L_x_1645) ;  /* 0x0000000000147947 */ /* 0x000fec0003800000 */
.L_x_1643:
[----:B------:R-:W-:Y:S01]  /*26d0*/  ISETP.LE.AND P2, PT, RZ, UR11, PT ;  /* 0x0000000bff007c0c */ /* 0x000fe2000bf43270 */
[----:B------:R-:W-:Y:S01]  /*26e0*/  IMAD.MOV.U32 R12, RZ, RZ, RZ ;  /* 0x000000ffff0c7224 */ /* 0x000fe200078e00ff */
[----:B------:R-:W-:Y:S02]  /*26f0*/  SEL R13, R23, RZ, P0 ;  /* 0x000000ff170d7207 */ /* 0x000fe40000000000 */
[----:B------:R-:W-:-:S09]  /*2700*/  PLOP3.LUT P1, PT, P0, PT, PT, 0x80, 0x8 ;  /* 0x000000000008781c */ /* 0x000fd2000072f070 */
[----:B------:R-:W-:-:S07]  /*2710*/  @!P2 LOP3.LUT R13, R13, 0x7ff00000, RZ, 0xfc, !PT ;  /* 0x7ff000000d0da812 */ /* 0x000fce00078efcff */
.L_x_1645:
[----:B------:R-:W-:Y:S05]  /*2720*/  BSYNC.RECONVERGENT B0 ;  /* 0x0000000000007941 */ /* 0x000fea0003800200 */
.L_x_1642:
        /* <DEDUP_REMOVED lines=31> */
.L_x_1649:
        /* <DEDUP_REMOVED lines=11> */
.L_x_1648:
[----:B------:R0:W1:Y:S02]  /*29d0*/  DADD R12, R22, UR10 ;  /* 0x0000000a160c7e29 */ /* 0x0000640008000000 */
.L_x_1647:
[----:B------:R-:W-:Y:S05]  /*29e0*/  BSYNC.RECONVERGENT B0 ;  /* 0x0000000000007941 */ /* 0x000fea0003800200 */
.L_x_1646:
        /* <DEDUP_REMOVED lines=13> */
.L_x_1652:
        /* <DEDUP_REMOVED lines=17> */
.L_x_1651:
[----:B------:R-:W-:Y:S01]  /*2bd0*/  ISETP.LE.AND P2, PT, RZ, UR11, PT ;  /* 0x0000000bff007c0c */ /* 0x000fe2000bf43270 */
[----:B------:R-:W-:Y:S01]  /*2be0*/  IMAD.MOV.U32 R14, RZ, RZ, RZ ;  /* 0x000000ffff0e7224 */ /* 0x000fe200078e00ff */
[----:B------:R-:W-:Y:S02]  /*2bf0*/  SEL R15, R25, RZ, P0 ;  /* 0x000000ff190f7207 */ /* 0x000fe40000000000 */
[----:B------:R-:W-:-:S09]  /*2c00*/  PLOP3.LUT P1, PT, P0, PT, PT, 0x80, 0x8 ;  /* 0x000000000008781c */ /* 0x000fd2000072f070 */
[----:B------:R-:W-:-:S07]  /*2c10*/  @!P2 LOP3.LUT R15, R15, 0x7ff00000, RZ, 0xfc, !PT ;  /* 0x7ff000000f0fa812 */ /* 0x000fce00078efcff */
.L_x_1653:
[----:B------:R-:W-:Y:S05]  /*2c20*/  BSYNC.RECONVERGENT B0 ;  /* 0x0000000000007941 */ /* 0x000fea0003800200 */
.L_x_1650:
        /* <DEDUP_REMOVED lines=31> */
.L_x_1657:
        /* <DEDUP_REMOVED lines=11> */
.L_x_1656:
[----:B------:R2:W3:Y:S02]  /*2ed0*/  DADD R14, R24, UR10 ;  /* 0x0000000a180e7e29 */ /* 0x0004e40008000000 */
.L_x_1655:
[----:B------:R-:W-:Y:S05]  /*2ee0*/  BSYNC.RECONVERGENT B0 ;  /* 0x0000000000007941 */ /* 0x000fea0003800200 */
.L_x_1654:
        /* <DEDUP_REMOVED lines=13> */
.L_x_1660:
        /* <DEDUP_REMOVED lines=17> */
.L_x_1659:
[----:B------:R-:W-:Y:S01]  /*30d0*/  ISETP.LE.AND P2, PT, RZ, UR11, PT ;  /* 0x0000000bff007c0c */ /* 0x000fe2000bf43270 */
[----:B------:R-:W-:Y:S01]  /*30e0*/  IMAD.MOV.U32 R2, RZ, RZ, RZ ;  /* 0x000000ffff027224 */ /* 0x000fe200078e00ff */
[----:B------:R-:W-:Y:S02]  /*30f0*/  SEL R3, R27, RZ, P0 ;  /* 0x000000ff1b037207 */ /* 0x000fe40000000000 */
[----:B------:R-:W-:-:S09]  /*3100*/  PLOP3.LUT P1, PT, P0, PT, PT, 0x80, 0x8 ;  /* 0x000000000008781c */ /* 0x000fd2000072f070 */
[----:B------:R-:W-:-:S07]  /*3110*/  @!P2 LOP3.LUT R3, R3, 0x7ff00000, RZ, 0xfc, !PT ;  /* 0x7ff000000303a812 */ /* 0x000fce00078efcff */
.L_x_1661:
[----:B------:R-:W-:Y:S05]  /*3120*/  BSYNC.RECONVERGENT B0 ;  /* 0x0000000000007941 */ /* 0x000fea0003800200 */
.L_x_1658:
        /* <DEDUP_REMOVED lines=31> */
.L_x_1665:
        /* <DEDUP_REMOVED lines=11> */
.L_x_1664:
[----:B------:R4:W0:Y:S02]  /*33d0*/  DADD R2, R26, UR10 ;  /* 0x0000000a1a027e29 */ /* 0x0008240008000000 */
.L_x_1663:
[----:B------:R-:W-:Y:S05]  /*33e0*/  BSYNC.RECONVERGENT B0 ;  /* 0x0000000000007941 */ /* 0x000fea0003800200 */
.L_x_1662:
[----:B------:R-:W5:Y:S01]  /*33f0*/  LDCU UR13, c[0x0][0x360] ;  /* 0x00006c00ff0d77ac */ /* 0x000f620008000800 */
[----:B------:R-:W0:Y:S02]  /*3400*/  DSETP.NEU.AND P6, PT, RZ, UR10, PT ;  /* 0x0000000aff007e2a */ /* 0x000e24000bfcd000 */
[----:B0-----:R-:W-:Y:S02]  /*3410*/  FSEL R18, R2, RZ, P6 ;  /* 0x000000ff02127208 */ /* 0x001fe40003000000 */
[----:B------:R-:W-:Y:S02]  /*3420*/  FSEL R19, R3, 1.875, P6 ;  /* 0x3ff0000003137808 */ /* 0x000fe40003000000 */
[----:B------:R-:W-:Y:S02]  /*3430*/  LEA R2, P5, R4, UR6, 0x5 ;  /* 0x0000000604027c11 */ /* 0x000fe4000f8a28ff */
[----:B------:R-:W-:Y:S02]  /*3440*/  FSEL R7, R10, RZ, P6 ;  /* 0x000000ff0a077208 */ /* 0x000fe40003000000 */
[----:B-1----:R-:W-:-:S02]  /*3450*/  FSEL R0, R12, RZ, P6 ;  /* 0x000000ff0c007208 */ /* 0x002fc40003000000 */
[----:B------:R-:W-:Y:S02]  /*3460*/  LEA.HI.X R3, R4, UR7, R5, 0x5, P5 ;  /* 0x0000000704037c11 */ /* 0x000fe4000a8f2c05 */
[----:B------:R-:W-:Y:S02]  /*3470*/  FSEL R12, R13, 1.875, P6 ;  /* 0x3ff000000d0c7808 */ /* 0x000fe40003000000 */
[----:B------:R-:W-:Y:S02]  /*3480*/  FSEL R10, R11, 1.875, P6 ;  /* 0x3ff000000b0a7808 */ /* 0x000fe40003000000 */
[----:B---3--:R-:W-:Y:S02]  /*3490*/  FSEL R16, R14, RZ, P6 ;  /* 0x000000ff0e107208 */ /* 0x008fe40003000000 */
[----:B------:R-:W-:-:S15]  /*34a0*/  FSEL R17, R15, 1.875, P6 ;  /* 0x3ff000000f117808 */ /* 0x000fde0003000000 */
[----:B------:R-:W-:-:S15]  /*34b0*/  NOP ;  /* 0x0000000000007918 */ /* 0x000fde0000000000 */
[----:B------:R-:W-:-:S14]  /*34c0*/  NOP ;  /* 0x0000000000007918 */ /* 0x000fdc0000000000 */
[----:B------:R-:W0:Y:S02]  /*34d0*/  DSETP.NEU.AND P1, PT, R26, 1, PT ;  /* 0x3ff000001a00742a */ /* 0x000e240003f2d000 */
[----:B0-----:R-:W-:Y:S02]  /*34e0*/  FSEL R18, R18, RZ, P1 ;  /* 0x000000ff12127208 */ /* 0x001fe40000800000 */
[----:B------:R-:W-:Y:S02]  /*34f0*/  FSEL R19, R19, 1.875, P1 ;  /* 0x3ff0000013137808 */ /* 0x000fe40000800000 */
[----:B-----5:R-:W-:-:S05]  /*3500*/  IADD3 R4, P1, PT, R4, UR13, RZ ;  /* 0x0000000d04047c10 */ /* 0x020fca000ff3e0ff */
[----:B------:R-:W-:Y:S01]  /*3510*/  IMAD.X R5, RZ, RZ, R5, P1 ;  /* 0x000000ffff057224 */ /* 0x000fe200008e0605 */
[----:B------:R-:W-:-:S04]  /*3520*/  LOP3.LUT P1, RZ, R4, 0xffffc000, RZ, 0xc0, !PT ;  /* 0xffffc00004ff7812 */ /* 0x000fc8000782c0ff */
[----:B------:R-:W-:-:S15]  /*3530*/  LOP3.LUT P1, RZ, R5, 0x3fffffff, RZ, 0xc0, P1 ;  /* 0x3fffffff05ff7812 */ /* 0x000fde000082c0ff */
[----:B------:R-:W-:-:S15]  /*3540*/  NOP ;  /* 0x0000000000007918 */ /* 0x000fde0000000000 */
[----:B------:R-:W-:-:S15]  /*3550*/  NOP ;  /* 0x0000000000007918 */ /* 0x000fde0000000000 */
[----:B------:R-:W-:-:S03]  /*3560*/  NOP ;  /* 0x0000000000007918 */ /* 0x000fc60000000000 */
[----:B------:R-:W0:Y:S02]  /*3570*/  DSETP.NEU.AND P2, PT, R20, 1, PT ;  /* 0x3ff000001400742a */ /* 0x000e240003f4d000 */
[----:B0-----:R-:W-:Y:S02]  /*3580*/  FSEL R7, R7, RZ, P2 ;  /* 0x000000ff07077208 */ /* 0x001fe40001000000 */
[----:B------:R-:W-:-:S15]  /*3590*/  FSEL R13, R10, 1.875, P2 ;  /* 0x3ff000000a0d7808 */ /* 0x000fde0001000000 */
[----:B------:R-:W-:-:S15]  /*35a0*/  NOP ;  /* 0x0000000000007918 */ /* 0x000fde0000000000 */
[----:B------:R-:W-:-:S15]  /*35b0*/  NOP ;  /* 0x0000000000007918 */ /* 0x000fde0000000000 */
[----:B------:R-:W-:-:S15]  /*35c0*/  NOP ;  /* 0x0000000000007918 */ /* 0x000fde0000000000 */
[----:B------:R-:W0:Y:S02]  /*35d0*/  DSETP.NEU.AND P3, PT, R22, 1, PT ;  /* 0x3ff000001600742a */ /* 0x000e240003f6d000 */
[----:B0-----:R-:W-:Y:S01]  /*35e0*/  FSEL R14, R0, RZ, P3 ;  /* 0x000000ff000e7208 */ /* 0x001fe20001800000 */
[----:B------:R-:W-:Y:S01]  /*35f0*/  IMAD.SHL.U32 R0, R4, 0x4, RZ ;  /* 0x0000000404007824 */ /* 0x000fe200078e00ff */
[----:B------:R-:W-:Y:S01]  /*3600*/  FSEL R15, R12, 1.875, P3 ;  /* 0x3ff000000c0f7808 */ /* 0x000fe20001800000 */
[----:B------:R-:W-:-:S03]  /*3610*/  IMAD.MOV.U32 R12, RZ, RZ, R7 ;  /* 0x000000ffff0c7224 */ /* 0x000fc600078e0007 */
[----:B------:R-:W-:Y:S02]  /*3620*/  ISETP.LT.U32.AND P2, PT, R0, UR12, PT ;  /* 0x0000000c00007c0c */ /* 0x000fe4000bf41070 */
[----:B------:R-:W-:-:S04]  /*3630*/  SHF.L.U64.HI R0, R4, 0x2, R5 ;  /* 0x0000000204007819 */ /* 0x000fc80000010205 */
[----:B------:R-:W-:-:S15]  /*3640*/  ISETP.LT.AND.EX P2, PT, R0, UR5, PT, P2 ;  /* 0x0000000500007c0c */ /* 0x000fde000bf41320 */
[----:B------:R-:W-:-:S15]  /*3650*/  NOP ;  /* 0x0000000000007918 */ /* 0x000fde0000000000 */
[----:B------:R-:W-:-:S15]  /*3660*/  NOP ;  /* 0x0000000000007918 */ /* 0x000fde0000000000 */
[----:B------:R-:W-:-:S05]  /*3670*/  NOP ;  /* 0x0000000000007918 */ /* 0x000fca0000000000 */
[----:B------:R-:W0:Y:S02]  /*3680*/  DSETP.NEU.AND P4, PT, R24, 1, PT ;  /* 0x3ff000001800742a */ /* 0x000e240003f8d000 */
[----:B0-----:R-:W-:Y:S02]  /*3690*/  FSEL R16, R16, RZ, P4 ;  /* 0x000000ff10107208 */ /* 0x001fe40002000000 */
[----:B------:R-:W-:-:S05]  /*36a0*/  FSEL R17, R17, 1.875, P4 ;  /* 0x3ff0000011117808 */ /* 0x000fca0002000000 */
[----:B------:R0:W-:Y:S01]  /*36b0*/  STG.E.ENL2.256 desc[UR16][R2.64], R12, R16 ;  /* 0xf800000c0210797f */ /* 0x0001e2000f121810 */
[----:B------:R-:W-:Y:S05]  /*36c0*/  @!P1 BRA P2, `(.L_x_1666) ;  /* 0xffffffe8003c9947 */ /* 0x000fea000103ffff */
[----:B------:R-:W-:Y:S05]  /*36d0*/  EXIT ;  /* 0x000000000000794d */ /* 0x000fea0003800000 */
        .type           $_ZN2at6native61_GLOBAL__N__44eb8e94_28_ForeachBinaryOpScalarList_cu_dda10a6925multi_tensor_apply_kernelINS1_28TensorListScalarListMetadataIdLi2EEENS1_25BinaryOpScalarListFunctorIdLi2ELi1ELi1EEEJNS1_13power_functorIdEEEEEvT_T0_DpT1_$__internal_accurate_pow,@function
        .size           $_ZN2at6native61_GLOBAL__N__44eb8e94_28_ForeachBinaryOpScalarList_cu_dda10a6925multi_tensor_apply_kernelINS1_28TensorListScalarListMetadataIdLi2EEENS1_25BinaryOpScalarListFunctorIdLi2ELi1ELi1EEEJNS1_13power_functorIdEEEEEvT_T0_DpT1_$__internal_accurate_pow,(.L_x_4229 - $_ZN2at6native61_GLOBAL__N__44eb8e94_28_ForeachBinaryOpScalarList_cu_dda10a6925multi_tensor_apply_kernelINS1_28TensorListScalarListMetadataIdLi2EEENS1_25BinaryOpScalarListFunctorIdLi2ELi1ELi1EEEJNS1_13power_functorIdEEEEEvT_T0_DpT1_$__internal_accurate_pow)
$_ZN2at6native61_GLOBAL__N__44eb8e94_28_ForeachBinaryOpScalarList_cu_dda10a6925multi_tensor_apply_kernelINS1_28TensorListScalarListMetadataIdLi2EEENS1_25BinaryOpScalarListFunctorIdLi2ELi1ELi1EEEJNS1_13power_functorIdEEEEEvT_T0_DpT1_$__internal_accurate_pow:
[----:B------:R-:W-:Y:S01]  /*36e0*/  ISETP.GT.U32.AND P1, PT, R17, 0xfffff, PT ;  /* 0x000fffff1100780c */ /* 0x000fe20003f24070 */
[----:B------:R-:W-:Y:S01]  /*36f0*/  IMAD.MOV.U32 R28, RZ, RZ, R17 ;  /* 0x000000ffff1c7224 */ /* 0x000fe200078e0011 */
[----:B------:R-:W-:Y:S01]  /*3700*/  UMOV UR18, 0x80000000 ;  /* 0x8000000000127882 */ /* 0x000fe20000000000 */
[----:B------:R-:W-:Y:S01]  /*3710*/  IMAD.MOV.U32 R30, RZ, RZ, RZ ;  /* 0x000000ffff1e7224 */ /* 0x000fe200078e00ff */
[----:B------:R-:W-:Y:S01]  /*3720*/  UMOV UR19, 0x43300000 ;  /* 0x4330000000137882 */ /* 0x000fe20000000000 */
[----:B------:R-:W-:Y:S01]  /*3730*/  UMOV UR20, 0x3b39803f ;  /* 0x3b39803f00147882 */ /* 0x000fe20000000000 */
[----:B------:R-:W-:-:S07]  /*3740*/  UMOV UR21, 0x3c7abc9e ;  /* 0x3c7abc9e00157882 */ /* 0x000fce0000000000 */
[----:B------:R-:W0:Y:S02]  /*3750*/  @!P1 DMUL R18, R16, 1.80143985094819840000e+16 ;  /* 0x4350000010129828 */ /* 0x000e240000000000 */
[----:B0-----:R-:W-:Y:S01]  /*3760*/  @!P1 IMAD.MOV.U32 R28, RZ, RZ, R19 ;  /* 0x000000ffff1c9224 */ /* 0x001fe200078e0013 */
[----:B------:R-:W-:Y:S01]  /*3770*/  SHF.R.U32.HI R17, RZ, 0x14, R17 ;  /* 0x00000014ff117819 */ /* 0x000fe20000011611 */
[----:B------:R-:W-:Y:S01]  /*3780*/  @!P1 IMAD.MOV.U32 R16, RZ, RZ, R18 ;  /* 0x000000ffff109224 */ /* 0x000fe200078e0012 */
[----:B------:R-:W-:Y:S02]  /*3790*/  @!P1 LEA.HI R17, R19, 0xffffffca, RZ, 0xc ;  /* 0xffffffca13119811 */ /* 0x000fe400078f60ff */
[----:B------:R-:W-:Y:S01]  /*37a0*/  LOP3.LUT R28, R28, 0x800fffff, RZ, 0xc0, !PT ;  /* 0x800fffff1c1c7812 */ /* 0x000fe200078ec0ff */
[----:B------:R-:W-:Y:S02]  /*37b0*/  IMAD.MOV.U32 R38, RZ, RZ, R16 ;  /* 0x000000ffff267224 */ /* 0x000fe400078e0010 */
[----:B------:R-:W-:Y:S01]  /*37c0*/  VIADD R16, R17, 0xfffffc01 ;  /* 0xfffffc0111107836 */ /* 0x000fe20000000000 */
[----:B------:R-:W-:-:S04]  /*37d0*/  LOP3.LUT R39, R28, 0x3ff00000, RZ, 0xfc, !PT ;  /* 0x3ff000001c277812 */ /* 0x000fc800078efcff */
[----:B------:R-:W-:-:S13]  /*37e0*/  ISETP.GE.U32.AND P2, PT, R39, 0x3ff6a09f, PT ;  /* 0x3ff6a09f2700780c */ /* 0x000fda0003f46070 */
[----:B------:R-:W-:Y:S02]  /*37f0*/  @P2 VIADD R29, R39, 0xfff00000 ;  /* 0xfff00000271d2836 */ /* 0x000fe40000000000 */
[----:B------:R-:W-:Y:S02]  /*3800*/  @P2 VIADD R16, R17, 0xfffffc02 ;  /* 0xfffffc0211102836 */ /* 0x000fe40000000000 */
[----:B------:R-:W-:Y:S02]  /*3810*/  @P2 IMAD.MOV.U32 R39, RZ, RZ, R29 ;  /* 0x000000ffff272224 */ /* 0x000fe400078e001d */
[----:B------:R-:W-:Y:S01]  /*3820*/  IMAD.MOV.U32 R17, RZ, RZ, 0x43300000 ;  /* 0x43300000ff117424 */ /* 0x000fe200078e00ff */
[----:B------:R-:W-:-:S15]  /*3830*/  LOP3.LUT R16, R16, 0x80000000, RZ, 0x3c, !PT ;  /* 0x8000000010107812 */ /* 0x000fde00078e3cff */
[----:B------:R-:W-:-:S14]  /*3840*/  NOP ;  /* 0x0000000000007918 */ /* 0x000fdc0000000000 */
[----:B------:R-:W-:-:S15]  /*3850*/  DADD R32, R38, -1 ;  /* 0xbff0000026207429 */ /* 0x000fde0000000000 */
[----:B------:R-:W-:-:S15]  /*3860*/  NOP ;  /* 0x0000000000007918 */ /* 0x000fde0000000000 */
[----:B------:R-:W-:-:S15]  /*3870*/  NOP ;  /* 0x0000000000007918 */ /* 0x000fde0000000000 */
[----:B------:R-:W-:-:S15]  /*3880*/  NOP ;  /* 0x0000000000007918 */ /* 0x000fde0000000000 */
[----:B------:R-:W-:-:S04]  /*3890*/  NOP ;  /* 0x0000000000007918 */ /* 0x000fc80000000000 */
[----:B------:R-:W0:Y:S02]  /*38a0*/  DADD R38, R38, 1 ;  /* 0x3ff0000026267429 */ /* 0x000e240000000000 */
[----:B0-----:R-:W0:-:S15]  /*38b0*/  MUFU.RCP64H R31, R39 ;  /* 0x00000027001f7308 */ /* 0x001e1e0000001800 */
[----:B------:R-:W-:-:S15]  /*38c0*/  NOP ;  /* 0x0000000000007918 */ /* 0x000fde0000000000 */
[----:B------:R-:W-:-:S15]  /*38d0*/  NOP ;  /* 0x0000000000007918 */ /* 0x000fde0000000000 */
[----:B------:R-:W-:-:S15]  /*38e0*/  NOP ;  /* 0x0000000000007918 */ /* 0x000fde0000000000 */
[----:B------:R-:W-:-:S02]  /*38f0*/  NOP ;  /* 0x0000000000007918 */ /* 0x000fc40000000000 */
        /* <DEDUP_REMOVED lines=45> */
[----:B0-----:R-:W0:Y:S02]  /*3bd0*/  DMUL R18, R30, R18 ;  /* 0x000000121e127228 */ /* 0x001e240000000000 */
[----:B0-----:R-:W-:Y:S02]  /*3be0*/  VIADD R39, R19, 0x100000 ;  /* 0x0010000013277836 */ /* 0x001fe40000000000 */
[----:B------:R-:W-:-:S15]  /*3bf0*/  IMAD.MOV.U32 R38, RZ, RZ, R18 ;  /* 0x000000ffff267224 */ /* 0x000fde00078e0012 */
        /* <DEDUP_REMOVED lines=8> */
[----:B0-----:R-:W0:-:S15]  /*3c80*/  DFMA R32, R28, R36, -R30 ;  /* 0x000000241c20722b */ /* 0x001e1e000000081e */
[----:B------:R-:W-:-:S15]  /*3c90*/  NOP ;  /* 0x0000000000007918 */ /* 0x000fde0000000000 */
[----:B------:R-:W-:-:S15]  /*3ca0*/  NOP ;  /* 0x0000000000007918 */ /* 0x000fde0000000000 */
[----:B------:R-:W-:-:S15]  /*3cb0*/  NOP ;  /* 0x0000000000007918 */ /* 0x000fde0000000000 */
[----:B------:R-:W-:-:S04]  /*3cc0*/  NOP ;  /* 0x0000000000007918 */ /* 0x000fc80000000000 */
[----:B------:R-:W1:-:S15]  /*3cd0*/  DFMA R34, R28, R28, -R36 ;  /* 0x0000001c1c22722b */ /* 0x000e5e0000000824 */
[----:B------:R-:W-:-:S15]  /*3ce0*/  NOP ;  /* 0x0000000000007918 */ /* 0x000fde0000000000 */
[----:B------:R-:W-:-:S15]  /*3cf0*/  NOP ;  /* 0x0000000000007918 */ /* 0x000fde0000000000 */
[----:B------:R-:W-:-:S15]  /*3d00*/  NOP ;  /* 0x0000000000007918 */ /* 0x000fde0000000000 */
[----:B------:R-:W-:-:S04]  /*3d10*/  NOP ;  /* 0x0000000000007918 */ /* 0x000fc80000000000 */
[----:B0-----:R0:W-:Y:S02]  /*3d20*/  DFMA R32, R18, R36, R32 ;  /* 0x000000241220722b */ /* 0x0011e40000000020 */
[----:B0-----:R-:W-:Y:S02]  /*3d30*/  IMAD.MOV.U32 R36, RZ, RZ, 0x41ad3b5a ;  /* 0x41ad3b5aff247424 */ /* 0x001fe400078e00ff */
[----:B------:R-:W-:-:S15]  /*3d40*/  IMAD.MOV.U32 R37, RZ, RZ, 0x3ed0f5d2 ;  /* 0x3ed0f5d2ff257424 */ /* 0x000fde00078e00ff */
[----:B------:R-:W-:-:S15]  /*3d50*/  NOP ;  /* 0x0000000000007918 */ /* 0x000fde0000000000 */
[----:B------:R-:W-:-:S15]  /*3d60*/  NOP ;  /* 0x0000000000007918 */ /* 0x000fde0000000000 */
[----:B------:R-:W-:-:S15]  /*3d70*/  NOP ;  /* 0x0000000000007918 */ /* 0x000fde0000000000 */
[----:B------:R-:W-:Y:S01]  /*3d80*/  DADD R16, R16, -UR18 ;  /* 0x8000001210107e29 */ /* 0x000fe20008000000 */
[----:B------:R-:W-:Y:S01]  /*3d90*/  UMOV UR18, 0x7d2cafe2 ;  /* 0x7d2cafe200127882 */ /* 0x000fe20000000000 */
[----:B------:R-:W-:-:S15]  /*3da0*/  UMOV UR19, 0x3eb0f5ff ;  /* 0x3eb0f5ff00137882 */ /* 0x000fde0000000000 */
[----:B------:R-:W-:-:S15]  /*3db0*/  NOP ;  /* 0x0000000000007918 */ /* 0x000fde0000000000 */
[----:B------:R-:W-:-:S15]  /*3dc0*/  NOP ;  /* 0x0000000000007918 */ /* 0x000fde0000000000 */
[----:B------:R-:W-:-:S15]  /*3dd0*/  NOP ;  /* 0x0000000000007918 */ /* 0x000fde0000000000 */
[----:B------:R-:W-:-:S02]  /*3de0*/  NOP ;  /* 0x0000000000007918 */ /* 0x000fc40000000000 */
[----:B-1----:R-:W-:-:S15]  /*3df0*/  DFMA R38, R28, R38, R34 ;  /* 0x000000261c26722b */ /* 0x002fde0000000022 */
        /* <DEDUP_REMOVED lines=51> */
[----:B------:R-:W-:-:S15]  /*4130*/  DFMA R32, R28, R38, R32 ;  /* 0x000000261c20722b */ /* 0x000fde0000000020 */
[----:B------:R-:W-:-:S15]  /*4140*/  NOP ;  /* 0x0000000000007918 */ /* 0x000fde0000000000 */
[----:B------:R-:W-:-:S15]  /*4150*/  NOP ;  /* 0x0000000000007918 */ /* 0x000fde0000000000 */
[----:B------:R-:W-:-:S15]  /*4160*/  NOP ;  /* 0x0000000000007918 */ /* 0x000fde0000000000 */
[----:B------:R-:W-:-:S04]  /*4170*/  NOP ;  /* 0x0000000000007918 */ /* 0x000fc80000000000 */
[----:B0-----:R-:W0:-:S15]  /*4180*/  DFMA R38, R34, R36, UR18 ;  /* 0x0000001222267e2b */ /* 0x001e1e0008000024 */
[----:B------:R-:W-:-:S15]  /*4190*/  NOP ;  /* 0x0000000000007918 */ /* 0x000fde0000000000 */
[----:B------:R-:W-:-:S15]  /*41a0*/  NOP ;  /* 0x0000000000007918 */ /* 0x000fde0000000000 */
[----:B------:R-:W-:-:S15]  /*41b0*/  NOP ;  /* 0x0000000000007918 */ /* 0x000fde0000000000 */
[----:B------:R-:W-:-:S04]  /*41c0*/  NOP ;  /* 0x0000000000007918 */ /* 0x000fc80000000000 */
[----:B0-----:R-:W0:Y:S01]  /*41d0*/  DADD R40, -R38, UR18 ;  /* 0x0000001226287e29 */ /* 0x001e220008000100 */
        /* <DEDUP_REMOVED lines=11> */
[----:B0-----:R-:W0:Y:S01]  /*4290*/  DADD R36, R36, -UR18 ;  /* 0x8000001224247e29 */ /* 0x001e220008000000 */
[----:B------:R-:W-:Y:S01]  /*42a0*/  UMOV UR18, 0xfefa39ef ;  /* 0xfefa39ef00127882 */ /* 0x000fe20000000000 */
[----:B------:R-:W-:-:S15]  /*42b0*/  UMOV UR19, 0x3fe62e42 ;  /* 0x3fe62e4200137882 */ /* 0x000fde0000000000 */
[----:B------:R-:W-:-:S15]  /*42c0*/  NOP ;  /* 0x0000000000007918 */ /* 0x000fde0000000000 */
[----:B------:R-:W-:-:S15]  /*42d0*/  NOP ;  /* 0x0000000000007918 */ /* 0x000fde0000000000 */
[----:B------:R-:W-:-:S15]  /*42e0*/  NOP ;  /* 0x0000000000007918 */ /* 0x000fde0000000000 */
[----:B------:R-:W-:-:S02]  /*42f0*/  NOP ;  /* 0x0000000000007918 */ /* 0x000fc40000000000 */
[----:B0-----:R-:W0:-:S15]  /*4300*/  DADD R34, R38, R36 ;  /* 0x0000000026227229 */ /* 0x001e1e0000000024 */
        /* <DEDUP_REMOVED lines=9> */
[----:B0-----:R-:W-:-:S15]  /*43a0*/  DADD R36, R36, R38 ;  /* 0x0000000024247229 */ /* 0x001fde0000000026 */
        /* <DEDUP_REMOVED lines=44> */
[----:B-1----:R-:W-:-:S15]  /*4670*/  DADD R38, R36, R38 ;  /* 0x0000000024267229 */ /* 0x002fde0000000026 */
        /* <DEDUP_REMOVED lines=29> */
[----:B------:R-:W1:-:S15]  /*4850*/  DFMA R28, R16, UR18, R18 ;  /* 0x00000012101c7c2b */ /* 0x000e5e0008000012 */
        /* <DEDUP_REMOVED lines=9> */
[----:B-1----:R-:W0:-:S15]  /*48f0*/  DFMA R30, R16, -UR18, R28 ;  /* 0x80000012101e7c2b */ /* 0x002e1e000800001c */
[----:B------:R-:W-:-:S15]  /*4900*/  NOP ;  /* 0x0000000000007918 */ /* 0x000fde0000000000 */
[----:B------:R-:W-:-:S15]  /*4910*/  NOP ;  /* 0x0000000000007918 */ /* 0x000fde0000000000 */
[----:B------:R-:W-:-:S15]  /*4920*/  NOP ;  /* 0x0000000000007918 */ /* 0x000fde0000000000 */
[----:B------:R-:W-:-:S04]  /*4930*/  NOP ;  /* 0x0000000000007918 */ /* 0x000fc80000000000 */
[----:B0-----:R-:W0:-:S15]  /*4940*/  DADD R30, -R18, R30 ;  /* 0x00000000121e7229 */ /* 0x001e1e000000011e */
[----:B------:R-:W-:-:S15]  /*4950*/  NOP ;  /* 0x0000000000007918 */ /* 0x000fde0000000000 */
[----:B------:R-:W-:-:S15]  /*4960*/  NOP ;  /* 0x0000000000007918 */ /* 0x000fde0000000000 */
[----:B------:R-:W-:-:S15]  /*4970*/  NOP ;  /* 0x0000000000007918 */ /* 0x000fde0000000000 */
[----:B------:R-:W-:-:S04]  /*4980*/  NOP ;  /* 0x0000000000007918 */ /* 0x000fc80000000000 */
[----:B0-----:R0:W1:Y:S02]  /*4990*/  DADD R18, R32, -R30 ;  /* 0x0000000020127229 */ /* 0x001064000000081e */
[C---:B0-----:R-:W-:Y:S01]  /*49a0*/  IMAD.SHL.U32 R30, R3.reuse, 0x2, RZ ;  /* 0x00000002031e7824 */ /* 0x041fe200078e00ff */
[----:B------:R-:W-:-:S04]  /*49b0*/  LOP3.LUT R31, R3, 0xff0fffff, RZ, 0xc0, !PT ;  /* 0xff0fffff031f7812 */ /* 0x000fc800078ec0ff */
[----:B------:R-:W-:-:S04]  /*49c0*/  ISETP.GT.U32.AND P1, PT, R30, -0x2000001, PT ;  /* 0xfdffffff1e00780c */ /* 0x000fc80003f24070 */
[----:B------:R-:W-:-:S15]  /*49d0*/  SEL R3, R31, R3, P1 ;  /* 0x000000031f037207 */ /* 0x000fde0000800000 */
[----:B------:R-:W-:-:S15]  /*49e0*/  NOP ;  /* 0x0000000000007918 */ /* 0x000fde0000000000 */
[----:B------:R-:W-:-:S15]  /*49f0*/  NOP ;  /* 0x0000000000007918 */ /* 0x000fde0000000000 */
[----:B------:R-:W-:-:S08]  /*4a00*/  NOP ;  /* 0x0000000000007918 */ /* 0x000fd00000000000 */
[----:B-1----:R-:W0:-:S15]  /*4a10*/  DFMA R18, R16, UR20, R18 ;  /* 0x0000001410127c2b */ /* 0x002e1e0008000012 */
        /* <DEDUP_REMOVED lines=24> */
[----:B-1----:R-:W0:-:S15]  /*4ba0*/  DFMA R16, R16, R2, -R30 ;  /* 0x000000021010722b */ /* 0x002e1e000000081e */
[----:B------:R-:W-:-:S15]  /*4bb0*/  NOP ;  /* 0x0000000000007918 */ /* 0x000fde0000000000 */
[----:B------:R-:W-:-:S15]  /*4bc0*/  NOP ;  /* 0x0000000000007918 */ /* 0x000fde0000000000 */
[----:B------:R-:W-:-:S15]  /*4bd0*/  NOP ;  /* 0x0000000000007918 */ /* 0x000fde0000000000 */
[----:B------:R-:W-:-:S04]  /*4be0*/  NOP ;  /* 0x0000000000007918 */ /* 0x000fc80000000000 */
[----:B0-----:R0:W1:Y:S02]  /*4bf0*/  DFMA R28, R28, R2, R16 ;  /* 0x000000021c1c722b */ /* 0x0010640000000010 */
[----:B0-----:R-:W-:Y:S02]  /*4c00*/  IMAD.MOV.U32 R16, RZ, RZ, 0x652b82fe ;  /* 0x652b82feff107424 */ /* 0x001fe400078e00ff */
[----:B------:R-:W-:-:S15]  /*4c10*/  IMAD.MOV.U32 R17, RZ, RZ, 0x3ff71547 ;  /* 0x3ff71547ff117424 */ /* 0x000fde00078e00ff */
[----:B------:R-:W-:-:S15]  /*4c20*/  NOP ;  /* 0x0000000000007918 */ /* 0x000fde0000000000 */
[----:B------:R-:W-:-:S15]  /*4c30*/  NOP ;  /* 0x0000000000007918 */ /* 0x000fde0000000000 */
[----:B------:R-:W-:-:S15]  /*4c40*/  NOP ;  /* 0x0000000000007918 */ /* 0x000fde0000000000 */
[----:B-1----:R-:W0:Y:S02]  /*4c50*/  DADD R2, R30, R28 ;  /* 0x000000001e027229 */ /* 0x002e24000000001c */
[----:B0-----:R-:W-:-:S15]  /*4c60*/  FSETP.GEU.FTZ.AND P1, PT, |R3|, 4.1917929649353027344, PT ;  /* 0x4086232b0300780b */ /* 0x001fde0003f3e200 */
        /* <DEDUP_REMOVED lines=19> */
[----:B-1----:R-:W0:-:S15]  /*4da0*/  DADD R28, R16, -6.75539944105574400000e+15 ;  /* 0xc3380000101c7429 */ /* 0x002e1e0000000000 */
        /* <DEDUP_REMOVED lines=95> */
[----:B------:R0:W1:Y:S02]  /*53a0*/  DADD R28, R2, +INF ;  /* 0x7ff00000021c7429 */ /* 0x0000640000000000 */
[----:B0-----:R-:W-:Y:S02]  /*53b0*/  @!P1 LEA.HI R2, R16, R16, RZ, 0x1 ;  /* 0x0000001010029211 */ /* 0x001fe400078f08ff */
[----:B-1----:R-:W-:Y:S02]  /*53c0*/  FSEL R28, R28, RZ, P2 ;  /* 0x000000ff1c1c7208 */ /* 0x002fe40001000000 */
[----:B------:R-:W-:Y:S02]  /*53d0*/  @!P1 SHF.R.S32.HI R3, RZ, 0x1, R2 ;  /* 0x00000001ff039819 */ /* 0x000fe40000011402 */
[----:B------:R-:W-:-:S03]  /*53e0*/  FSEL R29, R29, RZ, P2 ;  /* 0x000000ff1d1d7208 */ /* 0x000fc60001000000 */
[----:B------:R-:W-:Y:S02]  /*53f0*/  @!P1 IMAD.IADD R2, R16, 0x1, -R3 ;  /* 0x0000000110029824 */ /* 0x000fe400078e0a03 */
[----:B------:R-:W-:-:S03]  /*5400*/  @!P1 IMAD R31, R3, 0x100000, R31 ;  /* 0x00100000031f9824 */ /* 0x000fc600078e021f */
[----:B------:R-:W-:Y:S01]  /*5410*/  @!P1 LEA R3, R2, 0x3ff00000, 0x14 ;  /* 0x3ff0000002039811 */ /* 0x000fe200078ea0ff */
[----:B------:R-:W-:-:S15]  /*5420*/  @!P1 IMAD.MOV.U32 R2, RZ, RZ, RZ ;  /* 0x000000ffff029224 */ /* 0x000fde00078e00ff */
[----:B------:R-:W-:-:S15]  /*5430*/  NOP ;  /* 0x0000000000007918 */ /* 0x000fde0000000000 */
[----:B------:R-:W-:-:S15]  /*5440*/  NOP ;  /* 0x0000000000007918 */ /* 0x000fde0000000000 */
[----:B------:R-:W-:-:S02]  /*5450*/  NOP ;  /* 0x0000000000007918 */ /* 0x000fc40000000000 */
[----:B------:R0:W1:Y:S02]  /*5460*/  @!P1 DMUL R28, R30, R2 ;  /* 0x000000021e1c9228 */ /* 0x0000640000000000 */
.L_x_1667:
[----:B------:R-:W-:Y:S01]  /*5470*/  IMAD.MOV.U32 R16, RZ, RZ, R0 ;  /* 0x000000ffff107224 */ /* 0x000fe200078e0000 */
[----:B-1----:R-:W-:Y:S01]  /*5480*/  DSETP.NEU.AND P1, PT, |R28|, +INF , PT ;  /* 0x7ff000001c00742a */ /* 0x002fe20003f2d200 */
[----:B------:R-:W-:-:S15]  /*5490*/  IMAD.MOV.U32 R17, RZ, RZ, 0x0 ;  /* 0x00000000ff117424 */ /* 0x000fde00078e00ff */
[----:B------:R-:W-:-:S15]  /*54a0*/  NOP ;  /* 0x0000000000007918 */ /* 0x000fde0000000000 */
[----:B------:R-:W-:-:S15]  /*54b0*/  NOP ;  /* 0x0000000000007918 */ /* 0x000fde0000000000 */
[----:B------:R-:W-:-:S15]  /*54c0*/  NOP ;  /* 0x0000000000007918 */ /* 0x000fde0000000000 */
[----:B------:R-:W-:-:S03]  /*54d0*/  NOP ;  /* 0x0000000000007918 */ /* 0x000fc60000000000 */
[----:B------:R-:W0:Y:S02]  /*54e0*/  DFMA R18, R18, R28, R28 ;  /* 0x0000001c1212722b */ /* 0x000e24000000001c */
[----:B0-----:R-:W-:Y:S02]  /*54f0*/  FSEL R2, R28, R18, !P1 ;  /* 0x000000121c027208 */ /* 0x001fe40004800000 */
[----:B------:R-:W-:Y:S01]  /*5500*/  FSEL R3, R29, R19, !P1 ;  /* 0x000000131d037208 */ /* 0x000fe20004800000 */
[----:B------:R-:W-:Y:S06]  /*5510*/  RET.REL.NODEC R16 `(_ZN2at6native61_GLOBAL__N__44eb8e94_28_ForeachBinaryOpScalarList_cu_dda10a6925multi_tensor_apply_kernelINS1_28TensorListScalarListMetadataIdLi2EEENS1_25BinaryOpScalarListFunctorIdLi2ELi1ELi1EEEJNS1_13power_functorIdEEEEEvT_T0_DpT1_) ;  /* 0xffffffa810b87950 */ /* 0x000fec0003c3ffff */
.L_x_1668:
        /* <DEDUP_REMOVED lines=14> */
.L_x_4229:


//--------------------- .text._ZN2at6native61_GLOBAL__N__44eb8e94_28_ForeachBinaryOpScalarList_cu_dda10a6925multi_tensor_apply_kernelINS1_28TensorListScalarListMetadataIsLi2EEENS1_25BinaryOpScalarListFunctorIsLi2ELi1ELi1EEEJNS1_13power_functorIsEEEEEvT_T0_DpT1_ --------------------------
	.section	.text._ZN2at6native61_GLOBAL__N__44eb8e94_28_ForeachBinaryOpScalarList_cu_dda10a6925multi_tensor_apply_kernelINS1_28TensorListScalarListMetadataIsLi2EEENS1_25BinaryOpScalarListFunctorIsLi2ELi1ELi1EEEJNS1_13power_functorIsEEEEEvT_T0_DpT1_,"ax",@progbits
	.align	128
.text._ZN2at6native61_GLOBAL__N__44eb8e94_28_ForeachBinaryOpScalarList_cu_dda10a6925multi_tensor_apply_kernelINS1_28TensorListScalarListMetadataIsLi2EEENS1_25BinaryOpScalarListFunctorIsLi2ELi1ELi1EEEJNS1_13power_functorIsEEEEEvT_T0_DpT1_:
        .type           _ZN2at6native61_GLOBAL__N__44eb8e94_28_ForeachBinaryOpScalarList_cu_dda10a6925multi_tensor_apply_kernelINS1_28TensorListScalarListMetadataIsLi2EEENS1_25BinaryOpScalarListFunctorIsLi2ELi1ELi1EEEJNS1_13power_functorIsEEEEEvT_T0_DpT1_,@function
        .size           _ZN2at6native61_GLOBAL__N__44eb8e94_28_ForeachBinaryOpScalarList_cu_dda10a6925multi_tensor_apply_kernelINS1_28TensorListScalarListMetadataIsLi2EEENS1_25BinaryOpScalarListFunctorIsLi2ELi1ELi1EEEJNS1_13power_functorIsEEEEEvT_T0_DpT1_,(.L_x_4231 - _ZN2at6native61_GLOBAL__N__44eb8e94_28_ForeachBinaryOpScalarList_cu_dda10a6925multi_tensor_apply_kernelINS1_28TensorListScalarListMetadataIsLi2EEENS1_25BinaryOpScalarListFunctorIsLi2ELi1ELi1EEEJNS1_13power_functorIsEEEEEvT_T0_DpT1_)
        .other          _ZN2at6native61_GLOBAL__N__44eb8e94_28_ForeachBinaryOpScalarList_cu_dda10a6925multi_tensor_apply_kernelINS1_28TensorListScalarListMetadataIsLi2EEENS1_25BinaryOpScalarListFunctorIsLi2ELi1ELi1EEEJNS1_13power_functorIsEEEEEvT_T0_DpT1_,@"STO_CUDA_ENTRY STV_DEFAULT"
_ZN2at6native61_GLOBAL__N__44eb8e94_28_ForeachBinaryOpScalarList_cu_dda10a6925multi_tensor_apply_kernelINS1_28TensorListScalarListMetadataIsLi2EEENS1_25BinaryOpScalarListFunctorIsLi2ELi1ELi1EEEJNS1_13power_functorIsEEEEEvT_T0_DpT1_:
[----:B------:R-:W-:Y:S01]  /*0000*/  LDC R1, c[0x0][0x37c] ;  /* 0x0000df00ff017b82 */ /* 0x000fe20000000800 */
[----:B------:R-:W0:Y:S01]  /*0010*/  S2R R11, SR_CTAID.X ;  /* 0x00000000000b7919 */ /* 0x000e220000002500 */
[----:B------:R-:W1:Y:S06]  /*0020*/  LDCU.64 UR6, c[0x0][0x358] ;  /* 0x00006b00ff0677ac */ /* 0x000e6c0008000a00 */
[----:B0-----:R-:W0:Y:S01]  /*0030*/  LDC.U8 R0, c[0x0][R11+0xa00] ;  /* 0x000280000b007b82 */ /* 0x001e220000000000 */
[----:B------:R-:W-:-:S07]  /*0040*/  IMAD R8, R11, 0x3, R11 ;  /* 0x000000030b087824 */ /* 0x000fce00078e020b */
[----:B------:R-:W2:Y:S01]  /*0050*/  LDC R9, c[0x0][R8+0xb40] ;  /* 0x0002d00008097b82 */ /* 0x000ea20000000800 */
[C---:B0-----:R-:W-:Y:S01]  /*0060*/  IMAD.SHL.U32 R10, R0.reuse, 0x8, RZ ;  /* 0x00000008000a7824 */ /* 0x041fe200078e00ff */
[----:B------:R-:W-:-:S06]  /*0070*/  LOP3.LUT R13, R0, 0xff, RZ, 0xc0, !PT ;  /* 0x000000ff000d7812 */ /* 0x000fcc00078ec0ff */
[----:B------:R-:W2:Y:S01]  /*0080*/  LDC.64 R4, c[0x0][R10+0x580] ;  /* 0x000160000a047b82 */ /* 0x000ea20000000a00 */
[----:B------:R-:W-:-:S07]  /*0090*/  IMAD R16, R13, -0x6, R10 ;  /* 0xfffffffa0d107824 */ /* 0x000fce00078e020a */
[----:B------:R-:W0:Y:S08]  /*00a0*/  LDC.64 R6, c[0x0][R10+0x780] ;  /* 0x0001e0000a067b82 */ /* 0x000e300000000a00 */
[----:B------:R-:W3:Y:S01]  /*00b0*/  LDC.64 R2, c[0x0][R10+0x380] ;  /* 0x0000e0000a027b82 */ /* 0x000ee20000000a00 */
[----:B--2---:R-:W-:-:S07]  /*00c0*/  IMAD.WIDE R4, R9, 0x20000, R4 ;  /* 0x0002000009047825 */ /* 0x004fce00078e0204 */
[----:B------:R-:W2:Y:S01]  /*00d0*/  LDC.U16 R16, c[0x0][R16+0x980] ;  /* 0x0002600010107b82 */ /* 0x000ea20000000400 */
[----:B0-----:R-:W-:-:S04]  /*00e0*/  LOP3.LUT R13, R6, 0x3, RZ, 0xc0, !PT ;  /* 0x00000003060d7812 */ /* 0x001fc800078ec0ff */
[----:B------:R-:W-:Y:S01]  /*00f0*/  LOP3.LUT R11, R13, 0x7, R4, 0xf8, !PT ;  /* 0x000000070d0b7812 */ /* 0x000fe200078ef804 */
[----:B---3--:R-:W-:-:S04]  /*0100*/  IMAD.WIDE R2, R9, 0x20000, R2 ;  /* 0x0002000009027825 */ /* 0x008fc800078e0202 */
[----:B------:R-:W-:Y:S01]  /*0110*/  IMAD.WIDE R8, R9, 0x10000, RZ ;  /* 0x0001000009087825 */ /* 0x000fe200078e02ff */
[----:B------:R-:W-:-:S04]  /*0120*/  LOP3.LUT P0, RZ, R11, 0x7, R2, 0xf8, !PT ;  /* 0x000000070bff7812 */ /* 0x000fc8000780f802 */
[----:B------:R-:W-:Y:S02]  /*0130*/  LOP3.LUT P0, RZ, RZ, RZ, RZ, 0xfc, P0 ;  /* 0x000000ffffff7212 */ /* 0x000fe4000000fcff */
[----:B------:R-:W-:-:S05]  /*0140*/  IADD3 R15, P1, PT, R6, -R8, RZ ;  /* 0x80000008060f7210 */ /* 0x000fca0007f3e0ff */
[----:B------:R-:W-:-:S06]  /*0150*/  IMAD.X R14, R7, 0x1, ~R9, P1 ;  /* 0x00000001070e7824 */ /* 0x000fcc00008e0e09 */
[----:B-1----:R-:W-:Y:S05]  /*0160*/  @!P0 BRA `(.L_x_1669) ;  /* 0x0000000c00b88947 */ /* 0x002fea0003800000 */
[----:B------:R-:W-:-:S04]  /*0170*/  ISETP.GE.U32.AND P0, PT, R15, 0x1, PT ;  /* 0x000000010f00780c */ /* 0x000fc80003f06070 */
[----:B------:R-:W-:-:S13]  /*0180*/  ISETP.GE.AND.EX P0, PT, R14, RZ, PT, P0 ;  /* 0x000000ff0e00720c */ /* 0x000fda0003f06300 */
[----:B------:R-:W-:Y:S05]  /*0190*/  @!P0 EXIT ;  /* 0x000000000000894d */ /* 0x000fea0003800000 */
[----:B------:R-:W0:Y:S01]  /*01a0*/  S2R R18, SR_TID.X ;  /* 0x0000000000127919 */ /* 0x000e220000002100 */
[----:B--2---:R-:W-:Y:S01]  /*01b0*/  LOP3.LUT R0, R16, 0x1, RZ, 0xc0, !PT ;  /* 0x0000000110007812 */ /* 0x004fe200078ec0ff */
[----:B------:R-:W1:Y:S01]  /*01c0*/  LDCU UR8, c[0x0][0x360] ;  /* 0x00006c00ff0877ac */ /* 0x000e620008000800 */
[C---:B------:R-:W-:Y:S02]  /*01d0*/  ISETP.LT.U32.AND P0, PT, R15.reuse, 0x10000, PT ;  /* 0x000100000f00780c */ /* 0x040fe40003f01070 */
[----:B------:R-:W-:Y:S01]  /*01e0*/  ISETP.NE.U32.AND P1, PT, R0, 0x1, PT ;  /* 0x000000010000780c */ /* 0x000fe20003f25070 */
[----:B------:R-:W-:Y:S01]  /*01f0*/  IMAD.MOV.U32 R0, RZ, RZ, 0xffff ;  /* 0x0000ffffff007424 */ /* 0x000fe200078e00ff */
[----:B------:R-:W-:Y:S01]  /*0200*/  ISETP.LT.U32.AND.EX P0, PT, R14, RZ, PT, P0 ;  /* 0x000000ff0e00720c */ /* 0x000fe20003f01100 */
[----:B------:R-:W-:Y:S01]  /*0210*/  UMOV UR4, URZ ;  /* 0x000000ff00047c82 */ /* 0x000fe20008000000 */
[----:B------:R-:W-:Y:S02]  /*0220*/  UMOV UR5, URZ ;  /* 0x000000ff00057c82 */ /* 0x000fe40008000000 */
[----:B------:R-:W-:-:S02]  /*0230*/  SEL R15, R15, 0x10000, P0 ;  /* 0x000100000f0f7807 */ /* 0x000fc40000000000 */
[----:B------:R-:W-:Y:S02]  /*0240*/  SEL R14, R14, RZ, P0 ;  /* 0x000000ff0e0e7207 */ /* 0x000fe40000000000 */
[----:B------:R-:W-:-:S07]  /*0250*/  SEL R0, R0, 0x1, !P1 ;  /* 0x0000000100007807 */ /* 0x000fce0004800000 */
.L_x_1686:
[----:B0-----:R-:W-:Y:S02]  /*0260*/  IADD3 R25, P1, PT, R18, UR4, RZ ;  /* 0x0000000412197c10 */ /* 0x001fe4000ff3e0ff */
[----:B------:R-:W-:Y:S02]  /*0270*/  PRMT R24, RZ, 0x7610, R24 ;  /* 0x00007610ff187816 */ /* 0x000fe40000000018 */
[C---:B-1----:R-:W-:Y:S01]  /*0280*/  IADD3 R29, P2, PT, R25.reuse, UR8, RZ ;  /* 0x00000008191d7c10 */ /* 0x042fe2000ff5e0ff */
[----:B------:R-:W-:Y:S01]  /*0290*/  IMAD.X R27, RZ, RZ, UR5, P1 ;  /* 0x00000005ff1b7e24 */ /* 0x000fe200088e06ff */
[----:B------:R-:W-:Y:S02]  /*02a0*/  ISETP.GE.U32.AND P0, PT, R25, R15, PT ;  /* 0x0000000f1900720c */ /* 0x000fe40003f06070 */
[----:B------:R-:W-:Y:S01]  /*02b0*/  PRMT R28, RZ, 0x7610, R28 ;  /* 0x00007610ff1c7816 */ /* 0x000fe2000000001c */
[----:B--2---:R-:W-:Y:S01]  /*02c0*/  IMAD.X R10, RZ, RZ, R27, P2 ;  /* 0x000000ffff0a7224 */ /* 0x004fe200010e061b */
[----:B------:R-:W-:-:S02]  /*02d0*/  IADD3 R11, P2, PT, R29, UR8, RZ ;  /* 0x000000081d0b7c10 */ /* 0x000fc4000ff5e0ff */
[-C--:B------:R-:W-:Y:S02]  /*02e0*/  ISETP.GE.U32.AND.EX P0, PT, R27, R14.reuse, PT, P0 ;  /* 0x0000000e1b00720c */ /* 0x080fe40003f06100 */
[C---:B------:R-:W-:Y:S01]  /*02f0*/  IADD3 R13, P4, PT, R11.reuse, UR8, RZ ;  /* 0x000000080b0d7c10 */ /* 0x040fe2000ff9e0ff */
[----:B------:R-:W-:Y:S01]  /*0300*/  IMAD.X R17, RZ, RZ, R10, P2 ;  /* 0x000000ffff117224 */ /* 0x000fe200010e060a */
[-C--:B------:R-:W-:Y:S02]  /*0310*/  ISETP.GE.U32.AND P2, PT, R11, R15.reuse, PT ;  /* 0x0000000f0b00720c */ /* 0x080fe40003f46070 */
[----:B------:R-:W-:Y:S01]  /*0320*/  ISETP.GE.U32.AND P3, PT, R13, R15, PT ;  /* 0x0000000f0d00720c */ /* 0x000fe20003f66070 */
[----:B------:R-:W-:Y:S01]  /*0330*/  IMAD.X R19, RZ, RZ, R17, P4 ;  /* 0x000000ffff137224 */ /* 0x000fe200020e0611 */
[----:B------:R-:W-:Y:S02]  /*0340*/  ISETP.GE.U32.AND.EX P2, PT, R17, R14, PT, P2 ;  /* 0x0000000e1100720c */ /* 0x000fe40003f46120 */
[----:B------:R-:W-:-:S02]  /*0350*/  PRMT R26, RZ, 0x7610, R26 ;  /* 0x00007610ff1a7816 */ /* 0x000fc4000000001a */
[----:B------:R-:W-:Y:S02]  /*0360*/  ISETP.GE.U32.AND.EX P3, PT, R19, R14, PT, P3 ;  /* 0x0000000e1300720c */ /* 0x000fe40003f66130 */
[----:B------:R-:W-:Y:S02]  /*0370*/  @!P0 LEA R22, P4, R25, R2, 0x1 ;  /* 0x0000000219168211 */ /* 0x000fe400078808ff */
[----:B------:R-:W-:Y:S02]  /*0380*/  ISETP.GE.U32.AND P1, PT, R29, R15, PT ;  /* 0x0000000f1d00720c */ /* 0x000fe40003f26070 */
[----:B------:R-:W-:Y:S02]  /*0390*/  @!P0 LEA.HI.X R23, R25, R3, R27, 0x1, P4 ;  /* 0x0000000319178211 */ /* 0x000fe400020f0c1b */
[----:B------:R-:W-:Y:S02]  /*03a0*/  ISETP.GE.U32.AND.EX P1, PT, R10, R14, PT, P1 ;  /* 0x0000000e0a00720c */ /* 0x000fe40003f26110 */
[----:B------:R-:W-:Y:S01]  /*03b0*/  PRMT R12, RZ, 0x7610, R12 ;  /* 0x00007610ff0c7816 */ /* 0x000fe2000000000c */
[----:B------:R0:W5:Y:S01]  /*03c0*/  @!P0 LDG.E.U16 R24, desc[UR6][R22.64] ;  /* 0x0000000616188981 */ /* 0x000162000c1e1500 */
[----:B------:R-:W-:-:S02]  /*03d0*/  @!P2 LEA R8, P0, R11, R2, 0x1 ;  /* 0x000000020b08a211 */ /* 0x000fc400078008ff */
[----:B------:R-:W-:Y:S02]  /*03e0*/  @!P3 LEA R20, P4, R13, R2, 0x1 ;  /* 0x000000020d14b211 */ /* 0x000fe400078808ff */
[-C--:B------:R-:W-:Y:S02]  /*03f0*/  @!P2 LEA.HI.X R9, R11, R3.reuse, R17, 0x1, P0 ;  /* 0x000000030b09a211 */ /* 0x080fe400000f0c11 */
[----:B------:R-:W-:-:S03]  /*0400*/  @!P3 LEA.HI.X R21, R13, R3, R19, 0x1, P4 ;  /* 0x000000030d15b211 */ /* 0x000fc600020f0c13 */
[----:B------:R-:W5:Y:S01]  /*0410*/  @!P2 LDG.E.U16 R28, desc[UR6][R8.64] ;  /* 0x00000006081ca981 */ /* 0x000f62000c1e1500 */
[----:B------:R-:W-:-:S03]  /*0420*/  @!P1 LEA R6, P5, R29, R2, 0x1 ;  /* 0x000000021d069211 */ /* 0x000fc600078a08ff */
[----:B------:R-:W5:Y:S01]  /*0430*/  @!P3 LDG.E.U16 R26, desc[UR6][R20.64] ;  /* 0x00000006141ab981 */ /* 0x000f62000c1e1500 */
[----:B------:R-:W-:Y:S02]  /*0440*/  @!P1 LEA.HI.X R7, R29, R3, R10, 0x1, P5 ;  /* 0x000000031d079211 */ /* 0x000fe400028f0c0a */
[----:B0-----:R-:W-:Y:S01]  /*0450*/  PRMT R22, R16, 0x9910, RZ ;  /* 0x0000991010167816 */ /* 0x001fe200000000ff */
[----:B------:R-:W-:Y:S02]  /*0460*/  ULEA UR4, UP0, UR8, UR4, 0x2 ;  /* 0x0000000408047291 */ /* 0x000fe4000f8010ff */
[----:B------:R0:W5:Y:S01]  /*0470*/  @!P1 LDG.E.U16 R12, desc[UR6][R6.64] ;  /* 0x00000006060c9981 */ /* 0x000162000c1e1500 */
[----:B------:R-:W-:Y:S01]  /*0480*/  ISETP.GE.AND P1, PT, R22, RZ, PT ;  /* 0x000000ff1600720c */ /* 0x000fe20003f26270 */
[----:B------:R-:W-:Y:S02]  /*0490*/  UIADD3.X UR5, UPT, UPT, URZ, UR5, URZ, UP0, !UPT ;  /* 0x00000005ff057290 */ /* 0x000fe400087fe4ff */
[----:B------:R-:W-:-:S04]  /*04a0*/  ISETP.LE.U32.AND P0, PT, R15, UR4, PT ;  /* 0x000000040f007c0c */ /* 0x000fc8000bf03070 */
[----:B0-----:R-:W-:-:S05]  /*04b0*/  IMAD.U32 R7, RZ, RZ, UR5 ;  /* 0x00000005ff077e24 */ /* 0x001fca000f8e00ff */
[----:B------:R-:W-:Y:S01]  /*04c0*/  ISETP.GE.U32.AND.EX P0, PT, R7, R14, PT, P0 ;  /* 0x0000000e0700720c */ /* 0x000fe20003f06100 */
[----:B------:R-:W-:-:S12]  /*04d0*/  @!P1 BRA `(.L_x_1670) ;  /* 0x0000000000749947 */ /* 0x000fd80003800000 */
[----:B------:R-:W-:Y:S01]  /*04e0*/  ISETP.NE.AND P2, PT, R16, RZ, PT ;  /* 0x000000ff1000720c */ /* 0x000fe20003f45270 */
[----:B------:R-:W-:-:S12]  /*04f0*/  IMAD.MOV.U32 R21, RZ, RZ, 0x1 ;  /* 0x00000001ff157424 */ /* 0x000fd800078e00ff */
[----:B------:R-:W-:Y:S05]  /*0500*/  @!P2 BRA `(.L_x_1671) ;  /* 0x00000000008ca947 */ /* 0x000fea0003800000 */
[----:B------:R-:W-:Y:S02]  /*0510*/  LOP3.LUT R6, R16, 0x1, RZ, 0xc0, !PT ;  /* 0x0000000110067812 */ /* 0x000fe400078ec0ff */
[----:B-----5:R-:W-:Y:S02]  /*0520*/  PRMT R7, R24, 0x9910, RZ ;  /* 0x0000991018077816 */ /* 0x020fe400000000ff */
[----:B------:R-:W-:-:S03]  /*0530*/  ISETP.NE.U32.AND P2, PT, R6, 0x1, PT ;  /* 0x000000010600780c */ /* 0x000fc60003f45070 */
[----:B------:R-:W-:Y:S01]  /*0540*/  IMAD R7, R7, R7, RZ ;  /* 0x0000000707077224 */ /* 0x000fe200078e02ff */
[----:B------:R-:W-:Y:S02]  /*0550*/  SEL R6, R24, 0x1, !P2 ;  /* 0x0000000118067807 */ /* 0x000fe40005000000 */
[----:B------:R-:W-:Y:S02]  /*0560*/  ISETP.GE.U32.AND P2, PT, R16, 0x2, PT ;  /* 0x000000021000780c */ /* 0x000fe40003f46070 */
[----:B------:R-:W-:-:S11]  /*0570*/  PRMT R21, R6, 0x9910, RZ ;  /* 0x0000991006157816 */ /* 0x000fd600000000ff */
[----:B------:R-:W-:Y:S05]  /*0580*/  @!P2 BRA `(.L_x_1671) ;  /* 0x00000000006ca947 */ /* 0x000fea0003800000 */
[----:B------:R-:W-:Y:S02]  /*0590*/  SHF.R.U32.HI R6, RZ, 0x1, R16 ;  /* 0x00000001ff067819 */ /* 0x000fe40000011610 */
[----:B------:R-:W-:-:S07]  /*05a0*/  PRMT R9, R7, 0x7610, R9 ;  /* 0x0000761007097816 */ /* 0x000fce0000000009 */
.L_x_1672:
[C---:B------:R-:W-:Y:S02]  /*05b0*/  LOP3.LUT R7, R6.reuse, 0x1, RZ, 0xc0, !PT ;  /* 0x0000000106077812 */ /* 0x040fe400078ec0ff */
[----:B------:R-:W-:Y:S02]  /*05c0*/  LOP3.LUT R8, R6, 0xffff, RZ, 0xc0, !PT ;  /* 0x0000ffff06087812 */ /* 0x000fe400078ec0ff */
[----:B------:R-:W-:Y:S02]  /*05d0*/  ISETP.NE.U32.AND P2, PT, R7, 0x1, PT ;  /* 0x000000010700780c */ /* 0x000fe40003f45070 */
[----:B------:R-:W-:Y:S02]  /*05e0*/  PRMT R21, R21, 0x9910, RZ ;  /* 0x0000991015157816 */ /* 0x000fe400000000ff */
[----:B------:R-:W-:Y:S02]  /*05f0*/  SEL R7, R9, 0x1, !P2 ;  /* 0x0000000109077807 */ /* 0x000fe40005000000 */
[----:B------:R-:W-:Y:S01]  /*0600*/  ISETP.GE.U32.AND P2, PT, R8, 0x2, PT ;  /* 0x000000020800780c */ /* 0x000fe20003f46070 */
[----:B------:R-:W-:Y:S01]  /*0610*/  IMAD.MOV.U32 R6, RZ, RZ, R21 ;  /* 0x000000ffff067224 */ /* 0x000fe200078e0015 */
[----:B------:R-:W-:-:S02]  /*0620*/  PRMT R7, R7, 0x9910, RZ ;  /* 0x0000991007077816 */ /* 0x000fc400000000ff */
[----:B------:R-:W-:Y:S02]  /*0630*/  PRMT R9, R9, 0x9910, RZ ;  /* 0x0000991009097816 */ /* 0x000fe400000000ff */
[----:B------:R-:W-:Y:S01]  /*0640*/  SHF.R.U32.HI R8, RZ, 0x1, R8 ;  /* 0x00000001ff087819 */ /* 0x000fe20000011608 */
[----:B------:R-:W-:Y:S02]  /*0650*/  IMAD R7, R6, R7, RZ ;  /* 0x0000000706077224 */ /* 0x000fe400078e02ff */
[----:B------:R-:W-:Y:S01]  /*0660*/  IMAD R9, R9, R9, RZ ;  /* 0x0000000909097224 */ /* 0x000fe200078e02ff */
[----:B------:R-:W-:Y:S02]  /*0670*/  PRMT R6, R8, 0x7610, R6 ;  /* 0x0000761008067816 */ /* 0x000fe40000000006 */
[----:B------:R-:W-:Y:S01]  /*0680*/  PRMT R21, R7, 0x7610, R21 ;  /* 0x0000761007157816 */ /* 0x000fe20000000015 */
[----:B------:R-:W-:Y:S06]  /*0690*/  @P2 BRA `(.L_x_1672) ;  /* 0xfffffffc00c42947 */ /* 0x000fec000383ffff */
[----:B------:R-:W-:Y:S05]  /*06a0*/  BRA `(.L_x_1671) ;  /* 0x0000000000247947 */ /* 0x000fea0003800000 */
.L_x_1670:
[C---:B-----5:R-:W-:Y:S01]  /*06b0*/  PRMT R6, R24.reuse, 0x9910, RZ ;  /* 0x0000991018067816 */ /* 0x060fe200000000ff */
[----:B------:R-:W-:Y:S01]  /*06c0*/  BSSY.RECONVERGENT B0, `(.L_x_1671) ;  /* 0x0000007000007945 */ /* 0x000fe20003800200 */
[----:B------:R-:W-:Y:S02]  /*06d0*/  PRMT R21, R24, 0x7610, R21 ;  /* 0x0000761018157816 */ /* 0x000fe40000000015 */
[----:B------:R-:W-:-:S13]  /*06e0*/  ISETP.NE.AND P2, PT, R6, 0x1, PT ;  /* 0x000000010600780c */ /* 0x000fda0003f45270 */
[----:B------:R-:W-:Y:S05]  /*06f0*/  @!P2 BRA `(.L_x_1673) ;  /* 0x00000000000ca947 */ /* 0x000fea0003800000 */
[----:B------:R-:W-:Y:S02]  /*0700*/  ISETP.NE.AND P2, PT, R6, -0x1, PT ;  /* 0xffffffff0600780c */ /* 0x000fe40003f45270 */
[----:B------:R-:W-:-:S11]  /*0710*/  PRMT R21, R0, 0x7610, R21 ;  /* 0x0000761000157816 */ /* 0x000fd60000000015 */
[----:B------:R-:W-:-:S07]  /*0720*/  @P2 PRMT R21, RZ, 0x7610, R21 ;  /* 0x00007610ff152816 */ /* 0x000fce0000000015 */
.L_x_1673:
[----:B------:R-:W-:Y:S05]  /*0730*/  BSYNC.RECONVERGENT B0 ;  /* 0x0000000000007941 */ /* 0x000fea0003800200 */
.L_x_1671:
[----:B------:R-:W-:Y:S05]  /*0740*/  @!P1 BRA `(.L_x_1674) ;  /* 0x00000000007c9947 */ /* 0x000fea0003800000 */
[----:B------:R-:W-:Y:S01]  /*0750*/  ISETP.NE.AND P2, PT, R16, RZ, PT ;  /* 0x000000ff1000720c */ /* 0x000fe20003f45270 */
[----:B------:R-:W-:-:S12]  /*0760*/  IMAD.MOV.U32 R23, RZ, RZ, 0x1 ;  /* 0x00000001ff177424 */ /* 0x000fd800078e00ff */
[----:B------:R-:W-:Y:S05]  /*0770*/  @!P2 BRA `(.L_x_1675) ;  /* 0x000000000094a947 */ /* 0x000fea0003800000 */
[----:B------:R-:W-:-:S04]  /*0780*/  LOP3.LUT R6, R16, 0x1, RZ, 0xc0, !PT ;  /* 0x0000000110067812 */ /* 0x000fc800078ec0ff */
[----:B------:R-:W-:-:S04]  /*0790*/  ISETP.NE.U32.AND P2, PT, R6, 0x1, PT ;  /* 0x000000010600780c */ /* 0x000fc80003f45070 */
[----:B-----5:R-:W-:Y:S02]  /*07a0*/  SEL R6, R12, 0x1, !P2 ;  /* 0x000000010c067807 */ /* 0x020fe40005000000 */
[----:B------:R-:W-:Y:S02]  /*07b0*/  ISETP.GE.U32.AND P2, PT, R16, 0x2, PT ;  /* 0x000000021000780c */ /* 0x000fe40003f46070 */
[----:B------:R-:W-:Y:S02]  /*07c0*/  PRMT R12, R12, 0x9910, RZ ;  /* 0x000099100c0c7816 */ /* 0x000fe400000000ff */
[----:B------:R-:W-:-:S03]  /*07d0*/  PRMT R23, R6, 0x9910, RZ ;  /* 0x0000991006177816 */ /* 0x000fc600000000ff */
[----:B------:R-:W-:-:S04]  /*07e0*/  IMAD.MOV.U32 R6, RZ, RZ, R12 ;  /* 0x000000ffff067224 */ /* 0x000fc800078e000c */
[----:B------:R-:W-:Y:S02]  /*07f0*/  IMAD R6, R6, R6, RZ ;  /* 0x0000000606067224 */ /* 0x000fe400078e02ff */
[----:B------:R-:W-:Y:S05]  /*0800*/  @!P2 BRA `(.L_x_1675) ;  /* 0x000000000070a947 */ /* 0x000fea0003800000 */
[----:B------:R-:W-:Y:S02]  /*0810*/  SHF.R.U32.HI R7, RZ, 0x1, R16 ;  /* 0x00000001ff077819 */ /* 0x000fe40000011610 */
[----:B------:R-:W-:Y:S02]  /*0820*/  PRMT R9, R6, 0x7610, R9 ;  /* 0x0000761006097816 */ /* 0x000fe40000000009 */
[----:B------:R-:W-:-:S07]  /*0830*/  PRMT R6, R7, 0x7610, R6 ;  /* 0x0000761007067816 */ /* 0x000fce0000000006 */
.L_x_1676:
        /* <DEDUP_REMOVED lines=16> */
.L_x_1674:
        /* <DEDUP_REMOVED lines=8> */
.L_x_1677:
[----:B------:R-:W-:Y:S05]  /*09c0*/  BSYNC.RECONVERGENT B0 ;  /* 0x0000000000007941 */ /* 0x000fea0003800200 */
.L_x_1675:
        /* <DEDUP_REMOVED lines=16> */
.L_x_1680:
        /* <DEDUP_REMOVED lines=16> */
.L_x_1678:
        /* <DEDUP_REMOVED lines=8> */
.L_x_1681:
[----:B------:R-:W-:Y:S05]  /*0c50*/  BSYNC.RECONVERGENT B0 ;  /* 0x0000000000007941 */ /* 0x000fea0003800200 */
.L_x_1679:
        /* <DEDUP_REMOVED lines=16> */
.L_x_1684:
        /* <DEDUP_REMOVED lines=16> */
.L_x_1682:
        /* <DEDUP_REMOVED lines=8> */
.L_x_1685:
[----:B------:R-:W-:Y:S05]  /*0ee0*/  BSYNC.RECONVERGENT B0 ;  /* 0x0000000000007941 */ /* 0x000fea0003800200 */
.L_x_1683:
[-C--:B------:R-:W-:Y:S02]  /*0ef0*/  ISETP.GE.U32.AND P1, PT, R25, R15.reuse, PT ;  /* 0x0000000f1900720c */ /* 0x080fe40003f26070 */
[-C--:B------:R-:W-:Y:S02]  /*0f00*/  ISETP.GE.U32.AND P2, PT, R29, R15.reuse, PT ;  /* 0x0000000f1d00720c */ /* 0x080fe40003f46070 */
[-C--:B------:R-:W-:Y:S02]  /*0f10*/  ISETP.GE.U32.AND.EX P1, PT, R27, R14.reuse, PT, P1 ;  /* 0x0000000e1b00720c */ /* 0x080fe40003f26110 */
[----:B------:R-:W-:Y:S02]  /*0f20*/  ISETP.GE.U32.AND.EX P2, PT, R10, R14, PT, P2 ;  /* 0x0000000e0a00720c */ /* 0x000fe40003f46120 */
[-C--:B------:R-:W-:Y:S02]  /*0f30*/  ISETP.GE.U32.AND P3, PT, R11, R15.reuse, PT ;  /* 0x0000000f0b00720c */ /* 0x080fe40003f66070 */
[----:B------:R-:W-:-:S02]  /*0f40*/  ISETP.GE.U32.AND P4, PT, R13, R15, PT ;  /* 0x0000000f0d00720c */ /* 0x000fc40003f86070 */
[-C--:B------:R-:W-:Y:S02]  /*0f50*/  ISETP.GE.U32.AND.EX P3, PT, R17, R14.reuse, PT, P3 ;  /* 0x0000000e1100720c */ /* 0x080fe40003f66130 */
[----:B------:R-:W-:-:S03]  /*0f60*/  ISETP.GE.U32.AND.EX P4, PT, R19, R14, PT, P4 ;  /* 0x0000000e1300720c */ /* 0x000fc60003f86140 */
[-C--:B------:R-:W-:Y:S02]  /*0f70*/  @!P1 LEA R6, P5, R25, R4.reuse, 0x1 ;  /* 0x0000000419069211 */ /* 0x080fe400078a08ff */
[-C--:B------:R-:W-:Y:S02]  /*0f80*/  @!P2 LEA R8, P6, R29, R4.reuse, 0x1 ;  /* 0x000000041d08a211 */ /* 0x080fe400078c08ff */
[-C--:B------:R-:W-:Y:S02]  /*0f90*/  @!P1 LEA.HI.X R7, R25, R5.reuse, R27, 0x1, P5 ;  /* 0x0000000519079211 */ /* 0x080fe400028f0c1b */
[----:B------:R-:W-:Y:S02]  /*0fa0*/  @!P2 LEA.HI.X R9, R29, R5, R10, 0x1, P6 ;  /* 0x000000051d09a211 */ /* 0x000fe400030f0c0a */
[-C--:B------:R-:W-:Y:S01]  /*0fb0*/  @!P3 LEA R10, P5, R11, R4.reuse, 0x1 ;  /* 0x000000040b0ab211 */ /* 0x080fe200078a08ff */
[----:B------:R2:W-:Y:S01]  /*0fc0*/  @!P1 STG.E.U16 desc[UR6][R6.64], R21 ;  /* 0x0000001506009986 */ /* 0x0005e2000c101506 */
[----:B-----5:R-:W-:-:S02]  /*0fd0*/  @!P4 LEA R12, P6, R13, R4, 0x1 ;  /* 0x000000040d0cc211 */ /* 0x020fc400078c08ff */
[-C--:B------:R-:W-:Y:S01]  /*0fe0*/  @!P3 LEA.HI.X R11, R11, R5.reuse, R17, 0x1, P5 ;  /* 0x000000050b0bb211 */ /* 0x080fe200028f0c11 */
[----:B------:R2:W-:Y:S01]  /*0ff0*/  @!P2 STG.E.U16 desc[UR6][R8.64], R23 ;  /* 0x000000170800a986 */ /* 0x0005e2000c101506 */
[----:B------:R-:W-:-:S03]  /*1000*/  @!P4 LEA.HI.X R13, R13, R5, R19, 0x1, P6 ;  /* 0x000000050d0dc211 */ /* 0x000fc600030f0c13 */
[----:B------:R2:W-:Y:S04]  /*1010*/  @!P3 STG.E.U16 desc[UR6][R10.64], R20 ;  /* 0x000000140a00b986 */ /* 0x0005e8000c101506 */
[----:B------:R2:W-:Y:S01]  /*1020*/  @!P4 STG.E.U16 desc[UR6][R12.64], R22 ;  /* 0x000000160c00c986 */ /* 0x0005e2000c101506 */
[----:B------:R-:W-:Y:S05]  /*1030*/  @!P0 BRA `(.L_x_1686) ;  /* 0xfffffff000888947 */ /* 0x000fea000383ffff */
[----:B------:R-:W-:Y:S05]  /*1040*/  EXIT ;  /* 0x000000000000794d */ /* 0x000fea0003800000 */
.L_x_1669:
[----:B------:R-:W0:Y:S02]  /*1050*/  S2R R0, SR_TID.X ;  /* 0x0000000000007919 */ /* 0x000e240000002100 */
[----:B0-----:R-:W-:-:S03]  /*1060*/  IMAD.WIDE.U32 R6, R0, 0x4, RZ ;  /* 0x0000000400067825 */ /* 0x001fc600078e00ff */
[----:B------:R-:W-:-:S04]  /*1070*/  ISETP.GE.U32.AND P0, PT, R6, R15, PT ;  /* 0x0000000f0600720c */ /* 0x000fc80003f06070 */
[----:B------:R-:W-:-:S13]  /*1080*/  ISETP.GE.AND.EX P0, PT, R7, R14, PT, P0 ;  /* 0x0000000e0700720c */ /* 0x000fda0003f06300 */
[----:B------:R-:W-:Y:S05]  /*1090*/  @P0 EXIT ;  /* 0x000000000000094d */ /* 0x000fea0003800000 */
[----:B--2---:R-:W-:Y:S01]  /*10a0*/  LOP3.LUT R6, R16, 0x1, RZ, 0xc0, !PT ;  /* 0x0000000110067812 */ /* 0x004fe200078ec0ff */
[----:B------:R-:W-:Y:S01]  /*10b0*/  IMAD.MOV.U32 R8, RZ, RZ, 0xffff ;  /* 0x0000ffffff087424 */ /* 0x000fe200078e00ff */
[----:B------:R-:W0:Y:S01]  /*10c0*/  LDCU UR4, c[0x0][0x360] ;  /* 0x00006c00ff0477ac */ /* 0x000e220008000800 */
[----:B------:R-:W-:Y:S01]  /*10d0*/  IMAD.MOV.U32 R9, RZ, RZ, RZ ;  /* 0x000000ffff097224 */ /* 0x000fe200078e00ff */
[----:B------:R-:W-:-:S04]  /*10e0*/  ISETP.NE.U32.AND P0, PT, R6, 0x1, PT ;  /* 0x000000010600780c */ /* 0x000fc80003f05070 */
[----:B------:R-:W-:-:S09]  /*10f0*/  SEL R8, R8, 0x1, !P0 ;  /* 0x0000000108087807 */ /* 0x000fd20004000000 */
.L_x_1703:
[C---:B------:R-:W-:Y:S01]  /*1100*/  IMAD.SHL.U32 R13, R0.reuse, 0x8, RZ ;  /* 0x00000008000d7824 */ /* 0x040fe200078e00ff */
[----:B------:R-:W-:-:S04]  /*1110*/  SHF.L.U64.HI R11, R0, 0x3, R9 ;  /* 0x00000003000b7819 */ /* 0x000fc80000010209 */
[----:B------:R-:W-:-:S05]  /*1120*/  IADD3 R6, P0, PT, R2, R13, RZ ;  /* 0x0000000d02067210 */ /* 0x000fca0007f1e0ff */
[----:B------:R-:W-:-:S06]  /*1130*/  IMAD.X R7, R3, 0x1, R11, P0 ;  /* 0x0000000103077824 */ /* 0x000fcc00000e060b */
[----:B------:R-:W2:Y:S01]  /*1140*/  LDG.E.64 R6, desc[UR6][R6.64] ;  /* 0x0000000606067981 */ /* 0x000ea2000c1e1b00 */
[----:B------:R-:W-:Y:S01]  /*1150*/  PRMT R10, R16, 0x9910, RZ ;  /* 0x00009910100a7816 */ /* 0x000fe200000000ff */
[----:B------:R-:W-:Y:S03]  /*1160*/  BSSY.RECONVERGENT B0, `(.L_x_1687) ;  /* 0x0000029000007945 */ /* 0x000fe60003800200 */
[----:B------:R-:W-:Y:S02]  /*1170*/  ISETP.GE.AND P0, PT, R10, RZ, PT ;  /* 0x000000ff0a00720c */ /* 0x000fe40003f06270 */
[----:B--2---:R-:W-:Y:S02]  /*1180*/  PRMT R18, R6, 0x7632, R18 ;  /* 0x0000763206127816 */ /* 0x004fe40000000012 */
[----:B------:R-:W-:-:S09]  /*1190*/  PRMT R12, R7, 0x7632, R12 ;  /* 0x00007632070c7816 */ /* 0x000fd2000000000c */
[----:B------:R-:W-:Y:S05]  /*11a0*/  @!P0 BRA `(.L_x_1688) ;  /* 0x0000000000748947 */ /* 0x000fea0003800000 */
[----:B------:R-:W-:Y:S01]  /*11b0*/  ISETP.NE.AND P1, PT, R16, RZ, PT ;  /* 0x000000ff1000720c */ /* 0x000fe20003f25270 */
[----:B------:R-:W-:-:S12]  /*11c0*/  IMAD.MOV.U32 R10, RZ, RZ, 0x1 ;  /* 0x00000001ff0a7424 */ /* 0x000fd800078e00ff */
[----:B------:R-:W-:Y:S05]  /*11d0*/  @!P1 BRA `(.L_x_1689) ;  /* 0x0000000000849947 */ /* 0x000fea0003800000 */
[----:B------:R-:W-:Y:S02]  /*11e0*/  LOP3.LUT R10, R16, 0x1, RZ, 0xc0, !PT ;  /* 0x00000001100a7812 */ /* 0x000fe400078ec0ff */
[----:B------:R-:W-:Y:S02]  /*11f0*/  PRMT R17, R6, 0x9910, RZ ;  /* 0x0000991006117816 */ /* 0x000fe400000000ff */
[----:B------:R-:W-:-:S03]  /*1200*/  ISETP.NE.U32.AND P1, PT, R10, 0x1, PT ;  /* 0x000000010a00780c */ /* 0x000fc60003f25070 */
[----:B------:R-:W-:Y:S01]  /*1210*/  IMAD R17, R17, R17, RZ ;  /* 0x0000001111117224 */ /* 0x000fe200078e02ff */
[----:B------:R-:W-:Y:S02]  /*1220*/  SEL R10, R6, 0x1, !P1 ;  /* 0x00000001060a7807 */ /* 0x000fe40004800000 */
[----:B------:R-:W-:Y:S02]  /*1230*/  ISETP.GE.U32.AND P1, PT, R16, 0x2, PT ;  /* 0x000000021000780c */ /* 0x000fe40003f26070 */
[----:B------:R-:W-:-:S11]  /*1240*/  PRMT R10, R10, 0x9910, RZ ;  /* 0x000099100a0a7816 */ /* 0x000fd600000000ff */
[----:B------:R-:W-:Y:S05]  /*1250*/  @!P1 BRA `(.L_x_1689) ;  /* 0x0000000000649947 */ /* 0x000fea0003800000 */
[----:B------:R-:W-:Y:S02]  /*1260*/  SHF.R.U32.HI R19, RZ, 0x1, R16 ;  /* 0x00000001ff137819 */ /* 0x000fe40000011610 */
[----:B------:R-:W-:Y:S02]  /*1270*/  PRMT R20, R17, 0x7610, R20 ;  /* 0x0000761011147816 */ /* 0x000fe40000000014 */
[----:B------:R-:W-:-:S07]  /*1280*/  PRMT R17, R19, 0x7610, R17 ;  /* 0x0000761013117816 */ /* 0x000fce0000000011 */
.L_x_1690:
[----:B------:R-:W-:Y:S02]  /*1290*/  LOP3.LUT R19, R17, 0x1, RZ, 0xc0, !PT ;  /* 0x0000000111137812 */ /* 0x000fe400078ec0ff */
[----:B------:R-:W-:Y:S02]  /*12a0*/  PRMT R10, R10, 0x9910, RZ ;  /* 0x000099100a0a7816 */ /* 0x000fe400000000ff */
[----:B------:R-:W-:-:S04]  /*12b0*/  ISETP.NE.U32.AND P1, PT, R19, 0x1, PT ;  /* 0x000000011300780c */ /* 0x000fc80003f25070 */
[C---:B------:R-:W-:Y:S02]  /*12c0*/  SEL R19, R20.reuse, 0x1, !P1 ;  /* 0x0000000114137807 */ /* 0x040fe40004800000 */
[----:B------:R-:W-:Y:S02]  /*12d0*/  PRMT R20, R20, 0x9910, RZ ;  /* 0x0000991014147816 */ /* 0x000fe400000000ff */
[----:B------:R-:W-:Y:S02]  /*12e0*/  PRMT R21, R19, 0x9910, RZ ;  /* 0x0000991013157816 */ /* 0x000fe400000000ff */
[----:B------:R-:W-:Y:S01]  /*12f0*/  LOP3.LUT R19, R17, 0xffff, RZ, 0xc0, !PT ;  /* 0x0000ffff11137812 */ /* 0x000fe200078ec0ff */
[----:B------:R-:W-:Y:S02]  /*1300*/  IMAD R20, R20, R20, RZ ;  /* 0x0000001414147224 */ /* 0x000fe400078e02ff */
[----:B------:R-:W-:Y:S01]  /*1310*/  IMAD.MOV.U32 R17, RZ, RZ, R21 ;  /* 0x000000ffff117224 */ /* 0x000fe200078e0015 */
[----:B------:R-:W-:-:S02]  /*1320*/  ISETP.GE.U32.AND P1, PT, R19, 0x2, PT ;  /* 0x000000021300780c */ /* 0x000fc40003f26070 */
[----:B------:R-:W-:Y:S01]  /*1330*/  SHF.R.U32.HI R19, RZ, 0x1, R19 ;  /* 0x00000001ff137819 */ /* 0x000fe20000011613 */
[----:B------:R-:W-:-:S03]  /*1340*/  IMAD R10, R10, R17, RZ ;  /* 0x000000110a0a7224 */ /* 0x000fc600078e02ff */
[----:B------:R-:W-:-:S07]  /*1350*/  PRMT R17, R19, 0x7610, R17 ;  /* 0x0000761013117816 */ /* 0x000fce0000000011 */
[----:B------:R-:W-:Y:S05]  /*1360*/  @P1 BRA `(.L_x_1690) ;  /* 0xfffffffc00c81947 */ /* 0x000fea000383ffff */
[----:B------:R-:W-:Y:S05]  /*1370*/  BRA `(.L_x_1689) ;  /* 0x00000000001c7947 */ /* 0x000fea0003800000 */
.L_x_1688:
[C---:B------:R-:W-:Y:S02]  /*1380*/  PRMT R17, R6.reuse, 0x9910, RZ ;  /* 0x0000991006117816 */ /* 0x040fe400000000ff */
[----:B------:R-:W-:Y:S02]  /*1390*/  PRMT R10, R6, 0x7610, R10 ;  /* 0x00007610060a7816 */ /* 0x000fe4000000000a */
[----:B------:R-:W-:-:S13]  /*13a0*/  ISETP.NE.AND P1, PT, R17, 0x1, PT ;  /* 0x000000011100780c */ /* 0x000fda0003f25270 */
[----:B------:R-:W-:Y:S05]  /*13b0*/  @!P1 BRA `(.L_x_1689) ;  /* 0x00000000000c9947 */ /* 0x000fea0003800000 */
[----:B------:R-:W-:Y:S02]  /*13c0*/  ISETP.NE.AND P1, PT, R17, -0x1, PT ;  /* 0xffffffff1100780c */ /* 0x000fe40003f25270 */
[----:B------:R-:W-:-:S11]  /*13d0*/  PRMT R10, R8, 0x7610, R10 ;  /* 0x00007610080a7816 */ /* 0x000fd6000000000a */
[----:B------:R-:W-:-:S07]  /*13e0*/  @P1 PRMT R10, RZ, 0x7610, R10 ;  /* 0x00007610ff0a1816 */ /* 0x000fce000000000a */
.L_x_1689:
[----:B0-----:R-:W-:Y:S05]  /*13f0*/  BSYNC.RECONVERGENT B0 ;  /* 0x0000000000007941 */ /* 0x001fea0003800200 */
.L_x_1687:
[----:B------:R-:W-:Y:S04]  /*1400*/  BSSY.RECONVERGENT B0, `(.L_x_1691) ;  /* 0x0000027000007945 */ /* 0x000fe80003800200 */
        /* <DEDUP_REMOVED lines=15> */
.L_x_1694:
[----:B------:R-:W-:Y:S02]  /*1500*/  LOP3.LUT R18, R6, 0x1, RZ, 0xc0, !PT ;  /* 0x0000000106127812 */ /* 0x000fe400078ec0ff */
[----:B------:R-:W-:Y:S02]  /*1510*/  PRMT R17, R17, 0x9910, RZ ;  /* 0x0000991011117816 */ /* 0x000fe400000000ff */
[----:B------:R-:W-:-:S04]  /*1520*/  ISETP.NE.U32.AND P1, PT, R18, 0x1, PT ;  /* 0x000000011200780c */ /* 0x000fc80003f25070 */
[C---:B------:R-:W-:Y:S02]  /*1530*/  SEL R18, R19.reuse, 0x1, !P1 ;  /* 0x0000000113127807 */ /* 0x040fe40004800000 */
[----:B------:R-:W-:Y:S02]  /*1540*/  PRMT R19, R19, 0x9910, RZ ;  /* 0x0000991013137816 */ /* 0x000fe400000000ff */
[----:B------:R-:W-:Y:S02]  /*1550*/  PRMT R20, R18, 0x9910, RZ ;  /* 0x0000991012147816 */ /* 0x000fe400000000ff */
[----:B------:R-:W-:Y:S01]  /*1560*/  LOP3.LUT R18, R6, 0xffff, RZ, 0xc0, !PT ;  /* 0x0000ffff06127812 */ /* 0x000fe200078ec0ff */
[----:B------:R-:W-:Y:S02]  /*1570*/  IMAD.MOV.U32 R6, RZ, RZ, R17 ;  /* 0x000000ffff067224 */ /* 0x000fe400078e0011 */
[----:B------:R-:W-:Y:S01]  /*1580*/  IMAD.MOV.U32 R17, RZ, RZ, R20 ;  /* 0x000000ffff117224 */ /* 0x000fe200078e0014 */
[----:B------:R-:W-:Y:S01]  /*1590*/  ISETP.GE.U32.AND P1, PT, R18, 0x2, PT ;  /* 0x000000021200780c */ /* 0x000fe20003f26070 */
[----:B------:R-:W-:Y:S01]  /*15a0*/  IMAD R19, R19, R19, RZ ;  /* 0x0000001313137224 */ /* 0x000fe200078e02ff */
[----:B------:R-:W-:Y:S01]  /*15b0*/  SHF.R.U32.HI R18, RZ, 0x1, R18 ;  /* 0x00000001ff127819 */ /* 0x000fe20000011612 */
[----:B------:R-:W-:-:S03]  /*15c0*/  IMAD R17, R6, R17, RZ ;  /* 0x0000001106117224 */ /* 0x000fc600078e02ff */
[----:B------:R-:W-:-:S07]  /*15d0*/  PRMT R6, R18, 0x7610, R6 ;  /* 0x0000761012067816 */ /* 0x000fce0000000006 */
[----:B------:R-:W-:Y:S05]  /*15e0*/  @P1 BRA `(.L_x_1694) ;  /* 0xfffffffc00c41947 */ /* 0x000fea000383ffff */
[----:B------:R-:W-:Y:S05]  /*15f0*/  BRA `(.L_x_1693) ;  /* 0x00000000001c7947 */ /* 0x000fea0003800000 */
.L_x_1692:
[C---:B------:R-:W-:Y:S02]  /*1600*/  PRMT R18, R6.reuse, 0xbb32, RZ ;  /* 0x0000bb3206127816 */ /* 0x040fe400000000ff */
[----:B------:R-:W-:Y:S02]  /*1610*/  PRMT R17, R6, 0x7632, R17 ;  /* 0x0000763206117816 */ /* 0x000fe40000000011 */
[----:B------:R-:W-:-:S13]  /*1620*/  ISETP.NE.AND P1, PT, R18, 0x1, PT ;  /* 0x000000011200780c */ /* 0x000fda0003f25270 */
[----:B------:R-:W-:Y:S05]  /*1630*/  @!P1 BRA `(.L_x_1693) ;  /* 0x00000000000c9947 */ /* 0x000fea0003800000 */
[----:B------:R-:W-:Y:S02]  /*1640*/  ISETP.NE.AND P1, PT, R18, -0x1, PT ;  /* 0xffffffff1200780c */ /* 0x000fe40003f25270 */
[----:B------:R-:W-:-:S11]  /*1650*/  PRMT R17, R8, 0x7610, R17 ;  /* 0x0000761008117816 */ /* 0x000fd60000000011 */
[----:B------:R-:W-:-:S07]  /*1660*/  @P1 PRMT R17, RZ, 0x7610, R17 ;  /* 0x00007610ff111816 */ /* 0x000fce0000000011 */
.L_x_1693:
[----:B------:R-:W-:Y:S05]  /*1670*/  BSYNC.RECONVERGENT B0 ;  /* 0x0000000000007941 */ /* 0x000fea0003800200 */
.L_x_1691:
[----:B------:R-:W-:Y:S04]  /*1680*/  BSSY.RECONVERGENT B0, `(.L_x_1695) ;  /* 0x0000028000007945 */ /* 0x000fe80003800200 */
[----:B------:R-:W-:Y:S05]  /*1690*/  @!P0 BRA `(.L_x_1696) ;  /* 0x00000000007c8947 */ /* 0x000fea0003800000 */
[----:B------:R-:W-:Y:S01]  /*16a0*/  ISETP.NE.AND P1, PT, R16, RZ, PT ;  /* 0x000000ff1000720c */ /* 0x000fe20003f25270 */
[----:B------:R-:W-:-:S12]  /*16b0*/  IMAD.MOV.U32 R18, RZ, RZ, 0x1 ;  /* 0x00000001ff127424 */ /* 0x000fd800078e00ff */
[----:B------:R-:W-:Y:S05]  /*16c0*/  @!P1 BRA `(.L_x_1697) ;  /* 0x00000000008c9947 */ /* 0x000fea0003800000 */
[----:B------:R-:W-:Y:S02]  /*16d0*/  LOP3.LUT R6, R16, 0x1, RZ, 0xc0, !PT ;  /* 0x0000000110067812 */ /* 0x000fe400078ec0ff */
[----:B------:R-:W-:Y:S02]  /*16e0*/  PRMT R19, R7, 0x9910, RZ ;  /* 0x0000991007137816 */ /* 0x000fe400000000ff */
[----:B------:R-:W-:-:S04]  /*16f0*/  ISETP.NE.U32.AND P1, PT, R6, 0x1, PT ;  /* 0x000000010600780c */ /* 0x000fc80003f25070 */
[----:B------:R-:W-:Y:S02]  /*1700*/  SEL R6, R7, 0x1, !P1 ;  /* 0x0000000107067807 */ /* 0x000fe40004800000 */
[----:B------:R-:W-:Y:S02]  /*1710*/  ISETP.GE.U32.AND P1, PT, R16, 0x2, PT ;  /* 0x000000021000780c */ /* 0x000fe40003f26070 */
[----:B------:R-:W-:Y:S01]  /*1720*/  PRMT R18, R6, 0x9910, RZ ;  /* 0x0000991006127816 */ /* 0x000fe200000000ff */
[----:B------:R-:W-:-:S04]  /*1730*/  IMAD.MOV.U32 R6, RZ, RZ, R19 ;  /* 0x000000ffff067224 */ /* 0x000fc800078e0013 */
[----:B------:R-:W-:-:S06]  /*1740*/  IMAD R6, R6, R6, RZ ;  /* 0x0000000606067224 */ /* 0x000fcc00078e02ff */
[----:B------:R-:W-:Y:S05]  /*1750*/  @!P1 BRA `(.L_x_1697) ;  /* 0x0000000000689947 */ /* 0x000fea0003800000 */
[----:B------:R-:W-:Y:S02]  /*1760*/  SHF.R.U32.HI R19, RZ, 0x1, R16 ;  /* 0x00000001ff137819 */ /* 0x000fe40000011610 */
[----:B------:R-:W-:Y:S02]  /*1770*/  PRMT R20, R6, 0x7610, R20 ;  /* 0x0000761006147816 */ /* 0x000fe40000000014 */
[----:B------:R-:W-:-:S07]  /*1780*/  PRMT R6, R19, 0x7610, R6 ;  /* 0x0000761013067816 */ /* 0x000fce0000000006 */
.L_x_1698:
[----:B------:R-:W-:Y:S02]  /*1790*/  LOP3.LUT R19, R6, 0x1, RZ, 0xc0, !PT ;  /* 0x0000000106137812 */ /* 0x000fe400078ec0ff */
[----:B------:R-:W-:Y:S02]  /*17a0*/  PRMT R21, R18, 0x9910, RZ ;  /* 0x0000991012157816 */ /* 0x000fe400000000ff */
[----:B------:R-:W-:Y:S02]  /*17b0*/  ISETP.NE.U32.AND P1, PT, R19, 0x1, PT ;  /* 0x000000011300780c */ /* 0x000fe40003f25070 */
[----:B------:R-:W-:Y:S01]  /*17c0*/  LOP3.LUT R18, R6, 0xffff, RZ, 0xc0, !PT ;  /* 0x0000ffff06127812 */ /* 0x000fe200078ec0ff */
[----:B------:R-:W-:Y:S01]  /*17d0*/  IMAD.MOV.U32 R6, RZ, RZ, R21 ;  /* 0x000000ffff067224 */ /* 0x000fe200078e0015 */
[----:B------:R-:W-:Y:S02]  /*17e0*/  SEL R19, R20, 0x1, !P1 ;  /* 0x0000000114137807 */ /* 0x000fe40004800000 */
[----:B------:R-:W-:-:S02]  /*17f0*/  ISETP.GE.U32.AND P1, PT, R18, 0x2, PT ;  /* 0x000000021200780c */ /* 0x000fc40003f26070 */
[----:B------:R-:W-:Y:S02]  /*1800*/  PRMT R19, R19, 0x9910, RZ ;  /* 0x0000991013137816 */ /* 0x000fe400000000ff */
        /* <DEDUP_REMOVED lines=8> */
.L_x_1696:
[C---:B------:R-:W-:Y:S02]  /*1890*/  PRMT R6, R7.reuse, 0x9910, RZ ;  /* 0x0000991007067816 */ /* 0x040fe400000000ff */
[----:B------:R-:W-:Y:S02]  /*18a0*/  PRMT R18, R7, 0x7610, R18 ;  /* 0x0000761007127816 */ /* 0x000fe40000000012 */
[----:B------:R-:W-:-:S13]  /*18b0*/  ISETP.NE.AND P1, PT, R6, 0x1, PT ;  /* 0x000000010600780c */ /* 0x000fda0003f25270 */
[----:B------:R-:W-:Y:S05]  /*18c0*/  @!P1 BRA `(.L_x_1697) ;  /* 0x00000000000c9947 */ /* 0x000fea0003800000 */
[----:B------:R-:W-:Y:S02]  /*18d0*/  ISETP.NE.AND P1, PT, R6, -0x1, PT ;  /* 0xffffffff0600780c */ /* 0x000fe40003f25270 */
[----:B------:R-:W-:-:S11]  /*18e0*/  PRMT R18, R8, 0x7610, R18 ;  /* 0x0000761008127816 */ /* 0x000fd60000000012 */
[----:B------:R-:W-:-:S07]  /*18f0*/  @P1 PRMT R18, RZ, 0x7610, R18 ;  /* 0x00007610ff121816 */ /* 0x000fce0000000012 */
.L_x_1697:
[----:B------:R-:W-:Y:S05]  /*1900*/  BSYNC.RECONVERGENT B0 ;  /* 0x0000000000007941 */ /* 0x000fea0003800200 */
.L_x_1695:
[----:B------:R-:W-:Y:S04]  /*1910*/  BSSY.RECONVERGENT B0, `(.L_x_1699) ;  /* 0x0000029000007945 */ /* 0x000fe80003800200 */
[----:B------:R-:W-:Y:S05]  /*1920*/  @!P0 BRA `(.L_x_1700) ;  /* 0x0000000000808947 */ /* 0x000fea0003800000 */
[----:B------:R-:W-:Y:S01]  /*1930*/  ISETP.NE.AND P0, PT, R16, RZ, PT ;  /* 0x000000ff1000720c */ /* 0x000fe20003f05270 */
[----:B------:R-:W-:-:S12]  /*1940*/  IMAD.MOV.U32 R19, RZ, RZ, 0x1 ;  /* 0x00000001ff137424 */ /* 0x000fd800078e00ff */
[----:B------:R-:W-:Y:S05]  /*1950*/  @!P0 BRA `(.L_x_1701) ;  /* 0x0000000000908947 */ /* 0x000fea0003800000 */
[----:B------:R-:W-:-:S04]  /*1960*/  LOP3.LUT R6, R16, 0x1, RZ, 0xc0, !PT ;  /* 0x0000000110067812 */ /* 0x000fc800078ec0ff */
[----:B------:R-:W-:Y:S02]  /*1970*/  ISETP.NE.U32.AND P0, PT, R6, 0x1, PT ;  /* 0x000000010600780c */ /* 0x000fe40003f05070 */
[----:B------:R-:W-:Y:S02]  /*1980*/  PRMT R6, R7, 0xbb32, RZ ;  /* 0x0000bb3207067816 */ /* 0x000fe400000000ff */
[----:B------:R-:W-:Y:S02]  /*1990*/  SEL R12, R12, 0x1, !P0 ;  /* 0x000000010c0c7807 */ /* 0x000fe40004000000 */
[----:B------:R-:W-:Y:S01]  /*19a0*/  ISETP.GE.U32.AND P0, PT, R16, 0x2, PT ;  /* 0x000000021000780c */ /* 0x000fe20003f06070 */
[----:B------:R-:W-:Y:S01]  /*19b0*/  IMAD R6, R6, R6, RZ ;  /* 0x0000000606067224 */ /* 0x000fe200078e02ff */
[----:B------:R-:W-:-:S11]  /*19c0*/  PRMT R19, R12, 0x9910, RZ ;  /* 0x000099100c137816 */ /* 0x000fd600000000ff */
[----:B------:R-:W-:Y:S05]  /*19d0*/  @!P0 BRA `(.L_x_1701) ;  /* 0x0000000000708947 */ /* 0x000fea0003800000 */
[----:B------:R-:W-:Y:S02]  /*19e0*/  SHF.R.U32.HI R7, RZ, 0x1, R16 ;  /* 0x00000001ff077819 */ /* 0x000fe40000011610 */
[----:B------:R-:W-:Y:S02]  /*19f0*/  PRMT R12, R6, 0x7610, R12 ;  /* 0x00007610060c7816 */ /* 0x000fe4000000000c */
[----:B------:R-:W-:-:S07]  /*1a00*/  PRMT R6, R7, 0x7610, R6 ;  /* 0x0000761007067816 */ /* 0x000fce0000000006 */
.L_x_1702:
[----:B------:R-:W-:Y:S02]  /*1a10*/  LOP3.LUT R7, R6, 0x1, RZ, 0xc0, !PT ;  /* 0x0000000106077812 */ /* 0x000fe400078ec0ff */
[C---:B------:R-:W-:Y:S02]  /*1a20*/  PRMT R20, R12.reuse, 0x9910, RZ ;  /* 0x000099100c147816 */ /* 0x040fe400000000ff */
[----:B------:R-:W-:Y:S02]  /*1a30*/  ISETP.NE.U32.AND P0, PT, R7, 0x1, PT ;  /* 0x000000010700780c */ /* 0x000fe40003f05070 */
[----:B------:R-:W-:Y:S02]  /*1a40*/  PRMT R19, R19, 0x9910, RZ ;  /* 0x0000991013137816 */ /* 0x000fe400000000ff */
[----:B------:R-:W-:Y:S02]  /*1a50*/  SEL R7, R12, 0x1, !P0 ;  /* 0x000000010c077807 */ /* 0x000fe40004000000 */
[----:B------:R-:W-:Y:S01]  /*1a60*/  LOP3.LUT R12, R6, 0xffff, RZ, 0xc0, !PT ;  /* 0x0000ffff060c7812 */ /* 0x000fe200078ec0ff */
[----:B------:R-:W-:Y:S01]  /*1a70*/  IMAD.MOV.U32 R6, RZ, RZ, R19 ;  /* 0x000000ffff067224 */ /* 0x000fe200078e0013 */
[----:B------:R-:W-:Y:S01]  /*1a80*/  PRMT R7, R7, 0x9910, RZ ;  /* 0x0000991007077816 */ /* 0x000fe200000000ff */
[----:B------:R-:W-:Y:S01]  /*1a90*/  IMAD.MOV.U32 R19, RZ, RZ, R20 ;  /* 0x000000ffff137224 */ /* 0x000fe200078e0014 */
[----:B------:R-:W-:-:S02]  /*1aa0*/  ISETP.GE.U32.AND P0, PT, R12, 0x2, PT ;  /* 0x000000020c00780c */ /* 0x000fc40003f06070 */
[----:B------:R-:W-:Y:S01]  /*1ab0*/  SHF.R.U32.HI R12, RZ, 0x1, R12 ;  /* 0x00000001ff0c7819 */ /* 0x000fe2000001160c */
[----:B------:R-:W-:Y:S02]  /*1ac0*/  IMAD R19, R19, R19, RZ ;  /* 0x0000001313137224 */ /* 0x000fe400078e02ff */
[----:B------:R-:W-:Y:S01]  /*1ad0*/  IMAD R7, R6, R7, RZ ;  /* 0x0000000706077224 */ /* 0x000fe200078e02ff */
[----:B------:R-:W-:Y:S02]  /*1ae0*/  PRMT R6, R12, 0x7610, R6 ;  /* 0x000076100c067816 */ /* 0x000fe40000000006 */
[----:B------:R-:W-:Y:S02]  /*1af0*/  PRMT R12, R19, 0x7610, R12 ;  /* 0x00007610130c7816 */ /* 0x000fe4000000000c */
[----:B------:R-:W-:-:S03]  /*1b00*/  PRMT R19, R7, 0x7610, R19 ;  /* 0x0000761007137816 */ /* 0x000fc60000000013 */
[----:B------:R-:W-:Y:S05]  /*1b10*/  @P0 BRA `(.L_x_1702) ;  /* 0xfffffffc00bc0947 */ /* 0x000fea000383ffff */
[----:B------:R-:W-:Y:S05]  /*1b20*/  BRA `(.L_x_1701) ;  /* 0x00000000001c7947 */ /* 0x000fea0003800000 */
.L_x_1700:
[C---:B------:R-:W-:Y:S02]  /*1b30*/  PRMT R6, R7.reuse, 0xbb32, RZ ;  /* 0x0000bb3207067816 */ /* 0x040fe400000000ff */
[----:B------:R-:W-:Y:S02]  /*1b40*/  PRMT R19, R7, 0x7632, R19 ;  /* 0x0000763207137816 */ /* 0x000fe40000000013 */
[----:B------:R-:W-:-:S13]  /*1b50*/  ISETP.NE.AND P0, PT, R6, 0x1, PT ;  /* 0x000000010600780c */ /* 0x000fda0003f05270 */
[----:B------:R-:W-:Y:S05]  /*1b60*/  @!P0 BRA `(.L_x_1701) ;  /* 0x00000000000c8947 */ /* 0x000fea0003800000 */
[----:B------:R-:W-:Y:S02]  /*1b70*/  ISETP.NE.AND P0, PT, R6, -0x1, PT ;  /* 0xffffffff0600780c */ /* 0x000fe40003f05270 */
[----:B------:R-:W-:-:S11]  /*1b80*/  PRMT R19, R8, 0x7610, R19 ;  /* 0x0000761008137816 */ /* 0x000fd60000000013 */
[----:B------:R-:W-:-:S07]  /*1b90*/  @P0 PRMT R19, RZ, 0x7610, R19 ;  /* 0x00007610ff130816 */ /* 0x000fce0000000013 */
.L_x_1701:
[----:B------:R-:W-:Y:S05]  /*1ba0*/  BSYNC.RECONVERGENT B0 ;  /* 0x0000000000007941 */ /* 0x000fea0003800200 */
.L_x_1699:
[----:B------:R-:W-:Y:S02]  /*1bb0*/  IADD3 R6, P0, PT, R4, R13, RZ ;  /* 0x0000000d04067210 */ /* 0x000fe40007f1e0ff */
[----:B------:R-:W-:-:S03]  /*1bc0*/  PRMT R10, R10, 0x5410, R17 ;  /* 0x000054100a0a7816 */ /* 0x000fc60000000011 */
[----:B------:R-:W-:Y:S01]  /*1bd0*/  IMAD.X R7, R5, 0x1, R11, P0 ;  /* 0x0000000105077824 */ /* 0x000fe200000e060b */
[----:B------:R-:W-:Y:S02]  /*1be0*/  IADD3 R0, P0, PT, R0, UR4, RZ ;  /* 0x0000000400007c10 */ /* 0x000fe4000ff1e0ff */
[----:B------:R-:W-:-:S03]  /*1bf0*/  PRMT R11, R18, 0x5410, R19 ;  /* 0x00005410120b7816 */ /* 0x000fc60000000013 */
[C---:B------:R-:W-:Y:S02]  /*1c00*/  IMAD.SHL.U32 R12, R0.reuse, 0x4, RZ ;  /* 0x00000004000c7824 */ /* 0x040fe400078e00ff */
[----:B------:R-:W-:Y:S01]  /*1c10*/  IMAD.X R9, RZ, RZ, R9, P0 ;  /* 0x000000ffff097224 */ /* 0x000fe200000e0609 */
[----:B------:R1:W-:Y:S01]  /*1c20*/  STG.E.64 desc[UR6][R6.64], R10 ;  /* 0x0000000a06007986 */ /* 0x0003e2000c101b06 */
[----:B------:R-:W-:Y:S02]  /*1c30*/  LOP3.LUT P0, RZ, R0, 0xffffc000, RZ, 0xc0, !PT ;  /* 0xffffc00000ff7812 */ /* 0x000fe4000780c0ff */
[----:B------:R-:W-:Y:S02]  /*1c40*/  ISETP.LT.U32.AND P1, PT, R12, R15, PT ;  /* 0x0000000f0c00720c */ /* 0x000fe40003f21070 */
[----:B------:R-:W-:Y:S02]  /*1c50*/  SHF.L.U64.HI R13, R0, 0x2, R9 ;  /* 0x00000002000d7819 */ /* 0x000fe40000010209 */
[----:B------:R-:W-:-:S02]  /*1c60*/  LOP3.LUT P0, RZ, R9, 0x3fffffff, RZ, 0xc0, P0 ;  /* 0x3fffffff09ff7812 */ /* 0x000fc4000000c0ff */
[----:B------:R-:W-:-:S13]  /*1c70*/  ISETP.LT.AND.EX P1, PT, R13, R14, PT, P1 ;  /* 0x0000000e0d00720c */ /* 0x000fda0003f21310 */
[----:B-1----:R-:W-:Y:S05]  /*1c80*/  @!P0 BRA P1, `(.L_x_1703) ;  /* 0xfffffff4001c8947 */ /* 0x002fea000083ffff */
[----:B------:R-:W-:Y:S05]  /*1c90*/  EXIT ;  /* 0x000000000000794d */ /* 0x000fea0003800000 */
.L_x_1704:
        /* <DEDUP_REMOVED lines=14> */
.L_x_4231:


//--------------------- .text._ZN2at6native61_GLOBAL__N__44eb8e94_28_ForeachBinaryOpScalarList_cu_dda10a6925multi_tensor_apply_kernelINS1_28TensorListScalarListMetadataIlLi2EEENS1_25BinaryOpScalarListFunctorIlLi2ELi1ELi1EEEJNS1_13power_functorIlEEEEEvT_T0_DpT1_ --------------------------
	.section	.text._ZN2at6native61_GLOBAL__N__44eb8e94_28_ForeachBinaryOpScalarList_cu_dda10a6925multi_tensor_apply_kernelINS1_28TensorListScalarListMetadataIlLi2EEENS1_25BinaryOpScalarListFunctorIlLi2ELi1ELi1EEEJNS1_13power_functorIlEEEEEvT_T0_DpT1_,"ax",@progbits
	.align	128
.text._ZN2at6native61_GLOBAL__N__44eb8e94_28_ForeachBinaryOpScalarList_cu_dda10a6925multi_tensor_apply_kernelINS1_28TensorListScalarListMetadataIlLi2EEENS1_25BinaryOpScalarListFunctorIlLi2ELi1ELi1EEEJNS1_13power_functorIlEEEEEvT_T0_DpT1_:
        .type           _ZN2at6native61_GLOBAL__N__44eb8e94_28_ForeachBinaryOpScalarList_cu_dda10a6925multi_tensor_apply_kernelINS1_28TensorListScalarListMetadataIlLi2EEENS1_25BinaryOpScalarListFunctorIlLi2ELi1ELi1EEEJNS1_13power_functorIlEEEEEvT_T0_DpT1_,@function
        .size           _ZN2at6native61_GLOBAL__N__44eb8e94_28_ForeachBinaryOpScalarList_cu_dda10a6925multi_tensor_apply_kernelINS1_28TensorListScalarListMetadataIlLi2EEENS1_25BinaryOpScalarListFunctorIlLi2ELi1ELi1EEEJNS1_13power_functorIlEEEEEvT_T0_DpT1_,(.L_x_4232 - _ZN2at6native61_GLOBAL__N__44eb8e94_28_ForeachBinaryOpScalarList_cu_dda10a6925multi_tensor_apply_kernelINS1_28TensorListScalarListMetadataIlLi2EEENS1_25BinaryOpScalarListFunctorIlLi2ELi1ELi1EEEJNS1_13power_functorIlEEEEEvT_T0_DpT1_)
        .other          _ZN2at6native61_GLOBAL__N__44eb8e94_28_ForeachBinaryOpScalarList_cu_dda10a6925multi_tensor_apply_kernelINS1_28TensorListScalarListMetadataIlLi2EEENS1_25BinaryOpScalarListFunctorIlLi2ELi1ELi1EEEJNS1_13power_functorIlEEEEEvT_T0_DpT1_,@"STO_CUDA_ENTRY STV_DEFAULT"
_ZN2at6native61_GLOBAL__N__44eb8e94_28_ForeachBinaryOpScalarList_cu_dda10a6925multi_tensor_apply_kernelINS1_28TensorListScalarListMetadataIlLi2EEENS1_25BinaryOpScalarListFunctorIlLi2ELi1ELi1EEEJNS1_13power_functorIlEEEEEvT_T0_DpT1_:
        /* <DEDUP_REMOVED lines=14> */
[----:B----4-:R-:W-:-:S02]  /*00e0*/  UIMAD.WIDE UR8, UR11, 0x80000, UR8 ;  /* 0x000800000b0878a5 */ /* 0x010fc4000f8e0208 */
[----:B------:R-:W-:Y:S01]  /*00f0*/  ULOP3.LUT UR14, UR14, 0x1f, UR6, 0xf8, !UPT ;  /* 0x0000001f0e0e7892 */ /* 0x000fe2000f8ef806 */
[----:B------:R-:W0:Y:S03]  /*0100*/  LDCU.64 UR10, c[0x0][UR10+0x980] ;  /* 0x000130000a0a77ac */ /* 0x000e260008000a00 */
[----:B------:R-:W-:Y:S02]  /*0110*/  ULOP3.LUT UP0, URZ, UR14, 0x1f, UR8, 0xf8, !UPT ;  /* 0x0000001f0eff7892 */ /* 0x000fe4000f80f808 */
[----:B------:R-:W-:Y:S02]  /*0120*/  UIADD3.X UR14, UPT, UPT, UR5, ~UR13, URZ, UP1, !UPT ;  /* 0x8000000d050e7290 */ /* 0x000fe40008ffe4ff */
[----:B------:R-:W-:-:S09]  /*0130*/  ULOP3.LUT UP0, URZ, URZ, URZ, URZ, 0xfc, UP0 ;  /* 0x000000ffffff7292 */ /* 0x000fd2000800fcff */
[----:B-1----:R-:W-:Y:S05]  /*0140*/  BRA.U !UP0, `(.L_x_1705) ;  /* 0x0000001108b47547 */ /* 0x002fea000b800000 */
[----:B------:R-:W-:-:S04]  /*0150*/  UISETP.GE.U32.AND UP0, UPT, UR23, 0x1, UPT ;  /* 0x000000011700788c */ /* 0x000fc8000bf06070 */
[----:B------:R-:W-:-:S06]  /*0160*/  UISETP.GE.AND.EX UP0, UPT, UR14, URZ, UPT, UP0 ;  /* 0x000000ff0e00728c */ /* 0x000fcc000bf06300 */
[----:B------:R-:W-:-:S13]  /*0170*/  PLOP3.LUT P0, PT, PT, PT, UP0, 0x80, 0x8 ;  /* 0x000000000008781c */ /* 0x000fda0003f0f008 */
[----:B0-----:R-:W-:Y:S05]  /*0180*/  @!P0 EXIT ;  /* 0x000000000000894d */ /* 0x001fea0003800000 */
[----:B------:R-:W0:Y:S01]  /*0190*/  S2R R6, SR_TID.X ;  /* 0x0000000000067919 */ /* 0x000e220000002100 */
[----:B------:R-:W-:Y:S02]  /*01a0*/  ULOP3.LUT UR4, UR10, 0x1, URZ, 0xc0, !UPT ;  /* 0x000000010a047892 */ /* 0x000fe4000f8ec0ff */
[----:B------:R-:W-:Y:S02]  /*01b0*/  UISETP.LT.U32.AND UP1, UPT, UR23, 0x10000, UPT ;  /* 0x000100001700788c */ /* 0x000fe4000bf21070 */
[----:B------:R-:W-:Y:S02]  /*01c0*/  UISETP.NE.U32.AND UP0, UPT, UR4, 0x1, UPT ;  /* 0x000000010400788c */ /* 0x000fe4000bf05070 */
[----:B------:R-:W-:Y:S02]  /*01d0*/  UISETP.LT.U32.AND.EX UP1, UPT, UR14, URZ, UPT, UP1 ;  /* 0x000000ff0e00728c */ /* 0x000fe4000bf21110 */
[----:B------:R-:W-:Y:S01]  /*01e0*/  UISETP.NE.U32.AND.EX UP0, UPT, URZ, URZ, UPT, UP0 ;  /* 0x000000ffff00728c */ /* 0x000fe2000bf05100 */
[----:B------:R-:W-:Y:S01]  /*01f0*/  UMOV UR18, 0xffffffff ;  /* 0xffffffff00127882 */ /* 0x000fe20000000000 */
[----:B------:R-:W1:Y:S01]  /*0200*/  LDCU UR19, c[0x0][0x360] ;  /* 0x00006c00ff1377ac */ /* 0x000e620008000800 */
[----:B------:R-:W-:-:S02]  /*0210*/  USEL UR21, UR23, 0x10000, UP1 ;  /* 0x0001000017157887 */ /* 0x000fc40008800000 */
[----:B------:R-:W-:Y:S02]  /*0220*/  USEL UR22, UR14, URZ, UP1 ;  /* 0x000000ff0e167287 */ /* 0x000fe40008800000 */
[----:B------:R-:W-:Y:S02]  /*0230*/  USEL UR18, UR18, 0x1, !UP0 ;  /* 0x0000000112127887 */ /* 0x000fe4000c000000 */
[----:B------:R-:W-:Y:S01]  /*0240*/  USEL UR20, URZ, 0xffffffff, UP0 ;  /* 0xffffffffff147887 */ /* 0x000fe20008000000 */
[----:B------:R-:W-:Y:S01]  /*0250*/  UMOV UR4, URZ ;  /* 0x000000ff00047c82 */ /* 0x000fe20008000000 */
[----:B------:R-:W-:-:S10]  /*0260*/  UMOV UR5, URZ ;  /* 0x000000ff00057c82 */ /* 0x000fd40008000000 */
.L_x_1722:
[----:B0-2---:R-:W-:Y:S02]  /*0270*/  IADD3 R19, P0, PT, R6, UR4, RZ ;  /* 0x0000000406137c10 */ /* 0x005fe4000ff1e0ff */
[----:B------:R-:W-:Y:S02]  /*0280*/  CS2R R10, SRZ ;  /* 0x00000000000a7805 */ /* 0x000fe4000001ff00 */
[----:B-1----:R-:W-:Y:S01]  /*0290*/  IADD3 R7, P2, PT, R19, UR19, RZ ;  /* 0x0000001313077c10 */ /* 0x002fe2000ff5e0ff */
[----:B------:R-:W-:-:S03]  /*02a0*/  IMAD.X R18, RZ, RZ, UR5, P0 ;  /* 0x00000005ff127e24 */ /* 0x000fc600080e06ff */
[C---:B------:R-:W-:Y:S01]  /*02b0*/  IADD3 R5, P0, PT, R7.reuse, UR19, RZ ;  /* 0x0000001307057c10 */ /* 0x040fe2000ff1e0ff */
[----:B------:R-:W-:Y:S01]  /*02c0*/  IMAD.X R4, RZ, RZ, R18, P2 ;  /* 0x000000ffff047224 */ /* 0x000fe200010e0612 */
[----:B------:R-:W-:Y:S02]  /*02d0*/  ISETP.GE.U32.AND P1, PT, R7, UR21, PT ;  /* 0x0000001507007c0c */ /* 0x000fe4000bf26070 */
[C---:B------:R-:W-:Y:S01]  /*02e0*/  IADD3 R3, P3, PT, R5.reuse, UR19, RZ ;  /* 0x0000001305037c10 */ /* 0x040fe2000ff7e0ff */
[----:B------:R-:W-:Y:S01]  /*02f0*/  IMAD.X R2, RZ, RZ, R4, P0 ;  /* 0x000000ffff027224 */ /* 0x000fe200000e0604 */
[----:B------:R-:W-:Y:S02]  /*0300*/  ISETP.GE.U32.AND.EX P1, PT, R4, UR22, PT, P1 ;  /* 0x0000001604007c0c */ /* 0x000fe4000bf26110 */
[----:B------:R-:W-:Y:S02]  /*0310*/  ISETP.GE.U32.AND P0, PT, R5, UR21, PT ;  /* 0x0000001505007c0c */ /* 0x000fe4000bf06070 */
[----:B------:R-:W-:-:S02]  /*0320*/  IADD3.X R0, PT, PT, RZ, R2, RZ, P3, !PT ;  /* 0x00000002ff007210 */ /* 0x000fc40001ffe4ff */
[----:B------:R-:W-:Y:S02]  /*0330*/  ISETP.GE.U32.AND P2, PT, R3, UR21, PT ;  /* 0x0000001503007c0c */ /* 0x000fe4000bf46070 */
[----:B------:R-:W-:Y:S02]  /*0340*/  ISETP.GE.U32.AND P3, PT, R19, UR21, PT ;  /* 0x0000001513007c0c */ /* 0x000fe4000bf66070 */
[----:B------:R-:W-:Y:S02]  /*0350*/  ISETP.GE.U32.AND.EX P0, PT, R2, UR22, PT, P0 ;  /* 0x0000001602007c0c */ /* 0x000fe4000bf06100 */
[----:B------:R-:W-:Y:S02]  /*0360*/  ISETP.GE.U32.AND.EX P2, PT, R0, UR22, PT, P2 ;  /* 0x0000001600007c0c */ /* 0x000fe4000bf46120 */
[----:B------:R-:W-:Y:S02]  /*0370*/  ISETP.GE.U32.AND.EX P3, PT, R18, UR22, PT, P3 ;  /* 0x0000001612007c0c */ /* 0x000fe4000bf66130 */
[----:B------:R-:W-:-:S04]  /*0380*/  @!P1 LEA R24, P4, R7, UR8, 0x3 ;  /* 0x0000000807189c11 */ /* 0x000fc8000f8818ff */
[----:B------:R-:W-:-:S03]  /*0390*/  @!P1 LEA.HI.X R25, R7, UR9, R4, 0x3, P4 ;  /* 0x0000000907199c11 */ /* 0x000fc6000a0f1c04 */
[----:B------:R-:W-:Y:S02]  /*03a0*/  @!P0 LEA R20, P4, R5, UR8, 0x3 ;  /* 0x0000000805148c11 */ /* 0x000fe4000f8818ff */
[----:B------:R0:W5:Y:S01]  /*03b0*/  @!P1 LDG.E.64 R10, desc[UR16][R24.64] ;  /* 0x00000010180a9981 */ /* 0x000162000c1e1b00 */
[----:B------:R-:W-:Y:S02]  /*03c0*/  @!P2 LEA R16, P5, R3, UR8, 0x3 ;  /* 0x000000080310ac11 */ /* 0x000fe4000f8a18ff */
[----:B------:R-:W-:Y:S02]  /*03d0*/  CS2R R8, SRZ ;  /* 0x0000000000087805 */ /* 0x000fe4000001ff00 */
[----:B------:R-:W-:Y:S02]  /*03e0*/  @!P3 LEA R22, P1, R19, UR8, 0x3 ;  /* 0x000000081316bc11 */ /* 0x000fe4000f8218ff */
[----:B------:R-:W-:Y:S02]  /*03f0*/  CS2R R14, SRZ ;  /* 0x00000000000e7805 */ /* 0x000fe4000001ff00 */
[----:B------:R-:W-:-:S02]  /*0400*/  CS2R R12, SRZ ;  /* 0x00000000000c7805 */ /* 0x000fc4000001ff00 */
[----:B------:R-:W-:Y:S02]  /*0410*/  @!P0 LEA.HI.X R21, R5, UR9, R2, 0x3, P4 ;  /* 0x0000000905158c11 */ /* 0x000fe4000a0f1c02 */
[----:B------:R-:W-:Y:S02]  /*0420*/  @!P2 LEA.HI.X R17, R3, UR9, R0, 0x3, P5 ;  /* 0x000000090311ac11 */ /* 0x000fe4000a8f1c00 */
[----:B------:R-:W-:Y:S01]  /*0430*/  @!P3 LEA.HI.X R23, R19, UR9, R18, 0x3, P1 ;  /* 0x000000091317bc11 */ /* 0x000fe200088f1c12 */
[----:B------:R0:W5:Y:S04]  /*0440*/  @!P0 LDG.E.64 R8, desc[UR16][R20.64] ;  /* 0x0000001014088981 */ /* 0x000168000c1e1b00 */
[----:B------:R0:W5:Y:S04]  /*0450*/  @!P2 LDG.E.64 R14, desc[UR16][R16.64] ;  /* 0x00000010100ea981 */ /* 0x000168000c1e1b00 */
[----:B------:R0:W5:Y:S01]  /*0460*/  @!P3 LDG.E.64 R12, desc[UR16][R22.64] ;  /* 0x00000010160cb981 */ /* 0x000162000c1e1b00 */
[----:B------:R-:W-:-:S02]  /*0470*/  UISETP.GE.AND UP2, UPT, UR11, URZ, UPT ;  /* 0x000000ff0b00728c */ /* 0x000fc4000bf46270 */
[----:B------:R-:W-:-:S04]  /*0480*/  ULEA UR4, UP0, UR19, UR4, 0x2 ;  /* 0x0000000413047291 */ /* 0x000fc8000f8010ff */
[----:B------:R-:W-:Y:S02]  /*0490*/  UIADD3.X UR5, UPT, UPT, URZ, UR5, URZ, UP0, !UPT ;  /* 0x00000005ff057290 */ /* 0x000fe400087fe4ff */
[----:B------:R-:W-:-:S04]  /*04a0*/  UISETP.GE.U32.AND UP0, UPT, UR4, UR21, UPT ;  /* 0x000000150400728c */ /* 0x000fc8000bf06070 */
[----:B------:R-:W-:Y:S01]  /*04b0*/  UISETP.GE.U32.AND.EX UP0, UPT, UR5, UR22, UPT, UP0 ;  /* 0x000000160500728c */ /* 0x000fe2000bf06100 */
[----:B0-----:R-:W-:Y:S10]  /*04c0*/  BRA.U !UP2, `(.L_x_1706) ;  /* 0x000000010a7c7547 */ /* 0x001ff4000b800000 */
[----:B------:R-:W-:Y:S01]  /*04d0*/  UISETP.NE.U32.AND UP1, UPT, UR10, URZ, UPT ;  /* 0x000000ff0a00728c */ /* 0x000fe2000bf25070 */
[----:B------:R-:W-:Y:S02]  /*04e0*/  IMAD.MOV.U32 R20, RZ, RZ, 0x1 ;  /* 0x00000001ff147424 */ /* 0x000fe400078e00ff */
[----:B------:R-:W-:Y:S01]  /*04f0*/  IMAD.MOV.U32 R21, RZ, RZ, RZ ;  /* 0x000000ffff157224 */ /* 0x000fe200078e00ff */
[----:B------:R-:W-:-:S09]  /*0500*/  UISETP.NE.AND.EX UP1, UPT, UR11, URZ, UPT, UP1 ;  /* 0x000000ff0b00728c */ /* 0x000fd2000bf25310 */
[----:B------:R-:W-:Y:S05]  /*0510*/  BRA.U !UP1, `(.L_x_1707) ;  /* 0x0000000109987547 */ /* 0x000fea000b800000 */
[----:B------:R-:W-:Y:S02]  /*0520*/  HFMA2 R21, -RZ, RZ, 0, 0 ;  /* 0x00000000ff157431 */ /* 0x000fe400000001ff */
[----:B------:R-:W-:Y:S01]  /*0530*/  IMAD.MOV.U32 R20, RZ, RZ, 0x1 ;  /* 0x00000001ff147424 */ /* 0x000fe200078e00ff */
[----:B------:R-:W-:Y:S01]  /*0540*/  UMOV UR12, UR10 ;  /* 0x0000000a000c7c82 */ /* 0x000fe20008000000 */
[----:B------:R-:W-:-:S05]  /*0550*/  UMOV UR14, UR11 ;  /* 0x0000000b000e7c82 */ /* 0x000fca0008000000 */
.L_x_1708:
[----:B------:R-:W-:Y:S01]  /*0560*/  ULOP3.LUT UR13, UR12, 0x1, URZ, 0xc0, !UPT ;  /* 0x000000010c0d7892 */ /* 0x000fe2000f8ec0ff */
[----:B-----5:R-:W-:-:S03]  /*0570*/  IMAD R22, R13, R12, RZ ;  /* 0x0000000c0d167224 */ /* 0x020fc600078e02ff */
[----:B------:R-:W-:Y:S01]  /*0580*/  UISETP.NE.U32.AND UP1, UPT, UR13, 0x1, UPT ;  /* 0x000000010d00788c */ /* 0x000fe2000bf25070 */
[----:B------:R-:W-:Y:S01]  /*0590*/  IMAD R23, R12, R13, R22 ;  /* 0x0000000d0c177224 */ /* 0x000fe200078e0216 */
[----:B------:R-:W-:Y:S02]  /*05a0*/  USHF.R.U32.HI UR13, URZ, 0x1, UR14 ;  /* 0x00000001ff0d7899 */ /* 0x000fe4000801160e */
[----:B------:R-:W-:-:S06]  /*05b0*/  UISETP.NE.U32.AND.EX UP1, UPT, URZ, URZ, UPT, UP1 ;  /* 0x000000ffff00728c */ /* 0x000fcc000bf25110 */
[----:B------:R-:W-:Y:S01]  /*05c0*/  PLOP3.LUT P0, PT, PT, PT, UP1, 0x80, 0x8 ;  /* 0x000000000008781c */ /* 0x000fe20003f0f018 */
[----:B------:R-:W-:Y:S02]  /*05d0*/  UISETP.GT.U32.AND UP1, UPT, UR12, 0x1, UPT ;  /* 0x000000010c00788c */ /* 0x000fe4000bf24070 */
[----:B------:R-:W-:Y:S01]  /*05e0*/  USHF.R.U64 UR12, UR12, 0x1, UR14 ;  /* 0x000000010c0c7899 */ /* 0x000fe2000800120e */
[----:B------:R-:W-:Y:S01]  /*05f0*/  SEL R17, R13, RZ, !P0 ;  /* 0x000000ff0d117207 */ /* 0x000fe20004000000 */
[----:B------:R-:W-:Y:S01]  /*0600*/  UISETP.GT.U32.AND.EX UP1, UPT, UR14, URZ, UPT, UP1 ;  /* 0x000000ff0e00728c */ /* 0x000fe2000bf24110 */
[C---:B------:R-:W-:Y:S01]  /*0610*/  SEL R16, R12.reuse, 0x1, !P0 ;  /* 0x000000010c107807 */ /* 0x040fe20004000000 */
[----:B------:R-:W-:Y:S01]  /*0620*/  IMAD.WIDE.U32 R12, R12, R12, RZ ;  /* 0x0000000c0c0c7225 */ /* 0x000fe200078e00ff */
[----:B------:R-:W-:-:S03]  /*0630*/  UMOV UR14, UR13 ;  /* 0x0000000d000e7c82 */ /* 0x000fc60008000000 */
[----:B------:R-:W-:Y:S02]  /*0640*/  IMAD R17, R17, R20, RZ ;  /* 0x0000001411117224 */ /* 0x000fe400078e02ff */
[----:B------:R-:W-:Y:S02]  /*0650*/  IMAD.IADD R13, R13, 0x1, R23 ;  /* 0x000000010d0d7824 */ /* 0x000fe400078e0217 */
[----:B------:R-:W-:Y:S02]  /*0660*/  IMAD R21, R21, R16, R17 ;  /* 0x0000001015157224 */ /* 0x000fe400078e0211 */
[----:B------:R-:W-:-:S04]  /*0670*/  IMAD.WIDE.U32 R16, R16, R20, RZ ;  /* 0x0000001410107225 */ /* 0x000fc800078e00ff */
[----:B------:R-:W-:Y:S02]  /*0680*/  IMAD.MOV.U32 R20, RZ, RZ, R16 ;  /* 0x000000ffff147224 */ /* 0x000fe400078e0010 */
[----:B------:R-:W-:Y:S01]  /*0690*/  IMAD.IADD R21, R17, 0x1, R21 ;  /* 0x0000000111157824 */ /* 0x000fe200078e0215 */
[----:B------:R-:W-:Y:S06]  /*06a0*/  BRA.U UP1, `(.L_x_1708) ;  /* 0xfffffffd01ac7547 */ /* 0x000fec000b83ffff */
[----:B------:R-:W-:Y:S05]  /*06b0*/  BRA `(.L_x_1707) ;  /* 0x0000000000307947 */ /* 0x000fea0003800000 */
.L_x_1706:
[----:B-----5:R-:W-:Y:S01]  /*06c0*/  ISETP.NE.U32.AND P0, PT, R12, 0x1, PT ;  /* 0x000000010c00780c */ /* 0x020fe20003f05070 */
[----:B------:R-:W-:Y:S01]  /*06d0*/  BSSY.RECONVERGENT B0, `(.L_x_1707) ;  /* 0x000000a000007945 */ /* 0x000fe20003800200 */
[----:B------:R-:W-:Y:S01]  /*06e0*/  MOV R20, R12 ;  /* 0x0000000c00147202 */ /* 0x000fe20000000f00 */
[----:B------:R-:W-:Y:S01]  /*06f0*/  IMAD.MOV.U32 R21, RZ, RZ, R13 ;  /* 0x000000ffff157224 */ /* 0x000fe200078e000d */
[----:B------:R-:W-:-:S13]  /*0700*/  ISETP.NE.AND.EX P0, PT, R13, RZ, PT, P0 ;  /* 0x000000ff0d00720c */ /* 0x000fda0003f05300 */
[----:B------:R-:W-:Y:S05]  /*0710*/  @!P0 BRA `(.L_x_1709) ;  /* 0x0000000000148947 */ /* 0x000fea0003800000 */
[----:B------:R-:W-:Y:S01]  /*0720*/  ISETP.NE.U32.AND P0, PT, R12, -0x1, PT ;  /* 0xffffffff0c00780c */ /* 0x000fe20003f05070 */
[----:B------:R-:W-:Y:S02]  /*0730*/  IMAD.U32 R20, RZ, RZ, UR18 ;  /* 0x00000012ff147e24 */ /* 0x000fe4000f8e00ff */
[----:B------:R-:W-:Y:S01]  /*0740*/  IMAD.U32 R21, RZ, RZ, UR20 ;  /* 0x00000014ff157e24 */ /* 0x000fe2000f8e00ff */
[----:B------:R-:W-:-:S13]  /*0750*/  ISETP.NE.AND.EX P0, PT, R13, -0x1, PT, P0 ;  /* 0xffffffff0d00780c */ /* 0x000fda0003f05300 */
[----:B------:R-:W-:-:S07]  /*0760*/  @P0 CS2R R20, SRZ ;  /* 0x0000000000140805 */ /* 0x000fce000001ff00 */
.L_x_1709:
[----:B------:R-:W-:Y:S05]  /*0770*/  BSYNC.RECONVERGENT B0 ;  /* 0x0000000000007941 */ /* 0x000fea0003800200 */
.L_x_1707:
[----:B-----5:R-:W-:Y:S01]  /*0780*/  MOV R12, R20 ;  /* 0x00000014000c7202 */ /* 0x020fe20000000f00 */
[----:B------:R-:W-:Y:S01]  /*0790*/  IMAD.MOV.U32 R13, RZ, RZ, R21 ;  /* 0x000000ffff0d7224 */ /* 0x000fe200078e0015 */
[----:B------:R-:W-:Y:S06]  /*07a0*/  BRA.U !UP2, `(.L_x_1710) ;  /* 0x000000010ab07547 */ /* 0x000fec000b800000 */
[----:B------:R-:W-:Y:S01]  /*07b0*/  UISETP.NE.U32.AND UP1, UPT, UR10, URZ, UPT ;  /* 0x000000ff0a00728c */ /* 0x000fe2000bf25070 */
[----:B------:R-:W-:Y:S02]  /*07c0*/  IMAD.MOV.U32 R16, RZ, RZ, 0x1 ;  /* 0x00000001ff107424 */ /* 0x000fe400078e00ff */
[----:B------:R-:W-:Y:S01]  /*07d0*/  IMAD.MOV.U32 R20, RZ, RZ, RZ ;  /* 0x000000ffff147224 */ /* 0x000fe200078e00ff */
[----:B------:R-:W-:-:S09]  /*07e0*/  UISETP.NE.AND.EX UP1, UPT, UR11, URZ, UPT, UP1 ;  /* 0x000000ff0b00728c */ /* 0x000fd2000bf25310 */
[----:B------:R-:W-:Y:S05]  /*07f0*/  BRA.U !UP1, `(.L_x_1711) ;  /* 0x0000000109d07547 */ /* 0x000fea000b800000 */
[----:B------:R-:W-:Y:S01]  /*0800*/  ULOP3.LUT UR12, UR10, 0x1, URZ, 0xc0, !UPT ;  /* 0x000000010a0c7892 */ /* 0x000fe2000f8ec0ff */
[----:B------:R-:W-:-:S03]  /*0810*/  IMAD R23, R11, R10, RZ ;  /* 0x0000000a0b177224 */ /* 0x000fc600078e02ff */
[----:B------:R-:W-:Y:S01]  /*0820*/  UISETP.NE.U32.AND UP1, UPT, UR12, 0x1, UPT ;  /* 0x000000010c00788c */ /* 0x000fe2000bf25070 */
[----:B------:R-:W-:-:S03]  /*0830*/  IMAD R23, R10, R11, R23 ;  /* 0x0000000b0a177224 */ /* 0x000fc600078e0217 */
[----:B------:R-:W-:-:S06]  /*0840*/  UISETP.NE.U32.AND.EX UP1, UPT, URZ, URZ, UPT, UP1 ;  /* 0x000000ffff00728c */ /* 0x000fcc000bf25110 */
[----:B------:R-:W-:Y:S01]  /*0850*/  PLOP3.LUT P0, PT, PT, PT, UP1, 0x80, 0x8 ;  /* 0x000000000008781c */ /* 0x000fe20003f0f018 */
[----:B------:R-:W-:-:S03]  /*0860*/  UISETP.GE.U32.AND UP1, UPT, UR10, 0x2, UPT ;  /* 0x000000020a00788c */ /* 0x000fc6000bf26070 */
[C---:B------:R-:W-:Y:S01]  /*0870*/  SEL R16, R10.reuse, 0x1, !P0 ;  /* 0x000000010a107807 */ /* 0x040fe20004000000 */
[----:B------:R-:W-:Y:S01]  /*0880*/  UISETP.GE.U32.AND.EX UP1, UPT, UR11, URZ, UPT, UP1 ;  /* 0x000000ff0b00728c */ /* 0x000fe2000bf26110 */
[----:B------:R-:W-:Y:S01]  /*0890*/  SEL R21, R11, RZ, !P0 ;  /* 0x000000ff0b157207 */ /* 0x000fe20004000000 */
[----:B------:R-:W-:-:S04]  /*08a0*/  IMAD.WIDE.U32 R10, R10, R10, RZ ;  /* 0x0000000a0a0a7225 */ /* 0x000fc800078e00ff */
[----:B------:R-:W-:-:S05]  /*08b0*/  IMAD.WIDE.U32 R16, R16, 0x1, RZ ;  /* 0x0000000110107825 */ /* 0x000fca00078e00ff */
[----:B------:R-:W-:Y:S01]  /*08c0*/  IADD3 R20, PT, PT, R17, R21, RZ ;  /* 0x0000001511147210 */ /* 0x000fe20007ffe0ff */
[----:B------:R-:W-:Y:S06]  /*08d0*/  BRA.U !UP1, `(.L_x_1711) ;  /* 0x0000000109987547 */ /* 0x000fec000b800000 */
[----:B------:R-:W-:Y:S01]  /*08e0*/  IMAD.IADD R11, R11, 0x1, R23 ;  /* 0x000000010b0b7824 */ /* 0x000fe200078e0217 */
[----:B------:R-:W-:Y:S02]  /*08f0*/  USHF.R.U64 UR14, UR10, 0x1, UR11 ;  /* 0x000000010a0e7899 */ /* 0x000fe4000800120b */
[----:B------:R-:W-:-:S12]  /*0900*/  USHF.R.U32.HI UR15, URZ, 0x1, UR11 ;  /* 0x00000001ff0f7899 */ /* 0x000fd8000801160b */
.L_x_1712:
[----:B------:R-:W-:Y:S01]  /*0910*/  ULOP3.LUT UR12, UR14, 0x1, URZ, 0xc0, !UPT ;  /* 0x000000010e0c7892 */ /* 0x000fe2000f8ec0ff */
[----:B------:R-:W-:Y:S01]  /*0920*/  IMAD R21, R11, R10, RZ ;  /* 0x0000000a0b157224 */ /* 0x000fe200078e02ff */
[----:B------:R-:W-:Y:S02]  /*0930*/  USHF.R.U32.HI UR13, URZ, 0x1, UR15 ;  /* 0x00000001ff0d7899 */ /* 0x000fe4000801160f */
[----:B------:R-:W-:Y:S01]  /*0940*/  UISETP.NE.U32.AND UP1, UPT, UR12, 0x1, UPT ;  /* 0x000000010c00788c */ /* 0x000fe2000bf25070 */
[----:B------:R-:W-:Y:S01]  /*0950*/  IMAD R23, R10, R11, R21 ;  /* 0x0000000b0a177224 */ /* 0x000fe200078e0215 */
[----:B------:R-:W-:Y:S02]  /*0960*/  USHF.R.U64 UR12, UR14, 0x1, UR15 ;  /* 0x000000010e0c7899 */ /* 0x000fe4000800120f */
[----:B------:R-:W-:-:S06]  /*0970*/  UISETP.NE.U32.AND.EX UP1, UPT, URZ, URZ, UPT, UP1 ;  /* 0x000000ffff00728c */ /* 0x000fcc000bf25110 */
[----:B------:R-:W-:Y:S01]  /*0980*/  PLOP3.LUT P0, PT, PT, PT, UP1, 0x80, 0x8 ;  /* 0x000000000008781c */ /* 0x000fe20003f0f018 */
[----:B------:R-:W-:-:S03]  /*0990*/  UISETP.GE.U32.AND UP1, UPT, UR14, 0x2, UPT ;  /* 0x000000020e00788c */ /* 0x000fc6000bf26070 */
[----:B------:R-:W-:Y:S01]  /*09a0*/  SEL R17, R11, RZ, !P0 ;  /* 0x000000ff0b117207 */ /* 0x000fe20004000000 */
[----:B------:R-:W-:Y:S01]  /*09b0*/  UISETP.GE.U32.AND.EX UP1, UPT, UR15, URZ, UPT, UP1 ;  /* 0x000000ff0f00728c */ /* 0x000fe2000bf26110 */
[C---:B------:R-:W-:Y:S01]  /*09c0*/  SEL R21, R10.reuse, 0x1, !P0 ;  /* 0x000000010a157807 */ /* 0x040fe20004000000 */
[----:B------:R-:W-:Y:S01]  /*09d0*/  IMAD.WIDE.U32 R10, R10, R10, RZ ;  /* 0x0000000a0a0a7225 */ /* 0x000fe200078e00ff */
[----:B------:R-:W-:Y:S01]  /*09e0*/  UMOV UR14, UR12 ;  /* 0x0000000c000e7c82 */ /* 0x000fe20008000000 */
[----:B------:R-:W-:Y:S02]  /*09f0*/  UMOV UR15, UR13 ;  /* 0x0000000d000f7c82 */ /* 0x000fe40008000000 */
[-C--:B------:R-:W-:Y:S02]  /*0a00*/  IMAD R22, R17, R16.reuse, RZ ;  /* 0x0000001011167224 */ /* 0x080fe400078e02ff */
[----:B------:R-:W-:-:S04]  /*0a10*/  IMAD.WIDE.U32 R16, R21, R16, RZ ;  /* 0x0000001015107225 */ /* 0x000fc800078e00ff */
[----:B------:R-:W-:Y:S02]  /*0a20*/  IMAD R21, R20, R21, R22 ;  /* 0x0000001514157224 */ /* 0x000fe400078e0216 */
[----:B------:R-:W-:Y:S02]  /*0a30*/  IMAD.IADD R11, R11, 0x1, R23 ;  /* 0x000000010b0b7824 */ /* 0x000fe400078e0217 */
[----:B------:R-:W-:Y:S01]  /*0a40*/  IMAD.IADD R20, R17, 0x1, R21 ;  /* 0x0000000111147824 */ /* 0x000fe200078e0215 */
[----:B------:R-:W-:Y:S06]  /*0a50*/  BRA.U UP1, `(.L_x_1712) ;  /* 0xfffffffd01ac7547 */ /* 0x000fec000b83ffff */
[----:B------:R-:W-:Y:S05]  /*0a60*/  BRA `(.L_x_1711) ;  /* 0x0000000000347947 */ /* 0x000fea0003800000 */
.L_x_1710:
[----:B------:R-:W-:Y:S01]  /*0a70*/  ISETP.NE.U32.AND P0, PT, R10, 0x1, PT ;  /* 0x000000010a00780c */ /* 0x000fe20003f05070 */
        /* <DEDUP_REMOVED lines=9> */
[----:B------:R-:W-:Y:S01]  /*0b10*/  @P0 MOV R16, RZ ;  /* 0x000000ff00100202 */ /* 0x000fe20000000f00 */
[----:B------:R-:W-:-:S07]  /*0b20*/  @P0 IMAD.MOV.U32 R20, RZ, RZ, RZ ;  /* 0x000000ffff140224 */ /* 0x000fce00078e00ff */
.L_x_1713:
[----:B------:R-:W-:Y:S05]  /*0b30*/  BSYNC.RECONVERGENT B0 ;  /* 0x0000000000007941 */ /* 0x000fea0003800200 */
.L_x_1711:
[----:B------:R-:W-:Y:S02]  /*0b40*/  IMAD.MOV.U32 R10, RZ, RZ, R16 ;  /* 0x000000ffff0a7224 */ /* 0x000fe400078e0010 */
[----:B------:R-:W-:Y:S01]  /*0b50*/  IMAD.MOV.U32 R11, RZ, RZ, R20 ;  /* 0x000000ffff0b7224 */ /* 0x000fe200078e0014 */
[----:B------:R-:W-:Y:S06]  /*0b60*/  BRA.U !UP2, `(.L_x_1714) ;  /* 0x000000010ab07547 */ /* 0x000fec000b800000 */
[----:B------:R-:W-:Y:S01]  /*0b70*/  UISETP.NE.U32.AND UP1, UPT, UR10, URZ, UPT ;  /* 0x000000ff0a00728c */ /* 0x000fe2000bf25070 */
[----:B------:R-:W-:Y:S02]  /*0b80*/  HFMA2 R16, -RZ, RZ, 0, 5.9604644775390625e-08 ;  /* 0x00000001ff107431 */ /* 0x000fe400000001ff */
        /* <DEDUP_REMOVED lines=14> */
[----:B------:R-:W-:-:S04]  /*0c70*/  IMAD.WIDE.U32 R16, R16, 0x1, RZ ;  /* 0x0000000110107825 */ /* 0x000fc800078e00ff */
[----:B------:R-:W-:Y:S01]  /*0c80*/  IMAD.IADD R20, R17, 0x1, R21 ;  /* 0x0000000111147824 */ /* 0x000fe200078e0215 */
[----:B------:R-:W-:Y:S06]  /*0c90*/  BRA.U !UP1, `(.L_x_1715) ;  /* 0x0000000109987547 */ /* 0x000fec000b800000 */
[----:B------:R-:W-:Y:S01]  /*0ca0*/  IMAD.IADD R9, R9, 0x1, R23 ;  /* 0x0000000109097824 */ /* 0x000fe200078e0217 */
[----:B------:R-:W-:Y:S02]  /*0cb0*/  USHF.R.U64 UR14, UR10, 0x1, UR11 ;  /* 0x000000010a0e7899 */ /* 0x000fe4000800120b */
[----:B------:R-:W-:-:S12]  /*0cc0*/  USHF.R.U32.HI UR15, URZ, 0x1, UR11 ;  /* 0x00000001ff0f7899 */ /* 0x000fd8000801160b */
.L_x_1716:
        /* <DEDUP_REMOVED lines=15> */
[-C--:B------:R-:W-:Y:S01]  /*0dc0*/  IMAD R22, R17, R16.reuse, RZ ;  /* 0x0000001011167224 */ /* 0x080fe200078e02ff */
[----:B------:R-:W-:Y:S01]  /*0dd0*/  IADD3 R9, PT, PT, R9, R23, RZ ;  /* 0x0000001709097210 */ /* 0x000fe20007ffe0ff */
[----:B------:R-:W-:-:S04]  /*0de0*/  IMAD.WIDE.U32 R16, R21, R16, RZ ;  /* 0x0000001015107225 */ /* 0x000fc800078e00ff */
[----:B------:R-:W-:-:S04]  /*0df0*/  IMAD R21, R20, R21, R22 ;  /* 0x0000001514157224 */ /* 0x000fc800078e0216 */
[----:B------:R-:W-:Y:S01]  /*0e00*/  IMAD.IADD R20, R17, 0x1, R21 ;  /* 0x0000000111147824 */ /* 0x000fe200078e0215 */
[----:B------:R-:W-:Y:S06]  /*0e10*/  BRA.U UP1, `(.L_x_1716) ;  /* 0xfffffffd01ac7547 */ /* 0x000fec000b83ffff */
[----:B------:R-:W-:Y:S05]  /*0e20*/  BRA `(.L_x_1715) ;  /* 0x0000000000347947 */ /* 0x000fea0003800000 */
.L_x_1714:
[----:B------:R-:W-:Y:S01]  /*0e30*/  ISETP.NE.U32.AND P0, PT, R8, 0x1, PT ;  /* 0x000000010800780c */ /* 0x000fe20003f05070 */
[----:B------:R-:W-:Y:S01]  /*0e40*/  BSSY.RECONVERGENT B0, `(.L_x_1715) ;  /* 0x000000b000007945 */ /* 0x000fe20003800200 */
[----:B------:R-:W-:Y:S02]  /*0e50*/  IMAD.MOV.U32 R16, RZ, RZ, R8 ;  /* 0x000000ffff107224 */ /* 0x000fe400078e0008 */
[----:B------:R-:W-:Y:S01]  /*0e60*/  ISETP.NE.AND.EX P0, PT, R9, RZ, PT, P0 ;  /* 0x000000ff0900720c */ /* 0x000fe20003f05300 */
[----:B------:R-:W-:-:S12]  /*0e70*/  IMAD.MOV.U32 R20, RZ, RZ, R9 ;  /* 0x000000ffff147224 */ /* 0x000fd800078e0009 */
[----:B------:R-:W-:Y:S05]  /*0e80*/  @!P0 BRA `(.L_x_1717) ;  /* 0x0000000000188947 */ /* 0x000fea0003800000 */
[----:B------:R-:W-:Y:S01]  /*0e90*/  ISETP.NE.U32.AND P0, PT, R8, -0x1, PT ;  /* 0xffffffff0800780c */ /* 0x000fe20003f05070 */
[----:B------:R-:W-:Y:S01]  /*0ea0*/  IMAD.U32 R20, RZ, RZ, UR20 ;  /* 0x00000014ff147e24 */ /* 0x000fe2000f8e00ff */
[----:B------:R-:W-:Y:S02]  /*0eb0*/  MOV R16, UR18 ;  /* 0x0000001200107c02 */ /* 0x000fe40008000f00 */
[----:B------:R-:W-:-:S13]  /*0ec0*/  ISETP.NE.AND.EX P0, PT, R9, -0x1, PT, P0 ;  /* 0xffffffff0900780c */ /* 0x000fda0003f05300 */
[----:B------:R-:W-:Y:S02]  /*0ed0*/  @P0 IMAD.MOV.U32 R16, RZ, RZ, RZ ;  /* 0x000000ffff100224 */ /* 0x000fe400078e00ff */
[----:B------:R-:W-:-:S07]  /*0ee0*/  @P0 IMAD.MOV.U32 R20, RZ, RZ, RZ ;  /* 0x000000ffff140224 */ /* 0x000fce00078e00ff */
.L_x_1717:
[----:B------:R-:W-:Y:S05]  /*0ef0*/  BSYNC.RECONVERGENT B0 ;  /* 0x0000000000007941 */ /* 0x000fea0003800200 */
.L_x_1715:
[----:B------:R-:W-:Y:S01]  /*0f00*/  MOV R8, R16 ;  /* 0x0000001000087202 */ /* 0x000fe20000000f00 */
        /* <DEDUP_REMOVED lines=24> */
.L_x_1720:
        /* <DEDUP_REMOVED lines=19> */
[----:B------:R-:W-:Y:S01]  /*11c0*/  IMAD.MOV.U32 R22, RZ, RZ, R16 ;  /* 0x000000ffff167224 */ /* 0x000fe200078e0010 */
[----:B------:R-:W-:Y:S01]  /*11d0*/  IADD3 R23, PT, PT, R17, R21, RZ ;  /* 0x0000001511177210 */ /* 0x000fe20007ffe0ff */
[----:B------:R-:W-:Y:S06]  /*11e0*/  BRA.U UP1, `(.L_x_1720) ;  /* 0xfffffffd01a87547 */ /* 0x000fec000b83ffff */
[----:B------:R-:W-:Y:S05]  /*11f0*/  BRA `(.L_x_1719) ;  /* 0x0000000000307947 */ /* 0x000fea0003800000 */
.L_x_1718:
        /* <DEDUP_REMOVED lines=10> */
[----:B------:R-:W-:-:S07]  /*12a0*/  @P0 CS2R R22, SRZ ;  /* 0x0000000000160805 */ /* 0x000fce000001ff00 */
.L_x_1721:
[----:B------:R-:W-:Y:S05]  /*12b0*/  BSYNC.RECONVERGENT B0 ;  /* 0x0000000000007941 */ /* 0x000fea0003800200 */
.L_x_1719:
[----:B------:R-:W-:Y:S02]  /*12c0*/  ISETP.GE.U32.AND P0, PT, R19, UR21, PT ;  /* 0x0000001513007c0c */ /* 0x000fe4000bf06070 */
[----:B------:R-:W-:Y:S02]  /*12d0*/  ISETP.GE.U32.AND P1, PT, R7, UR21, PT ;  /* 0x0000001507007c0c */ /* 0x000fe4000bf26070 */
[----:B------:R-:W-:Y:S02]  /*12e0*/  ISETP.GE.U32.AND.EX P0, PT, R18, UR22, PT, P0 ;  /* 0x0000001612007c0c */ /* 0x000fe4000bf06100 */
[----:B------:R-:W-:Y:S02]  /*12f0*/  ISETP.GE.U32.AND P2, PT, R5, UR21, PT ;  /* 0x0000001505007c0c */ /* 0x000fe4000bf46070 */
[----:B------:R-:W-:Y:S02]  /*1300*/  ISETP.GE.U32.AND P3, PT, R3, UR21, PT ;  /* 0x0000001503007c0c */ /* 0x000fe4000bf66070 */
[----:B------:R-:W-:-:S02]  /*1310*/  ISETP.GE.U32.AND.EX P1, PT, R4, UR22, PT, P1 ;  /* 0x0000001604007c0c */ /* 0x000fc4000bf26110 */
[----:B------:R-:W-:Y:S02]  /*1320*/  ISETP.GE.U32.AND.EX P2, PT, R2, UR22, PT, P2 ;  /* 0x0000001602007c0c */ /* 0x000fe4000bf46120 */
[----:B------:R-:W-:-:S03]  /*1330*/  ISETP.GE.U32.AND.EX P3, PT, R0, UR22, PT, P3 ;  /* 0x0000001600007c0c */ /* 0x000fc6000bf66130 */
[----:B------:R-:W-:-:S04]  /*1340*/  @!P0 LEA R14, P4, R19, UR6, 0x3 ;  /* 0x00000006130e8c11 */ /* 0x000fc8000f8818ff */
[----:B------:R-:W-:Y:S02]  /*1350*/  @!P0 LEA.HI.X R15, R19, UR7, R18, 0x3, P4 ;  /* 0x00000007130f8c11 */ /* 0x000fe4000a0f1c12 */
[----:B------:R-:W-:Y:S02]  /*1360*/  @!P1 LEA R16, P4, R7, UR6, 0x3 ;  /* 0x0000000607109c11 */ /* 0x000fe4000f8818ff */
[----:B------:R-:W-:Y:S01]  /*1370*/  @!P2 LEA R18, P5, R5, UR6, 0x3 ;  /* 0x000000060512ac11 */ /* 0x000fe2000f8a18ff */
[----:B------:R2:W-:Y:S01]  /*1380*/  @!P0 STG.E.64 desc[UR16][R14.64], R12 ;  /* 0x0000000c0e008986 */ /* 0x0005e2000c101b10 */
[----:B------:R-:W-:Y:S02]  /*1390*/  @!P3 LEA R20, P6, R3, UR6, 0x3 ;  /* 0x000000060314bc11 */ /* 0x000fe4000f8c18ff */
[----:B------:R-:W-:Y:S02]  /*13a0*/  @!P1 LEA.HI.X R17, R7, UR7, R4, 0x3, P4 ;  /* 0x0000000707119c11 */ /* 0x000fe4000a0f1c04 */
[----:B------:R-:W-:-:S02]  /*13b0*/  @!P2 LEA.HI.X R19, R5, UR7, R2, 0x3, P5 ;  /* 0x000000070513ac11 */ /* 0x000fc4000a8f1c02 */
[----:B------:R-:W-:Y:S01]  /*13c0*/  @!P3 LEA.HI.X R21, R3, UR7, R0, 0x3, P6 ;  /* 0x000000070315bc11 */ /* 0x000fe2000b0f1c00 */
[----:B------:R2:W-:Y:S04]  /*13d0*/  @!P1 STG.E.64 desc[UR16][R16.64], R10 ;  /* 0x0000000a10009986 */ /* 0x0005e8000c101b10 */
[----:B------:R2:W-:Y:S04]  /*13e0*/  @!P2 STG.E.64 desc[UR16][R18.64], R8 ;  /* 0x000000081200a986 */ /* 0x0005e8000c101b10 */
[----:B------:R2:W-:Y:S01]  /*13f0*/  @!P3 STG.E.64 desc[UR16][R20.64], R22 ;  /* 0x000000161400b986 */ /* 0x0005e2000c101b10 */
[----:B------:R-:W-:Y:S05]  /*1400*/  BRA.U !UP0, `(.L_x_1722) ;  /* 0xffffffed08987547 */ /* 0x000fea000b83ffff */
[----:B------:R-:W-:Y:S05]  /*1410*/  EXIT ;  /* 0x000000000000794d */ /* 0x000fea0003800000 */
.L_x_1705:
[----:B------:R-:W1:Y:S02]  /*1420*/  S2R R0, SR_TID.X ;  /* 0x0000000000007919 */ /* 0x000e640000002100 */
[----:B-1----:R-:W-:-:S03]  /*1430*/  IMAD.WIDE.U32 R2, R0, 0x4, RZ ;  /* 0x0000000400027825 */ /* 0x002fc600078e00ff */
[----:B------:R-:W-:-:S04]  /*1440*/  ISETP.GE.U32.AND P0, PT, R2, UR23, PT ;  /* 0x0000001702007c0c */ /* 0x000fc8000bf06070 */
[----:B------:R-:W-:-:S13]  /*1450*/  ISETP.GE.AND.EX P0, PT, R3, UR14, PT, P0 ;  /* 0x0000000e03007c0c */ /* 0x000fda000bf06300 */
[----:B0-----:R-:W-:Y:S05]  /*1460*/  @P0 EXIT ;  /* 0x000000000000094d */ /* 0x001fea0003800000 */
[----:B------:R-:W-:Y:S01]  /*1470*/  ULOP3.LUT UR4, UR10, 0x1, URZ, 0xc0, !UPT ;  /* 0x000000010a047892 */ /* 0x000fe2000f8ec0ff */
[----:B------:R-:W-:Y:S01]  /*1480*/  IMAD.MOV.U32 R3, RZ, RZ, RZ ;  /* 0x000000ffff037224 */ /* 0x000fe200078e00ff */
[----:B------:R-:W0:Y:S02]  /*1490*/  LDCU UR18, c[0x0][0x360] ;  /* 0x00006c00ff1277ac */ /* 0x000e240008000800 */
[----:B------:R-:W-:-:S03]  /*14a0*/  UISETP.NE.U32.AND UP0, UPT, UR4, 0x1, UPT ;  /* 0x000000010400788c */ /* 0x000fc6000bf05070 */
[----:B------:R-:W-:Y:S01]  /*14b0*/  UMOV UR4, 0xffffffff ;  /* 0xffffffff00047882 */ /* 0x000fe20000000000 */
[----:B------:R-:W-:-:S04]  /*14c0*/  UISETP.NE.U32.AND.EX UP0, UPT, URZ, URZ, UPT, UP0 ;  /* 0x000000ffff00728c */ /* 0x000fc8000bf05100 */
[----:B------:R-:W-:Y:S02]  /*14d0*/  USEL UR15, UR4, 0x1, !UP0 ;  /* 0x00000001040f7887 */ /* 0x000fe4000c000000 */
[----:B------:R-:W-:-:S12]  /*14e0*/  USEL UR19, URZ, 0xffffffff, UP0 ;  /* 0xffffffffff137887 */ /* 0x000fd80008000000 */
.L_x_1739:
[C---:B------:R-:W-:Y:S01]  /*14f0*/  IMAD.SHL.U32 R2, R0.reuse, 0x20, RZ ;  /* 0x0000002000027824 */ /* 0x040fe200078e00ff */
[----:B------:R-:W-:-:S04]  /*1500*/  SHF.L.U64.HI R14, R0, 0x5, R3 ;  /* 0x00000005000e7819 */ /* 0x000fc80000010203 */
[----:B-1----:R-:W-:-:S04]  /*1510*/  IADD3 R4, P0, PT, R2, UR8, RZ ;  /* 0x0000000802047c10 */ /* 0x002fc8000ff1e0ff */
[----:B------:R-:W-:-:S06]  /*1520*/  IADD3.X R5, PT, PT, R14, UR9, RZ, P0, !PT ;  /* 0x000000090e057c10 */ /* 0x000fcc00087fe4ff */
[----:B------:R-:W2:Y:S01]  /*1530*/  LDG.E.ENL2.256 R4, R8, desc[UR16][R4.64] ;  /* 0xfe0000100408797e */ /* 0x000ea20008121904 */
[----:B------:R-:W-:Y:S01]  /*1540*/  ISETP.LE.AND P1, PT, RZ, UR11, PT ;  /* 0x0000000bff007c0c */ /* 0x000fe2000bf23270 */
[----:B------:R-:W-:Y:S01]  /*1550*/  BSSY.RECONVERGENT B0, `(.L_x_1723) ;  /* 0x0000030000007945 */ /* 0x000fe20003800200 */
[----:B--2---:R-:W-:Y:S01]  /*1560*/  IMAD.MOV.U32 R12, RZ, RZ, R8 ;  /* 0x000000ffff0c7224 */ /* 0x004fe200078e0008 */
[----:B------:R-:W-:-:S10]  /*1570*/  MOV R15, R9 ;  /* 0x00000009000f7202 */ /* 0x000fd40000000f00 */
[----:B------:R-:W-:Y:S05]  /*1580*/  @!P1 BRA `(.L_x_1724) ;  /* 0x0000000000849947 */ /* 0x000fea0003800000 */
[----:B------:R-:W-:Y:S01]  /*1590*/  UISETP.NE.U32.AND UP0, UPT, UR10, URZ, UPT ;  /* 0x000000ff0a00728c */ /* 0x000fe2000bf05070 */
[----:B------:R-:W-:Y:S02]  /*15a0*/  IMAD.MOV.U32 R13, RZ, RZ, 0x1 ;  /* 0x00000001ff0d7424 */ /* 0x000fe400078e00ff */
[----:B------:R-:W-:Y:S01]  /*15b0*/  IMAD.MOV.U32 R19, RZ, RZ, RZ ;  /* 0x000000ffff137224 */ /* 0x000fe200078e00ff */
[----:B------:R-:W-:-:S09]  /*15c0*/  UISETP.NE.AND.EX UP0, UPT, UR11, URZ, UPT, UP0 ;  /* 0x000000ff0b00728c */ /* 0x000fd2000bf05300 */
[----:B------:R-:W-:Y:S05]  /*15d0*/  BRA.U !UP0, `(.L_x_1725) ;  /* 0x00000001089c7547 */ /* 0x000fea000b800000 */
[----:B------:R-:W-:Y:S01]  /*15e0*/  IMAD.U32 R9, RZ, RZ, UR11 ;  /* 0x0000000bff097e24 */ /* 0x000fe2000f8e00ff */
[----:B------:R-:W-:Y:S01]  /*15f0*/  MOV R17, UR11 ;  /* 0x0000000b00117c02 */ /* 0x000fe20008000f00 */
[----:B------:R-:W-:Y:S02]  /*1600*/  IMAD.U32 R16, RZ, RZ, UR10 ;  /* 0x0000000aff107e24 */ /* 0x000fe4000f8e00ff */
[----:B------:R-:W-:Y:S01]  /*1610*/  IMAD.U32 R8, RZ, RZ, UR10 ;  /* 0x0000000aff087e24 */ /* 0x000fe2000f8e00ff */
[----:B------:R-:W-:Y:S01]  /*1620*/  MOV R17, R9 ;  /* 0x0000000900117202 */ /* 0x000fe20000000f00 */
[----:B------:R-:W-:Y:S02]  /*1630*/  IMAD.MOV.U32 R13, RZ, RZ, 0x1 ;  /* 0x00000001ff0d7424 */ /* 0x000fe400078e00ff */
[----:B------:R-:W-:-:S07]  /*1640*/  IMAD.MOV.U32 R19, RZ, RZ, RZ ;  /* 0x000000ffff137224 */ /* 0x000fce00078e00ff */
.L_x_1726:
[----:B------:R-:W-:Y:S01]  /*1650*/  LOP3.LUT R8, R16, 0x1, RZ, 0xc0, !PT ;  /* 0x0000000110087812 */ /* 0x000fe200078ec0ff */
[----:B------:R-:W-:-:S03]  /*1660*/  IMAD R18, R15, R12, RZ ;  /* 0x0000000c0f127224 */ /* 0x000fc600078e02ff */
[----:B------:R-:W-:Y:S01]  /*1670*/  ISETP.NE.U32.AND P0, PT, R8, 0x1, PT ;  /* 0x000000010800780c */ /* 0x000fe20003f05070 */
[----:B------:R-:W-:-:S03]  /*1680*/  IMAD.WIDE.U32 R8, R12, R12, RZ ;  /* 0x0000000c0c087225 */ /* 0x000fc600078e00ff */
[----:B------:R-:W-:-:S04]  /*1690*/  ISETP.NE.U32.AND.EX P0, PT, RZ, RZ, PT, P0 ;  /* 0x000000ffff00720c */ /* 0x000fc80003f05100 */
[----:B------:R-:W-:Y:S01]  /*16a0*/  SEL R20, R15, RZ, !P0 ;  /* 0x000000ff0f147207 */ /* 0x000fe20004000000 */
[C---:B------:R-:W-:Y:S01]  /*16b0*/  IMAD R15, R12.reuse, R15, R18 ;  /* 0x0000000f0c0f7224 */ /* 0x040fe200078e0212 */
[----:B------:R-:W-:Y:S01]  /*16c0*/  SEL R18, R12, 0x1, !P0 ;  /* 0x000000010c127807 */ /* 0x000fe20004000000 */
[----:B------:R-:W-:Y:S01]  /*16d0*/  IMAD.MOV.U32 R12, RZ, RZ, R8 ;  /* 0x000000ffff0c7224 */ /* 0x000fe200078e0008 */
[----:B------:R-:W-:Y:S01]  /*16e0*/  ISETP.GT.U32.AND P0, PT, R16, 0x1, PT ;  /* 0x000000011000780c */ /* 0x000fe20003f04070 */
[-C--:B------:R-:W-:Y:S01]  /*16f0*/  IMAD R20, R20, R13.reuse, RZ ;  /* 0x0000000d14147224 */ /* 0x080fe200078e02ff */
[----:B------:R-:W-:Y:S01]  /*1700*/  SHF.R.U64 R16, R16, 0x1, R17 ;  /* 0x0000000110107819 */ /* 0x000fe20000001211 */
[----:B------:R-:W-:Y:S01]  /*1710*/  IMAD.IADD R15, R9, 0x1, R15 ;  /* 0x00000001090f7824 */ /* 0x000fe200078e020f */
[----:B------:R-:W-:Y:S01]  /*1720*/  ISETP.GT.U32.AND.EX P0, PT, R17, RZ, PT, P0 ;  /* 0x000000ff1100720c */ /* 0x000fe20003f04100 */
[----:B------:R-:W-:Y:S01]  /*1730*/  IMAD.WIDE.U32 R8, R18, R13, RZ ;  /* 0x0000000d12087225 */ /* 0x000fe200078e00ff */
[----:B------:R-:W-:-:S03]  /*1740*/  SHF.R.U32.HI R17, RZ, 0x1, R17 ;  /* 0x00000001ff117819 */ /* 0x000fc60000011611 */
[----:B------:R-:W-:Y:S01]  /*1750*/  IMAD R19, R19, R18, R20 ;  /* 0x0000001213137224 */ /* 0x000fe200078e0214 */
[----:B------:R-:W-:-:S03]  /*1760*/  MOV R13, R8 ;  /* 0x00000008000d7202 */ /* 0x000fc60000000f00 */
[----:B------:R-:W-:-:S04]  /*1770*/  IMAD.IADD R19, R9, 0x1, R19 ;  /* 0x0000000109137824 */ /* 0x000fc800078e0213 */
[----:B------:R-:W-:Y:S05]  /*1780*/  @P0 BRA `(.L_x_1726) ;  /* 0xfffffffc00b00947 */ /* 0x000fea000383ffff */
[----:B------:R-:W-:Y:S05]  /*1790*/  BRA `(.L_x_1725) ;  /* 0x00000000002c7947 */ /* 0x000fea0003800000 */
.L_x_1724:
[----:B------:R-:W-:Y:S01]  /*17a0*/  ISETP.NE.U32.AND P0, PT, R12, 0x1, PT ;  /* 0x000000010c00780c */ /* 0x000fe20003f05070 */
[----:B------:R-:W-:Y:S02]  /*17b0*/  IMAD.MOV.U32 R13, RZ, RZ, R12 ;  /* 0x000000ffff0d7224 */ /* 0x000fe400078e000c */
[----:B------:R-:W-:Y:S01]  /*17c0*/  IMAD.MOV.U32 R19, RZ, RZ, R15 ;  /* 0x000000ffff137224 */ /* 0x000fe200078e000f */
[----:B------:R-:W-:-:S13]  /*17d0*/  ISETP.NE.AND.EX P0, PT, R15, RZ, PT, P0 ;  /* 0x000000ff0f00720c */ /* 0x000fda0003f05300 */
[----:B------:R-:W-:Y:S05]  /*17e0*/  @!P0 BRA `(.L_x_1725) ;  /* 0x0000000000188947 */ /* 0x000fea0003800000 */
[----:B------:R-:W-:Y:S01]  /*17f0*/  ISETP.NE.U32.AND P0, PT, R12, -0x1, PT ;  /* 0xffffffff0c00780c */ /* 0x000fe20003f05070 */
[----:B------:R-:W-:Y:S01]  /*1800*/  IMAD.U32 R19, RZ, RZ, UR19 ;  /* 0x00000013ff137e24 */ /* 0x000fe2000f8e00ff */
[----:B------:R-:W-:Y:S02]  /*1810*/  MOV R13, UR15 ;  /* 0x0000000f000d7c02 */ /* 0x000fe40008000f00 */
[----:B------:R-:W-:-:S13]  /*1820*/  ISETP.NE.AND.EX P0, PT, R15, -0x1, PT, P0 ;  /* 0xffffffff0f00780c */ /* 0x000fda0003f05300 */
[----:B------:R-:W-:Y:S02]  /*1830*/  @P0 IMAD.MOV.U32 R13, RZ, RZ, RZ ;  /* 0x000000ffff0d0224 */ /* 0x000fe400078e00ff */
[----:B------:R-:W-:-:S07]  /*1840*/  @P0 IMAD.MOV.U32 R19, RZ, RZ, RZ ;  /* 0x000000ffff130224 */ /* 0x000fce00078e00ff */
.L_x_1725:
[----:B0-----:R-:W-:Y:S05]  /*1850*/  BSYNC.RECONVERGENT B0 ;  /* 0x0000000000007941 */ /* 0x001fea0003800200 */
.L_x_1723:
[----:B------:R-:W-:Y:S01]  /*1860*/  BSSY.RECONVERGENT B0, `(.L_x_1727) ;  /* 0x000003d000007945 */ /* 0x000fe20003800200 */
[----:B------:R-:W-:Y:S01]  /*1870*/  MOV R8, R13 ;  /* 0x0000000d00087202 */ /* 0x000fe20000000f00 */
[----:B------:R-:W-:Y:S02]  /*1880*/  IMAD.MOV.U32 R9, RZ, RZ, R19 ;  /* 0x000000ffff097224 */ /* 0x000fe400078e0013 */
[----:B------:R-:W-:Y:S05]  /*1890*/  @!P1 BRA `(.L_x_1728) ;  /* 0x0000000000b89947 */ /* 0x000fea0003800000 */
        /* <DEDUP_REMOVED lines=20> */
[----:B------:R-:W-:Y:S01]  /*19e0*/  USHF.R.U64 UR12, UR10, 0x1, UR11 ;  /* 0x000000010a0c7899 */ /* 0x000fe2000800120b */
[----:B------:R-:W-:Y:S01]  /*19f0*/  IMAD.MOV.U32 R12, RZ, RZ, R10 ;  /* 0x000000ffff0c7224 */ /* 0x000fe200078e000a */
[----:B------:R-:W-:-:S12]  /*1a00*/  USHF.R.U32.HI UR13, URZ, 0x1, UR11 ;  /* 0x00000001ff0d7899 */ /* 0x000fd8000801160b */
.L_x_1730:
        /* <DEDUP_REMOVED lines=17> */
[----:B------:R-:W-:Y:S01]  /*1b20*/  IMAD R15, R15, R17, R18 ;  /* 0x000000110f0f7224 */ /* 0x000fe200078e0212 */
[----:B------:R-:W-:Y:S01]  /*1b30*/  MOV R16, R10 ;  /* 0x0000000a00107202 */ /* 0x000fe20000000f00 */
[----:B------:R-:W-:Y:S02]  /*1b40*/  IMAD.IADD R13, R13, 0x1, R19 ;  /* 0x000000010d0d7824 */ /* 0x000fe400078e0213 */
[----:B------:R-:W-:Y:S01]  /*1b50*/  IMAD.IADD R15, R11, 0x1, R15 ;  /* 0x000000010b0f7824 */ /* 0x000fe200078e020f */
[----:B------:R-:W-:Y:S06]  /*1b60*/  BRA.U UP0, `(.L_x_1730) ;  /* 0xfffffffd00a87547 */ /* 0x000fec000b83ffff */
[----:B------:R-:W-:Y:S05]  /*1b70*/  BRA `(.L_x_1729) ;  /* 0x00000000002c7947 */ /* 0x000fea0003800000 */
.L_x_1728:
        /* <DEDUP_REMOVED lines=11> */
.L_x_1729:
[----:B------:R-:W-:Y:S05]  /*1c30*/  BSYNC.RECONVERGENT B0 ;  /* 0x0000000000007941 */ /* 0x000fea0003800200 */
.L_x_1727:
        /* <DEDUP_REMOVED lines=27> */
.L_x_1734:
        /* <DEDUP_REMOVED lines=23> */
.L_x_1732:
        /* <DEDUP_REMOVED lines=9> */
[----:B------:R-:W-:Y:S01]  /*1ff0*/  @P0 IMAD.MOV.U32 R16, RZ, RZ, RZ ;  /* 0x000000ffff100224 */ /* 0x000fe200078e00ff */
[----:B------:R-:W-:-:S07]  /*2000*/  @P0 MOV R15, RZ ;  /* 0x000000ff000f0202 */ /* 0x000fce0000000f00 */
.L_x_1733:
[----:B------:R-:W-:Y:S05]  /*2010*/  BSYNC.RECONVERGENT B0 ;  /* 0x0000000000007941 */ /* 0x000fea0003800200 */
.L_x_1731:
[----:B------:R-:W-:Y:S01]  /*2020*/  BSSY.RECONVERGENT B0, `(.L_x_1735) ;  /* 0x000003d000007945 */ /* 0x000fe20003800200 */
[----:B------:R-:W-:Y:S02]  /*2030*/  IMAD.MOV.U32 R4, RZ, RZ, R16 ;  /* 0x000000ffff047224 */ /* 0x000fe400078e0010 */
[----:B------:R-:W-:Y:S01]  /*2040*/  IMAD.MOV.U32 R5, RZ, RZ, R15 ;  /* 0x000000ffff057224 */ /* 0x000fe200078e000f */
[----:B------:R-:W-:Y:S06]  /*2050*/  @!P1 BRA `(.L_x_1736) ;  /* 0x0000000000bc9947 */ /* 0x000fec0003800000 */
        /* <DEDUP_REMOVED lines=18> */
[----:B------:R-:W-:Y:S01]  /*2180*/  MOV R13, R16 ;  /* 0x00000010000d7202 */ /* 0x000fe20000000f00 */
[----:B------:R-:W-:Y:S06]  /*2190*/  BRA.U !UP0, `(.L_x_1737) ;  /* 0x0000000108947547 */ /* 0x000fec000b800000 */
[----:B------:R-:W-:Y:S01]  /*21a0*/  IMAD.IADD R15, R7, 0x1, R15 ;  /* 0x00000001070f7824 */ /* 0x000fe200078e020f */
[----:B------:R-:W-:Y:S01]  /*21b0*/  USHF.R.U64 UR12, UR10, 0x1, UR11 ;  /* 0x000000010a0c7899 */ /* 0x000fe2000800120b */
[----:B------:R-:W-:Y:S01]  /*21c0*/  IMAD.MOV.U32 R16, RZ, RZ, R6 ;  /* 0x000000ffff107224 */ /* 0x000fe200078e0006 */
[----:B------:R-:W-:-:S12]  /*21d0*/  USHF.R.U32.HI UR13, URZ, 0x1, UR11 ;  /* 0x00000001ff0d7899 */ /* 0x000fd8000801160b */
.L_x_1738:
        /* <DEDUP_REMOVED lines=18> */
[----:B------:R-:W-:Y:S01]  /*2300*/  IADD3 R15, PT, PT, R17, R21, RZ ;  /* 0x00000015110f7210 */ /* 0x000fe20007ffe0ff */
[----:B------:R-:W-:Y:S02]  /*2310*/  IMAD.MOV.U32 R13, RZ, RZ, R6 ;  /* 0x000000ffff0d7224 */ /* 0x000fe400078e0006 */
[----:B------:R-:W-:Y:S01]  /*2320*/  IMAD.IADD R12, R7, 0x1, R19 ;  /* 0x00000001070c7824 */ /* 0x000fe200078e0213 */
[----:B------:R-:W-:Y:S06]  /*2330*/  BRA.U UP0, `(.L_x_1738) ;  /* 0xfffffffd00a87547 */ /* 0x000fec000b83ffff */
[----:B------:R-:W-:Y:S05]  /*2340*/  BRA `(.L_x_1737) ;  /* 0x0000000000287947 */ /* 0x000fea0003800000 */
.L_x_1736:
[----:B------:R-:W-:Y:S01]  /*2350*/  ISETP.NE.U32.AND P0, PT, R6, 0x1, PT ;  /* 0x000000010600780c */ /* 0x000fe20003f05070 */
[----:B------:R-:W-:Y:S01]  /*2360*/  IMAD.MOV.U32 R12, RZ, RZ, R7 ;  /* 0x000000ffff0c7224 */ /* 0x000fe200078e0007 */
[----:B------:R-:W-:Y:S02]  /*2370*/  MOV R13, R6 ;  /* 0x00000006000d7202 */ /* 0x000fe40000000f00 */
[----:B------:R-:W-:-:S13]  /*2380*/  ISETP.NE.AND.EX P0, PT, R7, RZ, PT, P0 ;  /* 0x000000ff0700720c */ /* 0x000fda0003f05300 */
[----:B------:R-:W-:Y:S05]  /*2390*/  @!P0 BRA `(.L_x_1737) ;  /* 0x0000000000148947 */ /* 0x000fea0003800000 */
[----:B------:R-:W-:Y:S01]  /*23a0*/  ISETP.NE.U32.AND P0, PT, R6, -0x1, PT ;  /* 0xffffffff0600780c */ /* 0x000fe20003f05070 */
[----:B------:R-:W-:Y:S01]  /*23b0*/  IMAD.U32 R13, RZ, RZ, UR15 ;  /* 0x0000000fff0d7e24 */ /* 0x000fe2000f8e00ff */
[----:B------:R-:W-:Y:S02]  /*23c0*/  MOV R12, UR19 ;  /* 0x00000013000c7c02 */ /* 0x000fe40008000f00 */
[----:B------:R-:W-:-:S13]  /*23d0*/  ISETP.NE.AND.EX P0, PT, R7, -0x1, PT, P0 ;  /* 0xffffffff0700780c */ /* 0x000fda0003f05300 */
[----:B------:R-:W-:-:S07]  /*23e0*/  @P0 CS2R R12, SRZ ;  /* 0x00000000000c0805 */ /* 0x000fce000001ff00 */
.L_x_1737:
[----:B------:R-:W-:Y:S05]  /*23f0*/  BSYNC.RECONVERGENT B0 ;  /* 0x0000000000007941 */ /* 0x000fea0003800200 */
.L_x_1735:
[----:B------:R-:W-:Y:S01]  /*2400*/  IADD3 R16, P0, PT, R2, UR6, RZ ;  /* 0x0000000602107c10 */ /* 0x000fe2000ff1e0ff */
[----:B------:R-:W-:Y:S02]  /*2410*/  IMAD.MOV.U32 R6, RZ, RZ, R13 ;  /* 0x000000ffff067224 */ /* 0x000fe400078e000d */
[----:B------:R-:W-:Y:S01]  /*2420*/  IMAD.MOV.U32 R7, RZ, RZ, R12 ;  /* 0x000000ffff077224 */ /* 0x000fe200078e000c */
[----:B------:R-:W-:Y:S02]  /*2430*/  IADD3.X R17, PT, PT, R14, UR7, RZ, P0, !PT ;  /* 0x000000070e117c10 */ /* 0x000fe400087fe4ff */
[----:B------:R-:W-:-:S03]  /*2440*/  IADD3 R0, P0, PT, R0, UR18, RZ ;  /* 0x0000001200007c10 */ /* 0x000fc6000ff1e0ff */
[----:B------:R1:W-:Y:S01]  /*2450*/  STG.E.ENL2.256 desc[UR16][R16.64], R8, R4 ;  /* 0xf80000081004797f */ /* 0x0003e2000f121810 */
[C---:B------:R-:W-:Y:S01]  /*2460*/  SHF.L.U32 R2, R0.reuse, 0x2, RZ ;  /* 0x0000000200027819 */ /* 0x040fe200000006ff */
[----:B------:R-:W-:Y:S01]  /*2470*/  IMAD.X R3, RZ, RZ, R3, P0 ;  /* 0x000000ffff037224 */ /* 0x000fe200000e0603 */
[----:B------:R-:W-:Y:S02]  /*2480*/  LOP3.LUT P0, RZ, R0, 0xffffc000, RZ, 0xc0, !PT ;  /* 0xffffc00000ff7812 */ /* 0x000fe4000780c0ff */
[----:B------:R-:W-:Y:S02]  /*2490*/  ISETP.LT.U32.AND P1, PT, R2, UR23, PT ;  /* 0x0000001702007c0c */ /* 0x000fe4000bf21070 */
[----:B------:R-:W-:Y:S02]  /*24a0*/  SHF.L.U64.HI R2, R0, 0x2, R3 ;  /* 0x0000000200027819 */ /* 0x000fe40000010203 */
[----:B------:R-:W-:Y:S02]  /*24b0*/  LOP3.LUT P0, RZ, R3, 0x3fffffff, RZ, 0xc0, P0 ;  /* 0x3fffffff03ff7812 */ /* 0x000fe4000000c0ff */
[----:B------:R-:W-:-:S13]  /*24c0*/  ISETP.LT.AND.EX P1, PT, R2, UR14, PT, P1 ;  /* 0x0000000e02007c0c */ /* 0x000fda000bf21310 */
[----:B------:R-:W-:Y:S05]  /*24d0*/  @!P0 BRA P1, `(.L_x_1739) ;  /* 0xfffffff000048947 */ /* 0x000fea000083ffff */
[----:B------:R-:W-:Y:S05]  /*24e0*/  EXIT ;  /* 0x000000000000794d */ /* 0x000fea0003800000 */
.L_x_1740:
        /* <DEDUP_REMOVED lines=9> */
.L_x_4232:


//--------------------- .text._ZN2at6native61_GLOBAL__N__44eb8e94_28_ForeachBinaryOpScalarList_cu_dda10a6925multi_tensor_apply_kernelINS1_28TensorListScalarListMetadataIiLi2EEENS1_25BinaryOpScalarListFunctorIiLi2ELi1ELi1EEEJNS1_13power_functorIiEEEEEvT_T0_DpT1_ --------------------------
	.section	.text._ZN2at6native61_GLOBAL__N__44eb8e94_28_ForeachBinaryOpScalarList_cu_dda10a6925multi_tensor_apply_kernelINS1_28TensorListScalarListMetadataIiLi2EEENS1_25BinaryOpScalarListFunctorIiLi2ELi1ELi1EEEJNS1_13power_functorIiEEEEEvT_T0_DpT1_,"ax",@progbits
	.align	128
.text._ZN2at6native61_GLOBAL__N__44eb8e94_28_ForeachBinaryOpScalarList_cu_dda10a6925multi_tensor_apply_kernelINS1_28TensorListScalarListMetadataIiLi2EEENS1_25BinaryOpScalarListFunctorIiLi2ELi1ELi1EEEJNS1_13power_functorIiEEEEEvT_T0_DpT1_:
        .type           _ZN2at6native61_GLOBAL__N__44eb8e94_28_ForeachBinaryOpScalarList_cu_dda10a6925multi_tensor_apply_kernelINS1_28TensorListScalarListMetadataIiLi2EEENS1_25BinaryOpScalarListFunctorIiLi2ELi1ELi1EEEJNS1_13power_functorIiEEEEEvT_T0_DpT1_,@function
        .size           _ZN2at6native61_GLOBAL__N__44eb8e94_28_ForeachBinaryOpScalarList_cu_dda10a6925multi_tensor_apply_kernelINS1_28TensorListScalarListMetadataIiLi2EEENS1_25BinaryOpScalarListFunctorIiLi2ELi1ELi1EEEJNS1_13power_functorIiEEEEEvT_T0_DpT1_,(.L_x_4233 - _ZN2at6native61_GLOBAL__N__44eb8e94_28_ForeachBinaryOpScalarList_cu_dda10a6925multi_tensor_apply_kernelINS1_28TensorListScalarListMetadataIiLi2EEENS1_25BinaryOpScalarListFunctorIiLi2ELi1ELi1EEEJNS1_13power_functorIiEEEEEvT_T0_DpT1_)
        .other          _ZN2at6native61_GLOBAL__N__44eb8e94_28_ForeachBinaryOpScalarList_cu_dda10a6925multi_tensor_apply_kernelINS1_28TensorListScalarListMetadataIiLi2EEENS1_25BinaryOpScalarListFunctorIiLi2ELi1ELi1EEEJNS1_13power_functorIiEEEEEvT_T0_DpT1_,@"STO_CUDA_ENTRY STV_DEFAULT"
_ZN2at6native61_GLOBAL__N__44eb8e94_28_ForeachBinaryOpScalarList_cu_dda10a6925multi_tensor_apply_kernelINS1_28TensorListScalarListMetadataIiLi2EEENS1_25BinaryOpScalarListFunctorIiLi2ELi1ELi1EEEJNS1_13power_functorIiEEEEEvT_T0_DpT1_:
[----:B------:R-:W-:Y:S01]  /*0000*/  LDC R1, c[0x0][0x37c] ;  /* 0x0000df00ff017b82 */ /* 0x000fe20000000800 */
[----:B------:R-:W0:Y:S01]  /*0010*/  S2R R10, SR_CTAID.X ;  /* 0x00000000000a7919 */ /* 0x000e220000002500 */
[----:B------:R-:W1:Y:S06]  /*0020*/  LDCU.64 UR6, c[0x0][0x358] ;  /* 0x00006b00ff0677ac */ /* 0x000e6c0008000a00 */
[----:B0-----:R-:W0:Y:S01]  /*0030*/  LDC.U8 R8, c[0x0][R10+0xa80] ;  /* 0x0002a0000a087b82 */ /* 0x001e220000000000 */
[----:B------:R-:W-:-:S07]  /*0040*/  IMAD R0, R10, 0x3, R10 ;  /* 0x000000030a007824 */ /* 0x000fce00078e020a */
[----:B------:R-:W2:Y:S01]  /*0050*/  LDC R9, c[0x0][R0+0xbc0] ;  /* 0x0002f00000097b82 */ /* 0x000ea20000000800 */
[----:B0-----:R-:W-:-:S07]  /*0060*/  IMAD.SHL.U32 R11, R8, 0x8, RZ ;  /* 0x00000008080b7824 */ /* 0x001fce00078e00ff */
[----:B------:R-:W2:Y:S01]  /*0070*/  LDC.64 R4, c[0x0][R11+0x580] ;  /* 0x000160000b047b82 */ /* 0x000ea20000000a00 */
[----:B------:R-:W-:-:S07]  /*0080*/  IMAD R16, R8, -0x4, R11 ;  /* 0xfffffffc08107824 */ /* 0x000fce00078e020b */
[----:B------:R-:W0:Y:S08]  /*0090*/  LDC.64 R6, c[0x0][R11+0x780] ;  /* 0x0001e0000b067b82 */ /* 0x000e300000000a00 */
[----:B------:R-:W3:Y:S01]  /*00a0*/  LDC.64 R2, c[0x0][R11+0x380] ;  /* 0x0000e0000b027b82 */ /* 0x000ee20000000a00 */
[----:B--2---:R-:W-:-:S07]  /*00b0*/  IMAD.WIDE R4, R9, 0x40000, R4 ;  /* 0x0004000009047825 */ /* 0x004fce00078e0204 */
[----:B------:R-:W2:Y:S01]  /*00c0*/  LDC R16, c[0x0][R16+0x980] ;  /* 0x0002600010107b82 */ /* 0x000ea20000000800 */
        /* <DEDUP_REMOVED lines=15> */
[----:B------:R-:W-:Y:S02]  /*01c0*/  ISETP.LT.U32.AND P0, PT, R0, 0x10000, PT ;  /* 0x000100000000780c */ /* 0x000fe40003f01070 */
[----:B------:R-:W-:Y:S01]  /*01d0*/  ISETP.NE.U32.AND P1, PT, R7, 0x1, PT ;  /* 0x000000010700780c */ /* 0x000fe20003f25070 */
[----:B------:R-:W-:Y:S01]  /*01e0*/  IMAD.MOV.U32 R7, RZ, RZ, -0x1 ;  /* 0xffffffffff077424 */ /* 0x000fe200078e00ff */
[----:B------:R-:W-:Y:S01]  /*01f0*/  ISETP.LT.U32.AND.EX P0, PT, R6, RZ, PT, P0 ;  /* 0x000000ff0600720c */ /* 0x000fe20003f01100 */
[----:B------:R-:W-:Y:S01]  /*0200*/  UMOV UR4, URZ ;  /* 0x000000ff00047c82 */ /* 0x000fe20008000000 */
[----:B------:R-:W-:Y:S02]  /*0210*/  UMOV UR5, URZ ;  /* 0x000000ff00057c82 */ /* 0x000fe40008000000 */
[----:B------:R-:W-:-:S02]  /*0220*/  SEL R15, R0, 0x10000, P0 ;  /* 0x00010000000f7807 */ /* 0x000fc40000000000 */
[----:B------:R-:W-:Y:S02]  /*0230*/  SEL R14, R6, RZ, P0 ;  /* 0x000000ff060e7207 */ /* 0x000fe40000000000 */
[----:B------:R-:W-:-:S07]  /*0240*/  SEL R0, R7, 0x1, !P1 ;  /* 0x0000000107007807 */ /* 0x000fce0004800000 */
.L_x_1758:
[----:B0-2---:R-:W-:Y:S01]  /*0250*/  IADD3 R12, P1, PT, R18, UR4, RZ ;  /* 0x00000004120c7c10 */ /* 0x005fe2000ff3e0ff */
[----:B------:R-:W-:Y:S02]  /*0260*/  IMAD.MOV.U32 R26, RZ, RZ, RZ ;  /* 0x000000ffff1a7224 */ /* 0x000fe400078e00ff */
[----:B------:R-:W-:Y:S01]  /*0270*/  IMAD.MOV.U32 R24, RZ, RZ, RZ ;  /* 0x000000ffff187224 */ /* 0x000fe200078e00ff */
[C---:B-1----:R-:W-:Y:S01]  /*0280*/  IADD3 R10, P2, PT, R12.reuse, UR8, RZ ;  /* 0x000000080c0a7c10 */ /* 0x042fe2000ff5e0ff */
[----:B------:R-:W-:Y:S01]  /*0290*/  IMAD.X R27, RZ, RZ, UR5, P1 ;  /* 0x00000005ff1b7e24 */ /* 0x000fe200088e06ff */
[-C--:B------:R-:W-:Y:S02]  /*02a0*/  ISETP.GE.U32.AND P0, PT, R12, R15.reuse, PT ;  /* 0x0000000f0c00720c */ /* 0x080fe40003f06070 */
[C---:B------:R-:W-:Y:S01]  /*02b0*/  ISETP.GE.U32.AND P1, PT, R10.reuse, R15, PT ;  /* 0x0000000f0a00720c */ /* 0x040fe20003f26070 */
[----:B------:R-:W-:Y:S01]  /*02c0*/  IMAD.X R25, RZ, RZ, R27, P2 ;  /* 0x000000ffff197224 */ /* 0x000fe200010e061b */
[----:B------:R-:W-:-:S02]  /*02d0*/  IADD3 R11, P2, PT, R10, UR8, RZ ;  /* 0x000000080a0b7c10 */ /* 0x000fc4000ff5e0ff */
[-C--:B------:R-:W-:Y:S02]  /*02e0*/  ISETP.GE.U32.AND.EX P0, PT, R27, R14.reuse, PT, P0 ;  /* 0x0000000e1b00720c */ /* 0x080fe40003f06100 */
[----:B------:R-:W-:Y:S01]  /*02f0*/  IADD3 R13, P4, PT, R11, UR8, RZ ;  /* 0x000000080b0d7c10 */ /* 0x000fe2000ff9e0ff */
[----:B------:R-:W-:Y:S01]  /*0300*/  IMAD.X R17, RZ, RZ, R25, P2 ;  /* 0x000000ffff117224 */ /* 0x000fe200010e0619 */
[-C--:B------:R-:W-:Y:S02]  /*0310*/  ISETP.GE.U32.AND.EX P1, PT, R25, R14.reuse, PT, P1 ;  /* 0x0000000e1900720c */ /* 0x080fe40003f26110 */
[-C--:B------:R-:W-:Y:S01]  /*0320*/  ISETP.GE.U32.AND P2, PT, R11, R15.reuse, PT ;  /* 0x0000000f0b00720c */ /* 0x080fe20003f46070 */
[----:B------:R-:W-:Y:S01]  /*0330*/  IMAD.X R19, RZ, RZ, R17, P4 ;  /* 0x000000ffff137224 */ /* 0x000fe200020e0611 */
[----:B------:R-:W-:Y:S02]  /*0340*/  ISETP.GE.U32.AND P3, PT, R13, R15, PT ;  /* 0x0000000f0d00720c */ /* 0x000fe40003f66070 */
[----:B------:R-:W-:-:S02]  /*0350*/  ISETP.GE.U32.AND.EX P2, PT, R17, R14, PT, P2 ;  /* 0x0000000e1100720c */ /* 0x000fc40003f46120 */
[----:B------:R-:W-:Y:S02]  /*0360*/  ISETP.GE.U32.AND.EX P3, PT, R19, R14, PT, P3 ;  /* 0x0000000e1300720c */ /* 0x000fe40003f66130 */
[----:B------:R-:W-:-:S03]  /*0370*/  @!P0 LEA R22, P4, R12, R2, 0x2 ;  /* 0x000000020c168211 */ /* 0x000fc600078810ff */
[----:B------:R-:W-:Y:S02]  /*0380*/  @!P1 LEA R6, P5, R10, R2, 0x2 ;  /* 0x000000020a069211 */ /* 0x000fe400078a10ff */
[-C--:B------:R-:W-:Y:S02]  /*0390*/  @!P0 LEA.HI.X R23, R12, R3.reuse, R27, 0x2, P4 ;  /* 0x000000030c178211 */ /* 0x080fe400020f141b */
[----:B------:R-:W-:-:S03]  /*03a0*/  @!P1 LEA.HI.X R7, R10, R3, R25, 0x2, P5 ;  /* 0x000000030a079211 */ /* 0x000fc600028f1419 */
[----:B------:R-:W5:Y:S01]  /*03b0*/  @!P0 LDG.E R26, desc[UR6][R22.64] ;  /* 0x00000006161a8981 */ /* 0x000f62000c1e1900 */
[-C--:B------:R-:W-:Y:S02]  /*03c0*/  @!P2 LEA R8, P0, R11, R2.reuse, 0x2 ;  /* 0x000000020b08a211 */ /* 0x080fe400078010ff */
[----:B------:R-:W-:Y:S01]  /*03d0*/  @!P3 LEA R20, P4, R13, R2, 0x2 ;  /* 0x000000020d14b211 */ /* 0x000fe200078810ff */
[----:B------:R0:W5:Y:S01]  /*03e0*/  @!P1 LDG.E R24, desc[UR6][R6.64] ;  /* 0x0000000606189981 */ /* 0x000162000c1e1900 */
[----:B------:R-:W-:Y:S01]  /*03f0*/  IMAD.MOV.U32 R28, RZ, RZ, RZ ;  /* 0x000000ffff1c7224 */ /* 0x000fe200078e00ff */
[-C--:B------:R-:W-:Y:S02]  /*0400*/  @!P2 LEA.HI.X R9, R11, R3.reuse, R17, 0x2, P0 ;  /* 0x000000030b09a211 */ /* 0x080fe400000f1411 */
[----:B------:R-:W-:-:S05]  /*0410*/  @!P3 LEA.HI.X R21, R13, R3, R19, 0x2, P4 ;  /* 0x000000030d15b211 */ /* 0x000fca00020f1413 */
[----:B------:R1:W5:Y:S01]  /*0420*/  @!P3 LDG.E R28, desc[UR6][R20.64] ;  /* 0x00000006141cb981 */ /* 0x000362000c1e1900 */
[----:B0-----:R-:W-:-:S06]  /*0430*/  IMAD.MOV.U32 R6, RZ, RZ, RZ ;  /* 0x000000ffff067224 */ /* 0x001fcc00078e00ff */
[----:B------:R1:W5:Y:S01]  /*0440*/  @!P2 LDG.E R6, desc[UR6][R8.64] ;  /* 0x000000060806a981 */ /* 0x000362000c1e1900 */
[----:B------:R-:W-:Y:S01]  /*0450*/  ULEA UR4, UP0, UR8, UR4, 0x2 ;  /* 0x0000000408047291 */ /* 0x000fe2000f8010ff */
[----:B------:R-:W-:-:S03]  /*0460*/  ISETP.GE.AND P1, PT, R16, RZ, PT ;  /* 0x000000ff1000720c */ /* 0x000fc60003f26270 */
[----:B------:R-:W-:Y:S02]  /*0470*/  UIADD3.X UR5, UPT, UPT, URZ, UR5, URZ, UP0, !UPT ;  /* 0x00000005ff057290 */ /* 0x000fe400087fe4ff */
[----:B------:R-:W-:-:S04]  /*0480*/  ISETP.LE.U32.AND P0, PT, R15, UR4, PT ;  /* 0x000000040f007c0c */ /* 0x000fc8000bf03070 */
[----:B------:R-:W-:-:S05]  /*0490*/  IMAD.U32 R23, RZ, RZ, UR5 ;  /* 0x00000005ff177e24 */ /* 0x000fca000f8e00ff */
[----:B------:R-:W-:Y:S01]  /*04a0*/  ISETP.GE.U32.AND.EX P0, PT, R23, R14, PT, P0 ;  /* 0x0000000e1700720c */ /* 0x000fe20003f06100 */
[----:B-1----:R-:W-:-:S12]  /*04b0*/  @!P1 BRA `(.L_x_1742) ;  /* 0x0000000000389947 */ /* 0x002fd80003800000 */
[----:B------:R-:W-:Y:S01]  /*04c0*/  ISETP.NE.AND P2, PT, R16, RZ, PT ;  /* 0x000000ff1000720c */ /* 0x000fe20003f45270 */
[----:B------:R-:W-:-:S12]  /*04d0*/  IMAD.MOV.U32 R23, RZ, RZ, 0x1 ;  /* 0x00000001ff177424 */ /* 0x000fd800078e00ff */
[----:B------:R-:W-:Y:S05]  /*04e0*/  @!P2 BRA `(.L_x_1743) ;  /* 0x00000000004ca947 */ /* 0x000fea0003800000 */
[----:B------:R-:W-:Y:S02]  /*04f0*/  IMAD.MOV.U32 R23, RZ, RZ, 0x1 ;  /* 0x00000001ff177424 */ /* 0x000fe400078e00ff */
[----:B------:R-:W-:-:S07]  /*0500*/  IMAD.MOV.U32 R7, RZ, RZ, R16 ;  /* 0x000000ffff077224 */ /* 0x000fce00078e0010 */
.L_x_1744:
[C---:B------:R-:W-:Y:S02]  /*0510*/  ISETP.GT.U32.AND P3, PT, R7.reuse, 0x1, PT ;  /* 0x000000010700780c */ /* 0x040fe40003f64070 */
[----:B------:R-:W-:Y:S02]  /*0520*/  LOP3.LUT R8, R7, 0x1, RZ, 0xc0, !PT ;  /* 0x0000000107087812 */ /* 0x000fe400078ec0ff */
[----:B------:R-:W-:Y:S02]  /*0530*/  SHF.R.U32.HI R7, RZ, 0x1, R7 ;  /* 0x00000001ff077819 */ /* 0x000fe40000011607 */
[----:B------:R-:W-:-:S04]  /*0540*/  ISETP.NE.U32.AND P2, PT, R8, 0x1, PT ;  /* 0x000000010800780c */ /* 0x000fc80003f45070 */
[C---:B-----5:R-:W-:Y:S01]  /*0550*/  SEL R8, R26.reuse, 0x1, !P2 ;  /* 0x000000011a087807 */ /* 0x060fe20005000000 */
[----:B------:R-:W-:-:S04]  /*0560*/  IMAD R26, R26, R26, RZ ;  /* 0x0000001a1a1a7224 */ /* 0x000fc800078e02ff */
[----:B------:R-:W-:Y:S01]  /*0570*/  IMAD R23, R8, R23, RZ ;  /* 0x0000001708177224 */ /* 0x000fe200078e02ff */
[----:B------:R-:W-:Y:S06]  /*0580*/  @P3 BRA `(.L_x_1744) ;  /* 0xfffffffc00e03947 */ /* 0x000fec000383ffff */
[----:B------:R-:W-:Y:S05]  /*0590*/  BRA `(.L_x_1743) ;  /* 0x0000000000207947 */ /* 0x000fea0003800000 */
.L_x_1742:
[----:B-----5:R-:W-:Y:S01]  /*05a0*/  ISETP.NE.AND P2, PT, R26, 0x1, PT ;  /* 0x000000011a00780c */ /* 0x020fe20003f45270 */
[----:B------:R-:W-:Y:S01]  /*05b0*/  BSSY.RECONVERGENT B0, `(.L_x_1743) ;  /* 0x0000006000007945 */ /* 0x000fe20003800200 */
[----:B------:R-:W-:-:S11]  /*05c0*/  IMAD.MOV.U32 R23, RZ, RZ, R26 ;  /* 0x000000ffff177224 */ /* 0x000fd600078e001a */
[----:B------:R-:W-:Y:S05]  /*05d0*/  @!P2 BRA `(.L_x_1745) ;  /* 0x00000000000ca947 */ /* 0x000fea0003800000 */
[----:B------:R-:W-:Y:S01]  /*05e0*/  ISETP.NE.AND P2, PT, R26, -0x1, PT ;  /* 0xffffffff1a00780c */ /* 0x000fe20003f45270 */
[----:B------:R-:W-:-:S12]  /*05f0*/  IMAD.MOV.U32 R23, RZ, RZ, R0 ;  /* 0x000000ffff177224 */ /* 0x000fd800078e0000 */
[----:B------:R-:W-:-:S07]  /*0600*/  @P2 IMAD.MOV.U32 R23, RZ, RZ, RZ ;  /* 0x000000ffff172224 */ /* 0x000fce00078e00ff */
.L_x_1745:
[----:B------:R-:W-:Y:S05]  /*0610*/  BSYNC.RECONVERGENT B0 ;  /* 0x0000000000007941 */ /* 0x000fea0003800200 */
.L_x_1743:
[----:B------:R-:W-:Y:S05]  /*0620*/  @!P1 BRA `(.L_x_1746) ;  /* 0x0000000000509947 */ /* 0x000fea0003800000 */
[----:B------:R-:W-:Y:S01]  /*0630*/  ISETP.NE.AND P2, PT, R16, RZ, PT ;  /* 0x000000ff1000720c */ /* 0x000fe20003f45270 */
[----:B------:R-:W-:-:S12]  /*0640*/  IMAD.MOV.U32 R21, RZ, RZ, 0x1 ;  /* 0x00000001ff157424 */ /* 0x000fd800078e00ff */
[----:B------:R-:W-:Y:S05]  /*0650*/  @!P2 BRA `(.L_x_1747) ;  /* 0x000000000064a947 */ /* 0x000fea0003800000 */
[C---:B------:R-:W-:Y:S02]  /*0660*/  ISETP.GE.U32.AND P2, PT, R16.reuse, 0x2, PT ;  /* 0x000000021000780c */ /* 0x040fe40003f46070 */
[----:B------:R-:W-:-:S04]  /*0670*/  LOP3.LUT R7, R16, 0x1, RZ, 0xc0, !PT ;  /* 0x0000000110077812 */ /* 0x000fc800078ec0ff */
[----:B------:R-:W-:Y:S01]  /*0680*/  ISETP.NE.U32.AND P3, PT, R7, 0x1, PT ;  /* 0x000000010700780c */ /* 0x000fe20003f65070 */
[----:B-----5:R-:W-:-:S03]  /*0690*/  IMAD R7, R24, R24, RZ ;  /* 0x0000001818077224 */ /* 0x020fc600078e02ff */
[----:B------:R-:W-:-:S03]  /*06a0*/  SEL R21, R24, 0x1, !P3 ;  /* 0x0000000118157807 */ /* 0x000fc60005800000 */
[----:B------:R-:W-:Y:S06]  /*06b0*/  @!P2 BRA `(.L_x_1747) ;  /* 0x00000000004ca947 */ /* 0x000fec0003800000 */
[----:B------:R-:W-:Y:S01]  /*06c0*/  IMAD.MOV.U32 R9, RZ, RZ, R7 ;  /* 0x000000ffff097224 */ /* 0x000fe200078e0007 */
[----:B------:R-:W-:-:S07]  /*06d0*/  SHF.R.U32.HI R7, RZ, 0x1, R16 ;  /* 0x00000001ff077819 */ /* 0x000fce0000011610 */
.L_x_1748:
[C---:B------:R-:W-:Y:S02]  /*06e0*/  ISETP.GE.U32.AND P3, PT, R7.reuse, 0x2, PT ;  /* 0x000000020700780c */ /* 0x040fe40003f66070 */
[----:B------:R-:W-:Y:S02]  /*06f0*/  LOP3.LUT R8, R7, 0x1, RZ, 0xc0, !PT ;  /* 0x0000000107087812 */ /* 0x000fe400078ec0ff */
[----:B------:R-:W-:Y:S02]  /*0700*/  SHF.R.U32.HI R7, RZ, 0x1, R7 ;  /* 0x00000001ff077819 */ /* 0x000fe40000011607 */
[----:B------:R-:W-:-:S04]  /*0710*/  ISETP.NE.U32.AND P2, PT, R8, 0x1, PT ;  /* 0x000000010800780c */ /* 0x000fc80003f45070 */
[C---:B------:R-:W-:Y:S01]  /*0720*/  SEL R8, R9.reuse, 0x1, !P2 ;  /* 0x0000000109087807 */ /* 0x040fe20005000000 */
[----:B------:R-:W-:-:S04]  /*0730*/  IMAD R9, R9, R9, RZ ;  /* 0x0000000909097224 */ /* 0x000fc800078e02ff */
[----:B------:R-:W-:Y:S01]  /*0740*/  IMAD R21, R8, R21, RZ ;  /* 0x0000001508157224 */ /* 0x000fe200078e02ff */
[----:B------:R-:W-:Y:S06]  /*0750*/  @P3 BRA `(.L_x_1748) ;  /* 0xfffffffc00e03947 */ /* 0x000fec000383ffff */
[----:B------:R-:W-:Y:S05]  /*0760*/  BRA `(.L_x_1747) ;  /* 0x0000000000207947 */ /* 0x000fea0003800000 */
.L_x_1746:
[----:B-----5:R-:W-:Y:S01]  /*0770*/  ISETP.NE.AND P2, PT, R24, 0x1, PT ;  /* 0x000000011800780c */ /* 0x020fe20003f45270 */
[----:B------:R-:W-:Y:S01]  /*0780*/  BSSY.RECONVERGENT B0, `(.L_x_1747) ;  /* 0x0000006000007945 */ /* 0x000fe20003800200 */
[----:B------:R-:W-:-:S11]  /*0790*/  IMAD.MOV.U32 R21, RZ, RZ, R24 ;  /* 0x000000ffff157224 */ /* 0x000fd600078e0018 */
[----:B------:R-:W-:Y:S05]  /*07a0*/  @!P2 BRA `(.L_x_1749) ;  /* 0x00000000000ca947 */ /* 0x000fea0003800000 */
[----:B------:R-:W-:Y:S01]  /*07b0*/  ISETP.NE.AND P2, PT, R24, -0x1, PT ;  /* 0xffffffff1800780c */ /* 0x000fe20003f45270 */
[----:B------:R-:W-:-:S12]  /*07c0*/  IMAD.MOV.U32 R21, RZ, RZ, R0 ;  /* 0x000000ffff157224 */ /* 0x000fd800078e0000 */
[----:B------:R-:W-:-:S07]  /*07d0*/  @P2 IMAD.MOV.U32 R21, RZ, RZ, RZ ;  /* 0x000000ffff152224 */ /* 0x000fce00078e00ff */
.L_x_1749:
[----:B------:R-:W-:Y:S05]  /*07e0*/  BSYNC.RECONVERGENT B0 ;  /* 0x0000000000007941 */ /* 0x000fea0003800200 */
.L_x_1747:
        /* <DEDUP_REMOVED lines=10> */
[----:B------:R-:W-:-:S07]  /*0890*/  SHF.R.U32.HI R6, RZ, 0x1, R16 ;  /* 0x00000001ff067819 */ /* 0x000fce0000011610 */
.L_x_1752:
        /* <DEDUP_REMOVED lines=9> */
.L_x_1750:
[----:B-----5:R-:W-:Y:S01]  /*0930*/  ISETP.NE.AND P2, PT, R6, 0x1, PT ;  /* 0x000000010600780c */ /* 0x020fe20003f45270 */
[----:B------:R-:W-:Y:S01]  /*0940*/  BSSY.RECONVERGENT B0, `(.L_x_1751) ;  /* 0x0000006000007945 */ /* 0x000fe20003800200 */
[----:B------:R-:W-:-:S11]  /*0950*/  IMAD.MOV.U32 R29, RZ, RZ, R6 ;  /* 0x000000ffff1d7224 */ /* 0x000fd600078e0006 */
[----:B------:R-:W-:Y:S05]  /*0960*/  @!P2 BRA `(.L_x_1753) ;  /* 0x00000000000ca947 */ /* 0x000fea0003800000 */
[----:B------:R-:W-:Y:S01]  /*0970*/  ISETP.NE.AND P2, PT, R6, -0x1, PT ;  /* 0xffffffff0600780c */ /* 0x000fe20003f45270 */
[----:B------:R-:W-:-:S12]  /*0980*/  IMAD.MOV.U32 R29, RZ, RZ, R0 ;  /* 0x000000ffff1d7224 */ /* 0x000fd800078e0000 */
[----:B------:R-:W-:-:S07]  /*0990*/  @P2 IMAD.MOV.U32 R29, RZ, RZ, RZ ;  /* 0x000000ffff1d2224 */ /* 0x000fce00078e00ff */
.L_x_1753:
[----:B------:R-:W-:Y:S05]  /*09a0*/  BSYNC.RECONVERGENT B0 ;  /* 0x0000000000007941 */ /* 0x000fea0003800200 */
.L_x_1751:
[----:B------:R-:W-:Y:S05]  /*09b0*/  @!P1 BRA `(.L_x_1754) ;  /* 0x0000000000509947 */ /* 0x000fea0003800000 */
[----:B------:R-:W-:Y:S01]  /*09c0*/  ISETP.NE.AND P1, PT, R16, RZ, PT ;  /* 0x000000ff1000720c */ /* 0x000fe20003f25270 */
[----:B------:R-:W-:-:S12]  /*09d0*/  IMAD.MOV.U32 R20, RZ, RZ, 0x1 ;  /* 0x00000001ff147424 */ /* 0x000fd800078e00ff */
[----:B------:R-:W-:Y:S05]  /*09e0*/  @!P1 BRA `(.L_x_1755) ;  /* 0x0000000000649947 */ /* 0x000fea0003800000 */
[C---:B------:R-:W-:Y:S02]  /*09f0*/  ISETP.GE.U32.AND P2, PT, R16.reuse, 0x2, PT ;  /* 0x000000021000780c */ /* 0x040fe40003f46070 */
[----:B-----5:R-:W-:-:S04]  /*0a00*/  LOP3.LUT R6, R16, 0x1, RZ, 0xc0, !PT ;  /* 0x0000000110067812 */ /* 0x020fc800078ec0ff */
[----:B------:R-:W-:Y:S01]  /*0a10*/  ISETP.NE.U32.AND P1, PT, R6, 0x1, PT ;  /* 0x000000010600780c */ /* 0x000fe20003f25070 */
[----:B------:R-:W-:-:S03]  /*0a20*/  IMAD R6, R28, R28, RZ ;  /* 0x0000001c1c067224 */ /* 0x000fc600078e02ff */
[----:B------:R-:W-:-:S03]  /*0a30*/  SEL R20, R28, 0x1, !P1 ;  /* 0x000000011c147807 */ /* 0x000fc60004800000 */
[----:B------:R-:W-:Y:S06]  /*0a40*/  @!P2 BRA `(.L_x_1755) ;  /* 0x00000000004ca947 */ /* 0x000fec0003800000 */
[----:B------:R-:W-:Y:S01]  /*0a50*/  IMAD.MOV.U32 R8, RZ, RZ, R6 ;  /* 0x000000ffff087224 */ /* 0x000fe200078e0006 */
[----:B------:R-:W-:-:S07]  /*0a60*/  SHF.R.U32.HI R6, RZ, 0x1, R16 ;  /* 0x00000001ff067819 */ /* 0x000fce0000011610 */
.L_x_1756:
        /* <DEDUP_REMOVED lines=9> */
.L_x_1754:
[----:B-----5:R-:W-:Y:S01]  /*0b00*/  ISETP.NE.AND P1, PT, R28, 0x1, PT ;  /* 0x000000011c00780c */ /* 0x020fe20003f25270 */
[----:B------:R-:W-:Y:S01]  /*0b10*/  BSSY.RECONVERGENT B0, `(.L_x_1755) ;  /* 0x0000006000007945 */ /* 0x000fe20003800200 */
[----:B------:R-:W-:-:S11]  /*0b20*/  IMAD.MOV.U32 R20, RZ, RZ, R28 ;  /* 0x000000ffff147224 */ /* 0x000fd600078e001c */
[----:B------:R-:W-:Y:S05]  /*0b30*/  @!P1 BRA `(.L_x_1757) ;  /* 0x00000000000c9947 */ /* 0x000fea0003800000 */
[----:B------:R-:W-:Y:S01]  /*0b40*/  ISETP.NE.AND P1, PT, R28, -0x1, PT ;  /* 0xffffffff1c00780c */ /* 0x000fe20003f25270 */
[----:B------:R-:W-:-:S12]  /*0b50*/  IMAD.MOV.U32 R20, RZ, RZ, R0 ;  /* 0x000000ffff147224 */ /* 0x000fd800078e0000 */
[----:B------:R-:W-:-:S07]  /*0b60*/  @P1 IMAD.MOV.U32 R20, RZ, RZ, RZ ;  /* 0x000000ffff141224 */ /* 0x000fce00078e00ff */
.L_x_1757:
[----:B------:R-:W-:Y:S05]  /*0b70*/  BSYNC.RECONVERGENT B0 ;  /* 0x0000000000007941 */ /* 0x000fea0003800200 */
.L_x_1755:
        /* <DEDUP_REMOVED lines=8> */
[-C--:B-----5:R-:W-:Y:S02]  /*0c00*/  @!P1 LEA R6, P5, R12, R4.reuse, 0x2 ;  /* 0x000000040c069211 */ /* 0x0a0fe400078a10ff */
[-C--:B------:R-:W-:Y:S02]  /*0c10*/  @!P2 LEA R8, P6, R10, R4.reuse, 0x2 ;  /* 0x000000040a08a211 */ /* 0x080fe400078c10ff */
[-C--:B------:R-:W-:Y:S02]  /*0c20*/  @!P1 LEA.HI.X R7, R12, R5.reuse, R27, 0x2, P5 ;  /* 0x000000050c079211 */ /* 0x080fe400028f141b */
[----:B------:R-:W-:Y:S02]  /*0c30*/  @!P2 LEA.HI.X R9, R10, R5, R25, 0x2, P6 ;  /* 0x000000050a09a211 */ /* 0x000fe400030f1419 */
[-C--:B------:R-:W-:Y:S01]  /*0c40*/  @!P3 LEA R10, P5, R11, R4.reuse, 0x2 ;  /* 0x000000040b0ab211 */ /* 0x080fe200078a10ff */
[----:B------:R2:W-:Y:S01]  /*0c50*/  @!P1 STG.E desc[UR6][R6.64], R23 ;  /* 0x0000001706009986 */ /* 0x0005e2000c101906 */
[----:B------:R-:W-:-:S02]  /*0c60*/  @!P4 LEA R12, P6, R13, R4, 0x2 ;  /* 0x000000040d0cc211 */ /* 0x000fc400078c10ff */
[-C--:B------:R-:W-:Y:S01]  /*0c70*/  @!P3 LEA.HI.X R11, R11, R5.reuse, R17, 0x2, P5 ;  /* 0x000000050b0bb211 */ /* 0x080fe200028f1411 */
[----:B------:R2:W-:Y:S01]  /*0c80*/  @!P2 STG.E desc[UR6][R8.64], R21 ;  /* 0x000000150800a986 */ /* 0x0005e2000c101906 */
[----:B------:R-:W-:-:S03]  /*0c90*/  @!P4 LEA.HI.X R13, R13, R5, R19, 0x2, P6 ;  /* 0x000000050d0dc211 */ /* 0x000fc600030f1413 */
[----:B------:R2:W-:Y:S04]  /*0ca0*/  @!P3 STG.E desc[UR6][R10.64], R29 ;  /* 0x0000001d0a00b986 */ /* 0x0005e8000c101906 */
[----:B------:R2:W-:Y:S01]  /*0cb0*/  @!P4 STG.E desc[UR6][R12.64], R20 ;  /* 0x000000140c00c986 */ /* 0x0005e2000c101906 */
[----:B------:R-:W-:Y:S05]  /*0cc0*/  @!P0 BRA `(.L_x_1758) ;  /* 0xfffffff400608947 */ /* 0x000fea000383ffff */
[----:B------:R-:W-:Y:S05]  /*0cd0*/  EXIT ;  /* 0x000000000000794d */ /* 0x000fea0003800000 */
.L_x_1741:
[----:B------:R-:W0:Y:S02]  /*0ce0*/  S2R R19, SR_TID.X ;  /* 0x0000000000137919 */ /* 0x000e240000002100 */
[----:B0-----:R-:W-:-:S03]  /*0cf0*/  IMAD.WIDE.U32 R8, R19, 0x4, RZ ;  /* 0x0000000413087825 */ /* 0x001fc600078e00ff */
[----:B------:R-:W-:-:S04]  /*0d00*/  ISETP.GE.U32.AND P0, PT, R8, R0, PT ;  /* 0x000000000800720c */ /* 0x000fc80003f06070 */
[----:B------:R-:W-:-:S13]  /*0d10*/  ISETP.GE.AND.EX P0, PT, R9, R6, PT, P0 ;  /* 0x000000060900720c */ /* 0x000fda0003f06300 */
[----:B------:R-:W-:Y:S05]  /*0d20*/  @P0 EXIT ;  /* 0x000000000000094d */ /* 0x000fea0003800000 */
[----:B--2---:R-:W-:Y:S01]  /*0d30*/  LOP3.LUT R7, R16, 0x1, RZ, 0xc0, !PT ;  /* 0x0000000110077812 */ /* 0x004fe200078ec0ff */
[----:B------:R-:W-:Y:S01]  /*0d40*/  IMAD.MOV.U32 R17, RZ, RZ, -0x1 ;  /* 0xffffffffff117424 */ /* 0x000fe200078e00ff */
[----:B------:R-:W0:Y:S01]  /*0d50*/  LDCU UR4, c[0x0][0x360] ;  /* 0x00006c00ff0477ac */ /* 0x000e220008000800 */
[----:B------:R-:W-:Y:S01]  /*0d60*/  IMAD.MOV.U32 R18, RZ, RZ, RZ ;  /* 0x000000ffff127224 */ /* 0x000fe200078e00ff */
[----:B------:R-:W-:-:S04]  /*0d70*/  ISETP.NE.U32.AND P0, PT, R7, 0x1, PT ;  /* 0x000000010700780c */ /* 0x000fc80003f05070 */
[----:B------:R-:W-:-:S09]  /*0d80*/  SEL R17, R17, 0x1, !P0 ;  /* 0x0000000111117807 */ /* 0x000fd20004000000 */
.L_x_1775:
[C---:B------:R-:W-:Y:S01]  /*0d90*/  IMAD.SHL.U32 R21, R19.reuse, 0x10, RZ ;  /* 0x0000001013157824 */ /* 0x040fe200078e00ff */
[----:B------:R-:W-:-:S04]  /*0da0*/  SHF.L.U64.HI R7, R19, 0x4, R18 ;  /* 0x0000000413077819 */ /* 0x000fc80000010212 */
[----:B------:R-:W-:-:S05]  /*0db0*/  IADD3 R10, P0, PT, R2, R21, RZ ;  /* 0x00000015020a7210 */ /* 0x000fca0007f1e0ff */
[----:B------:R-:W-:-:S06]  /*0dc0*/  IMAD.X R11, R3, 0x1, R7, P0 ;  /* 0x00000001030b7824 */ /* 0x000fcc00000e0607 */
[----:B------:R-:W5:Y:S01]  /*0dd0*/  LDG.E.128 R8, desc[UR6][R10.64] ;  /* 0x000000060a087981 */ /* 0x000f62000c1e1d00 */
[----:B------:R-:W-:Y:S01]  /*0de0*/  ISETP.GE.AND P0, PT, R16, RZ, PT ;  /* 0x000000ff1000720c */ /* 0x000fe20003f06270 */
[----:B------:R-:W-:-:S12]  /*0df0*/  BSSY.RECONVERGENT B0, `(.L_x_1759) ;  /* 0x0000016000007945 */ /* 0x000fd80003800200 */
[----:B------:R-:W-:Y:S05]  /*0e00*/  @!P0 BRA `(.L_x_1760) ;  /* 0x0000000000388947 */ /* 0x000fea0003800000 */
[----:B------:R-:W-:Y:S01]  /*0e10*/  ISETP.NE.AND P1, PT, R16, RZ, PT ;  /* 0x000000ff1000720c */ /* 0x000fe20003f25270 */
[----:B------:R-:W-:-:S12]  /*0e20*/  IMAD.MOV.U32 R12, RZ, RZ, 0x1 ;  /* 0x00000001ff0c7424 */ /* 0x000fd800078e00ff */
[----:B------:R-:W-:Y:S05]  /*0e30*/  @!P1 BRA `(.L_x_1761) ;  /* 0x0000000000449947 */ /* 0x000fea0003800000 */
[----:B------:R-:W-:Y:S02]  /*0e40*/  IMAD.MOV.U32 R13, RZ, RZ, R16 ;  /* 0x000000ffff0d7224 */ /* 0x000fe400078e0010 */
[----:B------:R-:W-:-:S07]  /*0e50*/  IMAD.MOV.U32 R12, RZ, RZ, 0x1 ;  /* 0x00000001ff0c7424 */ /* 0x000fce00078e00ff */
.L_x_1762:
        /* <DEDUP_REMOVED lines=9> */
.L_x_1760:
[----:B-----5:R-:W-:Y:S01]  /*0ef0*/  ISETP.NE.AND P1, PT, R8, 0x1, PT ;  /* 0x000000010800780c */ /* 0x020fe20003f25270 */
[----:B------:R-:W-:-:S12]  /*0f00*/  IMAD.MOV.U32 R12, RZ, RZ, R8 ;  /* 0x000000ffff0c7224 */ /* 0x000fd800078e0008 */
[----:B------:R-:W-:Y:S05]  /*0f10*/  @!P1 BRA `(.L_x_1761) ;  /* 0x00000000000c9947 */ /* 0x000fea0003800000 */
[----:B------:R-:W-:Y:S01]  /*0f20*/  ISETP.NE.AND P1, PT, R8, -0x1, PT ;  /* 0xffffffff0800780c */ /* 0x000fe20003f25270 */
[----:B------:R-:W-:-:S12]  /*0f30*/  IMAD.MOV.U32 R12, RZ, RZ, R17 ;  /* 0x000000ffff0c7224 */ /* 0x000fd800078e0011 */
[----:B------:R-:W-:-:S07]  /*0f40*/  @P1 IMAD.MOV.U32 R12, RZ, RZ, RZ ;  /* 0x000000ffff0c1224 */ /* 0x000fce00078e00ff */
.L_x_1761:
[----:B0-----:R-:W-:Y:S05]  /*0f50*/  BSYNC.RECONVERGENT B0 ;  /* 0x0000000000007941 */ /* 0x001fea0003800200 */
.L_x_1759:
[----:B------:R-:W-:Y:S04]  /*0f60*/  BSSY.RECONVERGENT B0, `(.L_x_1763) ;  /* 0x000001c000007945 */ /* 0x000fe80003800200 */
        /* <DEDUP_REMOVED lines=12> */
.L_x_1766:
        /* <DEDUP_REMOVED lines=9> */
.L_x_1764:
[----:B-----5:R-:W-:Y:S01]  /*10c0*/  ISETP.NE.AND P1, PT, R9, 0x1, PT ;  /* 0x000000010900780c */ /* 0x020fe20003f25270 */
[----:B------:R-:W-:-:S12]  /*10d0*/  IMAD.MOV.U32 R13, RZ, RZ, R9 ;  /* 0x000000ffff0d7224 */ /* 0x000fd800078e0009 */
[----:B------:R-:W-:Y:S05]  /*10e0*/  @!P1 BRA `(.L_x_1765) ;  /* 0x00000000000c9947 */ /* 0x000fea0003800000 */
[----:B------:R-:W-:Y:S01]  /*10f0*/  ISETP.NE.AND P1, PT, R9, -0x1, PT ;  /* 0xffffffff0900780c */ /* 0x000fe20003f25270 */
[----:B------:R-:W-:-:S12]  /*1100*/  IMAD.MOV.U32 R13, RZ, RZ, R17 ;  /* 0x000000ffff0d7224 */ /* 0x000fd800078e0011 */
[----:B------:R-:W-:-:S07]  /*1110*/  @P1 IMAD.MOV.U32 R13, RZ, RZ, RZ ;  /* 0x000000ffff0d1224 */ /* 0x000fce00078e00ff */
.L_x_1765:
[----:B------:R-:W-:Y:S05]  /*1120*/  BSYNC.RECONVERGENT B0 ;  /* 0x0000000000007941 */ /* 0x000fea0003800200 */
.L_x_1763:
        /* <DEDUP_REMOVED lines=13> */
.L_x_1770:
        /* <DEDUP_REMOVED lines=9> */
.L_x_1768:
[----:B-----5:R-:W-:Y:S01]  /*1290*/  ISETP.NE.AND P1, PT, R10, 0x1, PT ;  /* 0x000000010a00780c */ /* 0x020fe20003f25270 */
[----:B------:R-:W-:-:S12]  /*12a0*/  IMAD.MOV.U32 R14, RZ, RZ, R10 ;  /* 0x000000ffff0e7224 */ /* 0x000fd800078e000a */
[----:B------:R-:W-:Y:S05]  /*12b0*/  @!P1 BRA `(.L_x_1769) ;  /* 0x00000000000c9947 */ /* 0x000fea0003800000 */
[----:B------:R-:W-:Y:S01]  /*12c0*/  ISETP.NE.AND P1, PT, R10, -0x1, PT ;  /* 0xffffffff0a00780c */ /* 0x000fe20003f25270 */
[----:B------:R-:W-:-:S12]  /*12d0*/  IMAD.MOV.U32 R14, RZ, RZ, R17 ;  /* 0x000000ffff0e7224 */ /* 0x000fd800078e0011 */
[----:B------:R-:W-:-:S07]  /*12e0*/  @P1 IMAD.MOV.U32 R14, RZ, RZ, RZ ;  /* 0x000000ffff0e1224 */ /* 0x000fce00078e00ff */
.L_x_1769:
[----:B------:R-:W-:Y:S05]  /*12f0*/  BSYNC.RECONVERGENT B0 ;  /* 0x0000000000007941 */ /* 0x000fea0003800200 */
.L_x_1767:
        /* <DEDUP_REMOVED lines=13> */
.L_x_1774:
        /* <DEDUP_REMOVED lines=9> */
.L_x_1772:
[----:B-----5:R-:W-:Y:S01]  /*1460*/  ISETP.NE.AND P0, PT, R11, 0x1, PT ;  /* 0x000000010b00780c */ /* 0x020fe20003f05270 */
[----:B------:R-:W-:-:S12]  /*1470*/  IMAD.MOV.U32 R15, RZ, RZ, R11 ;  /* 0x000000ffff0f7224 */ /* 0x000fd800078e000b */
[----:B------:R-:W-:Y:S05]  /*1480*/  @!P0 BRA `(.L_x_1773) ;  /* 0x00000000000c8947 */ /* 0x000fea0003800000 */
[----:B------:R-:W-:Y:S01]  /*1490*/  ISETP.NE.AND P0, PT, R11, -0x1, PT ;  /* 0xffffffff0b00780c */ /* 0x000fe20003f05270 */
[----:B------:R-:W-:-:S12]  /*14a0*/  IMAD.MOV.U32 R15, RZ, RZ, R17 ;  /* 0x000000ffff0f7224 */ /* 0x000fd800078e0011 */
[----:B------:R-:W-:-:S07]  /*14b0*/  @P0 IMAD.MOV.U32 R15, RZ, RZ, RZ ;  /* 0x000000ffff0f0224 */ /* 0x000fce00078e00ff */
.L_x_1773:
[----:B------:R-:W-:Y:S05]  /*14c0*/  BSYNC.RECONVERGENT B0 ;  /* 0x0000000000007941 */ /* 0x000fea0003800200 */
.L_x_1771:
[----:B-----5:R-:W-:-:S05]  /*14d0*/  IADD3 R8, P0, PT, R4, R21, RZ ;  /* 0x0000001504087210 */ /* 0x020fca0007f1e0ff */
[----:B------:R-:W-:Y:S01]  /*14e0*/  IMAD.X R9, R5, 0x1, R7, P0 ;  /* 0x0000000105097824 */ /* 0x000fe200000e0607 */
[----:B------:R-:W-:-:S04]  /*14f0*/  IADD3 R19, P0, PT, R19, UR4, RZ ;  /* 0x0000000413137c10 */ /* 0x000fc8000ff1e0ff */
[----:B------:R1:W-:Y:S01]  /*1500*/  STG.E.128 desc[UR6][R8.64], R12 ;  /* 0x0000000c08007986 */ /* 0x0003e2000c101d06 */
[C---:B------:R-:W-:Y:S02]  /*1510*/  IMAD.SHL.U32 R7, R19.reuse, 0x4, RZ ;  /* 0x0000000413077824 */ /* 0x040fe400078e00ff */
[----:B------:R-:W-:Y:S01]  /*1520*/  IMAD.X R18, RZ, RZ, R18, P0 ;  /* 0x000000ffff127224 */ /* 0x000fe200000e0612 */
[----:B------:R-:W-:Y:S02]  /*1530*/  LOP3.LUT P0, RZ, R19, 0xffffc000, RZ, 0xc0, !PT ;  /* 0xffffc00013ff7812 */ /* 0x000fe4000780c0ff */
[----:B------:R-:W-:Y:S02]  /*1540*/  ISETP.LT.U32.AND P1, PT, R7, R0, PT ;  /* 0x000000000700720c */ /* 0x000fe40003f21070 */
[----:B------:R-:W-:Y:S02]  /*1550*/  SHF.L.U64.HI R7, R19, 0x2, R18 ;  /* 0x0000000213077819 */ /* 0x000fe40000010212 */
[----:B------:R-:W-:-:S02]  /*1560*/  LOP3.LUT P0, RZ, R18, 0x3fffffff, RZ, 0xc0, P0 ;  /* 0x3fffffff12ff7812 */ /* 0x000fc4000000c0ff */
[----:B------:R-:W-:-:S13]  /*1570*/  ISETP.LT.AND.EX P1, PT, R7, R6, PT, P1 ;  /* 0x000000060700720c */ /* 0x000fda0003f21310 */
[----:B-1----:R-:W-:Y:S05]  /*1580*/  @!P0 BRA P1, `(.L_x_1775) ;  /* 0xfffffff800008947 */ /* 0x002fea000083ffff */
[----:B------:R-:W-:Y:S05]  /*1590*/  EXIT ;  /* 0x000000000000794d */ /* 0x000fea0003800000 */
.L_x_1776:
        /* <DEDUP_REMOVED lines=14> */
.L_x_4233:


//--------------------- .text._ZN2at6native61_GLOBAL__N__44eb8e94_28_ForeachBinaryOpScalarList_cu_dda10a6925multi_tensor_apply_kernelINS1_28TensorListScalarListMetadataIaLi2EEENS1_25BinaryOpScalarListFunctorIaLi2ELi1ELi1EEEJNS1_13power_functorIaEEEEEvT_T0_DpT1_ --------------------------
	.section	.text._ZN2at6native61_GLOBAL__N__44eb8e94_28_ForeachBinaryOpScalarList_cu_dda10a6925multi_tensor_apply_kernelINS1_28TensorListScalarListMetadataIaLi2EEENS1_25BinaryOpScalarListFunctorIaLi2ELi1ELi1EEEJNS1_13power_functorIaEEEEEvT_T0_DpT1_,"ax",@progbits
	.align	128
.text._ZN2at6native61_GLOBAL__N__44eb8e94_28_ForeachBinaryOpScalarList_cu_dda10a6925multi_tensor_apply_kernelINS1_28TensorListScalarListMetadataIaLi2EEENS1_25BinaryOpScalarListFunctorIaLi2ELi1ELi1EEEJNS1_13power_functorIaEEEEEvT_T0_DpT1_:
        .type           _ZN2at6native61_GLOBAL__N__44eb8e94_28_ForeachBinaryOpScalarList_cu_dda10a6925multi_tensor_apply_kernelINS1_28TensorListScalarListMetadataIaLi2EEENS1_25BinaryOpScalarListFunctorIaLi2ELi1ELi1EEEJNS1_13power_functorIaEEEEEvT_T0_DpT1_,@function
        .size           _ZN2at6native61_GLOBAL__N__44eb8e94_28_ForeachBinaryOpScalarList_cu_dda10a6925multi_tensor_apply_kernelINS1_28TensorListScalarListMetadataIaLi2EEENS1_25BinaryOpScalarListFunctorIaLi2ELi1ELi1EEEJNS1_13power_functorIaEEEEEvT_T0_DpT1_,(.L_x_4234 - _ZN2at6native61_GLOBAL__N__44eb8e94_28_ForeachBinaryOpScalarList_cu_dda10a6925multi_tensor_apply_kernelINS1_28TensorListScalarListMetadataIaLi2EEENS1_25BinaryOpScalarListFunctorIaLi2ELi1ELi1EEEJNS1_13power_functorIaEEEEEvT_T0_DpT1_)
        .other          _ZN2at6native61_GLOBAL__N__44eb8e94_28_ForeachBinaryOpScalarList_cu_dda10a6925multi_tensor_apply_kernelINS1_28TensorListScalarListMetadataIaLi2EEENS1_25BinaryOpScalarListFunctorIaLi2ELi1ELi1EEEJNS1_13power_functorIaEEEEEvT_T0_DpT1_,@"STO_CUDA_ENTRY STV_DEFAULT"
_ZN2at6native61_GLOBAL__N__44eb8e94_28_ForeachBinaryOpScalarList_cu_dda10a6925multi_tensor_apply_kernelINS1_28TensorListScalarListMetadataIaLi2EEENS1_25BinaryOpScalarListFunctorIaLi2ELi1ELi1EEEJNS1_13power_functorIaEEEEEvT_T0_DpT1_:
        /* <DEDUP_REMOVED lines=8> */
[----:B------:R-:W0:Y:S01]  /*0080*/  LDC.64 R8, c[0x0][R12+0x380] ;  /* 0x0000e0000c087b82 */ /* 0x000e220000000a00 */
[----:B------:R-:W-:Y:S02]  /*0090*/  IMAD R16, R7, -0x7, R12 ;  /* 0xfffffff907107824 */ /* 0x000fe400078e020c */
[----:B--2---:R-:W-:-:S05]  /*00a0*/  IMAD.WIDE R6, R6, 0x10000, RZ ;  /* 0x0001000006067825 */ /* 0x004fca00078e02ff */
[----:B------:R-:W2:Y:S08]  /*00b0*/  LDC.64 R4, c[0x0][R12+0x580] ;  /* 0x000160000c047b82 */ /* 0x000eb00000000a00 */
[----:B------:R3:W4:Y:S01]  /*00c0*/  LDC.64 R2, c[0x0][R12+0x780] ;  /* 0x0001e0000c027b82 */ /* 0x0007220000000a00 */
[----:B0-----:R-:W-:-:S07]  /*00d0*/  IADD3 R15, P1, PT, R6, R8, RZ ;  /* 0x00000008060f7210 */ /* 0x001fce0007f3e0ff */
[----:B------:R-:W0:Y:S01]  /*00e0*/  LDC.S8 R16, c[0x0][R16+0x980] ;  /* 0x0002600010107b82 */ /* 0x000e220000000200 */
[----:B------:R-:W-:Y:S01]  /*00f0*/  IMAD.X R13, R7, 0x1, R9, P1 ;  /* 0x00000001070d7824 */ /* 0x000fe200008e0609 */
[----:B--2---:R-:W-:-:S05]  /*0100*/  IADD3 R14, P2, PT, R6, R4, RZ ;  /* 0x00000004060e7210 */ /* 0x004fca0007f5e0ff */
[----:B---3--:R-:W-:Y:S01]  /*0110*/  IMAD.X R12, R7, 0x1, R5, P2 ;  /* 0x00000001070c7824 */ /* 0x008fe200010e0605 */
[-C--:B----4-:R-:W-:Y:S02]  /*0120*/  LOP3.LUT R0, R15, R2.reuse, R14, 0xfe, !PT ;  /* 0x000000020f007212 */ /* 0x090fe400078efe0e */
[----:B------:R-:W-:Y:S02]  /*0130*/  IADD3 R11, P3, PT, -R6, R2, RZ ;  /* 0x00000002060b7210 */ /* 0x000fe40007f7e1ff */
[----:B------:R-:W-:-:S03]  /*0140*/  LOP3.LUT P0, RZ, R0, 0x3, RZ, 0xc0, !PT ;  /* 0x0000000300ff7812 */ /* 0x000fc6000780c0ff */
[----:B------:R-:W-:-:S10]  /*0150*/  IMAD.X R10, R3, 0x1, ~R7, P3 ;  /* 0x00000001030a7824 */ /* 0x000fd400018e0e07 */
[----:B-1----:R-:W-:Y:S05]  /*0160*/  @!P0 BRA `(.L_x_1777) ;  /* 0x0000000c00b08947 */ /* 0x002fea0003800000 */
[----:B------:R-:W-:-:S04]  /*0170*/  ISETP.GE.U32.AND P0, PT, R11, 0x1, PT ;  /* 0x000000010b00780c */ /* 0x000fc80003f06070 */
[----:B------:R-:W-:-:S13]  /*0180*/  ISETP.GE.AND.EX P0, PT, R10, RZ, PT, P0 ;  /* 0x000000ff0a00720c */ /* 0x000fda0003f06300 */
[----:B------:R-:W-:Y:S05]  /*0190*/  @!P0 EXIT ;  /* 0x000000000000894d */ /* 0x000fea0003800000 */
[----:B------:R-:W1:Y:S01]  /*01a0*/  S2R R20, SR_TID.X ;  /* 0x0000000000147919 */ /* 0x000e620000002100 */
[----:B0-----:R-:W-:Y:S01]  /*01b0*/  LOP3.LUT R0, R16, 0x1, RZ, 0xc0, !PT ;  /* 0x0000000110007812 */ /* 0x001fe200078ec0ff */
[----:B------:R-:W0:Y:S01]  /*01c0*/  LDCU UR8, c[0x0][0x360] ;  /* 0x00006c00ff0877ac */ /* 0x000e220008000800 */
        /* <DEDUP_REMOVED lines=9> */
.L_x_1794:
[----:B-1----:R-:W-:Y:S02]  /*0260*/  IADD3 R26, P1, PT, R20, UR4, RZ ;  /* 0x00000004141a7c10 */ /* 0x002fe4000ff3e0ff */
[----:B--2---:R-:W-:Y:S02]  /*0270*/  PRMT R27, RZ, 0x7610, R27 ;  /* 0x00007610ff1b7816 */ /* 0x004fe4000000001b */
[C---:B0-----:R-:W-:Y:S01]  /*0280*/  IADD3 R24, P2, PT, R26.reuse, UR8, RZ ;  /* 0x000000081a187c10 */ /* 0x041fe2000ff5e0ff */
[----:B------:R-:W-:Y:S01]  /*0290*/  IMAD.X R23, RZ, RZ, UR5, P1 ;  /* 0x00000005ff177e24 */ /* 0x000fe200088e06ff */
[-C--:B------:R-:W-:Y:S02]  /*02a0*/  ISETP.GE.U32.AND P0, PT, R26, R11.reuse, PT ;  /* 0x0000000b1a00720c */ /* 0x080fe40003f06070 */
[C---:B------:R-:W-:Y:S01]  /*02b0*/  ISETP.GE.U32.AND P1, PT, R24.reuse, R11, PT ;  /* 0x0000000b1800720c */ /* 0x040fe20003f26070 */
[----:B------:R-:W-:Y:S01]  /*02c0*/  IMAD.X R21, RZ, RZ, R23, P2 ;  /* 0x000000ffff157224 */ /* 0x000fe200010e0617 */
[----:B------:R-:W-:-:S02]  /*02d0*/  IADD3 R22, P2, PT, R24, UR8, RZ ;  /* 0x0000000818167c10 */ /* 0x000fc4000ff5e0ff */
[-C--:B------:R-:W-:Y:S02]  /*02e0*/  ISETP.GE.U32.AND.EX P0, PT, R23, R10.reuse, PT, P0 ;  /* 0x0000000a1700720c */ /* 0x080fe40003f06100 */
[C---:B------:R-:W-:Y:S01]  /*02f0*/  IADD3 R18, P4, PT, R22.reuse, UR8, RZ ;  /* 0x0000000816127c10 */ /* 0x040fe2000ff9e0ff */
[----:B------:R-:W-:Y:S01]  /*0300*/  IMAD.X R17, RZ, RZ, R21, P2 ;  /* 0x000000ffff117224 */ /* 0x000fe200010e0615 */
[-C--:B------:R-:W-:Y:S02]  /*0310*/  ISETP.GE.U32.AND.EX P1, PT, R21, R10.reuse, PT, P1 ;  /* 0x0000000a1500720c */ /* 0x080fe40003f26110 */
[-C--:B------:R-:W-:Y:S01]  /*0320*/  ISETP.GE.U32.AND P2, PT, R22, R11.reuse, PT ;  /* 0x0000000b1600720c */ /* 0x080fe20003f46070 */
[----:B------:R-:W-:Y:S01]  /*0330*/  IMAD.X R19, RZ, RZ, R17, P4 ;  /* 0x000000ffff137224 */ /* 0x000fe200020e0611 */
[----:B------:R-:W-:Y:S02]  /*0340*/  ISETP.GE.U32.AND P3, PT, R18, R11, PT ;  /* 0x0000000b1200720c */ /* 0x000fe40003f66070 */
[----:B------:R-:W-:-:S02]  /*0350*/  ISETP.GE.U32.AND.EX P2, PT, R17, R10, PT, P2 ;  /* 0x0000000a1100720c */ /* 0x000fc40003f46120 */
[----:B------:R-:W-:Y:S02]  /*0360*/  ISETP.GE.U32.AND.EX P3, PT, R19, R10, PT, P3 ;  /* 0x0000000a1300720c */ /* 0x000fe40003f66130 */
[-C--:B------:R-:W-:Y:S02]  /*0370*/  @!P0 IADD3 R8, P4, PT, R26, R15.reuse, RZ ;  /* 0x0000000f1a088210 */ /* 0x080fe40007f9e0ff */
[----:B------:R-:W-:Y:S02]  /*0380*/  PRMT R28, RZ, 0x7610, R28 ;  /* 0x00007610ff1c7816 */ /* 0x000fe4000000001c */
[----:B------:R-:W-:Y:S01]  /*0390*/  @!P1 IADD3 R2, P5, PT, R24, R15, RZ ;  /* 0x0000000f18029210 */ /* 0x000fe20007fbe0ff */
[----:B------:R-:W-:-:S04]  /*03a0*/  @!P0 IMAD.X R9, R23, 0x1, R13, P4 ;  /* 0x0000000117098824 */ /* 0x000fc800020e060d */
[--C-:B------:R-:W-:Y:S01]  /*03b0*/  @!P1 IMAD.X R3, R21, 0x1, R13.reuse, P5 ;  /* 0x0000000115039824 */ /* 0x100fe200028e060d */
[----:B------:R-:W5:Y:S01]  /*03c0*/  @!P0 LDG.E.U8 R27, desc[UR6][R8.64] ;  /* 0x00000006081b8981 */ /* 0x000f62000c1e1100 */
[-C--:B------:R-:W-:Y:S02]  /*03d0*/  @!P2 IADD3 R4, P0, PT, R22, R15.reuse, RZ ;  /* 0x0000000f1604a210 */ /* 0x080fe40007f1e0ff */
[----:B------:R-:W-:Y:S01]  /*03e0*/  @!P3 IADD3 R6, P4, PT, R18, R15, RZ ;  /* 0x0000000f1206b210 */ /* 0x000fe20007f9e0ff */
[----:B------:R0:W5:Y:S02]  /*03f0*/  @!P1 LDG.E.U8 R28, desc[UR6][R2.64] ;  /* 0x00000006021c9981 */ /* 0x000164000c1e1100 */
[--C-:B------:R-:W-:Y:S02]  /*0400*/  @!P2 IMAD.X R5, R17, 0x1, R13.reuse, P0 ;  /* 0x000000011105a824 */ /* 0x100fe400000e060d */
[----:B------:R-:W-:Y:S01]  /*0410*/  @!P3 IMAD.X R7, R19, 0x1, R13, P4 ;  /* 0x000000011307b824 */ /* 0x000fe200020e060d */
[----:B0-----:R-:W-:-:S02]  /*0420*/  PRMT R3, RZ, 0x7610, R3 ;  /* 0x00007610ff037816 */ /* 0x001fc40000000003 */
[----:B------:R-:W-:-:S04]  /*0430*/  PRMT R2, RZ, 0x7610, R2 ;  /* 0x00007610ff027816 */ /* 0x000fc80000000002 */
[----:B------:R0:W5:Y:S04]  /*0440*/  @!P2 LDG.E.U8 R3, desc[UR6][R4.64] ;  /* 0x000000060403a981 */ /* 0x000168000c1e1100 */
[----:B------:R0:W5:Y:S01]  /*0450*/  @!P3 LDG.E.U8 R2, desc[UR6][R6.64] ;  /* 0x000000060602b981 */ /* 0x000162000c1e1100 */
[----:B------:R-:W-:Y:S01]  /*0460*/  ULEA UR4, UP0, UR8, UR4, 0x2 ;  /* 0x0000000408047291 */ /* 0x000fe2000f8010ff */
[----:B------:R-:W-:-:S03]  /*0470*/  ISETP.GE.AND P1, PT, R16, RZ, PT ;  /* 0x000000ff1000720c */ /* 0x000fc60003f26270 */
[----:B------:R-:W-:Y:S02]  /*0480*/  UIADD3.X UR5, UPT, UPT, URZ, UR5, URZ, UP0, !UPT ;  /* 0x00000005ff057290 */ /* 0x000fe400087fe4ff */
[----:B------:R-:W-:-:S04]  /*0490*/  ISETP.LE.U32.AND P0, PT, R11, UR4, PT ;  /* 0x000000040b007c0c */ /* 0x000fc8000bf03070 */
[----:B------:R-:W-:-:S05]  /*04a0*/  IMAD.U32 R9, RZ, RZ, UR5 ;  /* 0x00000005ff097e24 */ /* 0x000fca000f8e00ff */
[----:B------:R-:W-:Y:S01]  /*04b0*/  ISETP.GE.U32.AND.EX P0, PT, R9, R10, PT, P0 ;  /* 0x0000000a0900720c */ /* 0x000fe20003f06100 */
[----:B0-----:R-:W-:-:S12]  /*04c0*/  @!P1 BRA `(.L_x_1778) ;  /* 0x0000000000789947 */ /* 0x001fd80003800000 */
[----:B------:R-:W-:Y:S01]  /*04d0*/  ISETP.NE.AND P2, PT, R16, RZ, PT ;  /* 0x000000ff1000720c */ /* 0x000fe20003f45270 */
[----:B------:R-:W-:-:S12]  /*04e0*/  IMAD.MOV.U32 R25, RZ, RZ, 0x1 ;  /* 0x00000001ff197424 */ /* 0x000fd800078e00ff */
[----:B------:R-:W-:Y:S05]  /*04f0*/  @!P2 BRA `(.L_x_1779) ;  /* 0x000000000090a947 */ /* 0x000fea0003800000 */
[----:B------:R-:W-:-:S04]  /*0500*/  LOP3.LUT R4, R16, 0x1, RZ, 0xc0, !PT ;  /* 0x0000000110047812 */ /* 0x000fc800078ec0ff */
[----:B------:R-:W-:Y:S02]  /*0510*/  ISETP.NE.U32.AND P2, PT, R4, 0x1, PT ;  /* 0x000000010400780c */ /* 0x000fe40003f45070 */
[----:B------:R-:W-:Y:S02]  /*0520*/  LOP3.LUT R4, R16, 0xff, RZ, 0xc0, !PT ;  /* 0x000000ff10047812 */ /* 0x000fe400078ec0ff */
[C---:B-----5:R-:W-:Y:S02]  /*0530*/  SEL R5, R27.reuse, 0x1, !P2 ;  /* 0x000000011b057807 */ /* 0x060fe40005000000 */
[----:B------:R-:W-:Y:S02]  /*0540*/  ISETP.GE.U32.AND P2, PT, R4, 0x2, PT ;  /* 0x000000020400780c */ /* 0x000fe40003f46070 */
[----:B------:R-:W-:Y:S02]  /*0550*/  PRMT R27, R27, 0x9910, RZ ;  /* 0x000099101b1b7816 */ /* 0x000fe400000000ff */
[----:B------:R-:W-:-:S03]  /*0560*/  PRMT R25, R5, 0x9910, RZ ;  /* 0x0000991005197816 */ /* 0x000fc600000000ff */
[----:B------:R-:W-:-:S04]  /*0570*/  IMAD.MOV.U32 R5, RZ, RZ, R27 ;  /* 0x000000ffff057224 */ /* 0x000fc800078e001b */
[----:B------:R-:W-:Y:S02]  /*0580*/  IMAD R5, R5, R5, RZ ;  /* 0x0000000505057224 */ /* 0x000fe400078e02ff */
[----:B------:R-:W-:Y:S05]  /*0590*/  @!P2 BRA `(.L_x_1779) ;  /* 0x000000000068a947 */ /* 0x000fea0003800000 */
[----:B------:R-:W-:Y:S02]  /*05a0*/  SHF.R.U32.HI R4, RZ, 0x1, R4 ;  /* 0x00000001ff047819 */ /* 0x000fe40000011604 */
[----:B------:R-:W-:-:S07]  /*05b0*/  PRMT R7, R5, 0x7610, R7 ;  /* 0x0000761005077816 */ /* 0x000fce0000000007 */
.L_x_1780:
[C---:B------:R-:W-:Y:S02]  /*05c0*/  LOP3.LUT R5, R4.reuse, 0x1, RZ, 0xc0, !PT ;  /* 0x0000000104057812 */ /* 0x040fe400078ec0ff */
[----:B------:R-:W-:Y:S02]  /*05d0*/  LOP3.LUT R4, R4, 0xff, RZ, 0xc0, !PT ;  /* 0x000000ff04047812 */ /* 0x000fe400078ec0ff */
[----:B------:R-:W-:Y:S02]  /*05e0*/  ISETP.NE.U32.AND P2, PT, R5, 0x1, PT ;  /* 0x000000010500780c */ /* 0x000fe40003f45070 */
[----:B------:R-:W-:Y:S02]  /*05f0*/  PRMT R25, R25, 0x9910, RZ ;  /* 0x0000991019197816 */ /* 0x000fe400000000ff */
[----:B------:R-:W-:Y:S02]  /*0600*/  SEL R5, R7, 0x1, !P2 ;  /* 0x0000000107057807 */ /* 0x000fe40005000000 */
[----:B------:R-:W-:-:S02]  /*0610*/  ISETP.GE.U32.AND P2, PT, R4, 0x2, PT ;  /* 0x000000020400780c */ /* 0x000fc40003f46070 */
[----:B------:R-:W-:Y:S01]  /*0620*/  PRMT R6, R5, 0x9910, RZ ;  /* 0x0000991005067816 */ /* 0x000fe200000000ff */
[----:B------:R-:W-:Y:S01]  /*0630*/  IMAD.MOV.U32 R5, RZ, RZ, R25 ;  /* 0x000000ffff057224 */ /* 0x000fe200078e0019 */
[----:B------:R-:W-:Y:S02]  /*0640*/  PRMT R7, R7, 0x9910, RZ ;  /* 0x0000991007077816 */ /* 0x000fe400000000ff */
[----:B------:R-:W-:Y:S01]  /*0650*/  SHF.R.U32.HI R4, RZ, 0x1, R4 ;  /* 0x00000001ff047819 */ /* 0x000fe20000011604 */
[----:B------:R-:W-:Y:S02]  /*0660*/  IMAD R5, R5, R6, RZ ;  /* 0x0000000605057224 */ /* 0x000fe400078e02ff */
[----:B------:R-:W-:-:S03]  /*0670*/  IMAD R7, R7, R7, RZ ;  /* 0x0000000707077224 */ /* 0x000fc600078e02ff */
[----:B------:R-:W-:Y:S01]  /*0680*/  PRMT R25, R5, 0x7610, R25 ;  /* 0x0000761005197816 */ /* 0x000fe20000000019 */
[----:B------:R-:W-:Y:S06]  /*0690*/  @P2 BRA `(.L_x_1780) ;  /* 0xfffffffc00c82947 */ /* 0x000fec000383ffff */
[----:B------:R-:W-:Y:S05]  /*06a0*/  BRA `(.L_x_1779) ;  /* 0x0000000000247947 */ /* 0x000fea0003800000 */
.L_x_1778:
[----:B-----5:R-:W-:Y:S01]  /*06b0*/  LOP3.LUT R27, R27, 0xff, RZ, 0xc0, !PT ;  /* 0x000000ff1b1b7812 */ /* 0x020fe200078ec0ff */
[----:B------:R-:W-:Y:S01]  /*06c0*/  BSSY.RECONVERGENT B0, `(.L_x_1779) ;  /* 0x0000007000007945 */ /* 0x000fe20003800200 */
[----:B------:R-:W-:Y:S02]  /*06d0*/  IMAD.MOV.U32 R25, RZ, RZ, 0x1 ;  /* 0x00000001ff197424 */ /* 0x000fe400078e00ff */
[----:B------:R-:W-:-:S13]  /*06e0*/  ISETP.NE.AND P2, PT, R27, 0x1, PT ;  /* 0x000000011b00780c */ /* 0x000fda0003f45270 */
[----:B------:R-:W-:Y:S05]  /*06f0*/  @!P2 BRA `(.L_x_1781) ;  /* 0x00000000000ca947 */ /* 0x000fea0003800000 */
[----:B------:R-:W-:Y:S02]  /*0700*/  ISETP.NE.AND P2, PT, R27, 0xff, PT ;  /* 0x000000ff1b00780c */ /* 0x000fe40003f45270 */
[----:B------:R-:W-:-:S11]  /*0710*/  PRMT R25, R0, 0x7610, R25 ;  /* 0x0000761000197816 */ /* 0x000fd60000000019 */
[----:B------:R-:W-:-:S07]  /*0720*/  @P2 PRMT R25, RZ, 0x7610, R25 ;  /* 0x00007610ff192816 */ /* 0x000fce0000000019 */
.L_x_1781:
[----:B------:R-:W-:Y:S05]  /*0730*/  BSYNC.RECONVERGENT B0 ;  /* 0x0000000000007941 */ /* 0x000fea0003800200 */
.L_x_1779:
[----:B------:R-:W-:Y:S05]  /*0740*/  @!P1 BRA `(.L_x_1782) ;  /* 0x00000000007c9947 */ /* 0x000fea0003800000 */
[----:B------:R-:W-:Y:S01]  /*0750*/  ISETP.NE.AND P2, PT, R16, RZ, PT ;  /* 0x000000ff1000720c */ /* 0x000fe20003f45270 */
[----:B-----5:R-:W-:-:S12]  /*0760*/  IMAD.MOV.U32 R27, RZ, RZ, 0x1 ;  /* 0x00000001ff1b7424 */ /* 0x020fd800078e00ff */
[----:B------:R-:W-:Y:S05]  /*0770*/  @!P2 BRA `(.L_x_1783) ;  /* 0x000000000094a947 */ /* 0x000fea0003800000 */
[C---:B------:R-:W-:Y:S02]  /*0780*/  LOP3.LUT R4, R16.reuse, 0x1, RZ, 0xc0, !PT ;  /* 0x0000000110047812 */ /* 0x040fe400078ec0ff */
[----:B------:R-:W-:Y:S02]  /*0790*/  LOP3.LUT R5, R16, 0xff, RZ, 0xc0, !PT ;  /* 0x000000ff10057812 */ /* 0x000fe400078ec0ff */
[----:B------:R-:W-:-:S04]  /*07a0*/  ISETP.NE.U32.AND P2, PT, R4, 0x1, PT ;  /* 0x000000010400780c */ /* 0x000fc80003f45070 */
[C---:B------:R-:W-:Y:S02]  /*07b0*/  SEL R4, R28.reuse, 0x1, !P2 ;  /* 0x000000011c047807 */ /* 0x040fe40005000000 */
        /* <DEDUP_REMOVED lines=9> */
.L_x_1784:
        /* <DEDUP_REMOVED lines=15> */
.L_x_1782:
        /* <DEDUP_REMOVED lines=8> */
.L_x_1785:
[----:B------:R-:W-:Y:S05]  /*09c0*/  BSYNC.RECONVERGENT B0 ;  /* 0x0000000000007941 */ /* 0x000fea0003800200 */
.L_x_1783:
[----:B------:R-:W-:Y:S05]  /*09d0*/  @!P1 BRA `(.L_x_1786) ;  /* 0x0000000000789947 */ /* 0x000fea0003800000 */
[----:B------:R-:W-:Y:S01]  /*09e0*/  ISETP.NE.AND P2, PT, R16, RZ, PT ;  /* 0x000000ff1000720c */ /* 0x000fe20003f45270 */
[----:B------:R-:W-:-:S12]  /*09f0*/  IMAD.MOV.U32 R29, RZ, RZ, 0x1 ;  /* 0x00000001ff1d7424 */ /* 0x000fd800078e00ff */
[----:B------:R-:W-:Y:S05]  /*0a00*/  @!P2 BRA `(.L_x_1787) ;  /* 0x000000000090a947 */ /* 0x000fea0003800000 */
[C---:B------:R-:W-:Y:S02]  /*0a10*/  LOP3.LUT R4, R16.reuse, 0x1, RZ, 0xc0, !PT ;  /* 0x0000000110047812 */ /* 0x040fe400078ec0ff */
[----:B------:R-:W-:Y:S02]  /*0a20*/  LOP3.LUT R5, R16, 0xff, RZ, 0xc0, !PT ;  /* 0x000000ff10057812 */ /* 0x000fe400078ec0ff */
[----:B------:R-:W-:-:S04]  /*0a30*/  ISETP.NE.U32.AND P2, PT, R4, 0x1, PT ;  /* 0x000000010400780c */ /* 0x000fc80003f45070 */
[----:B------:R-:W-:Y:S02]  /*0a40*/  SEL R4, R3, 0x1, !P2 ;  /* 0x0000000103047807 */ /* 0x000fe40005000000 */
[----:B------:R-:W-:Y:S02]  /*0a50*/  ISETP.GE.U32.AND P2, PT, R5, 0x2, PT ;  /* 0x000000020500780c */ /* 0x000fe40003f46070 */
[----:B------:R-:W-:Y:S02]  /*0a60*/  PRMT R3, R3, 0x9910, RZ ;  /* 0x0000991003037816 */ /* 0x000fe400000000ff */
[----:B------:R-:W-:-:S03]  /*0a70*/  PRMT R29, R4, 0x9910, RZ ;  /* 0x00009910041d7816 */ /* 0x000fc600000000ff */
[----:B------:R-:W-:-:S06]  /*0a80*/  IMAD R3, R3, R3, RZ ;  /* 0x0000000303037224 */ /* 0x000fcc00078e02ff */
[----:B------:R-:W-:Y:S05]  /*0a90*/  @!P2 BRA `(.L_x_1787) ;  /* 0x00000000006ca947 */ /* 0x000fea0003800000 */
[----:B------:R-:W-:Y:S02]  /*0aa0*/  SHF.R.U32.HI R5, RZ, 0x1, R5 ;  /* 0x00000001ff057819 */ /* 0x000fe40000011605 */
[----:B------:R-:W-:Y:S02]  /*0ab0*/  PRMT R6, R3, 0x7610, R6 ;  /* 0x0000761003067816 */ /* 0x000fe40000000006 */
[----:B------:R-:W-:-:S07]  /*0ac0*/  PRMT R3, R5, 0x7610, R3 ;  /* 0x0000761005037816 */ /* 0x000fce0000000003 */
.L_x_1788:
        /* <DEDUP_REMOVED lines=15> */
.L_x_1786:
[----:B------:R-:W-:Y:S01]  /*0bc0*/  LOP3.LUT R3, R3, 0xff, RZ, 0xc0, !PT ;  /* 0x000000ff03037812 */ /* 0x000fe200078ec0ff */
[----:B------:R-:W-:Y:S01]  /*0bd0*/  BSSY.RECONVERGENT B0, `(.L_x_1787) ;  /* 0x0000007000007945 */ /* 0x000fe20003800200 */
[----:B------:R-:W-:Y:S02]  /*0be0*/  IMAD.MOV.U32 R29, RZ, RZ, 0x1 ;  /* 0x00000001ff1d7424 */ /* 0x000fe400078e00ff */
[----:B------:R-:W-:-:S13]  /*0bf0*/  ISETP.NE.AND P2, PT, R3, 0x1, PT ;  /* 0x000000010300780c */ /* 0x000fda0003f45270 */
[----:B------:R-:W-:Y:S05]  /*0c00*/  @!P2 BRA `(.L_x_1789) ;  /* 0x00000000000ca947 */ /* 0x000fea0003800000 */
[----:B------:R-:W-:Y:S02]  /*0c10*/  ISETP.NE.AND P2, PT, R3, 0xff, PT ;  /* 0x000000ff0300780c */ /* 0x000fe40003f45270 */
[----:B------:R-:W-:-:S11]  /*0c20*/  PRMT R29, R0, 0x7610, R29 ;  /* 0x00007610001d7816 */ /* 0x000fd6000000001d */
[----:B------:R-:W-:-:S07]  /*0c30*/  @P2 PRMT R29, RZ, 0x7610, R29 ;  /* 0x00007610ff1d2816 */ /* 0x000fce000000001d */
.L_x_1789:
[----:B------:R-:W-:Y:S05]  /*0c40*/  BSYNC.RECONVERGENT B0 ;  /* 0x0000000000007941 */ /* 0x000fea0003800200 */
.L_x_1787:
        /* <DEDUP_REMOVED lines=16> */
.L_x_1792:
        /* <DEDUP_REMOVED lines=15> */
.L_x_1790:
        /* <DEDUP_REMOVED lines=8> */
.L_x_1793:
[----:B------:R-:W-:Y:S05]  /*0ec0*/  BSYNC.RECONVERGENT B0 ;  /* 0x0000000000007941 */ /* 0x000fea0003800200 */
.L_x_1791:
        /* <DEDUP_REMOVED lines=8> */
[-C--:B------:R-:W-:Y:S02]  /*0f50*/  @!P1 IADD3 R2, P6, PT, R26, R14.reuse, RZ ;  /* 0x0000000e1a029210 */ /* 0x080fe40007fde0ff */
[----:B------:R-:W-:-:S03]  /*0f60*/  @!P2 IADD3 R4, P5, PT, R24, R14, RZ ;  /* 0x0000000e1804a210 */ /* 0x000fc60007fbe0ff */
[--C-:B------:R-:W-:Y:S02]  /*0f70*/  @!P1 IMAD.X R3, R23, 0x1, R12.reuse, P6 ;  /* 0x0000000117039824 */ /* 0x100fe400030e060c */
[--C-:B------:R-:W-:Y:S01]  /*0f80*/  @!P2 IMAD.X R5, R21, 0x1, R12.reuse, P5 ;  /* 0x000000011505a824 */ /* 0x100fe200028e060c */
[-C--:B------:R-:W-:Y:S02]  /*0f90*/  @!P3 IADD3 R6, P6, PT, R22, R14.reuse, RZ ;  /* 0x0000000e1606b210 */ /* 0x080fe40007fde0ff */
[----:B------:R-:W-:Y:S01]  /*0fa0*/  @!P4 IADD3 R8, P5, PT, R18, R14, RZ ;  /* 0x0000000e1208c210 */ /* 0x000fe20007fbe0ff */
[----:B------:R2:W-:Y:S02]  /*0fb0*/  @!P1 STG.E.U8 desc[UR6][R2.64], R25 ;  /* 0x0000001902009986 */ /* 0x0005e4000c101106 */
[--C-:B------:R-:W-:Y:S02]  /*0fc0*/  @!P3 IMAD.X R7, R17, 0x1, R12.reuse, P6 ;  /* 0x000000011107b824 */ /* 0x100fe400030e060c */
[----:B------:R-:W-:Y:S01]  /*0fd0*/  @!P4 IMAD.X R9, R19, 0x1, R12, P5 ;  /* 0x000000011309c824 */ /* 0x000fe200028e060c */
[----:B------:R2:W-:Y:S04]  /*0fe0*/  @!P2 STG.E.U8 desc[UR6][R4.64], R27 ;  /* 0x0000001b0400a986 */ /* 0x0005e8000c101106 */
[----:B------:R2:W-:Y:S04]  /*0ff0*/  @!P3 STG.E.U8 desc[UR6][R6.64], R29 ;  /* 0x0000001d0600b986 */ /* 0x0005e8000c101106 */
[----:B------:R2:W-:Y:S01]  /*1000*/  @!P4 STG.E.U8 desc[UR6][R8.64], R28 ;  /* 0x0000001c0800c986 */ /* 0x0005e2000c101106 */
[----:B------:R-:W-:Y:S05]  /*1010*/  @!P0 BRA `(.L_x_1794) ;  /* 0xfffffff000908947 */ /* 0x000fea000383ffff */
[----:B------:R-:W-:Y:S05]  /*1020*/  EXIT ;  /* 0x000000000000794d */ /* 0x000fea0003800000 */
.L_x_1777:
[----:B------:R-:W1:Y:S02]  /*1030*/  S2R R0, SR_TID.X ;  /* 0x0000000000007919 */ /* 0x000e640000002100 */
[----:B-1----:R-:W-:-:S03]  /*1040*/  IMAD.WIDE.U32 R2, R0, 0x4, RZ ;  /* 0x0000000400027825 */ /* 0x002fc600078e00ff */
[----:B------:R-:W-:-:S04]  /*1050*/  ISETP.GE.U32.AND P0, PT, R2, R11, PT ;  /* 0x0000000b0200720c */ /* 0x000fc80003f06070 */
[----:B------:R-:W-:-:S13]  /*1060*/  ISETP.GE.AND.EX P0, PT, R3, R10, PT, P0 ;  /* 0x0000000a0300720c */ /* 0x000fda0003f06300 */
[----:B------:R-:W-:Y:S05]  /*1070*/  @P0 EXIT ;  /* 0x000000000000094d */ /* 0x000fea0003800000 */
[----:B0-----:R-:W-:Y:S01]  /*1080*/  LOP3.LUT R2, R16, 0x1, RZ, 0xc0, !PT ;  /* 0x0000000110027812 */ /* 0x001fe200078ec0ff */
[----:B------:R-:W-:Y:S01]  /*1090*/  IMAD.MOV.U32 R3, RZ, RZ, RZ ;  /* 0x000000ffff037224 */ /* 0x000fe200078e00ff */
[----:B------:R-:W0:Y:S02]  /*10a0*/  LDCU UR4, c[0x0][0x360] ;  /* 0x00006c00ff0477ac */ /* 0x000e240008000800 */
[----:B------:R-:W-:Y:S01]  /*10b0*/  ISETP.NE.U32.AND P0, PT, R2, 0x1, PT ;  /* 0x000000010200780c */ /* 0x000fe20003f05070 */
[----:B------:R-:W-:-:S05]  /*10c0*/  IMAD.MOV.U32 R2, RZ, RZ, 0xffff ;  /* 0x0000ffffff027424 */ /* 0x000fca00078e00ff */
[----:B------:R-:W-:-:S07]  /*10d0*/  SEL R2, R2, 0x1, !P0 ;  /* 0x0000000102027807 */ /* 0x000fce0004000000 */
.L_x_1811:
[C---:B------:R-:W-:Y:S01]  /*10e0*/  IMAD.SHL.U32 R5, R0.reuse, 0x4, RZ ;  /* 0x0000000400057824 */ /* 0x040fe200078e00ff */
[----:B------:R-:W-:-:S04]  /*10f0*/  SHF.L.U64.HI R4, R0, 0x2, R3 ;  /* 0x0000000200047819 */ /* 0x000fc80000010203 */
[----:B------:R-:W-:-:S05]  /*1100*/  IADD3 R18, P0, PT, R5, R15, RZ ;  /* 0x0000000f05127210 */ /* 0x000fca0007f1e0ff */
[----:B------:R-:W-:-:S05]  /*1110*/  IMAD.X R19, R4, 0x1, R13, P0 ;  /* 0x0000000104137824 */ /* 0x000fca00000e060d */
[----:B------:R-:W2:Y:S01]  /*1120*/  LDG.E R18, desc[UR6][R18.64] ;  /* 0x0000000612127981 */ /* 0x000ea2000c1e1900 */
[----:B------:R-:W-:Y:S01]  /*1130*/  ISETP.GE.AND P0, PT, R16, RZ, PT ;  /* 0x000000ff1000720c */ /* 0x000fe20003f06270 */
[----:B------:R-:W-:Y:S01]  /*1140*/  BSSY.RECONVERGENT B0, `(.L_x_1795) ;  /* 0x000002b000007945 */ /* 0x000fe20003800200 */
[C---:B--2---:R-:W-:Y:S02]  /*1150*/  PRMT R9, R18.reuse, 0x7770, RZ ;  /* 0x0000777012097816 */ /* 0x044fe400000000ff */
[C---:B------:R-:W-:Y:S02]  /*1160*/  PRMT R17, R18.reuse, 0x7771, RZ ;  /* 0x0000777112117816 */ /* 0x040fe400000000ff */
[C---:B------:R-:W-:Y:S02]  /*1170*/  PRMT R8, R18.reuse, 0x7772, RZ ;  /* 0x0000777212087816 */ /* 0x040fe400000000ff */
[----:B------:R-:W-:-:S05]  /*1180*/  PRMT R7, R18, 0x7773, RZ ;  /* 0x0000777312077816 */ /* 0x000fca00000000ff */
[----:B------:R-:W-:Y:S05]  /*1190*/  @!P0 BRA `(.L_x_1796) ;  /* 0x0000000000788947 */ /* 0x000fea0003800000 */
[----:B------:R-:W-:Y:S01]  /*11a0*/  ISETP.NE.AND P1, PT, R16, RZ, PT ;  /* 0x000000ff1000720c */ /* 0x000fe20003f25270 */
[----:B------:R-:W-:-:S12]  /*11b0*/  IMAD.MOV.U32 R6, RZ, RZ, 0x1 ;  /* 0x00000001ff067424 */ /* 0x000fd800078e00ff */
        /* <DEDUP_REMOVED lines=13> */
.L_x_1798:
[C---:B------:R-:W-:Y:S02]  /*1290*/  LOP3.LUT R18, R9.reuse, 0x1, RZ, 0xc0, !PT ;  /* 0x0000000109127812 */ /* 0x040fe400078ec0ff */
[----:B------:R-:W-:Y:S02]  /*12a0*/  LOP3.LUT R9, R9, 0xff, RZ, 0xc0, !PT ;  /* 0x000000ff09097812 */ /* 0x000fe400078ec0ff */
[----:B------:R-:W-:Y:S02]  /*12b0*/  ISETP.NE.U32.AND P1, PT, R18, 0x1, PT ;  /* 0x000000011200780c */ /* 0x000fe40003f25070 */
[C---:B------:R-:W-:Y:S02]  /*12c0*/  PRMT R20, R19.reuse, 0x9910, RZ ;  /* 0x0000991013147816 */ /* 0x040fe400000000ff */
        /* <DEDUP_REMOVED lines=11> */
.L_x_1796:
[----:B------:R-:W-:Y:S01]  /*1380*/  PRMT R9, R9, 0x9910, RZ ;  /* 0x0000991009097816 */ /* 0x000fe200000000ff */
[----:B------:R-:W-:-:S03]  /*1390*/  IMAD.MOV.U32 R6, RZ, RZ, 0x1 ;  /* 0x00000001ff067424 */ /* 0x000fc600078e00ff */
[----:B------:R-:W-:-:S13]  /*13a0*/  ISETP.NE.AND P1, PT, R9, 0x1, PT ;  /* 0x000000010900780c */ /* 0x000fda0003f25270 */
[----:B------:R-:W-:Y:S05]  /*13b0*/  @!P1 BRA `(.L_x_1797) ;  /* 0x00000000000c9947 */ /* 0x000fea0003800000 */
[----:B------:R-:W-:Y:S02]  /*13c0*/  ISETP.NE.AND P1, PT, R9, 0xff, PT ;  /* 0x000000ff0900780c */ /* 0x000fe40003f25270 */
[----:B------:R-:W-:-:S11]  /*13d0*/  PRMT R6, R2, 0x7610, R6 ;  /* 0x0000761002067816 */ /* 0x000fd60000000006 */
[----:B------:R-:W-:-:S07]  /*13e0*/  @P1 PRMT R6, RZ, 0x7610, R6 ;  /* 0x00007610ff061816 */ /* 0x000fce0000000006 */
.L_x_1797:
[----:B0-----:R-:W-:Y:S05]  /*13f0*/  BSYNC.RECONVERGENT B0 ;  /* 0x0000000000007941 */ /* 0x001fea0003800200 */
.L_x_1795:
[----:B------:R-:W-:Y:S04]  /*1400*/  BSSY.RECONVERGENT B0, `(.L_x_1799) ;  /* 0x0000025000007945 */ /* 0x000fe80003800200 */
        /* <DEDUP_REMOVED lines=16> */
.L_x_1802:
[C---:B------:R-:W-:Y:S02]  /*1510*/  LOP3.LUT R18, R17.reuse, 0x1, RZ, 0xc0, !PT ;  /* 0x0000000111127812 */ /* 0x040fe400078ec0ff */
[----:B------:R-:W-:Y:S02]  /*1520*/  LOP3.LUT R17, R17, 0xff, RZ, 0xc0, !PT ;  /* 0x000000ff11117812 */ /* 0x000fe400078ec0ff */
[----:B------:R-:W-:Y:S02]  /*1530*/  ISETP.NE.U32.AND P1, PT, R18, 0x1, PT ;  /* 0x000000011200780c */ /* 0x000fe40003f25070 */
[----:B------:R-:W-:Y:S02]  /*1540*/  PRMT R9, R9, 0x9910, RZ ;  /* 0x0000991009097816 */ /* 0x000fe400000000ff */
[----:B------:R-:W-:Y:S02]  /*1550*/  SEL R18, R19, 0x1, !P1 ;  /* 0x0000000113127807 */ /* 0x000fe40004800000 */
[----:B------:R-:W-:-:S02]  /*1560*/  ISETP.GE.U32.AND P1, PT, R17, 0x2, PT ;  /* 0x000000021100780c */ /* 0x000fc40003f26070 */
[----:B------:R-:W-:Y:S02]  /*1570*/  PRMT R19, R19, 0x9910, RZ ;  /* 0x0000991013137816 */ /* 0x000fe400000000ff */
[----:B------:R-:W-:Y:S02]  /*1580*/  PRMT R18, R18, 0x9910, RZ ;  /* 0x0000991012127816 */ /* 0x000fe400000000ff */
[----:B------:R-:W-:Y:S01]  /*1590*/  SHF.R.U32.HI R17, RZ, 0x1, R17 ;  /* 0x00000001ff117819 */ /* 0x000fe20000011611 */
[----:B------:R-:W-:Y:S02]  /*15a0*/  IMAD R19, R19, R19, RZ ;  /* 0x0000001313137224 */ /* 0x000fe400078e02ff */
[----:B------:R-:W-:-:S04]  /*15b0*/  IMAD R9, R9, R18, RZ ;  /* 0x0000001209097224 */ /* 0x000fc800078e02ff */
[----:B------:R-:W-:Y:S05]  /*15c0*/  @P1 BRA `(.L_x_1802) ;  /* 0xfffffffc00d01947 */ /* 0x000fea000383ffff */
[----:B------:R-:W-:Y:S05]  /*15d0*/  BRA `(.L_x_1801) ;  /* 0x00000000001c7947 */ /* 0x000fea0003800000 */
.L_x_1800:
[----:B------:R-:W-:Y:S01]  /*15e0*/  PRMT R17, R17, 0x9910, RZ ;  /* 0x0000991011117816 */ /* 0x000fe200000000ff */
[----:B------:R-:W-:-:S03]  /*15f0*/  IMAD.MOV.U32 R9, RZ, RZ, 0x1 ;  /* 0x00000001ff097424 */ /* 0x000fc600078e00ff */
[----:B------:R-:W-:-:S13]  /*1600*/  ISETP.NE.AND P1, PT, R17, 0x1, PT ;  /* 0x000000011100780c */ /* 0x000fda0003f25270 */
[----:B------:R-:W-:Y:S05]  /*1610*/  @!P1 BRA `(.L_x_1801) ;  /* 0x00000000000c9947 */ /* 0x000fea0003800000 */
[----:B------:R-:W-:Y:S02]  /*1620*/  ISETP.NE.AND P1, PT, R17, 0xff, PT ;  /* 0x000000ff1100780c */ /* 0x000fe40003f25270 */
[----:B------:R-:W-:-:S11]  /*1630*/  PRMT R9, R2, 0x7610, R9 ;  /* 0x0000761002097816 */ /* 0x000fd60000000009 */
[----:B------:R-:W-:-:S07]  /*1640*/  @P1 PRMT R9, RZ, 0x7610, R9 ;  /* 0x00007610ff091816 */ /* 0x000fce0000000009 */
.L_x_1801:
[----:B------:R-:W-:Y:S05]  /*1650*/  BSYNC.RECONVERGENT B0 ;  /* 0x0000000000007941 */ /* 0x000fea0003800200 */
.L_x_1799:
        /* <DEDUP_REMOVED lines=17> */
.L_x_1806:
        /* <DEDUP_REMOVED lines=13> */
.L_x_1804:
[----:B------:R-:W-:Y:S01]  /*1840*/  PRMT R8, R8, 0x9910, RZ ;  /* 0x0000991008087816 */ /* 0x000fe200000000ff */
[----:B------:R-:W-:-:S03]  /*1850*/  IMAD.MOV.U32 R17, RZ, RZ, 0x1 ;  /* 0x00000001ff117424 */ /* 0x000fc600078e00ff */
[----:B------:R-:W-:-:S13]  /*1860*/  ISETP.NE.AND P1, PT, R8, 0x1, PT ;  /* 0x000000010800780c */ /* 0x000fda0003f25270 */
[----:B------:R-:W-:Y:S05]  /*1870*/  @!P1 BRA `(.L_x_1805) ;  /* 0x00000000000c9947 */ /* 0x000fea0003800000 */
[----:B------:R-:W-:Y:S02]  /*1880*/  ISETP.NE.AND P1, PT, R8, 0xff, PT ;  /* 0x000000ff0800780c */ /* 0x000fe40003f25270 */
[----:B------:R-:W-:-:S11]  /*1890*/  PRMT R17, R2, 0x7610, R17 ;  /* 0x0000761002117816 */ /* 0x000fd60000000011 */
[----:B------:R-:W-:-:S07]  /*18a0*/  @P1 PRMT R17, RZ, 0x7610, R17 ;  /* 0x00007610ff111816 */ /* 0x000fce0000000011 */
.L_x_1805:
[----:B------:R-:W-:Y:S05]  /*18b0*/  BSYNC.RECONVERGENT B0 ;  /* 0x0000000000007941 */ /* 0x000fea0003800200 */
.L_x_1803:
        /* <DEDUP_REMOVED lines=17> */
.L_x_1810:
        /* <DEDUP_REMOVED lines=15> */
.L_x_1808:
[----:B------:R-:W-:Y:S01]  /*1ac0*/  PRMT R7, R7, 0x9910, RZ ;  /* 0x0000991007077816 */ /* 0x000fe200000000ff */
[----:B------:R-:W-:-:S03]  /*1ad0*/  IMAD.MOV.U32 R8, RZ, RZ, 0x1 ;  /* 0x00000001ff087424 */ /* 0x000fc600078e00ff */
[----:B------:R-:W-:-:S13]  /*1ae0*/  ISETP.NE.AND P0, PT, R7, 0x1, PT ;  /* 0x000000010700780c */ /* 0x000fda0003f05270 */
[----:B------:R-:W-:Y:S05]  /*1af0*/  @!P0 BRA `(.L_x_1809) ;  /* 0x00000000000c8947 */ /* 0x000fea0003800000 */
[----:B------:R-:W-:Y:S02]  /*1b00*/  ISETP.NE.AND P0, PT, R7, 0xff, PT ;  /* 0x000000ff0700780c */ /* 0x000fe40003f05270 */
[----:B------:R-:W-:-:S11]  /*1b10*/  PRMT R8, R2, 0x7610, R8 ;  /* 0x0000761002087816 */ /* 0x000fd60000000008 */
[----:B------:R-:W-:-:S07]  /*1b20*/  @P0 PRMT R8, RZ, 0x7610, R8 ;  /* 0x00007610ff080816 */ /* 0x000fce0000000008 */
.L_x_1809:
[----:B------:R-:W-:Y:S05]  /*1b30*/  BSYNC.RECONVERGENT B0 ;  /* 0x0000000000007941 */ /* 0x000fea0003800200 */
.L_x_1807:
[----:B------:R-:W-:Y:S02]  /*1b40*/  LOP3.LUT R18, R6, 0xffff, RZ, 0xc0, !PT ;  /* 0x0000ffff06127812 */ /* 0x000fe400078ec0ff */
[----:B------:R-:W-:Y:S02]  /*1b50*/  IADD3 R6, P0, PT, R5, R14, RZ ;  /* 0x0000000e05067210 */ /* 0x000fe40007f1e0ff */
[----:B------:R-:W-:Y:S02]  /*1b60*/  LOP3.LUT R8, R8, 0xffff, RZ, 0xc0, !PT ;  /* 0x0000ffff08087812 */ /* 0x000fe400078ec0ff */
[----:B------:R-:W-:Y:S01]  /*1b70*/  LOP3.LUT R17, R17, 0xffff, RZ, 0xc0, !PT ;  /* 0x0000ffff11117812 */ /* 0x000fe200078ec0ff */
[----:B------:R-:W-:Y:S01]  /*1b80*/  IMAD.X R7, R4, 0x1, R12, P0 ;  /* 0x0000000104077824 */ /* 0x000fe200000e060c */
[----:B------:R-:W-:Y:S02]  /*1b90*/  LOP3.LUT R9, R9, 0xffff, RZ, 0xc0, !PT ;  /* 0x0000ffff09097812 */ /* 0x000fe400078ec0ff */
[----:B------:R-:W-:-:S02]  /*1ba0*/  PRMT R8, R17, 0x3340, R8 ;  /* 0x0000334011087816 */ /* 0x000fc40000000008 */
[----:B------:R-:W-:Y:S02]  /*1bb0*/  PRMT R9, R18, 0x3340, R9 ;  /* 0x0000334012097816 */ /* 0x000fe40000000009 */
[----:B------:R-:W-:Y:S02]  /*1bc0*/  IADD3 R0, P0, PT, R0, UR4, RZ ;  /* 0x0000000400007c10 */ /* 0x000fe4000ff1e0ff */
[----:B------:R-:W-:-:S03]  /*1bd0*/  PRMT R9, R9, 0x5410, R8 ;  /* 0x0000541009097816 */ /* 0x000fc60000000008 */
[C---:B------:R-:W-:Y:S02]  /*1be0*/  IMAD.SHL.U32 R4, R0.reuse, 0x4, RZ ;  /* 0x0000000400047824 */ /* 0x040fe400078e00ff */
[----:B------:R-:W-:Y:S01]  /*1bf0*/  IMAD.X R3, RZ, RZ, R3, P0 ;  /* 0x000000ffff037224 */ /* 0x000fe200000e0603 */
[----:B------:R1:W-:Y:S01]  /*1c00*/  STG.E desc[UR6][R6.64], R9 ;  /* 0x0000000906007986 */ /* 0x0003e2000c101906 */
[----:B------:R-:W-:Y:S02]  /*1c10*/  LOP3.LUT P0, RZ, R0, 0xffffc000, RZ, 0xc0, !PT ;  /* 0xffffc00000ff7812 */ /* 0x000fe4000780c0ff */
[----:B------:R-:W-:Y:S02]  /*1c20*/  ISETP.LT.U32.AND P1, PT, R4, R11, PT ;  /* 0x0000000b0400720c */ /* 0x000fe40003f21070 */
[----:B------:R-:W-:Y:S02]  /*1c30*/  SHF.L.U64.HI R5, R0, 0x2, R3 ;  /* 0x0000000200057819 */ /* 0x000fe40000010203 */
[----:B------:R-:W-:-:S02]  /*1c40*/  LOP3.LUT P0, RZ, R3, 0x3fffffff, RZ, 0xc0, P0 ;  /* 0x3fffffff03ff7812 */ /* 0x000fc4000000c0ff */
[----:B------:R-:W-:-:S13]  /*1c50*/  ISETP.LT.AND.EX P1, PT, R5, R10, PT, P1 ;  /* 0x0000000a0500720c */ /* 0x000fda0003f21310 */
[----:B-1----:R-:W-:Y:S05]  /*1c60*/  @!P0 BRA P1, `(.L_x_1811) ;  /* 0xfffffff4001c8947 */ /* 0x002fea000083ffff */
[----:B------:R-:W-:Y:S05]  /*1c70*/  EXIT ;  /* 0x000000000000794d */ /* 0x000fea0003800000 */
.L_x_1812:
        /* <DEDUP_REMOVED lines=16> */
.L_x_4234:


//--------------------- .text._ZN2at6native61_GLOBAL__N__44eb8e94_28_ForeachBinaryOpScalarList_cu_dda10a6925multi_tensor_apply_kernelINS1_28TensorListScalarListMetadataIhLi2EEENS1_25BinaryOpScalarListFunctorIhLi2ELi1ELi1EEEJNS1_13power_functorIhEEEEEvT_T0_DpT1_ --------------------------
	.section	.text._ZN2at6native61_GLOBAL__N__44eb8e94_28_ForeachBinaryOpScalarList_cu_dda10a6925multi_tensor_apply_kernelINS1_28TensorListScalarListMetadataIhLi2EEENS1_25BinaryOpScalarListFunctorIhLi2ELi1ELi1EEEJNS1_13power_functorIhEEEEEvT_T0_DpT1_,"ax",@progbits
	.align	128
.text._ZN2at6native61_GLOBAL__N__44eb8e94_28_ForeachBinaryOpScalarList_cu_dda10a6925multi_tensor_apply_kernelINS1_28TensorListScalarListMetadataIhLi2EEENS1_25BinaryOpScalarListFunctorIhLi2ELi1ELi1EEEJNS1_13power_functorIhEEEEEvT_T0_DpT1_:
        .type           _ZN2at6native61_GLOBAL__N__44eb8e94_28_ForeachBinaryOpScalarList_cu_dda10a6925multi_tensor_apply_kernelINS1_28TensorListScalarListMetadataIhLi2EEENS1_25BinaryOpScalarListFunctorIhLi2ELi1ELi1EEEJNS1_13power_functorIhEEEEEvT_T0_DpT1_,@function
        .size           _ZN2at6native61_GLOBAL__N__44eb8e94_28_ForeachBinaryOpScalarList_cu_dda10a6925multi_tensor_apply_kernelINS1_28TensorListScalarListMetadataIhLi2EEENS1_25BinaryOpScalarListFunctorIhLi2ELi1ELi1EEEJNS1_13power_functorIhEEEEEvT_T0_DpT1_,(.L_x_4235 - _ZN2at6native61_GLOBAL__N__44eb8e94_28_ForeachBinaryOpScalarList_cu_dda10a6925multi_tensor_apply_kernelINS1_28TensorListScalarListMetadataIhLi2EEENS1_25BinaryOpScalarListFunctorIhLi2ELi1ELi1EEEJNS1_13power_functorIhEEEEEvT_T0_DpT1_)
        .other          _ZN2at6native61_GLOBAL__N__44eb8e94_28_ForeachBinaryOpScalarList_cu_dda10a6925multi_tensor_apply_kernelINS1_28TensorListScalarListMetadataIhLi2EEENS1_25BinaryOpScalarListFunctorIhLi2ELi1ELi1EEEJNS1_13power_functorIhEEEEEvT_T0_DpT1_,@"STO_CUDA_ENTRY STV_DEFAULT"
_ZN2at6native61_GLOBAL__N__44eb8e94_28_ForeachBinaryOpScalarList_cu_dda10a6925multi_tensor_apply_kernelINS1_28TensorListScalarListMetadataIhLi2EEENS1_25BinaryOpScalarListFunctorIhLi2ELi1ELi1EEEJNS1_13power_functorIhEEEEEvT_T0_DpT1_:
        /* <DEDUP_REMOVED lines=12> */
[----:B------:R-:W3:Y:S01]  /*00c0*/  LDC.64 R2, c[0x0][R9+0x780] ;  /* 0x0001e00009027b82 */ /* 0x000ee20000000a00 */
[----:B0-----:R-:W-:-:S07]  /*00d0*/  IADD3 R10, P1, PT, R6, R12, RZ ;  /* 0x0000000c060a7210 */ /* 0x001fce0007f3e0ff */
[----:B------:R-:W0:Y:S01]  /*00e0*/  LDC.U8 R0, c[0x0][R0+0x980] ;  /* 0x0002600000007b82 */ /* 0x000e220000000000 */
[----:B------:R-:W-:Y:S01]  /*00f0*/  IMAD.X R12, R7, 0x1, R13, P1 ;  /* 0x00000001070c7824 */ /* 0x000fe200008e060d */
[----:B--2---:R-:W-:-:S05]  /*0100*/  IADD3 R11, P2, PT, R6, R4, RZ ;  /* 0x00000004060b7210 */ /* 0x004fca0007f5e0ff */
[----:B------:R-:W-:Y:S01]  /*0110*/  IMAD.X R13, R7, 0x1, R5, P2 ;  /* 0x00000001070d7824 */ /* 0x000fe200010e0605 */
[-C--:B---3--:R-:W-:Y:S02]  /*0120*/  LOP3.LUT R4, R10, R2.reuse, R11, 0xfe, !PT ;  /* 0x000000020a047212 */ /* 0x088fe400078efe0b */
        /* <DEDUP_REMOVED lines=8> */
[C---:B------:R-:W-:Y:S01]  /*01b0*/  ISETP.LT.U32.AND P0, PT, R14.reuse, 0x10000, PT ;  /* 0x000100000e00780c */ /* 0x040fe20003f01070 */
[----:B------:R-:W2:Y:S03]  /*01c0*/  LDCU UR8, c[0x0][0x360] ;  /* 0x00006c00ff0877ac */ /* 0x000ea60008000800 */
[C---:B------:R-:W-:Y:S01]  /*01d0*/  ISETP.LT.U32.AND.EX P0, PT, R15.reuse, RZ, PT, P0 ;  /* 0x000000ff0f00720c */ /* 0x040fe20003f01100 */
[----:B------:R-:W-:Y:S01]  /*01e0*/  UMOV UR4, URZ ;  /* 0x000000ff00047c82 */ /* 0x000fe20008000000 */
[----:B------:R-:W-:Y:S02]  /*01f0*/  UMOV UR5, URZ ;  /* 0x000000ff00057c82 */ /* 0x000fe40008000000 */
[----:B------:R-:W-:Y:S02]  /*0200*/  SEL R14, R14, 0x10000, P0 ;  /* 0x000100000e0e7807 */ /* 0x000fe40000000000 */
[----:B------:R-:W-:-:S07]  /*0210*/  SEL R15, R15, RZ, P0 ;  /* 0x000000ff0f0f7207 */ /* 0x000fce0000000000 */
.L_x_1822:
[----:B-1----:R-:W-:Y:S02]  /*0220*/  IADD3 R25, P0, PT, R21, UR4, RZ ;  /* 0x0000000415197c10 */ /* 0x002fe4000ff1e0ff */
[----:B------:R-:W-:Y:S02]  /*0230*/  PRMT R24, RZ, 0x7610, R24 ;  /* 0x00007610ff187816 */ /* 0x000fe40000000018 */
[----:B--2---:R-:W-:Y:S01]  /*0240*/  IADD3 R23, P1, PT, R25, UR8, RZ ;  /* 0x0000000819177c10 */ /* 0x004fe2000ff3e0ff */
[----:B------:R-:W-:-:S03]  /*0250*/  IMAD.X R22, RZ, RZ, UR5, P0 ;  /* 0x00000005ff167e24 */ /* 0x000fc600080e06ff */
[----:B------:R-:W-:Y:S01]  /*0260*/  IADD3 R19, P0, PT, R23, UR8, RZ ;  /* 0x0000000817137c10 */ /* 0x000fe2000ff1e0ff */
[----:B------:R-:W-:-:S03]  /*0270*/  IMAD.X R20, RZ, RZ, R22, P1 ;  /* 0x000000ffff147224 */ /* 0x000fc600008e0616 */
[C---:B------:R-:W-:Y:S01]  /*0280*/  IADD3 R17, P2, PT, R19.reuse, UR8, RZ ;  /* 0x0000000813117c10 */ /* 0x040fe2000ff5e0ff */
[----:B------:R-:W-:Y:S01]  /*0290*/  IMAD.X R18, RZ, RZ, R20, P0 ;  /* 0x000000ffff127224 */ /* 0x000fe200000e0614 */
[-C--:B------:R-:W-:Y:S02]  /*02a0*/  ISETP.GE.U32.AND P3, PT, R19, R14.reuse, PT ;  /* 0x0000000e1300720c */ /* 0x080fe40003f66070 */
[-C--:B------:R-:W-:Y:S01]  /*02b0*/  ISETP.GE.U32.AND P1, PT, R17, R14.reuse, PT ;  /* 0x0000000e1100720c */ /* 0x080fe20003f26070 */
[----:B------:R-:W-:Y:S01]  /*02c0*/  IMAD.X R16, RZ, RZ, R18, P2 ;  /* 0x000000ffff107224 */ /* 0x000fe200010e0612 */
[----:B------:R-:W-:-:S04]  /*02d0*/  ISETP.GE.U32.AND P0, PT, R25, R14, PT ;  /* 0x0000000e1900720c */ /* 0x000fc80003f06070 */
[-C--:B------:R-:W-:Y:S02]  /*02e0*/  ISETP.GE.U32.AND.EX P1, PT, R16, R15.reuse, PT, P1 ;  /* 0x0000000f1000720c */ /* 0x080fe40003f26110 */
[----:B------:R-:W-:-:S11]  /*02f0*/  ISETP.GE.U32.AND.EX P0, PT, R22, R15, PT, P0 ;  /* 0x0000000f1600720c */ /* 0x000fd60003f06100 */
[----:B---3--:R-:W-:-:S05]  /*0300*/  @!P1 IADD3 R8, P2, PT, R17, R10, RZ ;  /* 0x0000000a11089210 */ /* 0x008fca0007f5e0ff */
[----:B------:R-:W-:Y:S01]  /*0310*/  @!P1 IMAD.X R9, R16, 0x1, R12, P2 ;  /* 0x0000000110099824 */ /* 0x000fe200010e060c */
[----:B------:R-:W-:-:S04]  /*0320*/  ISETP.GE.U32.AND P2, PT, R23, R14, PT ;  /* 0x0000000e1700720c */ /* 0x000fc80003f46070 */
[----:B------:R1:W5:Y:S01]  /*0330*/  @!P1 LDG.E.U8 R24, desc[UR6][R8.64] ;  /* 0x0000000608189981 */ /* 0x000362000c1e1100 */
[-C--:B------:R-:W-:Y:S02]  /*0340*/  ISETP.GE.U32.AND.EX P1, PT, R20, R15.reuse, PT, P2 ;  /* 0x0000000f1400720c */ /* 0x080fe40003f26120 */
[----:B------:R-:W-:Y:S02]  /*0350*/  ISETP.GE.U32.AND.EX P2, PT, R18, R15, PT, P3 ;  /* 0x0000000f1200720c */ /* 0x000fe40003f46130 */
[----:B------:R-:W-:Y:S02]  /*0360*/  @!P0 IADD3 R2, P3, PT, R25, R10, RZ ;  /* 0x0000000a19028210 */ /* 0x000fe40007f7e0ff */
[----:B------:R-:W-:Y:S02]  /*0370*/  PRMT R28, RZ, 0x7610, R28 ;  /* 0x00007610ff1c7816 */ /* 0x000fe4000000001c */
[----:B-1----:R-:W-:Y:S01]  /*0380*/  PRMT R8, RZ, 0x7610, R8 ;  /* 0x00007610ff087816 */ /* 0x002fe20000000008 */
[----:B------:R-:W-:-:S04]  /*0390*/  @!P0 IMAD.X R3, R22, 0x1, R12, P3 ;  /* 0x0000000116038824 */ /* 0x000fc800018e060c */
[-C--:B------:R-:W-:Y:S02]  /*03a0*/  @!P1 IADD3 R4, P3, PT, R23, R10.reuse, RZ ;  /* 0x0000000a17049210 */ /* 0x080fe40007f7e0ff */
[----:B------:R-:W-:Y:S02]  /*03b0*/  @!P2 IADD3 R6, P4, PT, R19, R10, RZ ;  /* 0x0000000a1306a210 */ /* 0x000fe40007f9e0ff */
[----:B------:R-:W-:Y:S01]  /*03c0*/  PRMT R26, RZ, 0x7610, R26 ;  /* 0x00007610ff1a7816 */ /* 0x000fe2000000001a */
[----:B------:R-:W-:Y:S01]  /*03d0*/  ULEA UR4, UP0, UR8, UR4, 0x2 ;  /* 0x0000000408047291 */ /* 0x000fe2000f8010ff */
[----:B------:R1:W5:Y:S01]  /*03e0*/  @!P0 LDG.E.U8 R28, desc[UR6][R2.64] ;  /* 0x00000006021c8981 */ /* 0x000362000c1e1100 */
[--C-:B------:R-:W-:Y:S02]  /*03f0*/  @!P2 IMAD.X R7, R18, 0x1, R12.reuse, P4 ;  /* 0x000000011207a824 */ /* 0x100fe400020e060c */
[----:B------:R-:W-:-:S03]  /*0400*/  @!P1 IMAD.X R5, R20, 0x1, R12, P3 ;  /* 0x0000000114059824 */ /* 0x000fc600018e060c */
[----:B------:R1:W5:Y:S04]  /*0410*/  @!P2 LDG.E.U8 R8, desc[UR6][R6.64] ;  /* 0x000000060608a981 */ /* 0x000368000c1e1100 */
[----:B------:R1:W5:Y:S01]  /*0420*/  @!P1 LDG.E.U8 R26, desc[UR6][R4.64] ;  /* 0x00000006041a9981 */ /* 0x000362000c1e1100 */
[----:B0-----:R-:W-:Y:S01]  /*0430*/  ISETP.NE.AND P1, PT, R0, RZ, PT ;  /* 0x000000ff0000720c */ /* 0x001fe20003f25270 */
[----:B------:R-:W-:Y:S01]  /*0440*/  UIADD3.X UR5, UPT, UPT, URZ, UR5, URZ, UP0, !UPT ;  /* 0x00000005ff057290 */ /* 0x000fe200087fe4ff */
[----:B------:R-:W-:-:S05]  /*0450*/  ISETP.LE.U32.AND P0, PT, R14, UR4, PT ;  /* 0x000000040e007c0c */ /* 0x000fca000bf03070 */
[----:B------:R-:W-:Y:S02]  /*0460*/  IMAD.U32 R9, RZ, RZ, UR5 ;  /* 0x00000005ff097e24 */ /* 0x000fe4000f8e00ff */
[----:B------:R-:W-:Y:S02]  /*0470*/  IMAD.MOV.U32 R27, RZ, RZ, 0x1 ;  /* 0x00000001ff1b7424 */ /* 0x000fe400078e00ff */
[----:B------:R-:W-:Y:S01]  /*0480*/  IMAD.MOV.U32 R29, RZ, RZ, 0x1 ;  /* 0x00000001ff1d7424 */ /* 0x000fe200078e00ff */
[----:B------:R-:W-:Y:S01]  /*0490*/  ISETP.GE.U32.AND.EX P0, PT, R9, R15, PT, P0 ;  /* 0x0000000f0900720c */ /* 0x000fe20003f06100 */
[----:B-1----:R-:W-:-:S12]  /*04a0*/  @!P1 BRA `(.L_x_1814) ;  /* 0x0000000000389947 */ /* 0x002fd80003800000 */
[----:B------:R-:W-:Y:S01]  /*04b0*/  IMAD.MOV.U32 R27, RZ, RZ, 0x1 ;  /* 0x00000001ff1b7424 */ /* 0x000fe200078e00ff */
[----:B------:R-:W-:-:S07]  /*04c0*/  PRMT R2, R0, 0x7610, R2 ;  /* 0x0000761000027816 */ /* 0x000fce0000000002 */
.L_x_1815:
[C---:B------:R-:W-:Y:S02]  /*04d0*/  LOP3.LUT R3, R2.reuse, 0x1, RZ, 0xc0, !PT ;  /* 0x0000000102037812 */ /* 0x040fe400078ec0ff */
[----:B------:R-:W-:Y:S02]  /*04e0*/  LOP3.LUT R2, R2, 0xff, RZ, 0xc0, !PT ;  /* 0x000000ff02027812 */ /* 0x000fe400078ec0ff */
[----:B------:R-:W-:Y:S02]  /*04f0*/  ISETP.NE.U32.AND P2, PT, R3, 0x1, PT ;  /* 0x000000010300780c */ /* 0x000fe40003f45070 */
[----:B------:R-:W-:Y:S02]  /*0500*/  PRMT R27, R27, 0x9910, RZ ;  /* 0x000099101b1b7816 */ /* 0x000fe400000000ff */
[----:B-----5:R-:W-:Y:S02]  /*0510*/  SEL R3, R28, 0x1, !P2 ;  /* 0x000000011c037807 */ /* 0x020fe40005000000 */
[----:B------:R-:W-:-:S02]  /*0520*/  ISETP.GT.U32.AND P2, PT, R2, 0x1, PT ;  /* 0x000000010200780c */ /* 0x000fc40003f44070 */
[----:B------:R-:W-:Y:S02]  /*0530*/  PRMT R28, R28, 0x9910, RZ ;  /* 0x000099101c1c7816 */ /* 0x000fe400000000ff */
[----:B------:R-:W-:Y:S02]  /*0540*/  PRMT R4, R3, 0x9910, RZ ;  /* 0x0000991003047816 */ /* 0x000fe400000000ff */
[----:B------:R-:W-:Y:S01]  /*0550*/  SHF.R.U32.HI R2, RZ, 0x1, R2 ;  /* 0x00000001ff027819 */ /* 0x000fe20000011602 */
[----:B------:R-:W-:Y:S02]  /*0560*/  IMAD R28, R28, R28, RZ ;  /* 0x0000001c1c1c7224 */ /* 0x000fe400078e02ff */
[----:B------:R-:W-:-:S04]  /*0570*/  IMAD R27, R27, R4, RZ ;  /* 0x000000041b1b7224 */ /* 0x000fc800078e02ff */
[----:B------:R-:W-:Y:S05]  /*0580*/  @P2 BRA `(.L_x_1815) ;  /* 0xfffffffc00d02947 */ /* 0x000fea000383ffff */
.L_x_1814:
[----:B------:R-:W-:Y:S01]  /*0590*/  IMAD.MOV.U32 R2, RZ, RZ, 0x1 ;  /* 0x00000001ff027424 */ /* 0x000fe200078e00ff */
[----:B------:R-:W-:Y:S06]  /*05a0*/  @!P1 BRA `(.L_x_1816) ;  /* 0x0000000000389947 */ /* 0x000fec0003800000 */
[----:B------:R-:W-:Y:S01]  /*05b0*/  IMAD.MOV.U32 R29, RZ, RZ, 0x1 ;  /* 0x00000001ff1d7424 */ /* 0x000fe200078e00ff */
[----:B------:R-:W-:-:S07]  /*05c0*/  PRMT R3, R0, 0x7610, R3 ;  /* 0x0000761000037816 */ /* 0x000fce0000000003 */
.L_x_1817:
        /* <DEDUP_REMOVED lines=12> */
.L_x_1816:
[----:B-----5:R-:W-:Y:S01]  /*0690*/  IMAD.MOV.U32 R28, RZ, RZ, 0x1 ;  /* 0x00000001ff1c7424 */ /* 0x020fe200078e00ff */
[----:B------:R-:W-:Y:S01]  /*06a0*/  PRMT R26, R2, 0x7610, R26 ;  /* 0x00007610021a7816 */ /* 0x000fe2000000001a */
[----:B------:R-:W-:Y:S06]  /*06b0*/  @!P1 BRA `(.L_x_1818) ;  /* 0x0000000000389947 */ /* 0x000fec0003800000 */
[----:B------:R-:W-:Y:S01]  /*06c0*/  IMAD.MOV.U32 R26, RZ, RZ, 0x1 ;  /* 0x00000001ff1a7424 */ /* 0x000fe200078e00ff */
[----:B------:R-:W-:-:S07]  /*06d0*/  PRMT R2, R0, 0x7610, R2 ;  /* 0x0000761000027816 */ /* 0x000fce0000000002 */
.L_x_1819:
[C---:B------:R-:W-:Y:S02]  /*06e0*/  LOP3.LUT R3, R2.reuse, 0x1, RZ, 0xc0, !PT ;  /* 0x0000000102037812 */ /* 0x040fe400078ec0ff */
[----:B------:R-:W-:Y:S02]  /*06f0*/  LOP3.LUT R2, R2, 0xff, RZ, 0xc0, !PT ;  /* 0x000000ff02027812 */ /* 0x000fe400078ec0ff */
[----:B------:R-:W-:Y:S02]  /*0700*/  ISETP.NE.U32.AND P2, PT, R3, 0x1, PT ;  /* 0x000000010300780c */ /* 0x000fe40003f45070 */
[----:B------:R-:W-:Y:S02]  /*0710*/  PRMT R26, R26, 0x9910, RZ ;  /* 0x000099101a1a7816 */ /* 0x000fe400000000ff */
[----:B------:R-:W-:Y:S02]  /*0720*/  SEL R3, R8, 0x1, !P2 ;  /* 0x0000000108037807 */ /* 0x000fe40005000000 */
[----:B------:R-:W-:-:S02]  /*0730*/  ISETP.GT.U32.AND P2, PT, R2, 0x1, PT ;  /* 0x000000010200780c */ /* 0x000fc40003f44070 */
[----:B------:R-:W-:Y:S02]  /*0740*/  PRMT R8, R8, 0x9910, RZ ;  /* 0x0000991008087816 */ /* 0x000fe400000000ff */
[----:B------:R-:W-:Y:S02]  /*0750*/  PRMT R3, R3, 0x9910, RZ ;  /* 0x0000991003037816 */ /* 0x000fe400000000ff */
[----:B------:R-:W-:Y:S01]  /*0760*/  SHF.R.U32.HI R2, RZ, 0x1, R2 ;  /* 0x00000001ff027819 */ /* 0x000fe20000011602 */
[----:B------:R-:W-:Y:S02]  /*0770*/  IMAD R8, R8, R8, RZ ;  /* 0x0000000808087224 */ /* 0x000fe400078e02ff */
[----:B------:R-:W-:-:S04]  /*0780*/  IMAD R26, R26, R3, RZ ;  /* 0x000000031a1a7224 */ /* 0x000fc800078e02ff */
[----:B------:R-:W-:Y:S05]  /*0790*/  @P2 BRA `(.L_x_1819) ;  /* 0xfffffffc00d02947 */ /* 0x000fea000383ffff */
.L_x_1818:
[----:B------:R-:W-:Y:S05]  /*07a0*/  @!P1 BRA `(.L_x_1820) ;  /* 0x0000000000389947 */ /* 0x000fea0003800000 */
[----:B------:R-:W-:Y:S01]  /*07b0*/  IMAD.MOV.U32 R28, RZ, RZ, 0x1 ;  /* 0x00000001ff1c7424 */ /* 0x000fe200078e00ff */
[----:B------:R-:W-:-:S07]  /*07c0*/  PRMT R2, R0, 0x7610, R2 ;  /* 0x0000761000027816 */ /* 0x000fce0000000002 */
.L_x_1821:
        /* <DEDUP_REMOVED lines=12> */
.L_x_1820:
        /* <DEDUP_REMOVED lines=22> */
.L_x_1813:
[----:B------:R-:W1:Y:S02]  /*09f0*/  S2R R4, SR_TID.X ;  /* 0x0000000000047919 */ /* 0x000e640000002100 */
[----:B-1----:R-:W-:-:S03]  /*0a00*/  IMAD.WIDE.U32 R2, R4, 0x4, RZ ;  /* 0x0000000404027825 */ /* 0x002fc600078e00ff */
[----:B------:R-:W-:-:S04]  /*0a10*/  ISETP.GE.U32.AND P0, PT, R2, R14, PT ;  /* 0x0000000e0200720c */ /* 0x000fc80003f06070 */
[----:B------:R-:W-:-:S13]  /*0a20*/  ISETP.GE.AND.EX P0, PT, R3, R15, PT, P0 ;  /* 0x0000000f0300720c */ /* 0x000fda0003f06300 */
[----:B------:R-:W-:Y:S05]  /*0a30*/  @P0 EXIT ;  /* 0x000000000000094d */ /* 0x000fea0003800000 */
[----:B------:R-:W-:Y:S01]  /*0a40*/  IMAD.MOV.U32 R5, RZ, RZ, RZ ;  /* 0x000000ffff057224 */ /* 0x000fe200078e00ff */
[----:B------:R-:W1:Y:S06]  /*0a50*/  LDCU UR4, c[0x0][0x360] ;  /* 0x00006c00ff0477ac */ /* 0x000e6c0008000800 */
.L_x_1831:
[C---:B------:R-:W-:Y:S01]  /*0a60*/  IMAD.SHL.U32 R7, R4.reuse, 0x4, RZ ;  /* 0x0000000404077824 */ /* 0x040fe200078e00ff */
[----:B------:R-:W-:-:S04]  /*0a70*/  SHF.L.U64.HI R6, R4, 0x2, R5 ;  /* 0x0000000204067819 */ /* 0x000fc80000010205 */
[----:B------:R-:W-:-:S05]  /*0a80*/  IADD3 R2, P0, PT, R7, R10, RZ ;  /* 0x0000000a07027210 */ /* 0x000fca0007f1e0ff */
[----:B------:R-:W-:-:S05]  /*0a90*/  IMAD.X R3, R6, 0x1, R12, P0 ;  /* 0x0000000106037824 */ /* 0x000fca00000e060c */
[----:B------:R-:W2:Y:S04]  /*0aa0*/  LDG.E.U16 R17, desc[UR6][R2.64+0x2] ;  /* 0x0000020602117981 */ /* 0x000ea8000c1e1500 */
[----:B-----5:R3:W5:Y:S01]  /*0ab0*/  LDG.E.U8 R16, desc[UR6][R2.64+0x1] ;  /* 0x0000010602107981 */ /* 0x020762000c1e1100 */
[----:B0-----:R-:W-:Y:S01]  /*0ac0*/  ISETP.NE.AND P1, PT, R0, RZ, PT ;  /* 0x000000ff0000720c */ /* 0x001fe20003f25270 */
[----:B------:R-:W-:Y:S02]  /*0ad0*/  IMAD.MOV.U32 R18, RZ, RZ, 0x1 ;  /* 0x00000001ff127424 */ /* 0x000fe400078e00ff */
[----:B------:R-:W-:Y:S02]  /*0ae0*/  IMAD.MOV.U32 R19, RZ, RZ, 0x1 ;  /* 0x00000001ff137424 */ /* 0x000fe400078e00ff */
[----:B------:R-:W-:Y:S01]  /*0af0*/  IMAD.MOV.U32 R8, RZ, RZ, 0x1 ;  /* 0x00000001ff087424 */ /* 0x000fe200078e00ff */
[----:B--2---:R-:W-:-:S07]  /*0b00*/  PRMT R9, R17, 0x7770, RZ ;  /* 0x0000777011097816 */ /* 0x004fce00000000ff */
[----:B---3--:R-:W-:Y:S05]  /*0b10*/  @!P1 BRA `(.L_x_1823) ;  /* 0x00000000003c9947 */ /* 0x008fea0003800000 */
[----:B------:R0:W5:Y:S01]  /*0b20*/  LDG.E.U8 R2, desc[UR6][R2.64] ;  /* 0x0000000602027981 */ /* 0x000162000c1e1100 */
[----:B------:R-:W-:Y:S01]  /*0b30*/  IMAD.MOV.U32 R18, RZ, RZ, 0x1 ;  /* 0x00000001ff127424 */ /* 0x000fe200078e00ff */
[----:B------:R-:W-:-:S07]  /*0b40*/  PRMT R20, R0, 0x7610, R20 ;  /* 0x0000761000147816 */ /* 0x000fce0000000014 */
.L_x_1824:
[C---:B0-----:R-:W-:Y:S02]  /*0b50*/  LOP3.LUT R3, R20.reuse, 0x1, RZ, 0xc0, !PT ;  /* 0x0000000114037812 */ /* 0x041fe400078ec0ff */
        /* <DEDUP_REMOVED lines=11> */
.L_x_1823:
[----:B------:R-:W-:Y:S01]  /*0c10*/  IMAD.MOV.U32 R2, RZ, RZ, 0x1 ;  /* 0x00000001ff027424 */ /* 0x000fe200078e00ff */
[----:B------:R-:W-:Y:S01]  /*0c20*/  PRMT R3, R19, 0x7610, R3 ;  /* 0x0000761013037816 */ /* 0x000fe20000000003 */
[----:B------:R-:W-:Y:S06]  /*0c30*/  @!P1 BRA `(.L_x_1825) ;  /* 0x0000000000389947 */ /* 0x000fec0003800000 */
[----:B------:R-:W-:Y:S01]  /*0c40*/  IMAD.MOV.U32 R3, RZ, RZ, 0x1 ;  /* 0x00000001ff037424 */ /* 0x000fe200078e00ff */
[----:B------:R-:W-:-:S07]  /*0c50*/  PRMT R19, R0, 0x7610, R19 ;  /* 0x0000761000137816 */ /* 0x000fce0000000013 */
.L_x_1826:
        /* <DEDUP_REMOVED lines=12> */
.L_x_1825:
[----:B------:R-:W-:Y:S01]  /*0d20*/  PRMT R17, R17, 0x7771, RZ ;  /* 0x0000777111117816 */ /* 0x000fe200000000ff */
[----:B------:R-:W-:Y:S06]  /*0d30*/  @!P1 BRA `(.L_x_1827) ;  /* 0x0000000000389947 */ /* 0x000fec0003800000 */
[----:B------:R-:W-:Y:S01]  /*0d40*/  IMAD.MOV.U32 R8, RZ, RZ, 0x1 ;  /* 0x00000001ff087424 */ /* 0x000fe200078e00ff */
[----:B-----5:R-:W-:-:S07]  /*0d50*/  PRMT R16, R0, 0x7610, R16 ;  /* 0x0000761000107816 */ /* 0x020fce0000000010 */
.L_x_1828:
        /* <DEDUP_REMOVED lines=12> */
.L_x_1827:
[----:B------:R-:W-:Y:S05]  /*0e20*/  @!P1 BRA `(.L_x_1829) ;  /* 0x0000000000389947 */ /* 0x000fea0003800000 */
[----:B------:R-:W-:Y:S01]  /*0e30*/  IMAD.MOV.U32 R2, RZ, RZ, 0x1 ;  /* 0x00000001ff027424 */ /* 0x000fe200078e00ff */
[----:B------:R-:W-:-:S07]  /*0e40*/  PRMT R9, R0, 0x7610, R9 ;  /* 0x0000761000097816 */ /* 0x000fce0000000009 */
.L_x_1830:
[C---:B-----5:R-:W-:Y:S02]  /*0e50*/  LOP3.LUT R16, R9.reuse, 0x1, RZ, 0xc0, !PT ;  /* 0x0000000109107812 */ /* 0x060fe400078ec0ff */
        /* <DEDUP_REMOVED lines=11> */
.L_x_1829:
[----:B------:R-:W-:Y:S02]  /*0f10*/  LOP3.LUT R2, R2, 0xffff, RZ, 0xc0, !PT ;  /* 0x0000ffff02027812 */ /* 0x000fe400078ec0ff */
[----:B------:R-:W-:Y:S02]  /*0f20*/  LOP3.LUT R9, R8, 0xffff, RZ, 0xc0, !PT ;  /* 0x0000ffff08097812 */ /* 0x000fe400078ec0ff */
[----:B------:R-:W-:Y:S02]  /*0f30*/  LOP3.LUT R3, R3, 0xffff, RZ, 0xc0, !PT ;  /* 0x0000ffff03037812 */ /* 0x000fe400078ec0ff */
[----:B------:R-:W-:Y:S02]  /*0f40*/  PRMT R9, R9, 0x3340, R2 ;  /* 0x0000334009097816 */ /* 0x000fe40000000002 */
[----:B------:R-:W-:Y:S02]  /*0f50*/  LOP3.LUT R18, R18, 0xffff, RZ, 0xc0, !PT ;  /* 0x0000ffff12127812 */ /* 0x000fe400078ec0ff */
[----:B------:R-:W-:-:S02]  /*0f60*/  IADD3 R2, P0, PT, R7, R11, RZ ;  /* 0x0000000b07027210 */ /* 0x000fc40007f1e0ff */
[----:B------:R-:W-:-:S03]  /*0f70*/  PRMT R18, R18, 0x3340, R3 ;  /* 0x0000334012127816 */ /* 0x000fc60000000003 */
[----:B------:R-:W-:Y:S01]  /*0f80*/  IMAD.X R3, R6, 0x1, R13, P0 ;  /* 0x0000000106037824 */ /* 0x000fe200000e060d */
[----:B-1----:R-:W-:Y:S02]  /*0f90*/  IADD3 R4, P0, PT, R4, UR4, RZ ;  /* 0x0000000404047c10 */ /* 0x002fe4000ff1e0ff */
[----:B------:R-:W-:-:S03]  /*0fa0*/  PRMT R9, R18, 0x5410, R9 ;  /* 0x0000541012097816 */ /* 0x000fc60000000009 */
[C---:B------:R-:W-:Y:S02]  /*0fb0*/  IMAD.SHL.U32 R7, R4.reuse, 0x4, RZ ;  /* 0x0000000404077824 */ /* 0x040fe400078e00ff */
[----:B------:R-:W-:Y:S01]  /*0fc0*/  IMAD.X R5, RZ, RZ, R5, P0 ;  /* 0x000000ffff057224 */ /* 0x000fe200000e0605 */
[----:B------:R2:W-:Y:S01]  /*0fd0*/  STG.E desc[UR6][R2.64], R9 ;  /* 0x0000000902007986 */ /* 0x0005e2000c101906 */
[C---:B------:R-:W-:Y:S02]  /*0fe0*/  LOP3.LUT P0, RZ, R4.reuse, 0xffffc000, RZ, 0xc0, !PT ;  /* 0xffffc00004ff7812 */ /* 0x040fe4000780c0ff */
[----:B------:R-:W-:Y:S02]  /*0ff0*/  ISETP.LT.U32.AND P1, PT, R7, R14, PT ;  /* 0x0000000e0700720c */ /* 0x000fe40003f21070 */
[----:B------:R-:W-:Y:S02]  /*1000*/  SHF.L.U64.HI R6, R4, 0x2, R5 ;  /* 0x0000000204067819 */ /* 0x000fe40000010205 */
[----:B------:R-:W-:-:S02]  /*1010*/  LOP3.LUT P0, RZ, R5, 0x3fffffff, RZ, 0xc0, P0 ;  /* 0x3fffffff05ff7812 */ /* 0x000fc4000000c0ff */
[----:B------:R-:W-:-:S13]  /*1020*/  ISETP.LT.AND.EX P1, PT, R6, R15, PT, P1 ;  /* 0x0000000f0600720c */ /* 0x000fda0003f21310 */
[----:B--2---:R-:W-:Y:S05]  /*1030*/  @!P0 BRA P1, `(.L_x_1831) ;  /* 0xfffffff800888947 */ /* 0x004fea000083ffff */
[----:B------:R-:W-:Y:S05]  /*1040*/  EXIT ;  /* 0x000000000000794d */ /* 0x000fea0003800000 */
.L_x_1832:
        /* <DEDUP_REMOVED lines=11> */
.L_x_4235:


//--------------------- .text._ZN2at6native61_GLOBAL__N__44eb8e94_28_ForeachBinaryOpScalarList_cu_dda10a6925multi_tensor_apply_kernelINS1_28TensorListScalarListMetadataIfLi1EEENS1_25BinaryOpScalarListFunctorIN3c108BFloat16ELi1ELi1ELi0EEEJNS1_13power_functorIfEEEEEvT_T0_DpT1_ --------------------------
	.section	.text._ZN2at6native61_GLOBAL__N__44eb8e94_28_ForeachBinaryOpScalarList_cu_dda10a6925multi_tensor_apply_kernelINS1_28TensorListScalarListMetadataIfLi1EEENS1_25BinaryOpScalarListFunctorIN3c108BFloat16ELi1ELi1ELi0EEEJNS1_13power_functorIfEEEEEvT_T0_DpT1_,"ax",@progbits
	.align	128
.text._ZN2at6native61_GLOBAL__N__44eb8e94_28_ForeachBinaryOpScalarList_cu_dda10a6925multi_tensor_apply_kernelINS1_28TensorListScalarListMetadataIfLi1EEENS1_25BinaryOpScalarListFunctorIN3c108BFloat16ELi1ELi1ELi0EEEJNS1_13power_functorIfEEEEEvT_T0_DpT1_:
        .type           _ZN2at6native61_GLOBAL__N__44eb8e94_28_ForeachBinaryOpScalarList_cu_dda10a6925multi_tensor_apply_kernelINS1_28TensorListScalarListMetadataIfLi1EEENS1_25BinaryOpScalarListFunctorIN3c108BFloat16ELi1ELi1ELi0EEEJNS1_13power_functorIfEEEEEvT_T0_DpT1_,@function
        .size           _ZN2at6native61_GLOBAL__N__44eb8e94_28_ForeachBinaryOpScalarList_cu_dda10a6925multi_tensor_apply_kernelINS1_28TensorListScalarListMetadataIfLi1EEENS1_25BinaryOpScalarListFunctorIN3c108BFloat16ELi1ELi1ELi0EEEJNS1_13power_functorIfEEEEEvT_T0_DpT1_,(.L_x_4236 - _ZN2at6native61_GLOBAL__N__44eb8e94_28_ForeachBinaryOpScalarList_cu_dda10a6925multi_tensor_apply_kernelINS1_28TensorListScalarListMetadataIfLi1EEENS1_25BinaryOpScalarListFunctorIN3c108BFloat16ELi1ELi1ELi0EEEJNS1_13power_functorIfEEEEEvT_T0_DpT1_)
        .other          _ZN2at6native61_GLOBAL__N__44eb8e94_28_ForeachBinaryOpScalarList_cu_dda10a6925multi_tensor_apply_kernelINS1_28TensorListScalarListMetadataIfLi1EEENS1_25BinaryOpScalarListFunctorIN3c108BFloat16ELi1ELi1ELi0EEEJNS1_13power_functorIfEEEEEvT_T0_DpT1_,@"STO_CUDA_ENTRY STV_DEFAULT"
_ZN2at6native61_GLOBAL__N__44eb8e94_28_ForeachBinaryOpScalarList_cu_dda10a6925multi_tensor_apply_kernelINS1_28TensorListScalarListMetadataIfLi1EEENS1_25BinaryOpScalarListFunctorIN3c108BFloat16ELi1ELi1ELi0EEEJNS1_13power_functorIfEEEEEvT_T0_DpT1_:
        /* <DEDUP_REMOVED lines=39> */
[----:B------:R-:W-:Y:S05]  /*0270*/  CALL.REL.NOINC `($__internal_65_$__cuda_sm20_div_u16) ;  /* 0x0000000c00dc7944 */ /* 0x000fea0003c00000 */
        /* <DEDUP_REMOVED lines=16> */
.L_x_1835:
[----:B0-----:R-:W-:Y:S01]  /*0380*/  IADD3 R15, P1, PT, R8, UR6, RZ ;  /* 0x00000006080f7c10 */ /* 0x001fe2000ff3e0ff */
[----:B------:R-:W-:Y:S01]  /*0390*/  USHF.L.U32 UR10, UR13, 0x1, URZ ;  /* 0x000000010d0a7899 */ /* 0x000fe200080006ff */
[----:B-1----:R-:W-:Y:S01]  /*03a0*/  PRMT R16, RZ, 0x7610, R16 ;  /* 0x00007610ff107816 */ /* 0x002fe20000000010 */
[----:B------:R-:W-:Y:S01]  /*03b0*/  USHF.R.U32.HI UR16, URZ, 0x1f, UR13 ;  /* 0x0000001fff107899 */ /* 0x000fe2000801160d */
[C---:B------:R-:W-:Y:S01]  /*03c0*/  ISETP.GE.U32.AND P2, PT, R15.reuse, UR17, PT ;  /* 0x000000110f007c0c */ /* 0x040fe2000bf46070 */
[----:B------:R-:W-:Y:S01]  /*03d0*/  IMAD.X R12, RZ, RZ, UR7, P1 ;  /* 0x00000007ff0c7e24 */ /* 0x000fe200088e06ff */
[C---:B------:R-:W-:Y:S02]  /*03e0*/  IADD3 R14, P3, PT, R15.reuse, UR13, RZ ;  /* 0x0000000d0f0e7c10 */ /* 0x040fe4000ff7e0ff */
[----:B------:R-:W-:Y:S02]  /*03f0*/  LEA R2, P1, R15, UR8, 0x1 ;  /* 0x000000080f027c11 */ /* 0x000fe4000f8208ff */
[----:B------:R-:W-:Y:S01]  /*0400*/  ISETP.GE.AND.EX P2, PT, R12, UR18, PT, P2 ;  /* 0x000000120c007c0c */ /* 0x000fe2000bf46320 */
[----:B------:R-:W-:Y:S01]  /*0410*/  IMAD.X R13, RZ, RZ, R12, P3 ;  /* 0x000000ffff0d7224 */ /* 0x000fe200018e060c */
[----:B------:R-:W-:-:S02]  /*0420*/  ISETP.GE.U32.AND P5, PT, R14, UR17, PT ;  /* 0x000000110e007c0c */ /* 0x000fc4000bfa6070 */
[----:B------:R-:W-:Y:S02]  /*0430*/  IADD3 R4, P3, PT, R14, UR13, RZ ;  /* 0x0000000d0e047c10 */ /* 0x000fe4000ff7e0ff */
[----:B------:R-:W-:Y:S02]  /*0440*/  ISETP.GE.AND.EX P5, PT, R13, UR18, PT, P5 ;  /* 0x000000120d007c0c */ /* 0x000fe4000bfa6350 */
[----:B------:R-:W-:Y:S01]  /*0450*/  LEA.HI.X R3, R15, UR9, R12, 0x1, P1 ;  /* 0x000000090f037c11 */ /* 0x000fe200088f0c0c */
[----:B------:R-:W-:Y:S01]  /*0460*/  IMAD.X R5, RZ, RZ, R13, P3 ;  /* 0x000000ffff057224 */ /* 0x000fe200018e060d */
[----:B------:R-:W-:Y:S02]  /*0470*/  IADD3 R10, P1, PT, R2, UR10, RZ ;  /* 0x0000000a020a7c10 */ /* 0x000fe4000ff3e0ff */
[----:B------:R-:W-:Y:S01]  /*0480*/  ISETP.GE.U32.AND P6, PT, R4, UR17, PT ;  /* 0x0000001104007c0c */ /* 0x000fe2000bfc6070 */
[----:B------:R-:W2:Y:S01]  /*0490*/  @!P2 LDG.E.U16 R16, desc[UR14][R2.64] ;  /* 0x0000000e0210a981 */ /* 0x000ea2000c1e1500 */
[----:B------:R-:W-:-:S02]  /*04a0*/  IADD3.X R11, PT, PT, R3, UR16, RZ, P1, !PT ;  /* 0x00000010030b7c10 */ /* 0x000fc40008ffe4ff */
[----:B------:R-:W-:Y:S02]  /*04b0*/  IADD3 R4, P3, PT, R4, UR13, RZ ;  /* 0x0000000d04047c10 */ /* 0x000fe4000ff7e0ff */
[----:B------:R-:W-:Y:S02]  /*04c0*/  PRMT R17, RZ, 0x7610, R17 ;  /* 0x00007610ff117816 */ /* 0x000fe40000000011 */
[----:B------:R-:W-:Y:S02]  /*04d0*/  IADD3 R6, P1, PT, R10, UR10, RZ ;  /* 0x0000000a0a067c10 */ /* 0x000fe4000ff3e0ff */
[----:B------:R-:W-:Y:S01]  /*04e0*/  ISETP.GE.AND.EX P6, PT, R5, UR18, PT, P6 ;  /* 0x0000001205007c0c */ /* 0x000fe2000bfc6360 */
[----:B------:R-:W-:Y:S01]  /*04f0*/  IMAD.X R5, RZ, RZ, R5, P3 ;  /* 0x000000ffff057224 */ /* 0x000fe200018e0605 */
[----:B------:R-:W-:Y:S01]  /*0500*/  IADD3.X R7, PT, PT, R11, UR16, RZ, P1, !PT ;  /* 0x000000100b077c10 */ /* 0x000fe20008ffe4ff */
[----:B------:R-:W3:Y:S01]  /*0510*/  @!P5 LDG.E.U16 R17, desc[UR14][R10.64] ;  /* 0x0000000e0a11d981 */ /* 0x000ee2000c1e1500 */
[----:B------:R-:W-:-:S02]  /*0520*/  ISETP.GE.U32.AND P1, PT, R4, UR17, PT ;  /* 0x0000001104007c0c */ /* 0x000fc4000bf26070 */
[----:B------:R-:W-:Y:S02]  /*0530*/  PRMT R18, RZ, 0x7610, R18 ;  /* 0x00007610ff127816 */ /* 0x000fe40000000012 */
[----:B------:R-:W-:Y:S02]  /*0540*/  ISETP.GE.AND.EX P1, PT, R5, UR18, PT, P1 ;  /* 0x0000001205007c0c */ /* 0x000fe4000bf26310 */
[----:B------:R-:W-:-:S03]  /*0550*/  IADD3 R4, P3, PT, R6, UR10, RZ ;  /* 0x0000000a06047c10 */ /* 0x000fc6000ff7e0ff */
[----:B------:R-:W4:Y:S01]  /*0560*/  @!P6 LDG.E.U16 R18, desc[UR14][R6.64] ;  /* 0x0000000e0612e981 */ /* 0x000f22000c1e1500 */
[----:B------:R-:W-:Y:S02]  /*0570*/  PRMT R19, RZ, 0x7610, R19 ;  /* 0x00007610ff137816 */ /* 0x000fe40000000013 */
[----:B------:R-:W-:-:S05]  /*0580*/  IADD3.X R5, PT, PT, R7, UR16, RZ, P3, !PT ;  /* 0x0000001007057c10 */ /* 0x000fca0009ffe4ff */
[----:B------:R-:W5:Y:S01]  /*0590*/  @!P1 LDG.E.U16 R19, desc[UR14][R4.64] ;  /* 0x0000000e04139981 */ /* 0x000f62000c1e1500 */
[----:B------:R-:W-:-:S04]  /*05a0*/  IADD3 R15, P4, PT, R15, UR11, RZ ;  /* 0x0000000b0f0f7c10 */ /* 0x000fc8000ff9e0ff */
[----:B------:R-:W-:Y:S01]  /*05b0*/  ISETP.GE.U32.AND P3, PT, R15, UR17, PT ;  /* 0x000000110f007c0c */ /* 0x000fe2000bf66070 */
[----:B------:R-:W-:-:S05]  /*05c0*/  IMAD.X R12, RZ, RZ, R12, P4 ;  /* 0x000000ffff0c7224 */ /* 0x000fca00020e060c */
[----:B------:R-:W-:Y:S01]  /*05d0*/  ISETP.GE.AND.EX P3, PT, R12, UR18, PT, P3 ;  /* 0x000000120c007c0c */ /* 0x000fe2000bf66330 */
[----:B--2---:R-:W-:-:S06]  /*05e0*/  IMAD.U32 R16, R16, 0x10000, RZ ;  /* 0x0001000010107824 */ /* 0x004fcc00078e00ff */
[----:B------:R-:W0:Y:S01]  /*05f0*/  MUFU.LG2 R16, R16 ;  /* 0x0000001000107308 */ /* 0x000e220000000c00 */
[----:B---3--:R-:W-:-:S07]  /*0600*/  IMAD.U32 R20, R17, 0x10000, RZ ;  /* 0x0001000011147824 */ /* 0x008fce00078e00ff */
[----:B------:R-:W1:Y:S01]  /*0610*/  MUFU.LG2 R20, R20 ;  /* 0x0000001400147308 */ /* 0x000e620000000c00 */
[----:B----4-:R-:W-:Y:S02]  /*0620*/  IMAD.U32 R21, R18, 0x10000, RZ ;  /* 0x0001000012157824 */ /* 0x010fe400078e00ff */
[----:B0-----:R-:W-:-:S05]  /*0630*/  FMUL.FTZ R17, R16, UR12 ;  /* 0x0000000c10117c20 */ /* 0x001fca0008410000 */
[----:B------:R-:W0:Y:S01]  /*0640*/  MUFU.LG2 R21, R21 ;  /* 0x0000001500157308 */ /* 0x000e220000000c00 */
[----:B-----5:R-:W-:-:S07]  /*0650*/  IMAD.U32 R22, R19, 0x10000, RZ ;  /* 0x0001000013167824 */ /* 0x020fce00078e00ff */
[----:B------:R-:W2:Y:S01]  /*0660*/  MUFU.LG2 R22, R22 ;  /* 0x0000001600167308 */ /* 0x000ea20000000c00 */
[----:B-1----:R-:W-:-:S07]  /*0670*/  FMUL.FTZ R18, R20, UR12 ;  /* 0x0000000c14127c20 */ /* 0x002fce0008410000 */
[----:B------:R-:W1:Y:S01]  /*0680*/  MUFU.EX2 R17, R17 ;  /* 0x0000001100117308 */ /* 0x000e620000000800 */
[----:B0-----:R-:W-:Y:S01]  /*0690*/  FMUL.FTZ R16, R21, UR12 ;  /* 0x0000000c15107c20 */ /* 0x001fe20008410000 */
[----:B------:R-:W-:Y:S02]  /*06a0*/  IMAD.U32 R21, RZ, RZ, UR11 ;  /* 0x0000000bff157e24 */ /* 0x000fe4000f8e00ff */
[----:B------:R-:W-:Y:S04]  /*06b0*/  MUFU.EX2 R18, R18 ;  /* 0x0000001200127308 */ /* 0x000fe80000000800 */
[----:B------:R0:W3:Y:S01]  /*06c0*/  MUFU.EX2 R19, R16 ;  /* 0x0000001000137308 */ /* 0x0000e20000000800 */
[----:B--2---:R-:W-:Y:S01]  /*06d0*/  FMUL.FTZ R15, R22, UR12 ;  /* 0x0000000c160f7c20 */ /* 0x004fe20008410000 */
[----:B-1----:R-:W-:Y:S01]  /*06e0*/  F2FP.BF16.F32.PACK_AB R20, RZ, R17 ;  /* 0x00000011ff14723e */ /* 0x002fe200000010ff */
[----:B------:R-:W-:-:S04]  /*06f0*/  @!P2 IMAD.MOV.U32 R17, RZ, RZ, R3 ;  /* 0x000000ffff11a224 */ /* 0x000fc800078e0003 */
[----:B------:R-:W1:Y:S01]  /*0700*/  MUFU.EX2 R15, R15 ;  /* 0x0000000f000f7308 */ /* 0x000e620000000800 */
[----:B0-----:R-:W-:-:S05]  /*0710*/  @!P2 IMAD.MOV.U32 R16, RZ, RZ, R2 ;  /* 0x000000ffff10a224 */ /* 0x001fca00078e0002 */
[----:B------:R0:W-:Y:S01]  /*0720*/  @!P2 STG.E.U16 desc[UR14][R16.64], R20 ;  /* 0x000000141000a986 */ /* 0x0001e2000c10150e */
[----:B---3--:R-:W-:Y:S02]  /*0730*/  F2FP.BF16.F32.PACK_AB R19, RZ, R19 ;  /* 0x00000013ff13723e */ /* 0x008fe400000010ff */
[----:B------:R-:W-:-:S04]  /*0740*/  LEA R2, P2, R21, R2, 0x1 ;  /* 0x0000000215027211 */ /* 0x000fc800078408ff */
[----:B------:R-:W-:Y:S02]  /*0750*/  LEA.HI.X R3, R21, R3, RZ, 0x1, P2 ;  /* 0x0000000315037211 */ /* 0x000fe400010f0cff */
[----:B-1----:R-:W-:Y:S02]  /*0760*/  F2FP.BF16.F32.PACK_AB R15, RZ, R15 ;  /* 0x0000000fff0f723e */ /* 0x002fe400000010ff */
[----:B0-----:R-:W-:Y:S02]  /*0770*/  F2FP.BF16.F32.PACK_AB R17, RZ, R18 ;  /* 0x00000012ff11723e */ /* 0x001fe400000010ff */
[----:B------:R-:W-:Y:S02]  /*0780*/  PRMT R18, R15, 0x7610, R18 ;  /* 0x000076100f127816 */ /* 0x000fe40000000012 */
[----:B------:R-:W-:Y:S01]  /*0790*/  PRMT R15, RZ, 0x7610, R15 ;  /* 0x00007610ff0f7816 */ /* 0x000fe2000000000f */
[----:B------:R0:W-:Y:S01]  /*07a0*/  @!P5 STG.E.U16 desc[UR14][R10.64], R17 ;  /* 0x000000110a00d986 */ /* 0x0001e2000c10150e */
[----:B------:R-:W-:-:S04]  /*07b0*/  IADD3 R14, P5, PT, R14, UR11, RZ ;  /* 0x0000000b0e0e7c10 */ /* 0x000fc8000ffbe0ff */
[C---:B------:R-:W-:Y:S01]  /*07c0*/  ISETP.GE.U32.AND P2, PT, R14.reuse, UR17, PT ;  /* 0x000000110e007c0c */ /* 0x040fe2000bf46070 */
[----:B------:R-:W-:Y:S01]  /*07d0*/  IMAD.X R13, RZ, RZ, R13, P5 ;  /* 0x000000ffff0d7224 */ /* 0x000fe200028e060d */
[----:B------:R-:W-:-:S04]  /*07e0*/  IADD3 R16, P5, PT, R14, UR13, RZ ;  /* 0x0000000d0e107c10 */ /* 0x000fc8000ffbe0ff */
[----:B------:R-:W-:Y:S01]  /*07f0*/  ISETP.GE.AND.EX P2, PT, R13, UR18, PT, P2 ;  /* 0x000000120d007c0c */ /* 0x000fe2000bf46320 */
[----:B0-----:R-:W-:Y:S01]  /*0800*/  @!P6 IMAD.MOV.U32 R10, RZ, RZ, R6 ;  /* 0x000000ffff0ae224 */ /* 0x001fe200078e0006 */
[----:B------:R-:W-:Y:S01]  /*0810*/  ISETP.GE.U32.AND P4, PT, R16, UR17, PT ;  /* 0x0000001110007c0c */ /* 0x000fe2000bf86070 */
[----:B------:R-:W-:-:S05]  /*0820*/  @!P6 IMAD.MOV.U32 R11, RZ, RZ, R7 ;  /* 0x000000ffff0be224 */ /* 0x000fca00078e0007 */
[----:B------:R0:W-:Y:S01]  /*0830*/  @!P6 STG.E.U16 desc[UR14][R10.64], R19 ;  /* 0x000000130a00e986 */ /* 0x0001e2000c10150e */
[----:B------:R-:W-:-:S03]  /*0840*/  LEA R6, P6, R14, UR8, 0x1 ;  /* 0x000000080e067c11 */ /* 0x000fc6000f8c08ff */
[----:B------:R1:W-:Y:S01]  /*0850*/  @!P1 STG.E.U16 desc[UR14][R4.64], R18 ;  /* 0x0000001204009986 */ /* 0x0003e2000c10150e */
[--C-:B------:R-:W-:Y:S01]  /*0860*/  LEA.HI.X R7, R14, UR9, R13.reuse, 0x1, P6 ;  /* 0x000000090e077c11 */ /* 0x100fe2000b0f0c0d */
[----:B------:R-:W-:Y:S01]  /*0870*/  IMAD.X R13, RZ, RZ, R13, P5 ;  /* 0x000000ffff0d7224 */ /* 0x000fe200028e060d */
[----:B------:R-:W-:Y:S02]  /*0880*/  IADD3 R14, P6, PT, R16, UR13, RZ ;  /* 0x0000000d100e7c10 */ /* 0x000fe4000ffde0ff */
[----:B------:R-:W-:Y:S01]  /*0890*/  IADD3 R12, P1, PT, R6, UR10, RZ ;  /* 0x0000000a060c7c10 */ /* 0x000fe2000ff3e0ff */
[----:B------:R-:W-:Y:S01]  /*08a0*/  IMAD.U32 R17, RZ, RZ, UR13 ;  /* 0x0000000dff117e24 */ /* 0x000fe2000f8e00ff */
[----:B------:R-:W-:Y:S01]  /*08b0*/  ISETP.GE.U32.AND P5, PT, R14, UR17, PT ;  /* 0x000000110e007c0c */ /* 0x000fe2000bfa6070 */
[----:B0-----:R-:W-:Y:S01]  /*08c0*/  IMAD.X R10, RZ, RZ, R13, P6 ;  /* 0x000000ffff0a7224 */ /* 0x001fe200030e060d */
[----:B------:R-:W-:Y:S01]  /*08d0*/  ISETP.GE.AND.EX P4, PT, R13, UR18, PT, P4 ;  /* 0x000000120d007c0c */ /* 0x000fe2000bf86340 */
[----:B------:R-:W-:Y:S01]  /*08e0*/  IMAD.U32 R11, RZ, RZ, UR13 ;  /* 0x0000000dff0b7e24 */ /* 0x000fe2000f8e00ff */
[----:B------:R-:W-:Y:S01]  /*08f0*/  PRMT R14, RZ, 0x7610, R14 ;  /* 0x00007610ff0e7816 */ /* 0x000fe2000000000e */
[----:B------:R-:W2:Y:S01]  /*0900*/  @!P2 LDG.E.U16 R15, desc[UR14][R6.64] ;  /* 0x0000000e060fa981 */ /* 0x000ea2000c1e1500 */
[----:B------:R-:W-:-:S02]  /*0910*/  ISETP.GE.AND.EX P5, PT, R10, UR18, PT, P5 ;  /* 0x000000120a007c0c */ /* 0x000fc4000bfa6350 */
[----:B------:R-:W-:Y:S02]  /*0920*/  IADD3.X R13, PT, PT, R7, UR16, RZ, P1, !PT ;  /* 0x00000010070d7c10 */ /* 0x000fe40008ffe4ff */
[----:B------:R-:W-:Y:S01]  /*0930*/  LEA R10, P1, R11, R12, 0x1 ;  /* 0x0000000c0b0a7211 */ /* 0x000fe200078208ff */
[----:B------:R-:W3:Y:S01]  /*0940*/  @!P3 LDG.E.U16 R14, desc[UR14][R2.64] ;  /* 0x0000000e020eb981 */ /* 0x000ee2000c1e1500 */
[----:B------:R-:W-:Y:S02]  /*0950*/  PRMT R16, RZ, 0x7610, R16 ;  /* 0x00007610ff107816 */ /* 0x000fe40000000010 */
[----:B-1----:R-:W-:Y:S02]  /*0960*/  PRMT R4, RZ, 0x7610, R4 ;  /* 0x00007610ff047816 */ /* 0x002fe40000000004 */
[----:B------:R-:W-:Y:S02]  /*0970*/  LEA.HI.X R11, R17, R13, RZ, 0x1, P1 ;  /* 0x0000000d110b7211 */ /* 0x000fe400008f0cff */
        /* <DEDUP_REMOVED lines=9> */
[----:B---3--:R-:W-:-:S04]  /*0a10*/  IMAD.U32 R14, R14, 0x10000, RZ ;  /* 0x000100000e0e7824 */ /* 0x008fc800078e00ff */
[----:B------:R-:W-:Y:S01]  /*0a20*/  MUFU.LG2 R15, R15 ;  /* 0x0000000f000f7308 */ /* 0x000fe20000000c00 */
[----:B----4-:R-:W-:-:S07]  /*0a30*/  IMAD.U32 R16, R16, 0x10000, RZ ;  /* 0x0001000010107824 */ /* 0x010fce00078e00ff */
[----:B------:R-:W0:Y:S01]  /*0a40*/  MUFU.LG2 R14, R14 ;  /* 0x0000000e000e7308 */ /* 0x000e220000000c00 */
[----:B-----5:R-:W-:-:S07]  /*0a50*/  IMAD.U32 R18, R4, 0x10000, RZ ;  /* 0x0001000004127824 */ /* 0x020fce00078e00ff */
[----:B------:R-:W1:Y:S08]  /*0a60*/  MUFU.LG2 R16, R16 ;  /* 0x0000001000107308 */ /* 0x000e700000000c00 */
[----:B------:R-:W2:Y:S01]  /*0a70*/  MUFU.LG2 R18, R18 ;  /* 0x0000001200127308 */ /* 0x000ea20000000c00 */
[----:B0-----:R-:W-:Y:S01]  /*0a80*/  FMUL.FTZ R4, R14, UR12 ;  /* 0x0000000c0e047c20 */ /* 0x001fe20008410000 */
[----:B------:R-:W-:-:S06]  /*0a90*/  FMUL.FTZ R5, R15, UR12 ;  /* 0x0000000c0f057c20 */ /* 0x000fcc0008410000 */
[----:B------:R-:W0:Y:S01]  /*0aa0*/  MUFU.EX2 R4, R4 ;  /* 0x0000000400047308 */ /* 0x000e220000000800 */
[----:B-1----:R-:W-:-:S03]  /*0ab0*/  FMUL.FTZ R17, R16, UR12 ;  /* 0x0000000c10117c20 */ /* 0x002fc60008410000 */
[----:B------:R-:W1:Y:S01]  /*0ac0*/  MUFU.EX2 R5, R5 ;  /* 0x0000000500057308 */ /* 0x000e620000000800 */
[----:B--2---:R-:W-:-:S03]  /*0ad0*/  FMUL.FTZ R15, R18, UR12 ;  /* 0x0000000c120f7c20 */ /* 0x004fc60008410000 */
[----:B------:R-:W2:Y:S04]  /*0ae0*/  MUFU.EX2 R17, R17 ;  /* 0x0000001100117308 */ /* 0x000ea80000000800 */
[----:B------:R-:W3:Y:S01]  /*0af0*/  MUFU.EX2 R15, R15 ;  /* 0x0000000f000f7308 */ /* 0x000ee20000000800 */
[----:B0-----:R-:W-:Y:S02]  /*0b00*/  F2FP.BF16.F32.PACK_AB R14, RZ, R4 ;  /* 0x00000004ff0e723e */ /* 0x001fe400000010ff */
[----:B-1----:R-:W-:Y:S02]  /*0b10*/  F2FP.BF16.F32.PACK_AB R16, RZ, R5 ;  /* 0x00000005ff10723e */ /* 0x002fe400000010ff */
[----:B------:R-:W-:Y:S02]  /*0b20*/  PRMT R19, R14, 0x7610, R19 ;  /* 0x000076100e137816 */ /* 0x000fe40000000013 */
[----:B--2---:R-:W-:-:S03]  /*0b30*/  F2FP.BF16.F32.PACK_AB R14, RZ, R17 ;  /* 0x00000011ff0e723e */ /* 0x004fc600000010ff */
[----:B------:R1:W-:Y:S01]  /*0b40*/  @!P3 STG.E.U16 desc[UR14][R2.64], R19 ;  /* 0x000000130200b986 */ /* 0x0003e2000c10150e */
[----:B---3--:R-:W-:-:S03]  /*0b50*/  F2FP.BF16.F32.PACK_AB R18, RZ, R15 ;  /* 0x0000000fff12723e */ /* 0x008fc600000010ff */
[----:B------:R1:W-:Y:S04]  /*0b60*/  @!P2 STG.E.U16 desc[UR14][R6.64], R16 ;  /* 0x000000100600a986 */ /* 0x0003e8000c10150e */
[----:B------:R1:W-:Y:S04]  /*0b70*/  @!P4 STG.E.U16 desc[UR14][R12.64], R14 ;  /* 0x0000000e0c00c986 */ /* 0x0003e8000c10150e */
[----:B------:R1:W-:Y:S01]  /*0b80*/  @!P5 STG.E.U16 desc[UR14][R10.64], R18 ;  /* 0x000000120a00d986 */ /* 0x0003e2000c10150e */
[----:B------:R-:W-:Y:S05]  /*0b90*/  @P1 BRA `(.L_x_1835) ;  /* 0xfffffff400f81947 */ /* 0x000fea000383ffff */
.L_x_1834:
[----:B------:R-:W-:Y:S05]  /*0ba0*/  @!P0 EXIT ;  /* 0x000000000000894d */ /* 0x000fea0003800000 */
[----:B0-----:R-:W-:Y:S01]  /*0bb0*/  IADD3 R8, P1, PT, R8, UR6, RZ ;  /* 0x0000000608087c10 */ /* 0x001fe2000ff3e0ff */
[----:B------:R-:W-:Y:S01]  /*0bc0*/  IMAD.U32 R9, RZ, RZ, UR13 ;  /* 0x0000000dff097e24 */ /* 0x000fe2000f8e00ff */
[----:B------:R-:W-:Y:S01]  /*0bd0*/  USHF.L.U32 UR4, UR13, 0x1, URZ ;  /* 0x000000010d047899 */ /* 0x000fe200080006ff */
[----:B-1----:R-:W-:Y:S01]  /*0be0*/  PRMT R10, RZ, 0x7610, R10 ;  /* 0x00007610ff0a7816 */ /* 0x002fe2000000000a */
        /* <DEDUP_REMOVED lines=14> */
[----:B------:R-:W-:Y:S01]  /*0cd0*/  ISETP.GE.U32.AND P2, PT, R2, UR17, PT ;  /* 0x0000001102007c0c */ /* 0x000fe2000bf46070 */
[----:B------:R-:W2:Y:S03]  /*0ce0*/  @!P0 LDG.E.U16 R10, desc[UR14][R4.64] ;  /* 0x0000000e040a8981 */ /* 0x000ea6000c1e1500 */
[----:B------:R-:W-:-:S02]  /*0cf0*/  ISETP.GE.AND.EX P2, PT, R3, UR18, PT, P2 ;  /* 0x0000001203007c0c */ /* 0x000fc4000bf46320 */
[----:B------:R-:W-:Y:S02]  /*0d00*/  IADD3 R6, P3, PT, R8, UR4, RZ ;  /* 0x0000000408067c10 */ /* 0x000fe4000ff7e0ff */
[----:B------:R-:W-:Y:S01]  /*0d10*/  PRMT R12, RZ, 0x7610, R12 ;  /* 0x00007610ff0c7816 */ /* 0x000fe2000000000c */
[----:B------:R-:W3:Y:S01]  /*0d20*/  @!P1 LDG.E.U16 R11, desc[UR14][R8.64] ;  /* 0x0000000e080b9981 */ /* 0x000ee2000c1e1500 */
[----:B------:R-:W-:Y:S02]  /*0d30*/  IADD3.X R7, PT, PT, R9, UR5, RZ, P3, !PT ;  /* 0x0000000509077c10 */ /* 0x000fe40009ffe4ff */
[----:B------:R-:W-:-:S05]  /*0d40*/  IADD3 R2, P4, PT, R2, UR13, RZ ;  /* 0x0000000d02027c10 */ /* 0x000fca000ff9e0ff */
[----:B------:R-:W4:Y:S01]  /*0d50*/  @!P2 LDG.E.U16 R12, desc[UR14][R6.64] ;  /* 0x0000000e060ca981 */ /* 0x000f22000c1e1500 */
[----:B------:R-:W-:Y:S01]  /*0d60*/  IMAD.X R3, RZ, RZ, R3, P4 ;  /* 0x000000ffff037224 */ /* 0x000fe200020e0603 */
[----:B------:R-:W-:-:S04]  /*0d70*/  ISETP.GE.U32.AND P3, PT, R2, UR17, PT ;  /* 0x0000001102007c0c */ /* 0x000fc8000bf66070 */
[----:B------:R-:W-:Y:S02]  /*0d80*/  ISETP.GE.AND.EX P3, PT, R3, UR18, PT, P3 ;  /* 0x0000001203007c0c */ /* 0x000fe4000bf66330 */
[----:B------:R-:W-:-:S04]  /*0d90*/  IADD3 R2, P4, PT, R6, UR4, RZ ;  /* 0x0000000406027c10 */ /* 0x000fc8000ff9e0ff */
[----:B------:R-:W-:-:S07]  /*0da0*/  IADD3.X R3, PT, PT, R7, UR5, RZ, P4, !PT ;  /* 0x0000000507037c10 */ /* 0x000fce000a7fe4ff */
[----:B------:R-:W5:Y:S01]  /*0db0*/  @!P3 LDG.E.U16 R0, desc[UR14][R2.64] ;  /* 0x0000000e0200b981 */ /* 0x000f62000c1e1500 */
[----:B--2---:R-:W-:Y:S02]  /*0dc0*/  IMAD.U32 R10, R10, 0x10000, RZ ;  /* 0x000100000a0a7824 */ /* 0x004fe400078e00ff */
[----:B---3--:R-:W-:-:S04]  /*0dd0*/  IMAD.U32 R13, R11, 0x10000, RZ ;  /* 0x000100000b0d7824 */ /* 0x008fc800078e00ff */
[----:B------:R-:W0:Y:S01]  /*0de0*/  MUFU.LG2 R10, R10 ;  /* 0x0000000a000a7308 */ /* 0x000e220000000c00 */
[----:B----4-:R-:W-:-:S07]  /*0df0*/  IMAD.U32 R14, R12, 0x10000, RZ ;  /* 0x000100000c0e7824 */ /* 0x010fce00078e00ff */
[----:B------:R-:W1:Y:S08]  /*0e00*/  MUFU.LG2 R13, R13 ;  /* 0x0000000d000d7308 */ /* 0x000e700000000c00 */
[----:B------:R-:W2:Y:S01]  /*0e10*/  MUFU.LG2 R14, R14 ;  /* 0x0000000e000e7308 */ /* 0x000ea20000000c00 */
[----:B0-----:R-:W-:Y:S01]  /*0e20*/  FMUL.FTZ R11, R10, UR12 ;  /* 0x0000000c0a0b7c20 */ /* 0x001fe20008410000 */
[----:B-1----:R-:W-:-:S06]  /*0e30*/  FMUL.FTZ R12, R13, UR12 ;  /* 0x0000000c0d0c7c20 */ /* 0x002fcc0008410000 */
[----:B------:R-:W0:Y:S01]  /*0e40*/  MUFU.EX2 R11, R11 ;  /* 0x0000000b000b7308 */ /* 0x000e220000000800 */
[----:B-----5:R-:W-:Y:S02]  /*0e50*/  IMAD.U32 R0, R0, 0x10000, RZ ;  /* 0x0001000000007824 */ /* 0x020fe400078e00ff */
[----:B--2---:R-:W-:Y:S01]  /*0e60*/  FMUL.FTZ R15, R14, UR12 ;  /* 0x0000000c0e0f7c20 */ /* 0x004fe20008410000 */
[----:B------:R-:W1:Y:S05]  /*0e70*/  MUFU.EX2 R12, R12 ;  /* 0x0000000c000c7308 */ /* 0x000e6a0000000800 */
[----:B------:R-:W2:Y:S04]  /*0e80*/  MUFU.EX2 R15, R15 ;  /* 0x0000000f000f7308 */ /* 0x000ea80000000800 */
[----:B------:R-:W3:Y:S01]  /*0e90*/  MUFU.LG2 R0, R0 ;  /* 0x0000000000007308 */ /* 0x000ee20000000c00 */
[----:B0-----:R-:W-:-:S02]  /*0ea0*/  F2FP.BF16.F32.PACK_AB R10, RZ, R11 ;  /* 0x0000000bff0a723e */ /* 0x001fc400000010ff */
[----:B-1----:R-:W-:-:S03]  /*0eb0*/  F2FP.BF16.F32.PACK_AB R16, RZ, R12 ;  /* 0x0000000cff10723e */ /* 0x002fc600000010ff */
[----:B------:R0:W-:Y:S01]  /*0ec0*/  @!P0 STG.E.U16 desc[UR14][R4.64], R10 ;  /* 0x0000000a04008986 */ /* 0x0001e2000c10150e */
[----:B--2---:R-:W-:-:S03]  /*0ed0*/  F2FP.BF16.F32.PACK_AB R13, RZ, R15 ;  /* 0x0000000fff0d723e */ /* 0x004fc600000010ff */
[----:B------:R0:W-:Y:S04]  /*0ee0*/  @!P1 STG.E.U16 desc[UR14][R8.64], R16 ;  /* 0x0000001008009986 */ /* 0x0001e8000c10150e */
[----:B------:R0:W-:Y:S01]  /*0ef0*/  @!P2 STG.E.U16 desc[UR14][R6.64], R13 ;  /* 0x0000000d0600a986 */ /* 0x0001e2000c10150e */
[----:B---3--:R-:W-:Y:S01]  /*0f00*/  FMUL.FTZ R0, R0, UR12 ;  /* 0x0000000c00007c20 */ /* 0x008fe20008410000 */
[----:B------:R-:W-:Y:S06]  /*0f10*/  @P3 EXIT ;  /* 0x000000000000394d */ /* 0x000fec0003800000 */
[----:B------:R-:W0:Y:S02]  /*0f20*/  MUFU.EX2 R0, R0 ;  /* 0x0000000000007308 */ /* 0x000e240000000800 */
[----:B0-----:R-:W-:-:S05]  /*0f30*/  F2FP.BF16.F32.PACK_AB R4, RZ, R0 ;  /* 0x00000000ff04723e */ /* 0x001fca00000010ff */
[----:B------:R-:W-:Y:S01]  /*0f40*/  STG.E.U16 desc[UR14][R2.64], R4 ;  /* 0x0000000402007986 */ /* 0x000fe2000c10150e */
[----:B------:R-:W-:Y:S05]  /*0f50*/  EXIT ;  /* 0x000000000000794d */ /* 0x000fea0003800000 */
.L_x_1833:
[----:B------:R-:W0:Y:S02]  /*0f60*/  S2R R12, SR_TID.X ;  /* 0x00000000000c7919 */ /* 0x000e240000002100 */
[----:B0-----:R-:W-:-:S03]  /*0f70*/  IMAD.WIDE.U32 R2, R12, 0x4, RZ ;  /* 0x000000040c027825 */ /* 0x001fc600078e00ff */
[----:B------:R-:W-:-:S04]  /*0f80*/  ISETP.GE.U32.AND P0, PT, R2, UR16, PT ;  /* 0x0000001002007c0c */ /* 0x000fc8000bf06070 */
[----:B------:R-:W-:-:S13]  /*0f90*/  ISETP.GE.AND.EX P0, PT, R3, UR10, PT, P0 ;  /* 0x0000000a03007c0c */ /* 0x000fda000bf06300 */
[----:B------:R-:W-:Y:S05]  /*0fa0*/  @P0 EXIT ;  /* 0x000000000000094d */ /* 0x000fea0003800000 */
[----:B------:R-:W-:Y:S01]  /*0fb0*/  IMAD.MOV.U32 R13, RZ, RZ, RZ ;  /* 0x000000ffff0d7224 */ /* 0x000fe200078e00ff */
[----:B------:R-:W0:Y:S06]  /*0fc0*/  LDCU UR4, c[0x0][0x360] ;  /* 0x00006c00ff0477ac */ /* 0x000e2c0008000800 */
.L_x_1836:
[----:B-1----:R-:W-:-:S04]  /*0fd0*/  LEA R2, P0, R12, UR8, 0x3 ;  /* 0x000000080c027c11 */ /* 0x002fc8000f8018ff */
[----:B------:R-:W-:-:S05]  /*0fe0*/  LEA.HI.X R3, R12, UR9, R13, 0x3, P0 ;  /* 0x000000090c037c11 */ /* 0x000fca00080f1c0d */
[----:B------:R-:W2:Y:S01]  /*0ff0*/  LDG.E.64 R8, desc[UR14][R2.64] ;  /* 0x0000000e02087981 */ /* 0x000ea2000c1e1b00 */
[----:B0-----:R-:W-:-:S05]  /*1000*/  IADD3 R12, P0, PT, R12, UR4, RZ ;  /* 0x000000040c0c7c10 */ /* 0x001fca000ff1e0ff */
[----:B------:R-:W-:Y:S01]  /*1010*/  IMAD.X R13, RZ, RZ, R13, P0 ;  /* 0x000000ffff0d7224 */ /* 0x000fe200000e060d */
[----:B------:R-:W-:-:S04]  /*1020*/  LOP3.LUT P0, RZ, R12, 0xffffc000, RZ, 0xc0, !PT ;  /* 0xffffc0000cff7812 */ /* 0x000fc8000780c0ff */
[----:B------:R-:W-:Y:S02]  /*1030*/  LOP3.LUT P0, RZ, R13, 0x3fffffff, RZ, 0xc0, P0 ;  /* 0x3fffffff0dff7812 */ /* 0x000fe4000000c0ff */
[C---:B--2---:R-:W-:Y:S01]  /*1040*/  PRMT R0, R8.reuse, 0x7632, R0 ;  /* 0x0000763208007816 */ /* 0x044fe20000000000 */
[----:B------:R-:W-:Y:S02]  /*1050*/  IMAD.U32 R4, R8, 0x10000, RZ ;  /* 0x0001000008047824 */ /* 0x000fe400078e00ff */
[C---:B------:R-:W-:Y:S02]  /*1060*/  IMAD.U32 R6, R9.reuse, 0x10000, RZ ;  /* 0x0001000009067824 */ /* 0x040fe400078e00ff */
[----:B------:R-:W-:Y:S01]  /*1070*/  IMAD.U32 R5, R0, 0x10000, RZ ;  /* 0x0001000000057824 */ /* 0x000fe200078e00ff */
[----:B------:R-:W-:Y:S01]  /*1080*/  PRMT R0, R9, 0x7632, R0 ;  /* 0x0000763209007816 */ /* 0x000fe20000000000 */
[----:B------:R-:W0:Y:S04]  /*1090*/  MUFU.LG2 R4, R4 ;  /* 0x0000000400047308 */ /* 0x000e280000000c00 */
[----:B------:R-:W-:-:S04]  /*10a0*/  IMAD.U32 R9, R0, 0x10000, RZ ;  /* 0x0001000000097824 */ /* 0x000fc800078e00ff */
[----:B------:R-:W1:Y:S08]  /*10b0*/  MUFU.LG2 R6, R6 ;  /* 0x0000000600067308 */ /* 0x000e700000000c00 */
[----:B------:R-:W2:Y:S01]  /*10c0*/  MUFU.LG2 R5, R5 ;  /* 0x0000000500057308 */ /* 0x000ea20000000c00 */
[----:B0-----:R-:W-:-:S07]  /*10d0*/  FMUL.FTZ R0, R4, UR12 ;  /* 0x0000000c04007c20 */ /* 0x001fce0008410000 */
[----:B------:R-:W0:Y:S01]  /*10e0*/  MUFU.LG2 R9, R9 ;  /* 0x0000000900097308 */ /* 0x000e220000000c00 */
[----:B-1----:R-:W-:-:S07]  /*10f0*/  FMUL.FTZ R8, R6, UR12 ;  /* 0x0000000c06087c20 */ /* 0x002fce0008410000 */
[----:B------:R-:W-:Y:S01]  /*1100*/  MUFU.EX2 R0, R0 ;  /* 0x0000000000007308 */ /* 0x000fe20000000800 */
[----:B--2---:R-:W-:Y:S01]  /*1110*/  FMUL.FTZ R4, R5, UR12 ;  /* 0x0000000c05047c20 */ /* 0x004fe20008410000 */
[----:B------:R-:W-:Y:S02]  /*1120*/  IMAD.SHL.U32 R5, R12, 0x4, RZ ;  /* 0x000000040c057824 */ /* 0x000fe400078e00ff */
[----:B------:R-:W-:Y:S04]  /*1130*/  MUFU.EX2 R8, R8 ;  /* 0x0000000800087308 */ /* 0x000fe80000000800 */
[----:B------:R-:W1:Y:S01]  /*1140*/  MUFU.EX2 R7, R4 ;  /* 0x0000000400077308 */ /* 0x000e620000000800 */
[----:B------:R-:W-:Y:S01]  /*1150*/  ISETP.LT.U32.AND P1, PT, R5, UR16, PT ;  /* 0x0000001005007c0c */ /* 0x000fe2000bf21070 */
[----:B0-----:R-:W-:-:S04]  /*1160*/  FMUL.FTZ R6, R9, UR12 ;  /* 0x0000000c09067c20 */ /* 0x001fc80008410000 */
[----:B------:R-:W0:Y:S01]  /*1170*/  MUFU.EX2 R11, R6 ;  /* 0x00000006000b7308 */ /* 0x000e220000000800 */
[----:B-1----:R-:W-:Y:S02]  /*1180*/  F2FP.BF16.F32.PACK_AB R10, R7, R0 ;  /* 0x00000000070a723e */ /* 0x002fe400000010ff */
[----:B------:R-:W-:Y:S02]  /*1190*/  SHF.L.U64.HI R0, R12, 0x2, R13 ;  /* 0x000000020c007819 */ /* 0x000fe4000001020d */
[----:B0-----:R-:W-:Y:S02]  /*11a0*/  F2FP.BF16.F32.PACK_AB R11, R11, R8 ;  /* 0x000000080b0b723e */ /* 0x001fe400000010ff */
[----:B------:R-:W-:-:S03]  /*11b0*/  ISETP.LT.AND.EX P1, PT, R0, UR10, PT, P1 ;  /* 0x0000000a00007c0c */ /* 0x000fc6000bf21310 */
[----:B------:R1:W-:Y:S10]  /*11c0*/  STG.E.64 desc[UR14][R2.64], R10 ;  /* 0x0000000a02007986 */ /* 0x0003f4000c101b0e */
[----:B------:R-:W-:Y:S05]  /*11d0*/  @!P0 BRA P1, `(.L_x_1836) ;  /* 0xfffffffc007c8947 */ /* 0x000fea000083ffff */
[----:B------:R-:W-:Y:S05]  /*11e0*/  EXIT ;  /* 0x000000000000794d */ /* 0x000fea0003800000 */
        .weak           $__internal_65_$__cuda_sm20_div_u16
        .type           $__internal_65_$__cuda_sm20_div_u16,@function
        .size           $__internal_65_$__cuda_sm20_div_u16,(.L_x_4236 - $__internal_65_$__cuda_sm20_div_u16)
$__internal_65_$__cuda_sm20_div_u16:
        /* <DEDUP_REMOVED lines=18> */
[----:B------:R-:W-:Y:S06]  /*1310*/  RET.REL.NODEC R2 `(_ZN2at6native61_GLOBAL__N__44eb8e94_28_ForeachBinaryOpScalarList_cu_dda10a6925multi_tensor_apply_kernelINS1_28TensorListScalarListMetadataIfLi1EEENS1_25BinaryOpScalarListFunctorIN3c108BFloat16ELi1ELi1ELi0EEEJNS1_13power_functorIfEEEEEvT_T0_DpT1_) ;  /* 0xffffffec02387950 */ /* 0x000fec0003c3ffff */
.L_x_1837:
        /* <DEDUP_REMOVED lines=14> */
.L_x_4236:


//--------------------- .text._ZN2at6native61_GLOBAL__N__44eb8e94_28_ForeachBinaryOpScalarList_cu_dda10a6925multi_tensor_apply_kernelINS1_28TensorListScalarListMetadataIfLi1EEENS1_25BinaryOpScalarListFunctorIN3c104HalfELi1ELi1ELi0EEEJNS1_13power_functorIfEEEEEvT_T0_DpT1_ --------------------------
	.section	.text._ZN2at6native61_GLOBAL__N__44eb8e94_28_ForeachBinaryOpScalarList_cu_dda10a6925multi_tensor_apply_kernelINS1_28TensorListScalarListMetadataIfLi1EEENS1_25BinaryOpScalarListFunctorIN3c104HalfELi1ELi1ELi0EEEJNS1_13power_functorIfEEEEEvT_T0_DpT1_,"ax",@progbits
	.align	128
.text._ZN2at6native61_GLOBAL__N__44eb8e94_28_ForeachBinaryOpScalarList_cu_dda10a6925multi_tensor_apply_kernelINS1_28TensorListScalarListMetadataIfLi1EEENS1_25BinaryOpScalarListFunctorIN3c104HalfELi1ELi1ELi0EEEJNS1_13power_functorIfEEEEEvT_T0_DpT1_:
        .type           _ZN2at6native61_GLOBAL__N__44eb8e94_28_ForeachBinaryOpScalarList_cu_dda10a6925multi_tensor_apply_kernelINS1_28TensorListScalarListMetadataIfLi1EEENS1_25BinaryOpScalarListFunctorIN3c104HalfELi1ELi1ELi0EEEJNS1_13power_functorIfEEEEEvT_T0_DpT1_,@function
        .size           _ZN2at6native61_GLOBAL__N__44eb8e94_28_ForeachBinaryOpScalarList_cu_dda10a6925multi_tensor_apply_kernelINS1_28TensorListScalarListMetadataIfLi1EEENS1_25BinaryOpScalarListFunctorIN3c104HalfELi1ELi1ELi0EEEJNS1_13power_functorIfEEEEEvT_T0_DpT1_,(.L_x_4238 - _ZN2at6native61_GLOBAL__N__44eb8e94_28_ForeachBinaryOpScalarList_cu_dda10a6925multi_tensor_apply_kernelINS1_28TensorListScalarListMetadataIfLi1EEENS1_25BinaryOpScalarListFunctorIN3c104HalfELi1ELi1ELi0EEEJNS1_13power_functorIfEEEEEvT_T0_DpT1_)
        .other          _ZN2at6native61_GLOBAL__N__44eb8e94_28_ForeachBinaryOpScalarList_cu_dda10a6925multi_tensor_apply_kernelINS1_28TensorListScalarListMetadataIfLi1EEENS1_25BinaryOpScalarListFunctorIN3c104HalfELi1ELi1ELi0EEEJNS1_13power_functorIfEEEEEvT_T0_DpT1_,@"STO_CUDA_ENTRY STV_DEFAULT"
_ZN2at6native61_GLOBAL__N__44eb8e94_28_ForeachBinaryOpScalarList_cu_dda10a6925multi_tensor_apply_kernelINS1_28TensorListScalarListMetadataIfLi1EEENS1_25BinaryOpScalarListFunctorIN3c104HalfELi1ELi1ELi0EEEJNS1_13power_functorIfEEEEEvT_T0_DpT1_:
        /* <DEDUP_REMOVED lines=39> */
[----:B------:R-:W-:Y:S05]  /*0270*/  CALL.REL.NOINC `($__internal_66_$__cuda_sm20_div_u16) ;  /* 0x0000000c00d47944 */ /* 0x000fea0003c00000 */
        /* <DEDUP_REMOVED lines=16> */
.L_x_1840:
        /* <DEDUP_REMOVED lines=38> */
[----:B--2---:R-:W-:-:S06]  /*05e0*/  HADD2.F32 R16, -RZ, R16.H0_H0 ;  /* 0x20000010ff107230 */ /* 0x004fcc0000004100 */
[----:B------:R-:W0:Y:S01]  /*05f0*/  MUFU.LG2 R16, R16 ;  /* 0x0000001000107308 */ /* 0x000e220000000c00 */
[----:B---3--:R-:W-:-:S07]  /*0600*/  HADD2.F32 R20, -RZ, R17.H0_H0 ;  /* 0x20000011ff147230 */ /* 0x008fce0000004100 */
[----:B------:R-:W1:Y:S01]  /*0610*/  MUFU.LG2 R20, R20 ;  /* 0x0000001400147308 */ /* 0x000e620000000c00 */
[----:B----4-:R-:W-:Y:S02]  /*0620*/  HADD2.F32 R21, -RZ, R18.H0_H0 ;  /* 0x20000012ff157230 */ /* 0x010fe40000004100 */
[----:B0-----:R-:W-:-:S05]  /*0630*/  FMUL.FTZ R17, R16, UR12 ;  /* 0x0000000c10117c20 */ /* 0x001fca0008410000 */
[----:B------:R-:W0:Y:S01]  /*0640*/  MUFU.LG2 R21, R21 ;  /* 0x0000001500157308 */ /* 0x000e220000000c00 */
[----:B-----5:R-:W-:-:S07]  /*0650*/  HADD2.F32 R22, -RZ, R19.H0_H0 ;  /* 0x20000013ff167230 */ /* 0x020fce0000004100 */
        /* <DEDUP_REMOVED lines=8> */
[----:B-1----:R-:W-:Y:S01]  /*06e0*/  F2FP.F16.F32.PACK_AB R20, RZ, R17 ;  /* 0x00000011ff14723e */ /* 0x002fe200000000ff */
[----:B------:R-:W-:-:S04]  /*06f0*/  @!P2 IMAD.MOV.U32 R17, RZ, RZ, R3 ;  /* 0x000000ffff11a224 */ /* 0x000fc800078e0003 */
[----:B------:R-:W1:Y:S01]  /*0700*/  MUFU.EX2 R15, R15 ;  /* 0x0000000f000f7308 */ /* 0x000e620000000800 */
[----:B0-----:R-:W-:-:S05]  /*0710*/  @!P2 IMAD.MOV.U32 R16, RZ, RZ, R2 ;  /* 0x000000ffff10a224 */ /* 0x001fca00078e0002 */
[----:B------:R0:W-:Y:S01]  /*0720*/  @!P2 STG.E.U16 desc[UR14][R16.64], R20 ;  /* 0x000000141000a986 */ /* 0x0001e2000c10150e */
[----:B---3--:R-:W-:Y:S02]  /*0730*/  F2FP.F16.F32.PACK_AB R19, RZ, R19 ;  /* 0x00000013ff13723e */ /* 0x008fe400000000ff */
[----:B------:R-:W-:-:S04]  /*0740*/  LEA R2, P2, R21, R2, 0x1 ;  /* 0x0000000215027211 */ /* 0x000fc800078408ff */
[----:B------:R-:W-:Y:S02]  /*0750*/  LEA.HI.X R3, R21, R3, RZ, 0x1, P2 ;  /* 0x0000000315037211 */ /* 0x000fe400010f0cff */
[----:B-1----:R-:W-:Y:S02]  /*0760*/  F2FP.F16.F32.PACK_AB R15, RZ, R15 ;  /* 0x0000000fff0f723e */ /* 0x002fe400000000ff */
[----:B0-----:R-:W-:Y:S02]  /*0770*/  F2FP.F16.F32.PACK_AB R17, RZ, R18 ;  /* 0x00000012ff11723e */ /* 0x001fe400000000ff */
        /* <DEDUP_REMOVED lines=41> */
[----:B---3--:R-:W-:-:S04]  /*0a10*/  HADD2.F32 R14, -RZ, R14.H0_H0 ;  /* 0x2000000eff0e7230 */ /* 0x008fc80000004100 */
[----:B------:R-:W-:Y:S01]  /*0a20*/  MUFU.LG2 R15, R15 ;  /* 0x0000000f000f7308 */ /* 0x000fe20000000c00 */
[----:B----4-:R-:W-:-:S07]  /*0a30*/  HADD2.F32 R16, -RZ, R16.H0_H0 ;  /* 0x20000010ff107230 */ /* 0x010fce0000004100 */
[----:B------:R-:W0:Y:S01]  /*0a40*/  MUFU.LG2 R14, R14 ;  /* 0x0000000e000e7308 */ /* 0x000e220000000c00 */
[----:B-----5:R-:W-:-:S07]  /*0a50*/  HADD2.F32 R18, -RZ, R4.H0_H0 ;  /* 0x20000004ff127230 */ /* 0x020fce0000004100 */
        /* <DEDUP_REMOVED lines=10> */
[----:B0-----:R-:W-:Y:S02]  /*0b00*/  F2FP.F16.F32.PACK_AB R14, RZ, R4 ;  /* 0x00000004ff0e723e */ /* 0x001fe400000000ff */
[----:B-1----:R-:W-:Y:S02]  /*0b10*/  F2FP.F16.F32.PACK_AB R16, RZ, R5 ;  /* 0x00000005ff10723e */ /* 0x002fe400000000ff */
[----:B------:R-:W-:Y:S02]  /*0b20*/  PRMT R19, R14, 0x7610, R19 ;  /* 0x000076100e137816 */ /* 0x000fe40000000013 */
[----:B--2---:R-:W-:-:S03]  /*0b30*/  F2FP.F16.F32.PACK_AB R14, RZ, R17 ;  /* 0x00000011ff0e723e */ /* 0x004fc600000000ff */
[----:B------:R1:W-:Y:S01]  /*0b40*/  @!P3 STG.E.U16 desc[UR14][R2.64], R19 ;  /* 0x000000130200b986 */ /* 0x0003e2000c10150e */
[----:B---3--:R-:W-:-:S03]  /*0b50*/  F2FP.F16.F32.PACK_AB R18, RZ, R15 ;  /* 0x0000000fff12723e */ /* 0x008fc600000000ff */
[----:B------:R1:W-:Y:S04]  /*0b60*/  @!P2 STG.E.U16 desc[UR14][R6.64], R16 ;  /* 0x000000100600a986 */ /* 0x0003e8000c10150e */
[----:B------:R1:W-:Y:S04]  /*0b70*/  @!P4 STG.E.U16 desc[UR14][R12.64], R14 ;  /* 0x0000000e0c00c986 */ /* 0x0003e8000c10150e */
[----:B------:R1:W-:Y:S01]  /*0b80*/  @!P5 STG.E.U16 desc[UR14][R10.64], R18 ;  /* 0x000000120a00d986 */ /* 0x0003e2000c10150e */
[----:B------:R-:W-:Y:S05]  /*0b90*/  @P1 BRA `(.L_x_1840) ;  /* 0xfffffff400f81947 */ /* 0x000fea000383ffff */
.L_x_1839:
        /* <DEDUP_REMOVED lines=34> */
[----:B--2---:R-:W-:Y:S02]  /*0dc0*/  HADD2.F32 R10, -RZ, R10.H0_H0 ;  /* 0x2000000aff0a7230 */ /* 0x004fe40000004100 */
[----:B---3--:R-:W-:-:S04]  /*0dd0*/  HADD2.F32 R13, -RZ, R11.H0_H0 ;  /* 0x2000000bff0d7230 */ /* 0x008fc80000004100 */
[----:B------:R-:W0:Y:S01]  /*0de0*/  MUFU.LG2 R10, R10 ;  /* 0x0000000a000a7308 */ /* 0x000e220000000c00 */
[----:B----4-:R-:W-:-:S07]  /*0df0*/  HADD2.F32 R14, -RZ, R12.H0_H0 ;  /* 0x2000000cff0e7230 */ /* 0x010fce0000004100 */
[----:B------:R-:W1:Y:S08]  /*0e00*/  MUFU.LG2 R13, R13 ;  /* 0x0000000d000d7308 */ /* 0x000e700000000c00 */
[----:B------:R-:W2:Y:S01]  /*0e10*/  MUFU.LG2 R14, R14 ;  /* 0x0000000e000e7308 */ /* 0x000ea20000000c00 */
[----:B0-----:R-:W-:Y:S01]  /*0e20*/  FMUL.FTZ R11, R10, UR12 ;  /* 0x0000000c0a0b7c20 */ /* 0x001fe20008410000 */
[----:B-1----:R-:W-:-:S06]  /*0e30*/  FMUL.FTZ R12, R13, UR12 ;  /* 0x0000000c0d0c7c20 */ /* 0x002fcc0008410000 */
[----:B------:R-:W0:Y:S01]  /*0e40*/  MUFU.EX2 R11, R11 ;  /* 0x0000000b000b7308 */ /* 0x000e220000000800 */
[----:B-----5:R-:W-:Y:S02]  /*0e50*/  HADD2.F32 R0, -RZ, R0.H0_H0 ;  /* 0x20000000ff007230 */ /* 0x020fe40000004100 */
[----:B--2---:R-:W-:Y:S01]  /*0e60*/  FMUL.FTZ R15, R14, UR12 ;  /* 0x0000000c0e0f7c20 */ /* 0x004fe20008410000 */
[----:B------:R-:W1:Y:S05]  /*0e70*/  MUFU.EX2 R12, R12 ;  /* 0x0000000c000c7308 */ /* 0x000e6a0000000800 */
[----:B------:R-:W2:Y:S04]  /*0e80*/  MUFU.EX2 R15, R15 ;  /* 0x0000000f000f7308 */ /* 0x000ea80000000800 */
[----:B------:R-:W3:Y:S01]  /*0e90*/  MUFU.LG2 R0, R0 ;  /* 0x0000000000007308 */ /* 0x000ee20000000c00 */
[----:B0-----:R-:W-:-:S02]  /*0ea0*/  F2FP.F16.F32.PACK_AB R10, RZ, R11 ;  /* 0x0000000bff0a723e */ /* 0x001fc400000000ff */
[----:B-1----:R-:W-:-:S03]  /*0eb0*/  F2FP.F16.F32.PACK_AB R16, RZ, R12 ;  /* 0x0000000cff10723e */ /* 0x002fc600000000ff */
[----:B------:R0:W-:Y:S01]  /*0ec0*/  @!P0 STG.E.U16 desc[UR14][R4.64], R10 ;  /* 0x0000000a04008986 */ /* 0x0001e2000c10150e */
[----:B--2---:R-:W-:-:S03]  /*0ed0*/  F2FP.F16.F32.PACK_AB R13, RZ, R15 ;  /* 0x0000000fff0d723e */ /* 0x004fc600000000ff */
[----:B------:R0:W-:Y:S04]  /*0ee0*/  @!P1 STG.E.U16 desc[UR14][R8.64], R16 ;  /* 0x0000001008009986 */ /* 0x0001e8000c10150e */
[----:B------:R0:W-:Y:S01]  /*0ef0*/  @!P2 STG.E.U16 desc[UR14][R6.64], R13 ;  /* 0x0000000d0600a986 */ /* 0x0001e2000c10150e */
[----:B---3--:R-:W-:Y:S01]  /*0f00*/  FMUL.FTZ R0, R0, UR12 ;  /* 0x0000000c00007c20 */ /* 0x008fe20008410000 */
[----:B------:R-:W-:Y:S06]  /*0f10*/  @P3 EXIT ;  /* 0x000000000000394d */ /* 0x000fec0003800000 */
[----:B------:R-:W0:Y:S02]  /*0f20*/  MUFU.EX2 R0, R0 ;  /* 0x0000000000007308 */ /* 0x000e240000000800 */
[----:B0-----:R-:W-:-:S05]  /*0f30*/  F2FP.F16.F32.PACK_AB R4, RZ, R0 ;  /* 0x00000000ff04723e */ /* 0x001fca00000000ff */
[----:B------:R-:W-:Y:S01]  /*0f40*/  STG.E.U16 desc[UR14][R2.64], R4 ;  /* 0x0000000402007986 */ /* 0x000fe2000c10150e */
[----:B------:R-:W-:Y:S05]  /*0f50*/  EXIT ;  /* 0x000000000000794d */ /* 0x000fea0003800000 */
.L_x_1838:
[----:B------:R-:W0:Y:S02]  /*0f60*/  S2R R11, SR_TID.X ;  /* 0x00000000000b7919 */ /* 0x000e240000002100 */
[----:B0-----:R-:W-:-:S03]  /*0f70*/  IMAD.WIDE.U32 R2, R11, 0x4, RZ ;  /* 0x000000040b027825 */ /* 0x001fc600078e00ff */
[----:B------:R-:W-:-:S04]  /*0f80*/  ISETP.GE.U32.AND P0, PT, R2, UR16, PT ;  /* 0x0000001002007c0c */ /* 0x000fc8000bf06070 */
[----:B------:R-:W-:-:S13]  /*0f90*/  ISETP.GE.AND.EX P0, PT, R3, UR10, PT, P0 ;  /* 0x0000000a03007c0c */ /* 0x000fda000bf06300 */
[----:B------:R-:W-:Y:S05]  /*0fa0*/  @P0 EXIT ;  /* 0x000000000000094d */ /* 0x000fea0003800000 */
[----:B------:R-:W-:Y:S01]  /*0fb0*/  IMAD.MOV.U32 R14, RZ, RZ, RZ ;  /* 0x000000ffff0e7224 */ /* 0x000fe200078e00ff */
[----:B------:R-:W0:Y:S06]  /*0fc0*/  LDCU UR4, c[0x0][0x360] ;  /* 0x00006c00ff0477ac */ /* 0x000e2c0008000800 */
.L_x_1841:
        /* <DEDUP_REMOVED lines=8> */
[--C-:B------:R-:W-:Y:S02]  /*1050*/  HADD2.F32 R8, -RZ, R7.reuse.H0_H0 ;  /* 0x20000007ff087230 */ /* 0x100fe40000004100 */
[----:B------:R-:W-:Y:S02]  /*1060*/  HADD2.F32 R10, -RZ, R7.H1_H1 ;  /* 0x30000007ff0a7230 */ /* 0x000fe40000004100 */
[----:B------:R-:W-:Y:S01]  /*1070*/  HADD2.F32 R5, -RZ, R6.H1_H1 ;  /* 0x30000006ff057230 */ /* 0x000fe20000004100 */
[----:B------:R-:W0:Y:S08]  /*1080*/  MUFU.LG2 R0, R0 ;  /* 0x0000000000007308 */ /* 0x000e300000000c00 */
[----:B------:R-:W1:Y:S08]  /*1090*/  MUFU.LG2 R8, R8 ;  /* 0x0000000800087308 */ /* 0x000e700000000c00 */
[----:B------:R-:W2:Y:S01]  /*10a0*/  MUFU.LG2 R10, R10 ;  /* 0x0000000a000a7308 */ /* 0x000ea20000000c00 */
[----:B0-----:R-:W-:-:S07]  /*10b0*/  FMUL.FTZ R4, R0, UR12 ;  /* 0x0000000c00047c20 */ /* 0x001fce0008410000 */
[----:B------:R-:W0:Y:S01]  /*10c0*/  MUFU.LG2 R5, R5 ;  /* 0x0000000500057308 */ /* 0x000e220000000c00 */
[----:B-1----:R-:W-:-:S07]  /*10d0*/  FMUL.FTZ R9, R8, UR12 ;  /* 0x0000000c08097c20 */ /* 0x002fce0008410000 */
[----:B------:R-:W-:Y:S01]  /*10e0*/  MUFU.EX2 R4, R4 ;  /* 0x0000000400047308 */ /* 0x000fe20000000800 */
[----:B--2---:R-:W-:-:S03]  /*10f0*/  FMUL.FTZ R0, R10, UR12 ;  /* 0x0000000c0a007c20 */ /* 0x004fc60008410000 */
[----:B------:R-:W-:Y:S04]  /*1100*/  MUFU.EX2 R9, R9 ;  /* 0x0000000900097308 */ /* 0x000fe80000000800 */
[----:B------:R-:W1:Y:S01]  /*1110*/  MUFU.EX2 R0, R0 ;  /* 0x0000000000007308 */ /* 0x000e620000000800 */
[----:B0-----:R-:W-:Y:S01]  /*1120*/  FMUL.FTZ R6, R5, UR12 ;  /* 0x0000000c05067c20 */ /* 0x001fe20008410000 */
[----:B------:R-:W-:-:S03]  /*1130*/  IMAD.SHL.U32 R5, R11, 0x4, RZ ;  /* 0x000000040b057824 */ /* 0x000fc600078e00ff */
[----:B------:R-:W0:Y:S02]  /*1140*/  MUFU.EX2 R7, R6 ;  /* 0x0000000600077308 */ /* 0x000e240000000800 */
[----:B------:R-:W-:Y:S02]  /*1150*/  ISETP.LT.U32.AND P1, PT, R5, UR16, PT ;  /* 0x0000001005007c0c */ /* 0x000fe4000bf21070 */
[----:B-1----:R-:W-:Y:S02]  /*1160*/  F2FP.F16.F32.PACK_AB R13, R0, R9 ;  /* 0x00000009000d723e */ /* 0x002fe400000000ff */
[----:B0-----:R-:W-:Y:S02]  /*1170*/  F2FP.F16.F32.PACK_AB R12, R7, R4 ;  /* 0x00000004070c723e */ /* 0x001fe400000000ff */
[----:B------:R-:W-:-:S03]  /*1180*/  SHF.L.U64.HI R4, R11, 0x2, R14 ;  /* 0x000000020b047819 */ /* 0x000fc6000001020e */
[----:B------:R1:W-:Y:S01]  /*1190*/  STG.E.64 desc[UR14][R2.64], R12 ;  /* 0x0000000c02007986 */ /* 0x0003e2000c101b0e */
[----:B------:R-:W-:-:S13]  /*11a0*/  ISETP.LT.AND.EX P1, PT, R4, UR10, PT, P1 ;  /* 0x0000000a04007c0c */ /* 0x000fda000bf21310 */
[----:B-1----:R-:W-:Y:S05]  /*11b0*/  @!P0 BRA P1, `(.L_x_1841) ;  /* 0xfffffffc00848947 */ /* 0x002fea000083ffff */
[----:B------:R-:W-:Y:S05]  /*11c0*/  EXIT ;  /* 0x000000000000794d */ /* 0x000fea0003800000 */
        .weak           $__internal_66_$__cuda_sm20_div_u16
        .type           $__internal_66_$__cuda_sm20_div_u16,@function
        .size           $__internal_66_$__cuda_sm20_div_u16,(.L_x_4238 - $__internal_66_$__cuda_sm20_div_u16)
$__internal_66_$__cuda_sm20_div_u16:
        /* <DEDUP_REMOVED lines=18> */
[----:B------:R-:W-:Y:S06]  /*12f0*/  RET.REL.NODEC R2 `(_ZN2at6native61_GLOBAL__N__44eb8e94_28_ForeachBinaryOpScalarList_cu_dda10a6925multi_tensor_apply_kernelINS1_28TensorListScalarListMetadataIfLi1EEENS1_25BinaryOpScalarListFunctorIN3c104HalfELi1ELi1ELi0EEEJNS1_13power_functorIfEEEEEvT_T0_DpT1_) ;  /* 0xffffffec02407950 */ /* 0x000fec0003c3ffff */
.L_x_1842:
        /* <DEDUP_REMOVED lines=16> */
.L_x_4238:


//--------------------- .text._ZN2at6native61_GLOBAL__N__44eb8e94_28_ForeachBinaryOpScalarList_cu_dda10a6925multi_tensor_apply_kernelINS1_28TensorListScalarListMetadataIN3c107complexIfEELi1EEENS1_25BinaryOpScalarListFunctorIS6_Li1ELi1ELi0EEEJNS1_13power_functorIS6_EEEEEvT_T0_DpT1_ --------------------------
	.section	.text._ZN2at6native61_GLOBAL__N__44eb8e94_28_ForeachBinaryOpScalarList_cu_dda10a6925multi_tensor_apply_kernelINS1_28TensorListScalarListMetadataIN3c107complexIfEELi1EEENS1_25BinaryOpScalarListFunctorIS6_Li1ELi1ELi0EEEJNS1_13power_functorIS6_EEEEEvT_T0_DpT1_,"ax",@progbits
	.align	128
.text._ZN2at6native61_GLOBAL__N__44eb8e94_28_ForeachBinaryOpScalarList_cu_dda10a6925multi_tensor_apply_kernelINS1_28TensorListScalarListMetadataIN3c107complexIfEELi1EEENS1_25BinaryOpScalarListFunctorIS6_Li1ELi1ELi0EEEJNS1_13power_functorIS6_EEEEEvT_T0_DpT1_:
        .type           _ZN2at6native61_GLOBAL__N__44eb8e94_28_ForeachBinaryOpScalarList_cu_dda10a6925multi_tensor_apply_kernelINS1_28TensorListScalarListMetadataIN3c107complexIfEELi1EEENS1_25BinaryOpScalarListFunctorIS6_Li1ELi1ELi0EEEJNS1_13power_functorIS6_EEEEEvT_T0_DpT1_,@function
        .size           _ZN2at6native61_GLOBAL__N__44eb8e94_28_ForeachBinaryOpScalarList_cu_dda10a6925multi_tensor_apply_kernelINS1_28TensorListScalarListMetadataIN3c107complexIfEELi1EEENS1_25BinaryOpScalarListFunctorIS6_Li1ELi1ELi0EEEJNS1_13power_functorIS6_EEEEEvT_T0_DpT1_,(.L_x_4240 - _ZN2at6native61_GLOBAL__N__44eb8e94_28_ForeachBinaryOpScalarList_cu_dda10a6925multi_tensor_apply_kernelINS1_28TensorListScalarListMetadataIN3c107complexIfEELi1EEENS1_25BinaryOpScalarListFunctorIS6_Li1ELi1ELi0EEEJNS1_13power_functorIS6_EEEEEvT_T0_DpT1_)
        .other          _ZN2at6native61_GLOBAL__N__44eb8e94_28_ForeachBinaryOpScalarList_cu_dda10a6925multi_tensor_apply_kernelINS1_28TensorListScalarListMetadataIN3c107complexIfEELi1EEENS1_25BinaryOpScalarListFunctorIS6_Li1ELi1ELi0EEEJNS1_13power_functorIS6_EEEEEvT_T0_DpT1_,@"STO_CUDA_ENTRY STV_DEFAULT"
_ZN2at6native61_GLOBAL__N__44eb8e94_28_ForeachBinaryOpScalarList_cu_dda10a6925multi_tensor_apply_kernelINS1_28TensorListScalarListMetadataIN3c107complexIfEELi1EEENS1_25BinaryOpScalarListFunctorIS6_Li1ELi1ELi0EEEJNS1_13power_functorIS6_EEEEEvT_T0_DpT1_:
        /* <DEDUP_REMOVED lines=9> */
[----:B--2---:R-:W-:Y:S02]  /*0090*/  UIMAD.WIDE UR8, UR10, 0x10000, URZ ;  /* 0x000100000a0878a5 */ /* 0x004fe4000f8e02ff */
[----:B0-----:R-:W-:Y:S01]  /*00a0*/  UIMAD.WIDE UR6, UR10, 0x80000, UR6 ;  /* 0x000800000a0678a5 */ /* 0x001fe2000f8e0206 */
[----:B------:R-:W0:Y:S01]  /*00b0*/  LDCU.64 UR10, c[0x0][UR11+0x980] ;  /* 0x000130000b0a77ac */ /* 0x000e220008000a00 */
        /* <DEDUP_REMOVED lines=18> */
.L_x_1973:
[----:B0-----:R-:W-:Y:S02]  /*01e0*/  IADD3 R0, P1, PT, R21, UR4, RZ ;  /* 0x0000000415007c10 */ /* 0x001fe4000ff3e0ff */
[----:B------:R-:W-:Y:S01]  /*01f0*/  CS2R R8, SRZ ;  /* 0x0000000000087805 */ /* 0x000fe2000001ff00 */
[----:B-1----:R-:W-:Y:S01]  /*0200*/  USHF.L.U32 UR9, UR8, 0x3, URZ ;  /* 0x0000000308097899 */ /* 0x002fe200080006ff */
[C---:B------:R-:W-:Y:S01]  /*0210*/  ISETP.GE.U32.AND P0, PT, R0.reuse, UR15, PT ;  /* 0x0000000f00007c0c */ /* 0x040fe2000bf06070 */
[----:B------:R-:W-:Y:S01]  /*0220*/  USHF.R.U32.HI UR14, URZ, 0x1d, UR8 ;  /* 0x0000001dff0e7899 */ /* 0x000fe20008011608 */
[----:B------:R-:W-:Y:S02]  /*0230*/  IADD3.X R3, PT, PT, RZ, UR5, RZ, P1, !PT ;  /* 0x00000005ff037c10 */ /* 0x000fe40008ffe4ff */
[----:B------:R-:W-:Y:S02]  /*0240*/  IADD3 R19, P3, PT, R0, UR8, RZ ;  /* 0x0000000800137c10 */ /* 0x000fe4000ff7e0ff */
[----:B------:R-:W-:-:S02]  /*0250*/  ISETP.GE.U32.AND.EX P0, PT, R3, UR16, PT, P0 ;  /* 0x0000001003007c0c */ /* 0x000fc4000bf06100 */
[C---:B------:R-:W-:Y:S02]  /*0260*/  ISETP.GE.U32.AND P1, PT, R19.reuse, UR15, PT ;  /* 0x0000000f13007c0c */ /* 0x040fe4000bf26070 */
[----:B------:R-:W-:Y:S02]  /*0270*/  IADD3 R19, P4, PT, R19, UR8, RZ ;  /* 0x0000000813137c10 */ /* 0x000fe4000ff9e0ff */
[C---:B------:R-:W-:Y:S02]  /*0280*/  LEA R2, P2, R0.reuse, UR6, 0x3 ;  /* 0x0000000600027c11 */ /* 0x040fe4000f8418ff */
[----:B------:R-:W-:Y:S02]  /*0290*/  IADD3.X R5, PT, PT, RZ, R3, RZ, P3, !PT ;  /* 0x00000003ff057210 */ /* 0x000fe40001ffe4ff */
[----:B------:R-:W-:Y:S02]  /*02a0*/  IADD3 R4, P3, PT, R19, UR8, RZ ;  /* 0x0000000813047c10 */ /* 0x000fe4000ff7e0ff */
[----:B------:R-:W-:-:S02]  /*02b0*/  LEA.HI.X R3, R0, UR7, R3, 0x3, P2 ;  /* 0x0000000700037c11 */ /* 0x000fc400090f1c03 */
[----:B------:R-:W-:Y:S02]  /*02c0*/  IADD3.X R18, PT, PT, RZ, R5, RZ, P4, !PT ;  /* 0x00000005ff127210 */ /* 0x000fe400027fe4ff */
[----:B------:R-:W-:Y:S01]  /*02d0*/  ISETP.GE.U32.AND P2, PT, R4, UR15, PT ;  /* 0x0000000f04007c0c */ /* 0x000fe2000bf46070 */
[----:B------:R-:W2:Y:S01]  /*02e0*/  @!P0 LDG.E.64 R8, desc[UR12][R2.64] ;  /* 0x0000000c02088981 */ /* 0x000ea2000c1e1b00 */
[----:B------:R-:W-:Y:S02]  /*02f0*/  IADD3.X R0, PT, PT, RZ, R18, RZ, P3, !PT ;  /* 0x00000012ff007210 */ /* 0x000fe40001ffe4ff */
[----:B------:R-:W-:Y:S02]  /*0300*/  ISETP.GE.U32.AND P3, PT, R19, UR15, PT ;  /* 0x0000000f13007c0c */ /* 0x000fe4000bf66070 */
[----:B------:R-:W-:Y:S02]  /*0310*/  IADD3 R4, P4, PT, R2, UR9, RZ ;  /* 0x0000000902047c10 */ /* 0x000fe4000ff9e0ff */
[----:B------:R-:W-:-:S02]  /*0320*/  ISETP.GE.U32.AND.EX P1, PT, R5, UR16, PT, P1 ;  /* 0x0000001005007c0c */ /* 0x000fc4000bf26110 */
[----:B------:R-:W-:Y:S02]  /*0330*/  ISETP.GE.U32.AND.EX P0, PT, R18, UR16, PT, P3 ;  /* 0x0000001012007c0c */ /* 0x000fe4000bf06130 */
[----:B------:R-:W-:Y:S02]  /*0340*/  IADD3.X R5, PT, PT, R3, UR14, RZ, P4, !PT ;  /* 0x0000000e03057c10 */ /* 0x000fe4000a7fe4ff */
[----:B------:R-:W-:Y:S02]  /*0350*/  IADD3 R24, P3, PT, R4, UR9, RZ ;  /* 0x0000000904187c10 */ /* 0x000fe4000ff7e0ff */
[----:B------:R-:W-:Y:S02]  /*0360*/  ISETP.GE.U32.AND.EX P2, PT, R0, UR16, PT, P2 ;  /* 0x0000001000007c0c */ /* 0x000fe4000bf46120 */
[----:B------:R-:W-:Y:S02]  /*0370*/  IADD3.X R25, PT, PT, R5, UR14, RZ, P3, !PT ;  /* 0x0000000e05197c10 */ /* 0x000fe40009ffe4ff */
[----:B------:R-:W-:-:S02]  /*0380*/  IADD3 R6, P3, PT, R24, UR9, RZ ;  /* 0x0000000918067c10 */ /* 0x000fc4000ff7e0ff */
[----:B------:R-:W-:Y:S02]  /*0390*/  CS2R R12, SRZ ;  /* 0x00000000000c7805 */ /* 0x000fe4000001ff00 */
[----:B------:R-:W-:-:S05]  /*03a0*/  IADD3.X R7, PT, PT, R25, UR14, RZ, P3, !PT ;  /* 0x0000000e19077c10 */ /* 0x000fca0009ffe4ff */
[----:B------:R0:W5:Y:S01]  /*03b0*/  @!P2 LDG.E.64 R12, desc[UR12][R6.64] ;  /* 0x0000000c060ca981 */ /* 0x000162000c1e1b00 */
[----:B------:R-:W-:Y:S02]  /*03c0*/  CS2R R14, SRZ ;  /* 0x00000000000e7805 */ /* 0x000fe4000001ff00 */
[----:B------:R-:W-:-:S04]  /*03d0*/  CS2R R10, SRZ ;  /* 0x00000000000a7805 */ /* 0x000fc8000001ff00 */
[----:B------:R0:W5:Y:S04]  /*03e0*/  @!P1 LDG.E.64 R14, desc[UR12][R4.64] ;  /* 0x0000000c040e9981 */ /* 0x000168000c1e1b00 */
        /* <DEDUP_REMOVED lines=33> */
[----:B-----5:R-:W-:Y:S05]  /*0600*/  CALL.REL.NOINC `($__internal_67_$__cuda_sm3x_div_rn_ftz_f32_slowpath) ;  /* 0x0000014000a87944 */ /* 0x020fea0003c00000 */
.L_x_1847:
[----:B------:R-:W-:Y:S05]  /*0610*/  BSYNC.RECONVERGENT B3 ;  /* 0x0000000000037941 */ /* 0x000fea0003800200 */
.L_x_1846:
        /* <DEDUP_REMOVED lines=28> */
.L_x_1845:
        /* <DEDUP_REMOVED lines=9> */
[----:B------:R-:W-:Y:S01]  /*0870*/  MUFU.RCP R16, R23 ;  /* 0x0000001700107308 */ /* 0x000fe20000001000 */
        /* <DEDUP_REMOVED lines=10> */
[----:B------:R-:W-:Y:S01]  /*0920*/  FMUL.FTZ R6, R5, R5 ;  /* 0x0000000505067220 */ /* 0x000fe20000410000 */
[----:B------:R-:W-:-:S03]  /*0930*/  MOV R5, 0x3f800000 ;  /* 0x3f80000000057802 */ /* 0x000fc60000000f00 */
[----:B------:R-:W-:Y:S01]  /*0940*/  FFMA.FTZ R6, R3, R3, R6 ;  /* 0x0000000303067223 */ /* 0x000fe20000010006 */
[----:B------:R-:W-:-:S05]  /*0950*/  LOP3.LUT R3, R4, 0x800000, RZ, 0xfc, !PT ;  /* 0x0080000004037812 */ /* 0x000fca00078efcff */
        /* <DEDUP_REMOVED lines=15> */
[----:B-----5:R-:W-:Y:S05]  /*0a50*/  CALL.REL.NOINC `($__internal_67_$__cuda_sm3x_div_rn_ftz_f32_slowpath) ;  /* 0x0000013c00947944 */ /* 0x020fea0003c00000 */
.L_x_1851:
[----:B------:R-:W-:Y:S05]  /*0a60*/  BSYNC.RECONVERGENT B3 ;  /* 0x0000000000037941 */ /* 0x000fea0003800200 */
.L_x_1850:
        /* <DEDUP_REMOVED lines=28> */
.L_x_1849:
        /* <DEDUP_REMOVED lines=17> */
[----:B-----5:R-:W-:Y:S05]  /*0d40*/  CALL.REL.NOINC `($__internal_67_$__cuda_sm3x_div_rn_ftz_f32_slowpath) ;  /* 0x0000013800d87944 */ /* 0x020fea0003c00000 */
.L_x_1855:
[----:B------:R-:W-:Y:S05]  /*0d50*/  BSYNC.RECONVERGENT B3 ;  /* 0x0000000000037941 */ /* 0x000fea0003800200 */
.L_x_1854:
        /* <DEDUP_REMOVED lines=26> */
.L_x_1853:
        /* <DEDUP_REMOVED lines=40> */
[----:B-----5:R-:W-:Y:S05]  /*1180*/  CALL.REL.NOINC `($__internal_67_$__cuda_sm3x_div_rn_ftz_f32_slowpath) ;  /* 0x0000013400c87944 */ /* 0x020fea0003c00000 */
.L_x_1857:
[----:B------:R-:W-:Y:S05]  /*1190*/  BSYNC.RECONVERGENT B3 ;  /* 0x0000000000037941 */ /* 0x000fea0003800200 */
.L_x_1856:
        /* <DEDUP_REMOVED lines=26> */
.L_x_1852:
[CC--:B------:R-:W-:Y:S02]  /*1340*/  FMNMX.FTZ R2, R23.reuse, R17.reuse, PT ;  /* 0x0000001117027209 */ /* 0x0c0fe40003810000 */
[----:B------:R-:W-:Y:S02]  /*1350*/  FMNMX.FTZ R3, R23, R17, !PT ;  /* 0x0000001117037209 */ /* 0x000fe40007810000 */
[----:B------:R-:W-:Y:S02]  /*1360*/  FSETP.GEU.FTZ.AND P0, PT, R2, 9.9999999747524270788e-07, PT ;  /* 0x358637bd0200780b */ /* 0x000fe40003f1e000 */
[----:B------:R-:W-:-:S13]  /*1370*/  FSETP.GT.FTZ.AND P1, PT, R3, 1000000, PT ;  /* 0x497424000300780b */ /* 0x000fda0003f34000 */
[----:B------:R-:W-:Y:S05]  /*1380*/  @P0 BRA !P1, `(.L_x_1858) ;  /* 0x0000000000e40947 */ /* 0x000fea0004800000 */
[CC--:B------:R-:W-:Y:S01]  /*1390*/  VIMNMX R2, PT, PT, R0.reuse, R5.reuse, !PT ;  /* 0x0000000500027248 */ /* 0x0c0fe20007fe0100 */
[----:B------:R-:W-:Y:S01]  /*13a0*/  MUFU.RCP R6, R23 ;  /* 0x0000001700067308 */ /* 0x000fe20000001000 */
[----:B------:R-:W-:Y:S01]  /*13b0*/  VIMNMX R0, PT, PT, R0, R5, PT ;  /* 0x0000000500007248 */ /* 0x000fe20003fe0100 */
[----:B------:R-:W-:Y:S01]  /*13c0*/  BSSY.RECONVERGENT B3, `(.L_x_1859) ;  /* 0x0000019000037945 */ /* 0x000fe20003800200 */
[----:B------:R-:W-:Y:S02]  /*13d0*/  LOP3.LUT R3, R2, 0xfe000000, RZ, 0xc0, !PT ;  /* 0xfe00000002037812 */ /* 0x000fe400078ec0ff */
[----:B------:R-:W-:Y:S02]  /*13e0*/  FSETP.NEU.FTZ.AND P0, PT, R0, RZ, PT ;  /* 0x000000ff0000720b */ /* 0x000fe40003f1d000 */
[C---:B------:R-:W-:Y:S02]  /*13f0*/  LOP3.LUT R5, R3.reuse, 0x7e800000, RZ, 0x3c, !PT ;  /* 0x7e80000003057812 */ /* 0x040fe400078e3cff */
[----:B------:R-:W-:-:S03]  /*1400*/  LOP3.LUT R3, R3, 0x800000, RZ, 0xfc, !PT ;  /* 0x0080000003037812 */ /* 0x000fc600078efcff */
[-C--:B------:R-:W-:Y:S01]  /*1410*/  FMUL.FTZ R4, R0, R5.reuse ;  /* 0x0000000500047220 */ /* 0x080fe20000410000 */
[----:B------:R-:W-:-:S03]  /*1420*/  FMUL.FTZ R5, R2, R5 ;  /* 0x0000000502057220 */ /* 0x000fc60000410000 */
[----:B------:R-:W-:-:S04]  /*1430*/  FMUL.FTZ R4, R4, R4 ;  /* 0x0000000404047220 */ /* 0x000fc80000410000 */
[----:B------:R-:W-:-:S06]  /*1440*/  FFMA.FTZ R4, R5, R5, R4 ;  /* 0x0000000505047223 */ /* 0x000fcc0000010004 */
        /* <DEDUP_REMOVED lines=15> */
[----:B-----5:R-:W-:Y:S05]  /*1540*/  CALL.REL.NOINC `($__internal_67_$__cuda_sm3x_div_rn_ftz_f32_slowpath) ;  /* 0x0000013000d87944 */ /* 0x020fea0003c00000 */
.L_x_1860:
[----:B------:R-:W-:Y:S05]  /*1550*/  BSYNC.RECONVERGENT B3 ;  /* 0x0000000000037941 */ /* 0x000fea0003800200 */
.L_x_1859:
        /* <DEDUP_REMOVED lines=28> */
.L_x_1858:
        /* <DEDUP_REMOVED lines=18> */
[----:B------:R-:W-:Y:S02]  /*1840*/  FFMA.FTZ R5, R4, 0.25, -R5 ;  /* 0x3e80000004057823 */ /* 0x000fe40000010805 */
[----:B------:R-:W0:Y:S02]  /*1850*/  MUFU.RCP R4, R23 ;  /* 0x0000001700047308 */ /* 0x000e240000001000 */
[----:B------:R-:W-:Y:S01]  /*1860*/  FADD.FTZ R2, R2, R5 ;  /* 0x0000000502027221 */ /* 0x000fe20000010000 */
[----:B------:R-:W-:-:S03]  /*1870*/  FMUL.FTZ R3, R3, 1.1920928955078125e-07 ;  /* 0x3400000003037820 */ /* 0x000fc60000410000 */
[----:B------:R-:W-:-:S04]  /*1880*/  FFMA.FTZ R5, R2, -R7, 0.10546888411045074463 ;  /* 0x3dd8001202057423 */ /* 0x000fc80000010807 */
[----:B------:R-:W-:-:S04]  /*1890*/  FFMA.FTZ R5, R2, R5, -0.13229703903198242188 ;  /* 0xbe0778e002057423 */ /* 0x000fc80000010005 */
[----:B------:R-:W-:-:S04]  /*18a0*/  FFMA.FTZ R5, R2, R5, 0.14491446316242218018 ;  /* 0x3e14647502057423 */ /* 0x000fc80000010005 */
[----:B------:R-:W-:Y:S01]  /*18b0*/  FFMA.FTZ R5, R2, R5, -0.16641564667224884033 ;  /* 0xbe2a68dd02057423 */ /* 0x000fe20000010005 */
[----:B0-----:R-:W-:-:S03]  /*18c0*/  FFMA R7, -R23, R4, 1 ;  /* 0x3f80000017077423 */ /* 0x001fc60000000104 */
[----:B------:R-:W-:Y:S01]  /*18d0*/  FFMA.FTZ R5, R2, R5, 0.19988867640495300293 ;  /* 0x3e4caf9e02057423 */ /* 0x000fe20000010005 */
[----:B------:R-:W-:-:S03]  /*18e0*/  FFMA R4, R4, R7, R4 ;  /* 0x0000000704047223 */ /* 0x000fc60000000004 */
        /* <DEDUP_REMOVED lines=17> */
[----:B-----5:R-:W-:Y:S05]  /*1a00*/  CALL.REL.NOINC `($__internal_67_$__cuda_sm3x_div_rn_ftz_f32_slowpath) ;  /* 0x0000012c00a87944 */ /* 0x020fea0003c00000 */
.L_x_1863:
[----:B------:R-:W-:Y:S05]  /*1a10*/  BSYNC.RECONVERGENT B3 ;  /* 0x0000000000037941 */ /* 0x000fea0003800200 */
.L_x_1862:
        /* <DEDUP_REMOVED lines=28> */
.L_x_1861:
        /* <DEDUP_REMOVED lines=17> */
[----:B-----5:R-:W-:Y:S05]  /*1cf0*/  CALL.REL.NOINC `($__internal_67_$__cuda_sm3x_div_rn_ftz_f32_slowpath) ;  /* 0x0000012800ec7944 */ /* 0x020fea0003c00000 */
.L_x_1866:
[----:B------:R-:W-:Y:S05]  /*1d00*/  BSYNC.RECONVERGENT B3 ;  /* 0x0000000000037941 */ /* 0x000fea0003800200 */
.L_x_1865:
        /* <DEDUP_REMOVED lines=28> */
.L_x_1864:
[----:B------:R-:W-:Y:S01]  /*1ed0*/  LOP3.LUT R20, R23, 0xffff0000, RZ, 0xc0, !PT ;  /* 0xffff000017147812 */ /* 0x000fe200078ec0ff */
[----:B------:R-:W-:Y:S01]  /*1ee0*/  BSSY.RECONVERGENT B0, `(.L_x_1867) ;  /* 0x0000040000007945 */ /* 0x000fe20003800200 */
[----:B------:R-:W-:-:S03]  /*1ef0*/  LOP3.LUT R0, R17, 0xffff0000, RZ, 0xc0, !PT ;  /* 0xffff000011007812 */ /* 0x000fc600078ec0ff */
[----:B------:R-:W-:Y:S01]  /*1f00*/  FADD.FTZ R26, R23, -R20 ;  /* 0x80000014171a7221 */ /* 0x000fe20000010000 */
[C---:B------:R-:W-:Y:S01]  /*1f10*/  FMUL.FTZ R2, R20.reuse, R20 ;  /* 0x0000001414027220 */ /* 0x040fe20000410000 */
[----:B------:R-:W-:Y:S01]  /*1f20*/  FADD.FTZ R27, R17, -R0 ;  /* 0x80000000111b7221 */ /* 0x000fe20000010000 */
[----:B------:R-:W-:Y:S01]  /*1f30*/  FADD.FTZ R20, R20, R20 ;  /* 0x0000001414147221 */ /* 0x000fe20000010000 */
[----:B------:R-:W-:Y:S01]  /*1f40*/  FADD.FTZ R7, R0, R0 ;  /* 0x0000000000077221 */ /* 0x000fe20000010000 */
[----:B------:R-:W-:Y:S01]  /*1f50*/  LOP3.LUT R5, R26, 0xffff0000, RZ, 0xc0, !PT ;  /* 0xffff00001a057812 */ /* 0x000fe200078ec0ff */
[----:B------:R-:W-:Y:S01]  /*1f60*/  FMUL.FTZ R3, R0, R0 ;  /* 0x0000000000037220 */ /* 0x000fe20000410000 */
[----:B------:R-:W-:-:S03]  /*1f70*/  LOP3.LUT R6, R27, 0xffff0000, RZ, 0xc0, !PT ;  /* 0xffff00001b067812 */ /* 0x000fc600078ec0ff */
[--C-:B------:R-:W-:Y:S01]  /*1f80*/  FADD.FTZ R26, R26, -R5.reuse ;  /* 0x800000051a1a7221 */ /* 0x100fe20000010000 */
[----:B------:R-:W-:Y:S01]  /*1f90*/  FADD.FTZ R16, R5, R5 ;  /* 0x0000000505107221 */ /* 0x000fe20000010000 */
[--C-:B------:R-:W-:Y:S01]  /*1fa0*/  FADD.FTZ R22, R27, -R6.reuse ;  /* 0x800000061b167221 */ /* 0x100fe20000010000 */
[C---:B------:R-:W-:Y:S01]  /*1fb0*/  FADD.FTZ R29, R6.reuse, R6 ;  /* 0x00000006061d7221 */ /* 0x040fe20000010000 */
        /* <DEDUP_REMOVED lines=10> */
.L_x_1868:
        /* <DEDUP_REMOVED lines=41> */
.L_x_1867:
[----:B------:R-:W-:Y:S01]  /*22f0*/  FADD.FTZ R2, R2, -1 ;  /* 0xbf80000002027421 */ /* 0x000fe20000010000 */
[----:B------:R-:W-:Y:S01]  /*2300*/  FCHK P3, R17, R23 ;  /* 0x0000001711007302 */ /* 0x000fe20000060000 */
[----:B------:R-:W-:Y:S01]  /*2310*/  BSSY.RECONVERGENT B3, `(.L_x_1869) ;  /* 0x0000035000037945 */ /* 0x000fe20003800200 */
[----:B------:R-:W-:Y:S01]  /*2320*/  FSETP.GEU.FTZ.AND P2, PT, |R8|, |R9|, PT ;  /* 0x400000090800720b */ /* 0x000fe20003f5e200 */
[----:B------:R-:W-:-:S04]  /*2330*/  FADD.FTZ R3, R3, R2 ;  /* 0x0000000203037221 */ /* 0x000fc80000010000 */
        /* <DEDUP_REMOVED lines=20> */
[----:B------:R-:W-:Y:S02]  /*2480*/  FFMA.FTZ R3, R3, R4, -1 ;  /* 0xbf80000003037423 */ /* 0x000fe40000010004 */
        /* <DEDUP_REMOVED lines=28> */
[----:B------:R-:W-:-:S07]  /*2650*/  MOV R2, R0 ;  /* 0x0000000000027202 */ /* 0x000fce0000000f00 */
.L_x_1870:
[----:B------:R-:W-:Y:S05]  /*2660*/  BSYNC.RECONVERGENT B3 ;  /* 0x0000000000037941 */ /* 0x000fea0003800200 */
.L_x_1869:
        /* <DEDUP_REMOVED lines=27> */
.L_x_1848:
[----:B------:R-:W-:Y:S05]  /*2820*/  BSYNC.RECONVERGENT B2 ;  /* 0x0000000000027941 */ /* 0x000fea0003800200 */
.L_x_1844:
        /* <DEDUP_REMOVED lines=24> */
.L_x_1873:
        /* <DEDUP_REMOVED lines=27> */
.L_x_1874:
[----:B--2---:R-:W-:Y:S01]  /*2b60*/  FMUL.RZ R0, R9, 0.15915493667125701904 ;  /* 0x3e22f98309007820 */ /* 0x004fe2000040c000 */
[----:B------:R-:W-:-:S03]  /*2b70*/  FMUL.FTZ R3, R3, 1.4426950216293334961 ;  /* 0x3fb8aa3b03037820 */ /* 0x000fc60000410000 */
[----:B---3--:R-:W0:Y:S08]  /*2b80*/  MUFU.COS R8, R0 ;  /* 0x0000000000087308 */ /* 0x008e300000000000 */
[----:B------:R-:W1:Y:S08]  /*2b90*/  MUFU.SIN R2, R0 ;  /* 0x0000000000027308 */ /* 0x000e700000000400 */
[----:B------:R-:W0:Y:S02]  /*2ba0*/  MUFU.EX2 R3, R3 ;  /* 0x0000000300037308 */ /* 0x000e240000000800 */
[C---:B0-----:R-:W-:Y:S01]  /*2bb0*/  FMUL.FTZ R8, R3.reuse, R8 ;  /* 0x0000000803087220 */ /* 0x041fe20000410000 */
[----:B-1----:R-:W-:-:S07]  /*2bc0*/  FMUL.FTZ R9, R3, R2 ;  /* 0x0000000203097220 */ /* 0x002fce0000410000 */
.L_x_1872:
[----:B------:R-:W-:Y:S05]  /*2bd0*/  BSYNC.RECONVERGENT B0 ;  /* 0x0000000000007941 */ /* 0x000fea0003800200 */
.L_x_1871:
        /* <DEDUP_REMOVED lines=38> */
[----:B------:R-:W-:Y:S01]  /*2e40*/  @P1 FSETP.NEU.FTZ.AND P3, PT, R0, RZ, PT ;  /* 0x000000ff0000120b */ /* 0x000fe20003f7d000 */
[----:B------:R-:W1:Y:S02]  /*2e50*/  MUFU.RCP R4, R23 ;  /* 0x0000001700047308 */ /* 0x000e640000001000 */
[----:B------:R-:W-:Y:S01]  /*2e60*/  FADD.FTZ R2, R2, R5 ;  /* 0x0000000502027221 */ /* 0x000fe20000010000 */
[----:B------:R-:W-:-:S03]  /*2e70*/  FMUL.FTZ R3, R3, 1.1920928955078125e-07 ;  /* 0x3400000003037820 */ /* 0x000fc60000410000 */
[----:B------:R-:W-:-:S04]  /*2e80*/  FFMA.FTZ R5, R2, -R7, 0.10546888411045074463 ;  /* 0x3dd8001202057423 */ /* 0x000fc80000010807 */
[----:B------:R-:W-:-:S04]  /*2e90*/  FFMA.FTZ R5, R2, R5, -0.13229703903198242188 ;  /* 0xbe0778e002057423 */ /* 0x000fc80000010005 */
[----:B------:R-:W-:-:S04]  /*2ea0*/  FFMA.FTZ R5, R2, R5, 0.14491446316242218018 ;  /* 0x3e14647502057423 */ /* 0x000fc80000010005 */
[----:B------:R-:W-:Y:S01]  /*2eb0*/  FFMA.FTZ R5, R2, R5, -0.16641564667224884033 ;  /* 0xbe2a68dd02057423 */ /* 0x000fe20000010005 */
[----:B-1----:R-:W-:-:S03]  /*2ec0*/  FFMA R7, -R23, R4, 1 ;  /* 0x3f80000017077423 */ /* 0x002fc60000000104 */
        /* <DEDUP_REMOVED lines=19> */
[----:B0-23--:R-:W-:Y:S05]  /*3000*/  CALL.REL.NOINC `($__internal_67_$__cuda_sm3x_div_rn_ftz_f32_slowpath) ;  /* 0x0000011800287944 */ /* 0x00dfea0003c00000 */
.L_x_1882:
[----:B------:R-:W-:Y:S05]  /*3010*/  BSYNC.RECONVERGENT B3 ;  /* 0x0000000000037941 */ /* 0x000fea0003800200 */
.L_x_1881:
        /* <DEDUP_REMOVED lines=28> */
.L_x_1880:
        /* <DEDUP_REMOVED lines=17> */
[----:B0-23--:R-:W-:Y:S05]  /*32f0*/  CALL.REL.NOINC `($__internal_67_$__cuda_sm3x_div_rn_ftz_f32_slowpath) ;  /* 0x00000114006c7944 */ /* 0x00dfea0003c00000 */
.L_x_1886:
[----:B------:R-:W-:Y:S05]  /*3300*/  BSYNC.RECONVERGENT B3 ;  /* 0x0000000000037941 */ /* 0x000fea0003800200 */
.L_x_1885:
        /* <DEDUP_REMOVED lines=28> */
.L_x_1884:
        /* <DEDUP_REMOVED lines=25> */
.L_x_1888:
        /* <DEDUP_REMOVED lines=41> */
.L_x_1887:
        /* <DEDUP_REMOVED lines=53> */
[----:B0-23--:R-:W-:Y:S05]  /*3c40*/  CALL.REL.NOINC `($__internal_67_$__cuda_sm3x_div_rn_ftz_f32_slowpath) ;  /* 0x0000010c00187944 */ /* 0x00dfea0003c00000 */
[----:B------:R-:W-:-:S07]  /*3c50*/  MOV R2, R0 ;  /* 0x0000000000027202 */ /* 0x000fce0000000f00 */
.L_x_1890:
[----:B------:R-:W-:Y:S05]  /*3c60*/  BSYNC.RECONVERGENT B3 ;  /* 0x0000000000037941 */ /* 0x000fea0003800200 */
.L_x_1889:
        /* <DEDUP_REMOVED lines=28> */
.L_x_1879:
        /* <DEDUP_REMOVED lines=27> */
[----:B0-23--:R-:W-:Y:S05]  /*3fe0*/  CALL.REL.NOINC `($__internal_67_$__cuda_sm3x_div_rn_ftz_f32_slowpath) ;  /* 0x0000010800307944 */ /* 0x00dfea0003c00000 */
.L_x_1892:
[----:B------:R-:W-:Y:S05]  /*3ff0*/  BSYNC.RECONVERGENT B3 ;  /* 0x0000000000037941 */ /* 0x000fea0003800200 */
.L_x_1891:
        /* <DEDUP_REMOVED lines=28> */
.L_x_1878:
        /* <DEDUP_REMOVED lines=43> */
[----:B0-23--:R-:W-:Y:S05]  /*4470*/  CALL.REL.NOINC `($__internal_67_$__cuda_sm3x_div_rn_ftz_f32_slowpath) ;  /* 0x00000104000c7944 */ /* 0x00dfea0003c00000 */
.L_x_1895:
[----:B------:R-:W-:Y:S05]  /*4480*/  BSYNC.RECONVERGENT B3 ;  /* 0x0000000000037941 */ /* 0x000fea0003800200 */
.L_x_1894:
        /* <DEDUP_REMOVED lines=26> */
.L_x_1893:
        /* <DEDUP_REMOVED lines=13> */
[----:B0-23--:R-:W-:Y:S05]  /*4700*/  CALL.REL.NOINC `($__internal_67_$__cuda_sm3x_div_rn_ftz_f32_slowpath) ;  /* 0x0000010000687944 */ /* 0x00dfea0003c00000 */
.L_x_1897:
[----:B------:R-:W-:Y:S05]  /*4710*/  BSYNC.RECONVERGENT B3 ;  /* 0x0000000000037941 */ /* 0x000fea0003800200 */
.L_x_1896:
        /* <DEDUP_REMOVED lines=26> */
.L_x_1877:
        /* <DEDUP_REMOVED lines=13> */
[----:B------:R-:W-:-:S04]  /*4990*/  FMUL.FTZ R6, R5, R5 ;  /* 0x0000000505067220 */ /* 0x000fc80000410000 */
[----:B------:R-:W-:Y:S01]  /*49a0*/  FFMA.FTZ R6, R3, R3, R6 ;  /* 0x0000000303067223 */ /* 0x000fe20000010006 */
[----:B------:R-:W-:-:S05]  /*49b0*/  LOP3.LUT R3, R4, 0x800000, RZ, 0xfc, !PT ;  /* 0x0080000004037812 */ /* 0x000fca00078efcff */
[----:B------:R-:W1:Y:S02]  /*49c0*/  MUFU.SQRT R6, R6 ;  /* 0x0000000600067308 */ /* 0x000e640000002000 */
[----:B-1----:R-:W-:Y:S01]  /*49d0*/  @P0 FMUL.FTZ R2, R6, R3 ;  /* 0x0000000306020220 */ /* 0x002fe20000410000 */
[----:B------:R-:W-:Y:S01]  /*49e0*/  FSETP.NEU.FTZ.AND P0, PT, R0, +INF , PT ;  /* 0x7f8000000000780b */ /* 0x000fe20003f1d000 */
[----:B------:R-:W-:-:S03]  /*49f0*/  FFMA R3, -R23, R16, 1 ;  /* 0x3f80000017037423 */ /* 0x000fc60000000110 */
[----:B------:R-:W-:Y:S01]  /*4a00*/  FSEL R2, R2, +INF , P0 ;  /* 0x7f80000002027808 */ /* 0x000fe20000000000 */
[----:B------:R-:W-:Y:S01]  /*4a10*/  FFMA R0, R16, R3, R16 ;  /* 0x0000000310007223 */ /* 0x000fe20000000010 */
[----:B------:R-:W-:-:S03]  /*4a20*/  HFMA2 R3, -RZ, RZ, 1.875, 0 ;  /* 0x3f800000ff037431 */ /* 0x000fc600000001ff */
        /* <DEDUP_REMOVED lines=9> */
[----:B0-23--:R-:W-:Y:S05]  /*4ac0*/  CALL.REL.NOINC `($__internal_67_$__cuda_sm3x_div_rn_ftz_f32_slowpath) ;  /* 0x000000fc00787944 */ /* 0x00dfea0003c00000 */
.L_x_1899:
[----:B------:R-:W-:Y:S05]  /*4ad0*/  BSYNC.RECONVERGENT B3 ;  /* 0x0000000000037941 */ /* 0x000fea0003800200 */
.L_x_1898:
        /* <DEDUP_REMOVED lines=28> */
.L_x_1876:
        /* <DEDUP_REMOVED lines=28> */
[----:B0-23--:R-:W-:Y:S05]  /*4e60*/  CALL.REL.NOINC `($__internal_67_$__cuda_sm3x_div_rn_ftz_f32_slowpath) ;  /* 0x000000f800907944 */ /* 0x00dfea0003c00000 */
.L_x_1901:
[----:B------:R-:W-:Y:S05]  /*4e70*/  BSYNC.RECONVERGENT B3 ;  /* 0x0000000000037941 */ /* 0x000fea0003800200 */
.L_x_1900:
        /* <DEDUP_REMOVED lines=27> */
.L_x_1883:
[----:B------:R-:W-:Y:S05]  /*5030*/  BSYNC.RECONVERGENT B2 ;  /* 0x0000000000027941 */ /* 0x000fea0003800200 */
.L_x_1875:
        /* <DEDUP_REMOVED lines=45> */
.L_x_1905:
        /* <DEDUP_REMOVED lines=8> */
.L_x_1904:
[----:B------:R-:W-:-:S04]  /*5390*/  FMUL.RZ R0, R15, 0.15915493667125701904 ;  /* 0x3e22f9830f007820 */ /* 0x000fc8000040c000 */
[----:B------:R4:W1:Y:S08]  /*53a0*/  MUFU.COS R14, R0 ;  /* 0x00000000000e7308 */ /* 0x0008700000000000 */
[----:B------:R4:W0:Y:S01]  /*53b0*/  MUFU.SIN R15, R0 ;  /* 0x00000000000f7308 */ /* 0x0008220000000400 */
[----:B------:R-:W-:Y:S05]  /*53c0*/  BRA `(.L_x_1906) ;  /* 0x0000000000087947 */ /* 0x000fea0003800000 */
.L_x_1903:
[----:B------:R-:W-:-:S06]  /*53d0*/  FMUL.FTZ R14, R22, 1.4426950216293334961 ;  /* 0x3fb8aa3b160e7820 */ /* 0x000fcc0000410000 */
[----:B------:R-:W1:Y:S02]  /*53e0*/  MUFU.EX2 R14, R14 ;  /* 0x0000000e000e7308 */ /* 0x000e640000000800 */
.L_x_1906:
[----:B------:R-:W-:Y:S05]  /*53f0*/  BSYNC.RECONVERGENT B0 ;  /* 0x0000000000007941 */ /* 0x000fea0003800200 */
.L_x_1902:
[----:B------:R-:W-:Y:S01]  /*5400*/  FSETP.NAN.FTZ.AND P0, PT, R10, R10, PT ;  /* 0x0000000a0a00720b */ /* 0x000fe20003f18000 */
[----:B------:R-:W-:Y:S01]  /*5410*/  BSSY.RECONVERGENT B2, `(.L_x_1907) ;  /* 0x0000244000027945 */ /* 0x000fe20003800200 */
[----:B------:R-:W-:-:S04]  /*5420*/  FSETP.NAN.FTZ.AND P1, PT, R11, R11, PT ;  /* 0x0000000b0b00720b */ /* 0x000fc80003f38000 */
[----:B------:R-:W-:-:S13]  /*5430*/  PLOP3.LUT P0, PT, P0, P1, PT, 0xf8, 0x8f ;  /* 0x00000000008f781c */ /* 0x000fda0000703f70 */
[----:B------:R-:W-:Y:S05]  /*5440*/  @P0 BRA `(.L_x_1908) ;  /* 0x00000020001c0947 */ /* 0x000fea0003800000 */
[C---:B----4-:R-:W-:Y:S01]  /*5450*/  FADD.FTZ R0, |R10|.reuse, -RZ ;  /* 0x800000ff0a007221 */ /* 0x050fe20000010200 */
        /* <DEDUP_REMOVED lines=32> */
[----:B------:R-:W-:Y:S01]  /*5660*/  @P1 FSETP.NEU.FTZ.AND P3, PT, R0, RZ, PT ;  /* 0x000000ff0000120b */ /* 0x000fe20003f7d000 */
[----:B------:R-:W4:Y:S02]  /*5670*/  MUFU.RCP R4, R23 ;  /* 0x0000001700047308 */ /* 0x000f240000001000 */
[----:B------:R-:W-:Y:S01]  /*5680*/  FADD.FTZ R2, R2, R5 ;  /* 0x0000000502027221 */ /* 0x000fe20000010000 */
[----:B------:R-:W-:-:S03]  /*5690*/  FMUL.FTZ R3, R3, 1.1920928955078125e-07 ;  /* 0x3400000003037820 */ /* 0x000fc60000410000 */
[----:B------:R-:W-:-:S04]  /*56a0*/  FFMA.FTZ R5, R2, -R7, 0.10546888411045074463 ;  /* 0x3dd8001202057423 */ /* 0x000fc80000010807 */
[----:B------:R-:W-:-:S04]  /*56b0*/  FFMA.FTZ R5, R2, R5, -0.13229703903198242188 ;  /* 0xbe0778e002057423 */ /* 0x000fc80000010005 */
[----:B------:R-:W-:-:S04]  /*56c0*/  FFMA.FTZ R5, R2, R5, 0.14491446316242218018 ;  /* 0x3e14647502057423 */ /* 0x000fc80000010005 */
[----:B------:R-:W-:Y:S01]  /*56d0*/  FFMA.FTZ R5, R2, R5, -0.16641564667224884033 ;  /* 0xbe2a68dd02057423 */ /* 0x000fe20000010005 */
[----:B----4-:R-:W-:-:S03]  /*56e0*/  FFMA R7, -R23, R4, 1 ;  /* 0x3f80000017077423 */ /* 0x010fc60000000104 */
        /* <DEDUP_REMOVED lines=11> */
[----:B------:R-:W4:Y:S02]  /*57a0*/  FCHK P0, R17, R23 ;  /* 0x0000001711007302 */ /* 0x000f240000000000 */
[----:B------:R-:W-:Y:S02]  /*57b0*/  FFMA R0, -R23, R3, R17 ;  /* 0x0000000317007223 */ /* 0x000fe40000000111 */
[----:B------:R-:W-:Y:S02]  /*57c0*/  @P1 FSEL R2, R2, -RZ, P3 ;  /* 0x800000ff02021208 */ /* 0x000fe40001800000 */
[----:B------:R-:W-:-:S03]  /*57d0*/  FFMA R0, R4, R0, R3 ;  /* 0x0000000004007223 */ /* 0x000fc60000000003 */
[----:B------:R-:W-:Y:S01]  /*57e0*/  FMUL.FTZ R22, R2, 0.5 ;  /* 0x3f00000002167820 */ /* 0x000fe20000410000 */
[----:B----4-:R-:W-:Y:S06]  /*57f0*/  @!P0 BRA `(.L_x_1914) ;  /* 0x00000000000c8947 */ /* 0x010fec0003800000 */
[----:B------:R-:W-:Y:S02]  /*5800*/  MOV R0, R23 ;  /* 0x0000001700007202 */ /* 0x000fe40000000f00 */
[----:B------:R-:W-:-:S07]  /*5810*/  MOV R2, 0x5830 ;  /* 0x0000583000027802 */ /* 0x000fce0000000f00 */
[----:B0123--:R-:W-:Y:S05]  /*5820*/  CALL.REL.NOINC `($__internal_67_$__cuda_sm3x_div_rn_ftz_f32_slowpath) ;  /* 0x000000f000207944 */ /* 0x00ffea0003c00000 */
.L_x_1914:
[----:B------:R-:W-:Y:S05]  /*5830*/  BSYNC.RECONVERGENT B3 ;  /* 0x0000000000037941 */ /* 0x000fea0003800200 */
.L_x_1913:
        /* <DEDUP_REMOVED lines=28> */
.L_x_1912:
[----:B------:R-:W-:-:S04]  /*5a00*/  FMUL.FTZ R0, R17, R17 ;  /* 0x0000001111007220 */ /* 0x000fc80000410000 */
[----:B------:R-:W-:-:S05]  /*5a10*/  FFMA.FTZ R2, R23, R23, R0 ;  /* 0x0000001717027223 */ /* 0x000fca0000010000 */
[----:B------:R-:W-:-:S13]  /*5a20*/  FSETP.GTU.FTZ.AND P0, PT, R2, 0.69999998807907104492, PT ;  /* 0x3f3333330200780b */ /* 0x000fda0003f1c000 */
[----:B------:R-:W-:Y:S05]  /*5a30*/  @P0 BRA `(.L_x_1916) ;  /* 0x0000000000ac0947 */ /* 0x000fea0003800000 */
[----:B------:R-:W4:Y:S01]  /*5a40*/  MUFU.RCP R0, R23 ;  /* 0x0000001700007308 */ /* 0x000f220000001000 */
[----:B------:R-:W-:Y:S07]  /*5a50*/  BSSY.RECONVERGENT B3, `(.L_x_1917) ;  /* 0x000000d000037945 */ /* 0x000fee0003800200 */
[----:B------:R-:W5:Y:S08]  /*5a60*/  MUFU.LG2 R22, R2 ;  /* 0x0000000200167308 */ /* 0x000f700000000c00 */
[----:B------:R-:W0:Y:S01]  /*5a70*/  FCHK P0, R17, R23 ;  /* 0x0000001711007302 */ /* 0x000e220000000000 */
[----:B----4-:R-:W-:-:S04]  /*5a80*/  FFMA R3, -R23, R0, 1 ;  /* 0x3f80000017037423 */ /* 0x010fc80000000100 */
        /* <DEDUP_REMOVED lines=8> */
[----:B-123--:R-:W-:Y:S05]  /*5b10*/  CALL.REL.NOINC `($__internal_67_$__cuda_sm3x_div_rn_ftz_f32_slowpath) ;  /* 0x000000ec00647944 */ /* 0x00efea0003c00000 */
.L_x_1918:
[----:B------:R-:W-:Y:S05]  /*5b20*/  BSYNC.RECONVERGENT B3 ;  /* 0x0000000000037941 */ /* 0x000fea0003800200 */
.L_x_1917:
        /* <DEDUP_REMOVED lines=28> */
.L_x_1916:
        /* <DEDUP_REMOVED lines=25> */
.L_x_1920:
        /* <DEDUP_REMOVED lines=41> */
.L_x_1919:
        /* <DEDUP_REMOVED lines=53> */
[----:B0123--:R-:W-:Y:S05]  /*6460*/  CALL.REL.NOINC `($__internal_67_$__cuda_sm3x_div_rn_ftz_f32_slowpath) ;  /* 0x000000e400107944 */ /* 0x00ffea0003c00000 */
[----:B------:R-:W-:-:S07]  /*6470*/  MOV R2, R0 ;  /* 0x0000000000027202 */ /* 0x000fce0000000f00 */
.L_x_1922:
[----:B------:R-:W-:Y:S05]  /*6480*/  BSYNC.RECONVERGENT B3 ;  /* 0x0000000000037941 */ /* 0x000fea0003800200 */
.L_x_1921:
        /* <DEDUP_REMOVED lines=28> */
.L_x_1911:
        /* <DEDUP_REMOVED lines=12> */
[----:B------:R-:W4:Y:S02]  /*6710*/  MUFU.SQRT R4, R4 ;  /* 0x0000000400047308 */ /* 0x000f240000002000 */
[----:B----4-:R-:W-:Y:S01]  /*6720*/  @P0 FMUL.FTZ R2, R4, R3 ;  /* 0x0000000304020220 */ /* 0x010fe20000410000 */
[----:B------:R-:W-:Y:S01]  /*6730*/  FSETP.NEU.FTZ.AND P0, PT, R0, +INF , PT ;  /* 0x7f8000000000780b */ /* 0x000fe20003f1d000 */
[----:B------:R-:W-:-:S03]  /*6740*/  FFMA R3, -R23, R6, 1 ;  /* 0x3f80000017037423 */ /* 0x000fc60000000106 */
[----:B------:R-:W-:Y:S01]  /*6750*/  FSEL R2, R2, +INF , P0 ;  /* 0x7f80000002027808 */ /* 0x000fe20000000000 */
[----:B------:R-:W-:-:S04]  /*6760*/  FFMA R0, R6, R3, R6 ;  /* 0x0000000306007223 */ /* 0x000fc80000000006 */
[----:B------:R-:W-:Y:S01]  /*6770*/  FFMA R3, R17, R0, RZ ;  /* 0x0000000011037223 */ /* 0x000fe200000000ff */
[----:B------:R-:W4:Y:S03]  /*6780*/  MUFU.LG2 R2, R2 ;  /* 0x0000000200027308 */ /* 0x000f260000000c00 */
[----:B------:R-:W-:-:S04]  /*6790*/  FFMA R4, -R23, R3, R17 ;  /* 0x0000000317047223 */ /* 0x000fc80000000111 */
[----:B------:R-:W-:Y:S01]  /*67a0*/  FFMA R0, R0, R4, R3 ;  /* 0x0000000400007223 */ /* 0x000fe20000000003 */
[----:B------:R-:W5:Y:S01]  /*67b0*/  FCHK P0, R17, R23 ;  /* 0x0000001711007302 */ /* 0x000f620000000000 */
[----:B----4-:R-:W-:Y:S01]  /*67c0*/  FMUL.FTZ R22, R2, 0.69314718246459960938 ;  /* 0x3f31721802167820 */ /* 0x010fe20000410000 */
[----:B-----5:R-:W-:Y:S06]  /*67d0*/  @!P0 BRA `(.L_x_1924) ;  /* 0x00000000000c8947 */ /* 0x020fec0003800000 */
[----:B------:R-:W-:Y:S02]  /*67e0*/  MOV R0, R23 ;  /* 0x0000001700007202 */ /* 0x000fe40000000f00 */
[----:B------:R-:W-:-:S07]  /*67f0*/  MOV R2, 0x6810 ;  /* 0x0000681000027802 */ /* 0x000fce0000000f00 */
[----:B0123--:R-:W-:Y:S05]  /*6800*/  CALL.REL.NOINC `($__internal_67_$__cuda_sm3x_div_rn_ftz_f32_slowpath) ;  /* 0x000000e000287944 */ /* 0x00ffea0003c00000 */
.L_x_1924:
[----:B------:R-:W-:Y:S05]  /*6810*/  BSYNC.RECONVERGENT B3 ;  /* 0x0000000000037941 */ /* 0x000fea0003800200 */
.L_x_1923:
        /* <DEDUP_REMOVED lines=28> */
.L_x_1910:
        /* <DEDUP_REMOVED lines=34> */
[----:B------:R-:W4:Y:S01]  /*6c00*/  FCHK P0, R17, 1 ;  /* 0x3f80000011007902 */ /* 0x000f220000000000 */
[----:B------:R-:W-:-:S03]  /*6c10*/  FFMA R4, R0, R17, RZ ;  /* 0x0000001100047223 */ /* 0x000fc600000000ff */
[----:B------:R-:W-:Y:S01]  /*6c20*/  @P1 FSEL R3, R3, -RZ, P3 ;  /* 0x800000ff03031208 */ /* 0x000fe20001800000 */
[----:B------:R-:W-:-:S04]  /*6c30*/  FFMA R5, R4, -1, R17 ;  /* 0xbf80000004057823 */ /* 0x000fc80000000011 */
[----:B------:R-:W-:Y:S01]  /*6c40*/  FFMA R0, R0, R5, R4 ;  /* 0x0000000500007223 */ /* 0x000fe20000000004 */
[----:B------:R-:W-:Y:S01]  /*6c50*/  FMUL.FTZ R22, R3, 0.5 ;  /* 0x3f00000003167820 */ /* 0x000fe20000410000 */
[----:B----4-:R-:W-:Y:S06]  /*6c60*/  @!P0 BRA `(.L_x_1927) ;  /* 0x00000000000c8947 */ /* 0x010fec0003800000 */
[----:B------:R-:W-:Y:S02]  /*6c70*/  MOV R0, 0x3f800000 ;  /* 0x3f80000000007802 */ /* 0x000fe40000000f00 */
[----:B------:R-:W-:-:S07]  /*6c80*/  MOV R2, 0x6ca0 ;  /* 0x00006ca000027802 */ /* 0x000fce0000000f00 */
[----:B0123--:R-:W-:Y:S05]  /*6c90*/  CALL.REL.NOINC `($__internal_67_$__cuda_sm3x_div_rn_ftz_f32_slowpath) ;  /* 0x000000dc00047944 */ /* 0x00ffea0003c00000 */
.L_x_1927:
[----:B------:R-:W-:Y:S05]  /*6ca0*/  BSYNC.RECONVERGENT B3 ;  /* 0x0000000000037941 */ /* 0x000fea0003800200 */
.L_x_1926:
        /* <DEDUP_REMOVED lines=26> */
.L_x_1925:
[----:B------:R-:W-:Y:S01]  /*6e50*/  MOV R0, 0x3f800000 ;  /* 0x3f80000000007802 */ /* 0x000fe20000000f00 */
[----:B------:R-:W4:Y:S01]  /*6e60*/  FCHK P0, R17, 1 ;  /* 0x3f80000011007902 */ /* 0x000f220000000000 */
        /* <DEDUP_REMOVED lines=8> */
[----:B----4-:R-:W-:Y:S06]  /*6ef0*/  @!P0 BRA `(.L_x_1929) ;  /* 0x00000000000c8947 */ /* 0x010fec0003800000 */
[----:B------:R-:W-:Y:S01]  /*6f00*/  HFMA2 R0, -RZ, RZ, 1.875, 0 ;  /* 0x3f800000ff007431 */ /* 0x000fe200000001ff */
[----:B------:R-:W-:-:S07]  /*6f10*/  MOV R2, 0x6f30 ;  /* 0x00006f3000027802 */ /* 0x000fce0000000f00 */
[----:B0123--:R-:W-:Y:S05]  /*6f20*/  CALL.REL.NOINC `($__internal_67_$__cuda_sm3x_div_rn_ftz_f32_slowpath) ;  /* 0x000000d800607944 */ /* 0x00ffea0003c00000 */
.L_x_1929:
[----:B------:R-:W-:Y:S05]  /*6f30*/  BSYNC.RECONVERGENT B3 ;  /* 0x0000000000037941 */ /* 0x000fea0003800200 */
.L_x_1928:
        /* <DEDUP_REMOVED lines=26> */
.L_x_1909:
        /* <DEDUP_REMOVED lines=16> */
[----:B------:R-:W4:Y:S02]  /*71e0*/  MUFU.SQRT R6, R6 ;  /* 0x0000000600067308 */ /* 0x000f240000002000 */
[----:B----4-:R-:W-:Y:S01]  /*71f0*/  @P0 FMUL.FTZ R2, R6, R3 ;  /* 0x0000000306020220 */ /* 0x010fe20000410000 */
[----:B------:R-:W-:Y:S01]  /*7200*/  FSETP.NEU.FTZ.AND P0, PT, R0, +INF , PT ;  /* 0x7f8000000000780b */ /* 0x000fe20003f1d000 */
[----:B------:R-:W-:-:S03]  /*7210*/  FFMA R3, -R23, R16, 1 ;  /* 0x3f80000017037423 */ /* 0x000fc60000000110 */
[----:B------:R-:W-:Y:S01]  /*7220*/  FSEL R2, R2, +INF , P0 ;  /* 0x7f80000002027808 */ /* 0x000fe20000000000 */
[----:B------:R-:W-:Y:S01]  /*7230*/  FFMA R0, R16, R3, R16 ;  /* 0x0000000310007223 */ /* 0x000fe20000000010 */
[----:B------:R-:W-:-:S03]  /*7240*/  HFMA2 R3, -RZ, RZ, 1.875, 0 ;  /* 0x3f800000ff037431 */ /* 0x000fc600000001ff */
[----:B------:R-:W-:Y:S01]  /*7250*/  FFMA R5, R17, R0, RZ ;  /* 0x0000000011057223 */ /* 0x000fe200000000ff */
[----:B------:R-:W4:Y:S03]  /*7260*/  MUFU.LG2 R2, R2 ;  /* 0x0000000200027308 */ /* 0x000f260000000c00 */
[----:B------:R-:W-:-:S04]  /*7270*/  FFMA R4, -R23, R5, R17 ;  /* 0x0000000517047223 */ /* 0x000fc80000000111 */
[----:B------:R-:W-:Y:S01]  /*7280*/  FFMA R0, R0, R4, R5 ;  /* 0x0000000400007223 */ /* 0x000fe20000000005 */
[----:B------:R-:W5:Y:S01]  /*7290*/  FCHK P0, R17, R23 ;  /* 0x0000001711007302 */ /* 0x000f620000000000 */
[----:B----4-:R-:W-:Y:S01]  /*72a0*/  FFMA.FTZ R22, R2, 0.69314718246459960938, R3 ;  /* 0x3f31721802167823 */ /* 0x010fe20000010003 */
[----:B-----5:R-:W-:Y:S06]  /*72b0*/  @!P0 BRA `(.L_x_1931) ;  /* 0x00000000000c8947 */ /* 0x020fec0003800000 */
[----:B------:R-:W-:Y:S02]  /*72c0*/  MOV R0, R23 ;  /* 0x0000001700007202 */ /* 0x000fe40000000f00 */
[----:B------:R-:W-:-:S07]  /*72d0*/  MOV R2, 0x72f0 ;  /* 0x000072f000027802 */ /* 0x000fce0000000f00 */
[----:B0123--:R-:W-:Y:S05]  /*72e0*/  CALL.REL.NOINC `($__internal_67_$__cuda_sm3x_div_rn_ftz_f32_slowpath) ;  /* 0x000000d400707944 */ /* 0x00ffea0003c00000 */
.L_x_1931:
[----:B------:R-:W-:Y:S05]  /*72f0*/  BSYNC.RECONVERGENT B3 ;  /* 0x0000000000037941 */ /* 0x000fea0003800200 */
.L_x_1930:
        /* <DEDUP_REMOVED lines=28> */
.L_x_1908:
        /* <DEDUP_REMOVED lines=11> */
[----:B----4-:R-:W-:Y:S01]  /*7570*/  @P0 FMUL.FTZ R0, R10, 4 ;  /* 0x408000000a000820 */ /* 0x010fe20000410000 */
        /* <DEDUP_REMOVED lines=8> */
[----:B------:R-:W4:Y:S01]  /*7600*/  MUFU.LG2 R3, R3 ;  /* 0x0000000300037308 */ /* 0x000f220000000c00 */
[----:B------:R-:W-:-:S04]  /*7610*/  FFMA R5, R17, R4, RZ ;  /* 0x0000000411057223 */ /* 0x000fc800000000ff */
[----:B------:R-:W-:-:S04]  /*7620*/  FFMA R0, -R23, R5, R17 ;  /* 0x0000000517007223 */ /* 0x000fc80000000111 */
[----:B------:R-:W-:Y:S01]  /*7630*/  FFMA R0, R4, R0, R5 ;  /* 0x0000000004007223 */ /* 0x000fe20000000005 */
[----:B----4-:R-:W-:Y:S01]  /*7640*/  FMUL.FTZ R22, R3, 0.69314718246459960938 ;  /* 0x3f31721803167820 */ /* 0x010fe20000410000 */
[----:B------:R-:W-:Y:S06]  /*7650*/  @!P0 BRA `(.L_x_1933) ;  /* 0x00000000000c8947 */ /* 0x000fec0003800000 */
[----:B------:R-:W-:Y:S02]  /*7660*/  MOV R0, R23 ;  /* 0x0000001700007202 */ /* 0x000fe40000000f00 */
[----:B------:R-:W-:-:S07]  /*7670*/  MOV R2, 0x7690 ;  /* 0x0000769000027802 */ /* 0x000fce0000000f00 */
[----:B0123--:R-:W-:Y:S05]  /*7680*/  CALL.REL.NOINC `($__internal_67_$__cuda_sm3x_div_rn_ftz_f32_slowpath) ;  /* 0x000000d000887944 */ /* 0x00ffea0003c00000 */
.L_x_1933:
[----:B------:R-:W-:Y:S05]  /*7690*/  BSYNC.RECONVERGENT B3 ;  /* 0x0000000000037941 */ /* 0x000fea0003800200 */
.L_x_1932:
        /* <DEDUP_REMOVED lines=27> */
.L_x_1915:
[----:B------:R-:W-:Y:S05]  /*7850*/  BSYNC.RECONVERGENT B2 ;  /* 0x0000000000027941 */ /* 0x000fea0003800200 */
.L_x_1907:
        /* <DEDUP_REMOVED lines=16> */
[----:B------:R-:W4:Y:S08]  /*7960*/  @P0 MUFU.SIN R5, R2 ;  /* 0x0000000200050308 */ /* 0x000f300000000400 */
[----:B------:R-:W4:Y:S02]  /*7970*/  @P0 MUFU.EX2 R0, R0 ;  /* 0x0000000000000308 */ /* 0x000f240000000800 */
[C---:B----4-:R-:W-:Y:S01]  /*7980*/  @P0 FMUL.FTZ R11, R0.reuse, R5 ;  /* 0x00000005000b0220 */ /* 0x050fe20000410000 */
[----:B------:R-:W-:Y:S01]  /*7990*/  @P0 FMUL.FTZ R10, R0, R3 ;  /* 0x00000003000a0220 */ /* 0x000fe20000410000 */
[----:B------:R-:W-:Y:S06]  /*79a0*/  @P0 BRA `(.L_x_1938) ;  /* 0x0000000000980947 */ /* 0x000fec0003800000 */
[----:B------:R-:W-:Y:S01]  /*79b0*/  FADD.FTZ R0, R22, -162.88958740234375 ;  /* 0xc322e3bc16007421 */ /* 0x000fe20000010000 */
[----:B------:R-:W-:-:S03]  /*79c0*/  FMUL.RZ R11, R11, 0.15915493667125701904 ;  /* 0x3e22f9830b0b7820 */ /* 0x000fc6000040c000 */
[----:B------:R-:W-:Y:S01]  /*79d0*/  FMUL.FTZ R0, R0, 1.4426950216293334961 ;  /* 0x3fb8aa3b00007820 */ /* 0x000fe20000410000 */
[----:B------:R-:W4:Y:S08]  /*79e0*/  MUFU.COS R5, R11 ;  /* 0x0000000b00057308 */ /* 0x000f300000000000 */
[----:B------:R-:W5:Y:S04]  /*79f0*/  MUFU.EX2 R0, R0 ;  /* 0x0000000000007308 */ /* 0x000f680000000800 */
[----:B------:R-:W0:Y:S01]  /*7a00*/  MUFU.SIN R7, R11 ;  /* 0x0000000b00077308 */ /* 0x000e220000000400 */
[----:B-----5:R-:W-:-:S02]  /*7a10*/  LEA.HI R2, R0, 0xffffffed, RZ, 0x9 ;  /* 0xffffffed00027811 */ /* 0x020fc400078f48ff */
[----:B------:R-:W-:Y:S02]  /*7a20*/  LOP3.LUT R0, R0, 0x7fffff, RZ, 0xc0, !PT ;  /* 0x007fffff00007812 */ /* 0x000fe400078ec0ff */
[----:B------:R-:W-:Y:S02]  /*7a30*/  LOP3.LUT R3, R2, 0xffff, RZ, 0xc0, !PT ;  /* 0x0000ffff02037812 */ /* 0x000fe400078ec0ff */
[----:B------:R-:W-:Y:S02]  /*7a40*/  LOP3.LUT R0, R0, 0x7f000000, RZ, 0xfc, !PT ;  /* 0x7f00000000007812 */ /* 0x000fe400078efcff */
[----:B------:R-:W-:-:S03]  /*7a50*/  LEA.HI R3, R3, R2, RZ, 0x11 ;  /* 0x0000000203037211 */ /* 0x000fc600078f88ff */
[-C--:B----4-:R-:W-:Y:S01]  /*7a60*/  FMUL.FTZ R4, R5, R0.reuse ;  /* 0x0000000005047220 */ /* 0x090fe20000410000 */
        /* <DEDUP_REMOVED lines=12> */
.L_x_1937:
        /* <DEDUP_REMOVED lines=8> */
.L_x_1936:
[----:B------:R-:W-:-:S04]  /*7bb0*/  FMUL.RZ R0, R11, 0.15915493667125701904 ;  /* 0x3e22f9830b007820 */ /* 0x000fc8000040c000 */
[----:B------:R4:W0:Y:S08]  /*7bc0*/  MUFU.COS R10, R0 ;  /* 0x00000000000a7308 */ /* 0x0008300000000000 */
[----:B------:R4:W0:Y:S01]  /*7bd0*/  MUFU.SIN R11, R0 ;  /* 0x00000000000b7308 */ /* 0x0008220000000400 */
[----:B------:R-:W-:Y:S05]  /*7be0*/  BRA `(.L_x_1938) ;  /* 0x0000000000087947 */ /* 0x000fea0003800000 */
.L_x_1935:
[----:B------:R-:W-:-:S06]  /*7bf0*/  FMUL.FTZ R10, R22, 1.4426950216293334961 ;  /* 0x3fb8aa3b160a7820 */ /* 0x000fcc0000410000 */
[----:B------:R-:W4:Y:S02]  /*7c00*/  MUFU.EX2 R10, R10 ;  /* 0x0000000a000a7308 */ /* 0x000f240000000800 */
.L_x_1938:
[----:B------:R-:W-:Y:S05]  /*7c10*/  BSYNC.RECONVERGENT B0 ;  /* 0x0000000000007941 */ /* 0x000fea0003800200 */
.L_x_1934:
        /* <DEDUP_REMOVED lines=67> */
.L_x_1946:
[----:B------:R-:W-:Y:S05]  /*8050*/  BSYNC.RECONVERGENT B3 ;  /* 0x0000000000037941 */ /* 0x000fea0003800200 */
.L_x_1945:
        /* <DEDUP_REMOVED lines=28> */
.L_x_1944:
        /* <DEDUP_REMOVED lines=18> */
.L_x_1950:
[----:B------:R-:W-:Y:S05]  /*8340*/  BSYNC.RECONVERGENT B3 ;  /* 0x0000000000037941 */ /* 0x000fea0003800200 */
.L_x_1949:
        /* <DEDUP_REMOVED lines=28> */
.L_x_1948:
        /* <DEDUP_REMOVED lines=25> */
.L_x_1952:
        /* <DEDUP_REMOVED lines=41> */
.L_x_1951:
        /* <DEDUP_REMOVED lines=55> */
.L_x_1954:
[----:B------:R-:W-:Y:S05]  /*8ca0*/  BSYNC.RECONVERGENT B3 ;  /* 0x0000000000037941 */ /* 0x000fea0003800200 */
.L_x_1953:
        /* <DEDUP_REMOVED lines=28> */
.L_x_1943:
        /* <DEDUP_REMOVED lines=28> */
.L_x_1956:
[----:B------:R-:W-:Y:S05]  /*9030*/  BSYNC.RECONVERGENT B3 ;  /* 0x0000000000037941 */ /* 0x000fea0003800200 */
.L_x_1955:
        /* <DEDUP_REMOVED lines=28> */
.L_x_1942:
        /* <DEDUP_REMOVED lines=44> */
.L_x_1959:
[----:B------:R-:W-:Y:S05]  /*94c0*/  BSYNC.RECONVERGENT B3 ;  /* 0x0000000000037941 */ /* 0x000fea0003800200 */
.L_x_1958:
        /* <DEDUP_REMOVED lines=26> */
.L_x_1957:
        /* <DEDUP_REMOVED lines=14> */
.L_x_1961:
[----:B------:R-:W-:Y:S05]  /*9750*/  BSYNC.RECONVERGENT B3 ;  /* 0x0000000000037941 */ /* 0x000fea0003800200 */
.L_x_1960:
        /* <DEDUP_REMOVED lines=26> */
.L_x_1941:
        /* <DEDUP_REMOVED lines=33> */
.L_x_1963:
[----:B------:R-:W-:Y:S05]  /*9b10*/  BSYNC.RECONVERGENT B3 ;  /* 0x0000000000037941 */ /* 0x000fea0003800200 */
.L_x_1962:
        /* <DEDUP_REMOVED lines=28> */
.L_x_1940:
        /* <DEDUP_REMOVED lines=29> */
.L_x_1965:
[----:B------:R-:W-:Y:S05]  /*9eb0*/  BSYNC.RECONVERGENT B3 ;  /* 0x0000000000037941 */ /* 0x000fea0003800200 */
.L_x_1964:
        /* <DEDUP_REMOVED lines=27> */
.L_x_1947:
[----:B------:R-:W-:Y:S05]  /*a070*/  BSYNC.RECONVERGENT B2 ;  /* 0x0000000000027941 */ /* 0x000fea0003800200 */
.L_x_1939:
        /* <DEDUP_REMOVED lines=24> */
[----:B------:R-:W4:Y:S08]  /*a200*/  MUFU.SIN R13, R7 ;  /* 0x00000007000d7308 */ /* 0x000f300000000400 */
[----:B------:R-:W5:Y:S02]  /*a210*/  MUFU.EX2 R0, R0 ;  /* 0x0000000000007308 */ /* 0x000f640000000800 */
[----:B-----5:R-:W-:-:S02]  /*a220*/  LEA.HI R2, R0, 0xffffffed, RZ, 0x9 ;  /* 0xffffffed00027811 */ /* 0x020fc400078f48ff */
[----:B------:R-:W-:Y:S02]  /*a230*/  LOP3.LUT R0, R0, 0x7fffff, RZ, 0xc0, !PT ;  /* 0x007fffff00007812 */ /* 0x000fe400078ec0ff */
[----:B------:R-:W-:Y:S02]  /*a240*/  LOP3.LUT R5, R2, 0xffff, RZ, 0xc0, !PT ;  /* 0x0000ffff02057812 */ /* 0x000fe400078ec0ff */
[----:B------:R-:W-:Y:S02]  /*a250*/  LOP3.LUT R0, R0, 0x7f000000, RZ, 0xfc, !PT ;  /* 0x7f00000000007812 */ /* 0x000fe400078efcff */
[----:B------:R-:W-:Y:S02]  /*a260*/  LEA.HI R3, R5, R2, RZ, 0x11 ;  /* 0x0000000205037211 */ /* 0x000fe400078f88ff */
[----:B------:R-:W5:Y:S01]  /*a270*/  MUFU.COS R5, R7 ;  /* 0x0000000700057308 */ /* 0x000f620000000000 */
[----:B----4-:R-:W-:Y:S01]  /*a280*/  FMUL.FTZ R6, R13, R0 ;  /* 0x000000000d067220 */ /* 0x010fe20000410000 */
        /* <DEDUP_REMOVED lines=12> */
.L_x_1969:
        /* <DEDUP_REMOVED lines=8> */
.L_x_1968:
[----:B------:R-:W-:-:S04]  /*a3d0*/  FMUL.RZ R0, R3, 0.15915493667125701904 ;  /* 0x3e22f98303007820 */ /* 0x000fc8000040c000 */
[----:B------:R4:W0:Y:S08]  /*a3e0*/  MUFU.COS R2, R0 ;  /* 0x0000000000027308 */ /* 0x0008300000000000 */
[----:B------:R4:W0:Y:S01]  /*a3f0*/  MUFU.SIN R3, R0 ;  /* 0x0000000000037308 */ /* 0x0008220000000400 */
[----:B------:R-:W-:Y:S05]  /*a400*/  BRA `(.L_x_1970) ;  /* 0x0000000000087947 */ /* 0x000fea0003800000 */
.L_x_1967:
[----:B------:R-:W-:-:S06]  /*a410*/  FMUL.FTZ R2, R22, 1.4426950216293334961 ;  /* 0x3fb8aa3b16027820 */ /* 0x000fcc0000410000 */
[----:B------:R-:W4:Y:S02]  /*a420*/  MUFU.EX2 R2, R2 ;  /* 0x0000000200027308 */ /* 0x000f240000000800 */
.L_x_1970:
[----:B------:R-:W-:Y:S05]  /*a430*/  BSYNC.RECONVERGENT B0 ;  /* 0x0000000000007941 */ /* 0x000fea0003800200 */
.L_x_1966:
[----:B----4-:R-:W-:Y:S01]  /*a440*/  IADD3 R0, P0, PT, R21, UR4, RZ ;  /* 0x0000000415007c10 */ /* 0x010fe2000ff1e0ff */
[----:B------:R-:W-:Y:S01]  /*a450*/  BSSY.RECONVERGENT B0, `(.L_x_1971) ;  /* 0x0000026000007945 */ /* 0x000fe20003800200 */
[----:B------:R-:W-:Y:S02]  /*a460*/  ISETP.GE.U32.AND P2, PT, R19, UR15, PT ;  /* 0x0000000f13007c0c */ /* 0x000fe4000bf46070 */
[----:B------:R-:W-:Y:S02]  /*a470*/  IADD3 R4, P1, PT, R0, UR8, RZ ;  /* 0x0000000800047c10 */ /* 0x000fe4000ff3e0ff */
[----:B------:R-:W-:Y:S02]  /*a480*/  IADD3.X R5, PT, PT, RZ, UR5, RZ, P0, !PT ;  /* 0x00000005ff057c10 */ /* 0x000fe400087fe4ff */
[----:B------:R-:W-:Y:S02]  /*a490*/  ISETP.GE.U32.AND P0, PT, R4, UR15, PT ;  /* 0x0000000f04007c0c */ /* 0x000fe4000bf06070 */
[----:B------:R-:W-:-:S02]  /*a4a0*/  IADD3.X R16, PT, PT, RZ, R5, RZ, P1, !PT ;  /* 0x00000005ff107210 */ /* 0x000fc40000ffe4ff */
[----:B------:R-:W-:Y:S02]  /*a4b0*/  ISETP.GE.U32.AND P1, PT, R0, UR15, PT ;  /* 0x0000000f00007c0c */ /* 0x000fe4000bf26070 */
[----:B------:R-:W-:Y:S02]  /*a4c0*/  ISETP.GE.U32.AND.EX P0, PT, R16, UR16, PT, P0 ;  /* 0x0000001010007c0c */ /* 0x000fe4000bf06100 */
[----:B------:R-:W-:Y:S02]  /*a4d0*/  ISETP.GE.U32.AND.EX P1, PT, R5, UR16, PT, P1 ;  /* 0x0000001005007c0c */ /* 0x000fe4000bf26110 */
[----:B------:R-:W-:Y:S02]  /*a4e0*/  MOV R13, UR8 ;  /* 0x00000008000d7c02 */ /* 0x000fe40008000f00 */
[----:B------:R-:W-:Y:S02]  /*a4f0*/  ISETP.GE.U32.AND.EX P2, PT, R18, UR16, PT, P2 ;  /* 0x0000001012007c0c */ /* 0x000fe4000bf46120 */
[----:B------:R-:W-:-:S02]  /*a500*/  MOV R18, UR8 ;  /* 0x0000000800127c02 */ /* 0x000fc40008000f00 */
[----:B------:R-:W-:-:S03]  /*a510*/  MOV R17, UR8 ;  /* 0x0000000800117c02 */ /* 0x000fc60008000f00 */
[C---:B------:R-:W-:Y:S02]  /*a520*/  @!P0 LEA R12, P5, R0.reuse, UR6, 0x3 ;  /* 0x00000006000c8c11 */ /* 0x040fe4000f8a18ff */
[C---:B------:R-:W-:Y:S02]  /*a530*/  @!P1 LEA R6, P3, R0.reuse, UR6, 0x3 ;  /* 0x0000000600069c11 */ /* 0x040fe4000f8618ff */
[----:B------:R-:W-:Y:S02]  /*a540*/  @!P0 LEA R12, P4, R13, R12, 0x3 ;  /* 0x0000000c0d0c8211 */ /* 0x000fe400078818ff */
[C-C-:B------:R-:W-:Y:S02]  /*a550*/  @!P0 LEA.HI.X R13, R0.reuse, UR7, R5.reuse, 0x3, P5 ;  /* 0x00000007000d8c11 */ /* 0x140fe4000a8f1c05 */
[----:B------:R-:W-:Y:S02]  /*a560*/  @!P1 LEA.HI.X R7, R0, UR7, R5, 0x3, P3 ;  /* 0x0000000700079c11 */ /* 0x000fe400098f1c05 */
[----:B------:R-:W-:-:S03]  /*a570*/  @!P0 LEA.HI.X R13, R18, R13, RZ, 0x3, P4 ;  /* 0x0000000d120d8211 */ /* 0x000fc600020f1cff */
[----:B0-23--:R0:W-:Y:S04]  /*a580*/  @!P1 STG.E.64 desc[UR12][R6.64], R8 ;  /* 0x0000000806009986 */ /* 0x00d1e8000c101b0c */
[----:B-1----:R0:W-:Y:S04]  /*a590*/  @!P0 STG.E.64 desc[UR12][R12.64], R14 ;  /* 0x0000000e0c008986 */ /* 0x0021e8000c101b0c */
[----:B------:R0:W-:Y:S01]  /*a5a0*/  @!P2 STG.E.64 desc[UR12][R24.64], R10 ;  /* 0x0000000a1800a986 */ /* 0x0001e2000c101b0c */
[----:B------:R-:W-:-:S04]  /*a5b0*/  IADD3 R4, P1, P2, R17, UR8, R4 ;  /* 0x0000000811047c10 */ /* 0x000fc8000fa3e004 */
[----:B------:R-:W-:Y:S02]  /*a5c0*/  ISETP.GE.U32.AND P0, PT, R4, UR15, PT ;  /* 0x0000000f04007c0c */ /* 0x000fe4000bf06070 */
[----:B------:R-:W-:-:S04]  /*a5d0*/  IADD3.X R4, PT, PT, RZ, R16, RZ, P1, P2 ;  /* 0x00000010ff047210 */ /* 0x000fc80000fe44ff */
[----:B------:R-:W-:-:S13]  /*a5e0*/  ISETP.GE.U32.AND.EX P0, PT, R4, UR16, PT, P0 ;  /* 0x0000001004007c0c */ /* 0x000fda000bf06100 */
[----:B0-----:R-:W-:Y:S05]  /*a5f0*/  @P0 BRA `(.L_x_1972) ;  /* 0x00000000002c0947 */ /* 0x001fea0003800000 */
[----:B------:R-:W-:Y:S01]  /*a600*/  USHF.L.U32 UR9, UR8, 0x3, URZ ;  /* 0x0000000308097899 */ /* 0x000fe200080006ff */
[----:B------:R-:W-:Y:S01]  /*a610*/  LEA R4, P0, R0, UR6, 0x3 ;  /* 0x0000000600047c11 */ /* 0x000fe2000f8018ff */
[----:B------:R-:W-:-:S03]  /*a620*/  USHF.R.U32.HI UR14, URZ, 0x1d, UR8 ;  /* 0x0000001dff0e7899 */ /* 0x000fc60008011608 */
[----:B------:R-:W-:Y:S02]  /*a630*/  LEA.HI.X R0, R0, UR7, R5, 0x3, P0 ;  /* 0x0000000700007c11 */ /* 0x000fe400080f1c05 */
[----:B------:R-:W-:Y:S02]  /*a640*/  MOV R7, UR9 ;  /* 0x0000000900077c02 */ /* 0x000fe40008000f00 */
[----:B------:R-:W-:Y:S02]  /*a650*/  MOV R5, UR14 ;  /* 0x0000000e00057c02 */ /* 0x000fe40008000f00 */
[----:B------:R-:W-:-:S04]  /*a660*/  IADD3 R4, P0, P1, R4, UR9, R7 ;  /* 0x0000000904047c10 */ /* 0x000fc8000f91e007 */
[----:B------:R-:W-:Y:S02]  /*a670*/  IADD3.X R0, PT, PT, R0, UR14, R5, P0, P1 ;  /* 0x0000000e00007c10 */ /* 0x000fe400087e2405 */
[----:B------:R-:W-:-:S04]  /*a680*/  IADD3 R4, P0, PT, R4, UR9, RZ ;  /* 0x0000000904047c10 */ /* 0x000fc8000ff1e0ff */
[----:B------:R-:W-:-:S05]  /*a690*/  IADD3.X R5, PT, PT, R0, UR14, RZ, P0, !PT ;  /* 0x0000000e00057c10 */ /* 0x000fca00087fe4ff */
[----:B------:R0:W-:Y:S04]  /*a6a0*/  STG.E.64 desc[UR12][R4.64], R2 ;  /* 0x0000000204007986 */ /* 0x0001e8000c101b0c */
.L_x_1972:
[----:B------:R-:W-:Y:S05]  /*a6b0*/  BSYNC.RECONVERGENT B0 ;  /* 0x0000000000007941 */ /* 0x000fea0003800200 */
.L_x_1971:
[----:B------:R-:W-:-:S04]  /*a6c0*/  ULEA UR4, UP0, UR8, UR4, 0x2 ;  /* 0x0000000408047291 */ /* 0x000fc8000f8010ff */
[----:B------:R-:W-:Y:S02]  /*a6d0*/  UIADD3.X UR5, UPT, UPT, URZ, UR5, URZ, UP0, !UPT ;  /* 0x00000005ff057290 */ /* 0x000fe400087fe4ff */
[----:B------:R-:W-:-:S04]  /*a6e0*/  UISETP.GE.U32.AND UP0, UPT, UR4, UR15, UPT ;  /* 0x0000000f0400728c */ /* 0x000fc8000bf06070 */
[----:B------:R-:W-:-:S09]  /*a6f0*/  UISETP.GE.U32.AND.EX UP0, UPT, UR5, UR16, UPT, UP0 ;  /* 0x000000100500728c */ /* 0x000fd2000bf06100 */
[----:B------:R-:W-:Y:S05]  /*a700*/  BRA.U !UP0, `(.L_x_1973) ;  /* 0xffffff5908b47547 */ /* 0x000fea000b83ffff */
[----:B------:R-:W-:Y:S05]  /*a710*/  EXIT ;  /* 0x000000000000794d */ /* 0x000fea0003800000 */
.L_x_1843:
[----:B------:R-:W0:Y:S02]  /*a720*/  S2R R19, SR_TID.X ;  /* 0x0000000000137919 */ /* 0x000e240000002100 */
[----:B0-----:R-:W-:-:S03]  /*a730*/  IMAD.WIDE.U32 R2, R19, 0x4, RZ ;  /* 0x0000000413027825 */ /* 0x001fc600078e00ff */
[----:B------:R-:W-:-:S04]  /*a740*/  ISETP.GE.U32.AND P0, PT, R2, UR17, PT ;  /* 0x0000001102007c0c */ /* 0x000fc8000bf06070 */
[----:B------:R-:W-:-:S13]  /*a750*/  ISETP.GE.AND.EX P0, PT, R3, UR4, PT, P0 ;  /* 0x0000000403007c0c */ /* 0x000fda000bf06300 */
[----:B------:R-:W-:Y:S05]  /*a760*/  @P0 EXIT ;  /* 0x000000000000094d */ /* 0x000fea0003800000 */
[----:B------:R-:W-:Y:S01]  /*a770*/  HFMA2 R18, -RZ, RZ, 0, 0 ;  /* 0x00000000ff127431 */ /* 0x000fe200000001ff */
[----:B------:R-:W0:Y:S06]  /*a780*/  LDCU UR5, c[0x0][0x360] ;  /* 0x00006c00ff0577ac */ /* 0x000e2c0008000800 */
.L_x_2101:
[----:B------:R-:W-:-:S04]  /*a790*/  LEA R22, P0, R19, UR6, 0x5 ;  /* 0x0000000613167c11 */ /* 0x000fc8000f8028ff */
[----:B------:R-:W-:-:S05]  /*a7a0*/  LEA.HI.X R23, R19, UR7, R18, 0x5, P0 ;  /* 0x0000000713177c11 */ /* 0x000fca00080f2c12 */
        /* <DEDUP_REMOVED lines=33> */
[----:B0-----:R-:W-:Y:S05]  /*a9c0*/  CALL.REL.NOINC `($__internal_67_$__cuda_sm3x_div_rn_ftz_f32_slowpath) ;  /* 0x0000009c00b87944 */ /* 0x001fea0003c00000 */
.L_x_1977:
[----:B0-----:R-:W-:Y:S05]  /*a9d0*/  BSYNC.RECONVERGENT B3 ;  /* 0x0000000000037941 */ /* 0x001fea0003800200 */
.L_x_1976:
        /* <DEDUP_REMOVED lines=28> */
.L_x_1975:
        /* <DEDUP_REMOVED lines=39> */
[----:B0-----:R-:W-:Y:S05]  /*ae10*/  CALL.REL.NOINC `($__internal_67_$__cuda_sm3x_div_rn_ftz_f32_slowpath) ;  /* 0x0000009800a47944 */ /* 0x001fea0003c00000 */
.L_x_1981:
[----:B0-----:R-:W-:Y:S05]  /*ae20*/  BSYNC.RECONVERGENT B3 ;  /* 0x0000000000037941 */ /* 0x001fea0003800200 */
.L_x_1980:
        /* <DEDUP_REMOVED lines=28> */
.L_x_1979:
        /* <DEDUP_REMOVED lines=17> */
[----:B0-----:R-:W-:Y:S05]  /*b100*/  CALL.REL.NOINC `($__internal_67_$__cuda_sm3x_div_rn_ftz_f32_slowpath) ;  /* 0x0000009400e87944 */ /* 0x001fea0003c00000 */
.L_x_1985:
[----:B0-----:R-:W-:Y:S05]  /*b110*/  BSYNC.RECONVERGENT B3 ;  /* 0x0000000000037941 */ /* 0x001fea0003800200 */
.L_x_1984:
        /* <DEDUP_REMOVED lines=26> */
.L_x_1983:
        /* <DEDUP_REMOVED lines=40> */
[----:B0-----:R-:W-:Y:S05]  /*b540*/  CALL.REL.NOINC `($__internal_67_$__cuda_sm3x_div_rn_ftz_f32_slowpath) ;  /* 0x0000009000d87944 */ /* 0x001fea0003c00000 */
.L_x_1987:
[----:B0-----:R-:W-:Y:S05]  /*b550*/  BSYNC.RECONVERGENT B3 ;  /* 0x0000000000037941 */ /* 0x001fea0003800200 */
.L_x_1986:
        /* <DEDUP_REMOVED lines=26> */
.L_x_1982:
        /* <DEDUP_REMOVED lines=32> */
[----:B0-----:R-:W-:Y:S05]  /*b900*/  CALL.REL.NOINC `($__internal_67_$__cuda_sm3x_div_rn_ftz_f32_slowpath) ;  /* 0x0000008c00e87944 */ /* 0x001fea0003c00000 */
.L_x_1990:
[----:B0-----:R-:W-:Y:S05]  /*b910*/  BSYNC.RECONVERGENT B3 ;  /* 0x0000000000037941 */ /* 0x001fea0003800200 */
.L_x_1989:
        /* <DEDUP_REMOVED lines=28> */
.L_x_1988:
        /* <DEDUP_REMOVED lines=46> */
[----:B0-----:R-:W-:Y:S05]  /*bdc0*/  CALL.REL.NOINC `($__internal_67_$__cuda_sm3x_div_rn_ftz_f32_slowpath) ;  /* 0x0000008800b87944 */ /* 0x001fea0003c00000 */
.L_x_1993:
[----:B0-----:R-:W-:Y:S05]  /*bdd0*/  BSYNC.RECONVERGENT B3 ;  /* 0x0000000000037941 */ /* 0x001fea0003800200 */
.L_x_1992:
        /* <DEDUP_REMOVED lines=28> */
.L_x_1991:
        /* <DEDUP_REMOVED lines=17> */
[----:B0-----:R-:W-:Y:S05]  /*c0b0*/  CALL.REL.NOINC `($__internal_67_$__cuda_sm3x_div_rn_ftz_f32_slowpath) ;  /* 0x0000008400fc7944 */ /* 0x001fea0003c00000 */
.L_x_1996:
[----:B0-----:R-:W-:Y:S05]  /*c0c0*/  BSYNC.RECONVERGENT B3 ;  /* 0x0000000000037941 */ /* 0x001fea0003800200 */
.L_x_1995:
        /* <DEDUP_REMOVED lines=28> */
.L_x_1994:
        /* <DEDUP_REMOVED lines=25> */
.L_x_1998:
        /* <DEDUP_REMOVED lines=41> */
.L_x_1997:
        /* <DEDUP_REMOVED lines=53> */
[----:B------:R-:W-:Y:S05]  /*ca00*/  CALL.REL.NOINC `($__internal_67_$__cuda_sm3x_div_rn_ftz_f32_slowpath) ;  /* 0x0000007c00a87944 */ /* 0x000fea0003c00000 */
[----:B------:R-:W-:-:S07]  /*ca10*/  MOV R2, R0 ;  /* 0x0000000000027202 */ /* 0x000fce0000000f00 */
.L_x_2000:
[----:B------:R-:W-:Y:S05]  /*ca20*/  BSYNC.RECONVERGENT B3 ;  /* 0x0000000000037941 */ /* 0x000fea0003800200 */
.L_x_1999:
        /* <DEDUP_REMOVED lines=27> */
.L_x_1978:
[----:B------:R-:W-:Y:S05]  /*cbe0*/  BSYNC.RECONVERGENT B2 ;  /* 0x0000000000027941 */ /* 0x000fea0003800200 */
.L_x_1974:
        /* <DEDUP_REMOVED lines=24> */
.L_x_2003:
        /* <DEDUP_REMOVED lines=27> */
.L_x_2004:
[----:B--2---:R-:W-:Y:S01]  /*cf20*/  FMUL.RZ R0, R13, 0.15915493667125701904 ;  /* 0x3e22f9830d007820 */ /* 0x004fe2000040c000 */
[----:B------:R-:W-:-:S03]  /*cf30*/  FMUL.FTZ R21, R21, 1.4426950216293334961 ;  /* 0x3fb8aa3b15157820 */ /* 0x000fc60000410000 */
[----:B---3--:R-:W0:Y:S08]  /*cf40*/  MUFU.COS R12, R0 ;  /* 0x00000000000c7308 */ /* 0x008e300000000000 */
[----:B------:R-:W1:Y:S08]  /*cf50*/  MUFU.SIN R2, R0 ;  /* 0x0000000000027308 */ /* 0x000e700000000400 */
[----:B------:R-:W0:Y:S02]  /*cf60*/  MUFU.EX2 R21, R21 ;  /* 0x0000001500157308 */ /* 0x000e240000000800 */
[C---:B0-----:R-:W-:Y:S01]  /*cf70*/  FMUL.FTZ R12, R21.reuse, R12 ;  /* 0x0000000c150c7220 */ /* 0x041fe20000410000 */
[----:B-1----:R-:W-:-:S07]  /*cf80*/  FMUL.FTZ R13, R21, R2 ;  /* 0x00000002150d7220 */ /* 0x002fce0000410000 */
.L_x_2002:
[----:B------:R-:W-:Y:S05]  /*cf90*/  BSYNC.RECONVERGENT B0 ;  /* 0x0000000000007941 */ /* 0x000fea0003800200 */
.L_x_2001:
        /* <DEDUP_REMOVED lines=67> */
.L_x_2012:
[----:B------:R-:W-:Y:S05]  /*d3d0*/  BSYNC.RECONVERGENT B3 ;  /* 0x0000000000037941 */ /* 0x000fea0003800200 */
.L_x_2011:
        /* <DEDUP_REMOVED lines=28> */
.L_x_2010:
        /* <DEDUP_REMOVED lines=18> */
.L_x_2016:
[----:B------:R-:W-:Y:S05]  /*d6c0*/  BSYNC.RECONVERGENT B3 ;  /* 0x0000000000037941 */ /* 0x000fea0003800200 */
.L_x_2015:
        /* <DEDUP_REMOVED lines=28> */
.L_x_2014:
        /* <DEDUP_REMOVED lines=25> */
.L_x_2018:
        /* <DEDUP_REMOVED lines=41> */
.L_x_2017:
        /* <DEDUP_REMOVED lines=55> */
.L_x_2020:
[----:B------:R-:W-:Y:S05]  /*e020*/  BSYNC.RECONVERGENT B3 ;  /* 0x0000000000037941 */ /* 0x000fea0003800200 */
.L_x_2019:
        /* <DEDUP_REMOVED lines=28> */
.L_x_2009:
        /* <DEDUP_REMOVED lines=28> */
.L_x_2022:
[----:B------:R-:W-:Y:S05]  /*e3b0*/  BSYNC.RECONVERGENT B3 ;  /* 0x0000000000037941 */ /* 0x000fea0003800200 */
.L_x_2021:
        /* <DEDUP_REMOVED lines=28> */
.L_x_2008:
        /* <DEDUP_REMOVED lines=43> */
[----:B0-23--:R-:W-:Y:S05]  /*e830*/  CALL.REL.NOINC `($__internal_67_$__cuda_sm3x_div_rn_ftz_f32_slowpath) ;  /* 0x00000060001c7944 */ /* 0x00dfea0003c00000 */
.L_x_2025:
[----:B------:R-:W-:Y:S05]  /*e840*/  BSYNC.RECONVERGENT B3 ;  /* 0x0000000000037941 */ /* 0x000fea0003800200 */
.L_x_2024:
        /* <DEDUP_REMOVED lines=26> */
.L_x_2023:
        /* <DEDUP_REMOVED lines=13> */
[----:B0-23--:R-:W-:Y:S05]  /*eac0*/  CALL.REL.NOINC `($__internal_67_$__cuda_sm3x_div_rn_ftz_f32_slowpath) ;  /* 0x0000005c00787944 */ /* 0x00dfea0003c00000 */
.L_x_2027:
[----:B------:R-:W-:Y:S05]  /*ead0*/  BSYNC.RECONVERGENT B3 ;  /* 0x0000000000037941 */ /* 0x000fea0003800200 */
.L_x_2026:
        /* <DEDUP_REMOVED lines=26> */
.L_x_2007:
        /* <DEDUP_REMOVED lines=33> */
.L_x_2029:
[----:B------:R-:W-:Y:S05]  /*ee90*/  BSYNC.RECONVERGENT B3 ;  /* 0x0000000000037941 */ /* 0x000fea0003800200 */
.L_x_2028:
        /* <DEDUP_REMOVED lines=28> */
.L_x_2006:
        /* <DEDUP_REMOVED lines=28> */
[----:B0-23--:R-:W-:Y:S05]  /*f220*/  CALL.REL.NOINC `($__internal_67_$__cuda_sm3x_div_rn_ftz_f32_slowpath) ;  /* 0x0000005400a07944 */ /* 0x00dfea0003c00000 */
.L_x_2031:
[----:B------:R-:W-:Y:S05]  /*f230*/  BSYNC.RECONVERGENT B3 ;  /* 0x0000000000037941 */ /* 0x000fea0003800200 */
.L_x_2030:
        /* <DEDUP_REMOVED lines=27> */
.L_x_2013:
[----:B------:R-:W-:Y:S05]  /*f3f0*/  BSYNC.RECONVERGENT B2 ;  /* 0x0000000000027941 */ /* 0x000fea0003800200 */
.L_x_2005:
        /* <DEDUP_REMOVED lines=45> */
.L_x_2035:
        /* <DEDUP_REMOVED lines=8> */
.L_x_2034:
[----:B------:R-:W-:-:S04]  /*f750*/  FMUL.RZ R0, R15, 0.15915493667125701904 ;  /* 0x3e22f9830f007820 */ /* 0x000fc8000040c000 */
[----:B------:R4:W1:Y:S08]  /*f760*/  MUFU.COS R14, R0 ;  /* 0x00000000000e7308 */ /* 0x0008700000000000 */
[----:B------:R4:W0:Y:S01]  /*f770*/  MUFU.SIN R15, R0 ;  /* 0x00000000000f7308 */ /* 0x0008220000000400 */
[----:B------:R-:W-:Y:S05]  /*f780*/  BRA `(.L_x_2036) ;  /* 0x0000000000087947 */ /* 0x000fea0003800000 */
.L_x_2033:
[----:B------:R-:W-:-:S06]  /*f790*/  FMUL.FTZ R14, R21, 1.4426950216293334961 ;  /* 0x3fb8aa3b150e7820 */ /* 0x000fcc0000410000 */
[----:B------:R-:W1:Y:S02]  /*f7a0*/  MUFU.EX2 R14, R14 ;  /* 0x0000000e000e7308 */ /* 0x000e640000000800 */
.L_x_2036:
[----:B------:R-:W-:Y:S05]  /*f7b0*/  BSYNC.RECONVERGENT B0 ;  /* 0x0000000000007941 */ /* 0x000fea0003800200 */
.L_x_2032:
        /* <DEDUP_REMOVED lines=42> */
[----:B------:R-:W4:Y:S02]  /*fa60*/  MUFU.RCP R7, R24 ;  /* 0x0000001800077308 */ /* 0x000f240000001000 */
[----:B------:R-:W-:-:S04]  /*fa70*/  FFMA.FTZ R5, R2, R5, -0.13229703903198242188 ;  /* 0xbe0778e002057423 */ /* 0x000fc80000010005 */
[----:B------:R-:W-:-:S04]  /*fa80*/  FFMA.FTZ R5, R2, R5, 0.14491446316242218018 ;  /* 0x3e14647502057423 */ /* 0x000fc80000010005 */
[----:B------:R-:W-:-:S04]  /*fa90*/  FFMA.FTZ R5, R2, R5, -0.16641564667224884033 ;  /* 0xbe2a68dd02057423 */ /* 0x000fc80000010005 */
[----:B------:R-:W-:-:S04]  /*faa0*/  FFMA.FTZ R5, R2, R5, 0.19988867640495300293 ;  /* 0x3e4caf9e02057423 */ /* 0x000fc80000010005 */
[----:B------:R-:W-:Y:S01]  /*fab0*/  FFMA.FTZ R5, R2, R5, -0.25000196695327758789 ;  /* 0xbe80004202057423 */ /* 0x000fe20000010005 */
[----:B----4-:R-:W-:-:S03]  /*fac0*/  FFMA R4, -R24, R7, 1 ;  /* 0x3f80000018047423 */ /* 0x010fc60000000107 */
        /* <DEDUP_REMOVED lines=18> */
.L_x_2044:
[----:B------:R-:W-:Y:S05]  /*fbf0*/  BSYNC.RECONVERGENT B3 ;  /* 0x0000000000037941 */ /* 0x000fea0003800200 */
.L_x_2043:
        /* <DEDUP_REMOVED lines=28> */
.L_x_2042:
        /* <DEDUP_REMOVED lines=18> */
.L_x_2048:
[----:B------:R-:W-:Y:S05]  /*fee0*/  BSYNC.RECONVERGENT B3 ;  /* 0x0000000000037941 */ /* 0x000fea0003800200 */
.L_x_2047:
        /* <DEDUP_REMOVED lines=28> */
.L_x_2046:
        /* <DEDUP_REMOVED lines=25> */
.L_x_2050:
        /* <DEDUP_REMOVED lines=41> */
.L_x_2049:
        /* <DEDUP_REMOVED lines=55> */
.L_x_2052:
[----:B------:R-:W-:Y:S05]  /*10840*/  BSYNC.RECONVERGENT B3 ;  /* 0x0000000000037941 */ /* 0x000fea0003800200 */
.L_x_2051:
        /* <DEDUP_REMOVED lines=28> */
.L_x_2041:
        /* <DEDUP_REMOVED lines=28> */
.L_x_2054:
[----:B------:R-:W-:Y:S05]  /*10bd0*/  BSYNC.RECONVERGENT B3 ;  /* 0x0000000000037941 */ /* 0x000fea0003800200 */
.L_x_2053:
        /* <DEDUP_REMOVED lines=28> */
.L_x_2040:
        /* <DEDUP_REMOVED lines=36> */
[----:B------:R-:W4:Y:S02]  /*10fe0*/  FCHK P0, R17, 1 ;  /* 0x3f80000011007902 */ /* 0x000f240000000000 */
[----:B------:R-:W-:Y:S02]  /*10ff0*/  FFMA R0, R3, R6, R4 ;  /* 0x0000000603007223 */ /* 0x000fe40000000004 */
[----:B------:R-:W-:-:S05]  /*11000*/  @P1 FSEL R2, R2, -RZ, P3 ;  /* 0x800000ff02021208 */ /* 0x000fca0001800000 */
[----:B------:R-:W-:Y:S01]  /*11010*/  FMUL.FTZ R21, R2, 0.5 ;  /* 0x3f00000002157820 */ /* 0x000fe20000410000 */
[----:B----4-:R-:W-:Y:S06]  /*11020*/  @!P0 BRA `(.L_x_2057) ;  /* 0x00000000000c8947 */ /* 0x010fec0003800000 */
[----:B------:R-:W-:Y:S02]  /*11030*/  MOV R0, 0x3f800000 ;  /* 0x3f80000000007802 */ /* 0x000fe40000000f00 */
[----:B------:R-:W-:-:S07]  /*11040*/  MOV R2, 0x11060 ;  /* 0x0001106000027802 */ /* 0x000fce0000000f00 */
[----:B0123--:R-:W-:Y:S05]  /*11050*/  CALL.REL.NOINC `($__internal_67_$__cuda_sm3x_div_rn_ftz_f32_slowpath) ;  /* 0x0000003800147944 */ /* 0x00ffea0003c00000 */
.L_x_2057:
[----:B------:R-:W-:Y:S05]  /*11060*/  BSYNC.RECONVERGENT B3 ;  /* 0x0000000000037941 */ /* 0x000fea0003800200 */
.L_x_2056:
        /* <DEDUP_REMOVED lines=26> */
.L_x_2055:
[----:B------:R-:W-:Y:S01]  /*11210*/  MOV R0, 0x3f800000 ;  /* 0x3f80000000007802 */ /* 0x000fe20000000f00 */
[----:B------:R-:W4:Y:S01]  /*11220*/  FCHK P0, R17, 1 ;  /* 0x3f80000011007902 */ /* 0x000f220000000000 */
        /* <DEDUP_REMOVED lines=8> */
[----:B----4-:R-:W-:Y:S06]  /*112b0*/  @!P0 BRA `(.L_x_2059) ;  /* 0x00000000000c8947 */ /* 0x010fec0003800000 */
[----:B------:R-:W-:Y:S01]  /*112c0*/  HFMA2 R0, -RZ, RZ, 1.875, 0 ;  /* 0x3f800000ff007431 */ /* 0x000fe200000001ff */
[----:B------:R-:W-:-:S07]  /*112d0*/  MOV R2, 0x112f0 ;  /* 0x000112f000027802 */ /* 0x000fce0000000f00 */
[----:B0123--:R-:W-:Y:S05]  /*112e0*/  CALL.REL.NOINC `($__internal_67_$__cuda_sm3x_div_rn_ftz_f32_slowpath) ;  /* 0x0000003400707944 */ /* 0x00ffea0003c00000 */
.L_x_2059:
[----:B------:R-:W-:Y:S05]  /*112f0*/  BSYNC.RECONVERGENT B3 ;  /* 0x0000000000037941 */ /* 0x000fea0003800200 */
.L_x_2058:
        /* <DEDUP_REMOVED lines=26> */
.L_x_2039:
        /* <DEDUP_REMOVED lines=33> */
.L_x_2061:
[----:B------:R-:W-:Y:S05]  /*116b0*/  BSYNC.RECONVERGENT B3 ;  /* 0x0000000000037941 */ /* 0x000fea0003800200 */
.L_x_2060:
        /* <DEDUP_REMOVED lines=28> */
.L_x_2038:
        /* <DEDUP_REMOVED lines=21> */
[----:B------:R-:W4:Y:S01]  /*119d0*/  MUFU.LG2 R3, R3 ;  /* 0x0000000300037308 */ /* 0x000f220000000c00 */
[----:B------:R-:W-:-:S04]  /*119e0*/  FFMA R2, -R24, R5, R17 ;  /* 0x0000000518027223 */ /* 0x000fc80000000111 */
[----:B------:R-:W-:Y:S01]  /*119f0*/  FFMA R0, R0, R2, R5 ;  /* 0x0000000200007223 */ /* 0x000fe20000000005 */
[----:B----4-:R-:W-:Y:S01]  /*11a00*/  FMUL.FTZ R21, R3, 0.69314718246459960938 ;  /* 0x3f31721803157820 */ /* 0x010fe20000410000 */
[----:B------:R-:W-:Y:S06]  /*11a10*/  @!P0 BRA `(.L_x_2063) ;  /* 0x00000000000c8947 */ /* 0x000fec0003800000 */
[----:B------:R-:W-:Y:S02]  /*11a20*/  MOV R0, R24 ;  /* 0x0000001800007202 */ /* 0x000fe40000000f00 */
[----:B------:R-:W-:-:S07]  /*11a30*/  MOV R2, 0x11a50 ;  /* 0x00011a5000027802 */ /* 0x000fce0000000f00 */
[----:B0123--:R-:W-:Y:S05]  /*11a40*/  CALL.REL.NOINC `($__internal_67_$__cuda_sm3x_div_rn_ftz_f32_slowpath) ;  /* 0x0000002c00987944 */ /* 0x00ffea0003c00000 */
.L_x_2063:
[----:B------:R-:W-:Y:S05]  /*11a50*/  BSYNC.RECONVERGENT B3 ;  /* 0x0000000000037941 */ /* 0x000fea0003800200 */
.L_x_2062:
        /* <DEDUP_REMOVED lines=27> */
.L_x_2045:
[----:B------:R-:W-:Y:S05]  /*11c10*/  BSYNC.RECONVERGENT B2 ;  /* 0x0000000000027941 */ /* 0x000fea0003800200 */
.L_x_2037:
        /* <DEDUP_REMOVED lines=45> */
.L_x_2067:
        /* <DEDUP_REMOVED lines=8> */
.L_x_2066:
[----:B------:R-:W-:-:S04]  /*11f70*/  FMUL.RZ R0, R9, 0.15915493667125701904 ;  /* 0x3e22f98309007820 */ /* 0x000fc8000040c000 */
[----:B------:R4:W0:Y:S08]  /*11f80*/  MUFU.COS R8, R0 ;  /* 0x0000000000087308 */ /* 0x0008300000000000 */
[----:B------:R4:W0:Y:S01]  /*11f90*/  MUFU.SIN R9, R0 ;  /* 0x0000000000097308 */ /* 0x0008220000000400 */
[----:B------:R-:W-:Y:S05]  /*11fa0*/  BRA `(.L_x_2068) ;  /* 0x0000000000087947 */ /* 0x000fea0003800000 */
.L_x_2065:
[----:B------:R-:W-:-:S06]  /*11fb0*/  FMUL.FTZ R8, R21, 1.4426950216293334961 ;  /* 0x3fb8aa3b15087820 */ /* 0x000fcc0000410000 */
[----:B------:R-:W4:Y:S02]  /*11fc0*/  MUFU.EX2 R8, R8 ;  /* 0x0000000800087308 */ /* 0x000f240000000800 */
.L_x_2068:
[----:B------:R-:W-:Y:S05]  /*11fd0*/  BSYNC.RECONVERGENT B0 ;  /* 0x0000000000007941 */ /* 0x000fea0003800200 */
.L_x_2064:
        /* <DEDUP_REMOVED lines=67> */
.L_x_2076:
[----:B------:R-:W-:Y:S05]  /*12410*/  BSYNC.RECONVERGENT B3 ;  /* 0x0000000000037941 */ /* 0x000fea0003800200 */
.L_x_2075:
        /* <DEDUP_REMOVED lines=28> */
.L_x_2074:
        /* <DEDUP_REMOVED lines=18> */
.L_x_2080:
[----:B------:R-:W-:Y:S05]  /*12700*/  BSYNC.RECONVERGENT B3 ;  /* 0x0000000000037941 */ /* 0x000fea0003800200 */
.L_x_2079:
        /* <DEDUP_REMOVED lines=28> */
.L_x_2078:
        /* <DEDUP_REMOVED lines=25> */
.L_x_2082:
        /* <DEDUP_REMOVED lines=41> */
.L_x_2081:
        /* <DEDUP_REMOVED lines=55> */
.L_x_2084:
[----:B------:R-:W-:Y:S05]  /*13060*/  BSYNC.RECONVERGENT B3 ;  /* 0x0000000000037941 */ /* 0x000fea0003800200 */
.L_x_2083:
        /* <DEDUP_REMOVED lines=28> */
.L_x_2073:
        /* <DEDUP_REMOVED lines=28> */
.L_x_2086:
[----:B------:R-:W-:Y:S05]  /*133f0*/  BSYNC.RECONVERGENT B3 ;  /* 0x0000000000037941 */ /* 0x000fea0003800200 */
.L_x_2085:
        /* <DEDUP_REMOVED lines=28> */
.L_x_2072:
        /* <DEDUP_REMOVED lines=44> */
.L_x_2089:
[----:B------:R-:W-:Y:S05]  /*13880*/  BSYNC.RECONVERGENT B3 ;  /* 0x0000000000037941 */ /* 0x000fea0003800200 */
.L_x_2088:
        /* <DEDUP_REMOVED lines=26> */
.L_x_2087:
        /* <DEDUP_REMOVED lines=14> */
.L_x_2091:
[----:B------:R-:W-:Y:S05]  /*13b10*/  BSYNC.RECONVERGENT B3 ;  /* 0x0000000000037941 */ /* 0x000fea0003800200 */
.L_x_2090:
        /* <DEDUP_REMOVED lines=26> */
.L_x_2071:
        /* <DEDUP_REMOVED lines=33> */
.L_x_2093:
[----:B------:R-:W-:Y:S05]  /*13ed0*/  BSYNC.RECONVERGENT B3 ;  /* 0x0000000000037941 */ /* 0x000fea0003800200 */
.L_x_2092:
        /* <DEDUP_REMOVED lines=28> */
.L_x_2070:
        /* <DEDUP_REMOVED lines=29> */
.L_x_2095:
[----:B------:R-:W-:Y:S05]  /*14270*/  BSYNC.RECONVERGENT B3 ;  /* 0x0000000000037941 */ /* 0x000fea0003800200 */
.L_x_2094:
        /* <DEDUP_REMOVED lines=27> */
.L_x_2077:
[----:B------:R-:W-:Y:S05]  /*14430*/  BSYNC.RECONVERGENT B2 ;  /* 0x0000000000027941 */ /* 0x000fea0003800200 */
.L_x_2069:
        /* <DEDUP_REMOVED lines=45> */
.L_x_2099:
        /* <DEDUP_REMOVED lines=8> */
.L_x_2098:
[----:B------:R-:W-:-:S04]  /*14790*/  FMUL.RZ R0, R11, 0.15915493667125701904 ;  /* 0x3e22f9830b007820 */ /* 0x000fc8000040c000 */
[----:B------:R4:W0:Y:S08]  /*147a0*/  MUFU.COS R10, R0 ;  /* 0x00000000000a7308 */ /* 0x0008300000000000 */
[----:B------:R4:W0:Y:S01]  /*147b0*/  MUFU.SIN R11, R0 ;  /* 0x00000000000b7308 */ /* 0x0008220000000400 */
[----:B------:R-:W-:Y:S05]  /*147c0*/  BRA `(.L_x_2100) ;  /* 0x0000000000087947 */ /* 0x000fea0003800000 */
.L_x_2097:
[----:B------:R-:W-:-:S06]  /*147d0*/  FMUL.FTZ R10, R21, 1.4426950216293334961 ;  /* 0x3fb8aa3b150a7820 */ /* 0x000fcc0000410000 */
[----:B------:R-:W4:Y:S02]  /*147e0*/  MUFU.EX2 R10, R10 ;  /* 0x0000000a000a7308 */ /* 0x000f240000000800 */
.L_x_2100:
[----:B------:R-:W-:Y:S05]  /*147f0*/  BSYNC.RECONVERGENT B0 ;  /* 0x0000000000007941 */ /* 0x000fea0003800200 */
.L_x_2096:
[----:B------:R-:W-:Y:S01]  /*14800*/  IADD3 R19, P0, PT, R19, UR5, RZ ;  /* 0x0000000513137c10 */ /* 0x000fe2000ff1e0ff */
[----:B01234-:R1:W-:Y:S03]  /*14810*/  STG.E.ENL2.256 desc[UR12][R22.64], R12, R8 ;  /* 0xf800000c1608797f */ /* 0x01f3e6000f12180c */
[C---:B------:R-:W-:Y:S02]  /*14820*/  SHF.L.U32 R0, R19.reuse, 0x2, RZ ;  /* 0x0000000213007819 */ /* 0x040fe400000006ff */
[----:B------:R-:W-:Y:S02]  /*14830*/  IADD3.X R18, PT, PT, RZ, R18, RZ, P0, !PT ;  /* 0x00000012ff127210 */ /* 0x000fe400007fe4ff */
[----:B------:R-:W-:Y:S02]  /*14840*/  ISETP.LT.U32.AND P1, PT, R0, UR17, PT ;  /* 0x0000001100007c0c */ /* 0x000fe4000bf21070 */
[----:B------:R-:W-:-:S02]  /*14850*/  LOP3.LUT P0, RZ, R19, 0xffffc000, RZ, 0xc0, !PT ;  /* 0xffffc00013ff7812 */ /* 0x000fc4000780c0ff */
[----:B------:R-:W-:Y:S02]  /*14860*/  SHF.L.U64.HI R0, R19, 0x2, R18 ;  /* 0x0000000213007819 */ /* 0x000fe40000010212 */
[----:B------:R-:W-:Y:S02]  /*14870*/  LOP3.LUT P0, RZ, R18, 0x3fffffff, RZ, 0xc0, P0 ;  /* 0x3fffffff12ff7812 */ /* 0x000fe4000000c0ff */
[----:B------:R-:W-:-:S13]  /*14880*/  ISETP.LT.AND.EX P1, PT, R0, UR4, PT, P1 ;  /* 0x0000000400007c0c */ /* 0x000fda000bf21310 */
[----:B-1----:R-:W-:Y:S05]  /*14890*/  @!P0 BRA P1, `(.L_x_2101) ;  /* 0xffffff5c00bc8947 */ /* 0x002fea000083ffff */
[----:B------:R-:W-:Y:S05]  /*148a0*/  EXIT ;  /* 0x000000000000794d */ /* 0x000fea0003800000 */
        .weak           $__internal_67_$__cuda_sm3x_div_rn_ftz_f32_slowpath
        .type           $__internal_67_$__cuda_sm3x_div_rn_ftz_f32_slowpath,@function
        .size           $__internal_67_$__cuda_sm3x_div_rn_ftz_f32_slowpath,(.L_x_4240 - $__internal_67_$__cuda_sm3x_div_rn_ftz_f32_slowpath)
$__internal_67_$__cuda_sm3x_div_rn_ftz_f32_slowpath:
        /* <DEDUP_REMOVED lines=32> */
.L_x_2104:
[----:B------:R-:W-:Y:S05]  /*14ab0*/  BSYNC.RELIABLE B1 ;  /* 0x0000000000017941 */ /* 0x000fea0003800100 */
.L_x_2103:
        /* <DEDUP_REMOVED lines=27> */
.L_x_2110:
[----:B------:R-:W-:-:S07]  /*14c70*/  LEA R0, R3, R0, 0x17 ;  /* 0x0000000003007211 */ /* 0x000fce00078eb8ff */
.L_x_2111:
[----:B------:R-:W-:Y:S05]  /*14c80*/  BSYNC.RECONVERGENT B1 ;  /* 0x0000000000017941 */ /* 0x000fea0003800200 */
.L_x_2109:
[----:B------:R-:W-:Y:S05]  /*14c90*/  BRA `(.L_x_2112) ;  /* 0x0000000000207947 */ /* 0x000fea0003800000 */
.L_x_2108:
[----:B------:R-:W-:-:S04]  /*14ca0*/  LOP3.LUT R17, R0, 0x80000000, R17, 0x48, !PT ;  /* 0x8000000000117812 */ /* 0x000fc800078e4811 */
[----:B------:R-:W-:Y:S01]  /*14cb0*/  LOP3.LUT R0, R17, 0x7f800000, RZ, 0xfc, !PT ;  /* 0x7f80000011007812 */ /* 0x000fe200078efcff */
[----:B------:R-:W-:Y:S06]  /*14cc0*/  BRA `(.L_x_2112) ;  /* 0x0000000000147947 */ /* 0x000fec0003800000 */
.L_x_2107:
[----:B------:R-:W-:Y:S01]  /*14cd0*/  LOP3.LUT R0, R0, 0x80000000, R17, 0x48, !PT ;  /* 0x8000000000007812 */ /* 0x000fe200078e4811 */
[----:B------:R-:W-:Y:S06]  /*14ce0*/  BRA `(.L_x_2112) ;  /* 0x00000000000c7947 */ /* 0x000fec0003800000 */
.L_x_2106:
[----:B------:R-:W0:Y:S01]  /*14cf0*/  MUFU.RSQ R0, -QNAN ;  /* 0xffc0000000007908 */ /* 0x000e220000001400 */
[----:B------:R-:W-:Y:S05]  /*14d00*/  BRA `(.L_x_2112) ;  /* 0x0000000000047947 */ /* 0x000fea0003800000 */
.L_x_2105:
[----:B------:R-:W-:-:S07]  /*14d10*/  FADD.FTZ R0, R17, R0 ;  /* 0x0000000011007221 */ /* 0x000fce0000010000 */
.L_x_2112:
[----:B------:R-:W-:Y:S05]  /*14d20*/  BSYNC.RECONVERGENT B0 ;  /* 0x0000000000007941 */ /* 0x000fea0003800200 */
.L_x_2102:
[----:B------:R-:W-:-:S04]  /*14d30*/  HFMA2 R3, -RZ, RZ, 0, 0 ;  /* 0x00000000ff037431 */ /* 0x000fc800000001ff */
[----:B0-----:R-:W-:Y:S05]  /*14d40*/  RET.REL.NODEC R2 `(_ZN2at6native61_GLOBAL__N__44eb8e94_28_ForeachBinaryOpScalarList_cu_dda10a6925multi_tensor_apply_kernelINS1_28TensorListScalarListMetadataIN3c107complexIfEELi1EEENS1_25BinaryOpScalarListFunctorIS6_Li1ELi1ELi0EEEJNS1_13power_functorIS6_EEEEEvT_T0_DpT1_) ;  /* 0xfffffeb002ac7950 */ /* 0x001fea0003c3ffff */
.L_x_2113:
        /* <DEDUP_REMOVED lines=11> */
.L_x_4240:


//--------------------- .text._ZN2at6native61_GLOBAL__N__44eb8e94_28_ForeachBinaryOpScalarList_cu_dda10a6925multi_tensor_apply_kernelINS1_28TensorListScalarListMetadataIN3c107complexIdEELi1EEENS1_25BinaryOpScalarListFunctorIS6_Li1ELi1ELi0EEEJNS1_13power_functorIS6_EEEEEvT_T0_DpT1_ --------------------------
	.section	.text._ZN2at6native61_GLOBAL__N__44eb8e94_28_ForeachBinaryOpScalarList_cu_dda10a6925multi_tensor_apply_kernelINS1_28TensorListScalarListMetadataIN3c107complexIdEELi1EEENS1_25BinaryOpScalarListFunctorIS6_Li1ELi1ELi0EEEJNS1_13power_functorIS6_EEEEEvT_T0_DpT1_,"ax",@progbits
	.align	128
.text._ZN2at6native61_GLOBAL__N__44eb8e94_28_ForeachBinaryOpScalarList_cu_dda10a6925multi_tensor_apply_kernelINS1_28TensorListScalarListMetadataIN3c107complexIdEELi1EEENS1_25BinaryOpScalarListFunctorIS6_Li1ELi1ELi0EEEJNS1_13power_functorIS6_EEEEEvT_T0_DpT1_:
        .type           _ZN2at6native61_GLOBAL__N__44eb8e94_28_ForeachBinaryOpScalarList_cu_dda10a6925multi_tensor_apply_kernelINS1_28TensorListScalarListMetadataIN3c107complexIdEELi1EEENS1_25BinaryOpScalarListFunctorIS6_Li1ELi1ELi0EEEJNS1_13power_functorIS6_EEEEEvT_T0_DpT1_,@function
        .size           _ZN2at6native61_GLOBAL__N__44eb8e94_28_ForeachBinaryOpScalarList_cu_dda10a6925multi_tensor_apply_kernelINS1_28TensorListScalarListMetadataIN3c107complexIdEELi1EEENS1_25BinaryOpScalarListFunctorIS6_Li1ELi1ELi0EEEJNS1_13power_functorIS6_EEEEEvT_T0_DpT1_,(.L_x_4242 - _ZN2at6native61_GLOBAL__N__44eb8e94_28_ForeachBinaryOpScalarList_cu_dda10a6925multi_tensor_apply_kernelINS1_28TensorListScalarListMetadataIN3c107complexIdEELi1EEENS1_25BinaryOpScalarListFunctorIS6_Li1ELi1ELi0EEEJNS1_13power_functorIS6_EEEEEvT_T0_DpT1_)
        .other          _ZN2at6native61_GLOBAL__N__44eb8e94_28_ForeachBinaryOpScalarList_cu_dda10a6925multi_tensor_apply_kernelINS1_28TensorListScalarListMetadataIN3c107complexIdEELi1EEENS1_25BinaryOpScalarListFunctorIS6_Li1ELi1ELi0EEEJNS1_13power_functorIS6_EEEEEvT_T0_DpT1_,@"STO_CUDA_ENTRY STV_DEFAULT"
_ZN2at6native61_GLOBAL__N__44eb8e94_28_ForeachBinaryOpScalarList_cu_dda10a6925multi_tensor_apply_kernelINS1_28TensorListScalarListMetadataIN3c107complexIdEELi1EEENS1_25BinaryOpScalarListFunctorIS6_Li1ELi1ELi0EEEJNS1_13power_functorIS6_EEEEEvT_T0_DpT1_:
        /* <DEDUP_REMOVED lines=10> */
[----:B------:R-:W-:Y:S02]  /*00a0*/  UIADD3 UR9, UPT, UPT, UR9, UR9, URZ ;  /* 0x0000000909097290 */ /* 0x000fe4000fffe0ff */
[----:B--2---:R-:W-:Y:S02]  /*00b0*/  UIMAD.WIDE UR10, UR8, 0x10000, URZ ;  /* 0x00010000080a78a5 */ /* 0x004fe4000f8e02ff */
[----:B-1----:R-:W-:-:S08]  /*00c0*/  UIMAD.WIDE UR6, UR8, 0x100000, UR6 ;  /* 0x00100000080678a5 */ /* 0x002fd0000f8e0206 */
[----:B------:R-:W1:Y:S01]  /*00d0*/  LDCU.64 UR16, c[0x0][UR9+0x800] ;  /* 0x00010000091077ac */ /* 0x000e620008000a00 */
[----:B---3--:R-:W-:Y:S02]  /*00e0*/  ULOP3.LUT UR13, UR4, 0x3, URZ, 0xc0, !UPT ;  /* 0x00000003040d7892 */ /* 0x008fe4000f8ec0ff */
[----:B------:R-:W-:Y:S02]  /*00f0*/  UIADD3 UR12, UP1, UPT, UR4, -UR10, URZ ;  /* 0x8000000a040c7290 */ /* 0x000fe4000ff3e0ff */
[----:B------:R-:W-:Y:S01]  /*0100*/  ULOP3.LUT UP0, URZ, UR13, 0x3f, UR6, 0xf8, !UPT ;  /* 0x0000003f0dff7892 */ /* 0x000fe2000f80f806 */
[----:B------:R-:W2:Y:S03]  /*0110*/  LDCU.64 UR8, c[0x0][UR9+0x808] ;  /* 0x00010100090877ac */ /* 0x000ea60008000a00 */
[----:B------:R-:W-:Y:S02]  /*0120*/  ULOP3.LUT UP0, URZ, URZ, URZ, URZ, 0xfc, UP0 ;  /* 0x000000ffffff7292 */ /* 0x000fe4000800fcff */
[----:B------:R-:W-:-:S07]  /*0130*/  UIADD3.X UR4, UPT, UPT, UR5, ~UR11, URZ, UP1, !UPT ;  /* 0x8000000b05047290 */ /* 0x000fce0008ffe4ff */
[----:B01----:R-:W-:Y:S05]  /*0140*/  BRA.U !UP0, `(.L_x_2114) ;  /* 0x0000057508e07547 */ /* 0x003fea000b800000 */
[----:B------:R-:W-:-:S04]  /*0150*/  UISETP.GE.U32.AND UP0, UPT, UR12, 0x1, UPT ;  /* 0x000000010c00788c */ /* 0x000fc8000bf06070 */
[----:B------:R-:W-:-:S06]  /*0160*/  UISETP.GE.AND.EX UP0, UPT, UR4, URZ, UPT, UP0 ;  /* 0x000000ff0400728c */ /* 0x000fcc000bf06300 */
[----:B------:R-:W-:-:S13]  /*0170*/  PLOP3.LUT P0, PT, PT, PT, UP0, 0x80, 0x8 ;  /* 0x000000000008781c */ /* 0x000fda0003f0f008 */
[----:B--2---:R-:W-:Y:S05]  /*0180*/  @!P0 EXIT ;  /* 0x000000000000894d */ /* 0x004fea0003800000 */
        /* <DEDUP_REMOVED lines=8> */
.L_x_2511:
[----:B0-----:R-:W-:Y:S01]  /*0210*/  IADD3 R0, P2, PT, R0, UR4, RZ ;  /* 0x0000000400007c10 */ /* 0x001fe2000ff5e0ff */
[----:B-1----:R-:W-:Y:S01]  /*0220*/  IMAD.U32 R13, RZ, RZ, UR13 ;  /* 0x0000000dff0d7e24 */ /* 0x002fe2000f8e00ff */
[----:B------:R-:W-:Y:S01]  /*0230*/  USHF.L.U32 UR10, UR13, 0x4, URZ ;  /* 0x000000040d0a7899 */ /* 0x000fe200080006ff */
[----:B------:R-:W-:Y:S02]  /*0240*/  CS2R R10, SRZ ;  /* 0x00000000000a7805 */ /* 0x000fe4000001ff00 */
[C---:B------:R-:W-:Y:S01]  /*0250*/  IADD3 R2, P1, PT, R0.reuse, UR13, RZ ;  /* 0x0000000d00027c10 */ /* 0x040fe2000ff3e0ff */
[----:B------:R-:W-:Y:S01]  /*0260*/  IMAD.X R3, RZ, RZ, UR5, P2 ;  /* 0x00000005ff037e24 */ /* 0x000fe200090e06ff */
[C---:B------:R-:W-:Y:S02]  /*0270*/  ISETP.GE.U32.AND P0, PT, R0.reuse, UR18, PT ;  /* 0x0000001200007c0c */ /* 0x040fe4000bf06070 */
[----:B------:R-:W-:Y:S02]  /*0280*/  CS2R R8, SRZ ;  /* 0x0000000000087805 */ /* 0x000fe4000001ff00 */
[----:B------:R-:W-:Y:S01]  /*0290*/  LEA R6, P3, R0, UR6, 0x4 ;  /* 0x0000000600067c11 */ /* 0x000fe2000f8620ff */
[----:B------:R-:W-:Y:S01]  /*02a0*/  USHF.R.U32.HI UR11, URZ, 0x1c, UR13 ;  /* 0x0000001cff0b7899 */ /* 0x000fe2000801160d */
[----:B------:R-:W-:-:S02]  /*02b0*/  ISETP.GE.U32.AND.EX P0, PT, R3, UR19, PT, P0 ;  /* 0x0000001303007c0c */ /* 0x000fc4000bf06100 */
[--C-:B------:R-:W-:Y:S01]  /*02c0*/  LEA.HI.X R7, R0, UR7, R3.reuse, 0x4, P3 ;  /* 0x0000000700077c11 */ /* 0x100fe200098f2403 */
[----:B------:R-:W-:Y:S01]  /*02d0*/  IMAD.X R3, RZ, RZ, R3, P1 ;  /* 0x000000ffff037224 */ /* 0x000fe200008e0603 */
[C---:B------:R-:W-:Y:S02]  /*02e0*/  IADD3 R4, P4, PT, R2.reuse, UR13, RZ ;  /* 0x0000000d02047c10 */ /* 0x040fe4000ff9e0ff */
[----:B------:R-:W-:Y:S01]  /*02f0*/  ISETP.GE.U32.AND P2, PT, R2, UR18, PT ;  /* 0x0000001202007c0c */ /* 0x000fe2000bf46070 */
[----:B------:R-:W-:Y:S01]  /*0300*/  IMAD.WIDE.U32 R12, R13, 0x10, R6 ;  /* 0x000000100d0c7825 */ /* 0x000fe200078e0006 */
[C---:B------:R-:W-:Y:S02]  /*0310*/  ISETP.GE.U32.AND P3, PT, R4.reuse, UR18, PT ;  /* 0x0000001204007c0c */ /* 0x040fe4000bf66070 */
[----:B------:R-:W-:Y:S01]  /*0320*/  ISETP.GE.U32.AND.EX P2, PT, R3, UR19, PT, P2 ;  /* 0x0000001303007c0c */ /* 0x000fe2000bf46120 */
[----:B------:R-:W-:Y:S01]  /*0330*/  IMAD.X R3, RZ, RZ, R3, P4 ;  /* 0x000000ffff037224 */ /* 0x000fe200020e0603 */
[----:B------:R-:W-:Y:S01]  /*0340*/  IADD3 R2, P5, PT, R4, UR13, RZ ;  /* 0x0000000d04027c10 */ /* 0x000fe2000ffbe0ff */
[----:B------:R-:W2:Y:S03]  /*0350*/  @!P0 LDG.E.128 R8, desc[UR14][R6.64] ;  /* 0x0000000e06088981 */ /* 0x000ea6000c1e1d00 */
[----:B------:R-:W-:Y:S01]  /*0360*/  ISETP.GE.U32.AND.EX P3, PT, R3, UR19, PT, P3 ;  /* 0x0000001303007c0c */ /* 0x000fe2000bf66130 */
[----:B------:R-:W-:Y:S01]  /*0370*/  IMAD.X R0, RZ, RZ, R3, P5 ;  /* 0x000000ffff007224 */ /* 0x000fe200028e0603 */
[----:B------:R-:W-:-:S02]  /*0380*/  ISETP.GE.U32.AND P1, PT, R2, UR18, PT ;  /* 0x0000001202007c0c */ /* 0x000fc4000bf26070 */
[----:B------:R-:W-:Y:S02]  /*0390*/  IADD3 R2, P4, PT, R12, UR10, RZ ;  /* 0x0000000a0c027c10 */ /* 0x000fe4000ff9e0ff */
[----:B------:R-:W-:Y:S02]  /*03a0*/  CS2R R18, SRZ ;  /* 0x0000000000127805 */ /* 0x000fe4000001ff00 */
[----:B------:R-:W-:Y:S02]  /*03b0*/  CS2R R16, SRZ ;  /* 0x0000000000107805 */ /* 0x000fe4000001ff00 */
[----:B------:R-:W-:Y:S02]  /*03c0*/  CS2R R30, SRZ ;  /* 0x00000000001e7805 */ /* 0x000fe4000001ff00 */
[----:B------:R-:W-:Y:S02]  /*03d0*/  CS2R R28, SRZ ;  /* 0x00000000001c7805 */ /* 0x000fe4000001ff00 */
[----:B------:R-:W-:-:S02]  /*03e0*/  IADD3.X R3, PT, PT, R13, UR11, RZ, P4, !PT ;  /* 0x0000000b0d037c10 */ /* 0x000fc4000a7fe4ff */
[----:B------:R-:W-:Y:S01]  /*03f0*/  ISETP.GE.U32.AND.EX P1, PT, R0, UR19, PT, P1 ;  /* 0x0000001300007c0c */ /* 0x000fe2000bf26110 */
[----:B------:R0:W5:Y:S04]  /*0400*/  @!P2 LDG.E.128 R16, desc[UR14][R12.64] ;  /* 0x0000000e0c10a981 */ /* 0x000168000c1e1d00 */
[----:B------:R0:W5:Y:S01]  /*0410*/  @!P3 LDG.E.128 R28, desc[UR14][R2.64] ;  /* 0x0000000e021cb981 */ /* 0x000162000c1e1d00 */
[----:B------:R-:W-:Y:S02]  /*0420*/  IADD3 R4, P0, PT, R2, UR10, RZ ;  /* 0x0000000a02047c10 */ /* 0x000fe4000ff1e0ff */
[----:B------:R-:W-:Y:S02]  /*0430*/  CS2R R26, SRZ ;  /* 0x00000000001a7805 */ /* 0x000fe4000001ff00 */
[----:B----4-:R-:W-:-:S02]  /*0440*/  CS2R R24, SRZ ;  /* 0x0000000000187805 */ /* 0x010fc4000001ff00 */
[----:B------:R-:W-:Y:S01]  /*0450*/  IADD3.X R5, PT, PT, R3, UR11, RZ, P0, !PT ;  /* 0x0000000b03057c10 */ /* 0x000fe200087fe4ff */
        /* <DEDUP_REMOVED lines=236> */
.L_x_2118:
[----:B------:R-:W-:Y:S01]  /*1320*/  IMAD.MOV.U32 R2, RZ, RZ, 0x0 ;  /* 0x00000000ff027424 */ /* 0x000fe200078e00ff */
[----:B------:R-:W-:Y:S01]  /*1330*/  LOP3.LUT P0, RZ, R5, 0x7fffffff, RZ, 0xc0, !PT ;  /* 0x7fffffff05ff7812 */ /* 0x000fe2000780c0ff */
[----:B------:R-:W-:-:S06]  /*1340*/  IMAD.MOV.U32 R3, RZ, RZ, 0x7ff00000 ;  /* 0x7ff00000ff037424 */ /* 0x000fcc00078e00ff */
[----:B------:R-:W0:Y:S02]  /*1350*/  DFMA R4, R4, R2, +INF ;  /* 0x7ff000000404742b */ /* 0x000e240000000002 */
[----:B0-----:R-:W-:Y:S02]  /*1360*/  FSEL R20, R4, RZ, P0 ;  /* 0x000000ff04147208 */ /* 0x001fe40000000000 */
[----:B------:R-:W-:-:S07]  /*1370*/  FSEL R21, R5, -QNAN , P0 ;  /* 0xfff0000005157808 */ /* 0x000fce0000000000 */
.L_x_2119:
[----:B------:R-:W-:Y:S05]  /*1380*/  BSYNC.RECONVERGENT B0 ;  /* 0x0000000000007941 */ /* 0x000fea0003800200 */
.L_x_2117:
        /* <DEDUP_REMOVED lines=66> */
[----:B-----5:R-:W-:Y:S05]  /*17b0*/  CALL.REL.NOINC `($__internal_68_$__cuda_sm20_div_rn_f64_full) ;  /* 0x00000ad000a47944 */ /* 0x020fea0003c00000 */
.L_x_2121:
[----:B------:R-:W-:Y:S05]  /*17c0*/  BSYNC.RECONVERGENT B2 ;  /* 0x0000000000027941 */ /* 0x000fea0003800200 */
.L_x_2120:
        /* <DEDUP_REMOVED lines=193> */
.L_x_2116:
        /* <DEDUP_REMOVED lines=72> */
[----:B-----5:R-:W-:Y:S05]  /*2860*/  CALL.REL.NOINC `($__internal_68_$__cuda_sm20_div_rn_f64_full) ;  /* 0x00000ac000787944 */ /* 0x020fea0003c00000 */
[----:B------:R-:W-:Y:S02]  /*2870*/  IMAD.MOV.U32 R20, RZ, RZ, R2 ;  /* 0x000000ffff147224 */ /* 0x000fe400078e0002 */
[----:B------:R-:W-:-:S07]  /*2880*/  IMAD.MOV.U32 R21, RZ, RZ, R3 ;  /* 0x000000ffff157224 */ /* 0x000fce00078e0003 */
.L_x_2125:
[----:B------:R-:W-:Y:S05]  /*2890*/  BSYNC.RECONVERGENT B2 ;  /* 0x0000000000027941 */ /* 0x000fea0003800200 */
.L_x_2124:
        /* <DEDUP_REMOVED lines=51> */
.L_x_2127:
[----:B------:R-:W-:Y:S05]  /*2bd0*/  BSYNC.RECONVERGENT B2 ;  /* 0x0000000000027941 */ /* 0x000fea0003800200 */
.L_x_2126:
        /* <DEDUP_REMOVED lines=283> */
.L_x_2129:
[----:B------:R-:W-:Y:S01]  /*3d90*/  IMAD.MOV.U32 R2, RZ, RZ, 0x0 ;  /* 0x00000000ff027424 */ /* 0x000fe200078e00ff */
[----:B------:R-:W-:Y:S01]  /*3da0*/  LOP3.LUT P0, RZ, R5, 0x7fffffff, RZ, 0xc0, !PT ;  /* 0x7fffffff05ff7812 */ /* 0x000fe2000780c0ff */
[----:B------:R-:W-:-:S06]  /*3db0*/  IMAD.MOV.U32 R3, RZ, RZ, 0x7ff00000 ;  /* 0x7ff00000ff037424 */ /* 0x000fcc00078e00ff */
[----:B------:R-:W0:Y:S02]  /*3dc0*/  DFMA R4, R4, R2, +INF ;  /* 0x7ff000000404742b */ /* 0x000e240000000002 */
[----:B0-----:R-:W-:Y:S02]  /*3dd0*/  FSEL R20, R4, RZ, P0 ;  /* 0x000000ff04147208 */ /* 0x001fe40000000000 */
[----:B------:R-:W-:-:S07]  /*3de0*/  FSEL R21, R5, -QNAN , P0 ;  /* 0xfff0000005157808 */ /* 0x000fce0000000000 */
.L_x_2130:
[----:B------:R-:W-:Y:S05]  /*3df0*/  BSYNC.RECONVERGENT B0 ;  /* 0x0000000000007941 */ /* 0x000fea0003800200 */
.L_x_2128:
        /* <DEDUP_REMOVED lines=54> */
.L_x_2132:
[----:B------:R-:W-:Y:S05]  /*4160*/  BSYNC.RECONVERGENT B2 ;  /* 0x0000000000027941 */ /* 0x000fea0003800200 */
.L_x_2131:
        /* <DEDUP_REMOVED lines=196> */
.L_x_2123:
        /* <DEDUP_REMOVED lines=201> */
.L_x_2134:
        /* <DEDUP_REMOVED lines=59> */
.L_x_2138:
[----:B------:R-:W-:Y:S05]  /*5df0*/  BSYNC.RECONVERGENT B3 ;  /* 0x0000000000037941 */ /* 0x000fea0003800200 */
.L_x_2137:
        /* <DEDUP_REMOVED lines=78> */
.L_x_2136:
        /* <DEDUP_REMOVED lines=187> */
.L_x_2140:
[----:B------:R-:W-:Y:S01]  /*6e90*/  IMAD.MOV.U32 R2, RZ, RZ, 0x0 ;  /* 0x00000000ff027424 */ /* 0x000fe200078e00ff */
[----:B------:R-:W-:Y:S01]  /*6ea0*/  LOP3.LUT P0, RZ, R5, 0x7fffffff, RZ, 0xc0, !PT ;  /* 0x7fffffff05ff7812 */ /* 0x000fe2000780c0ff */
[----:B------:R-:W-:-:S06]  /*6eb0*/  IMAD.MOV.U32 R3, RZ, RZ, 0x7ff00000 ;  /* 0x7ff00000ff037424 */ /* 0x000fcc00078e00ff */
[----:B------:R-:W0:Y:S02]  /*6ec0*/  DFMA R4, R4, R2, +INF ;  /* 0x7ff000000404742b */ /* 0x000e240000000002 */
[----:B0-----:R-:W-:Y:S02]  /*6ed0*/  FSEL R4, R4, RZ, P0 ;  /* 0x000000ff04047208 */ /* 0x001fe40000000000 */
[----:B------:R-:W-:-:S07]  /*6ee0*/  FSEL R5, R5, -QNAN , P0 ;  /* 0xfff0000005057808 */ /* 0x000fce0000000000 */
.L_x_2139:
[----:B------:R-:W-:Y:S05]  /*6ef0*/  BSYNC.RECONVERGENT B2 ;  /* 0x0000000000027941 */ /* 0x000fea0003800200 */
.L_x_2135:
        /* <DEDUP_REMOVED lines=191> */
.L_x_2133:
        /* <DEDUP_REMOVED lines=308> */
.L_x_2143:
[----:B------:R-:W-:Y:S01]  /*8e30*/  IMAD.MOV.U32 R2, RZ, RZ, 0x0 ;  /* 0x00000000ff027424 */ /* 0x000fe200078e00ff */
[----:B------:R-:W-:Y:S01]  /*8e40*/  LOP3.LUT P0, RZ, R5, 0x7fffffff, RZ, 0xc0, !PT ;  /* 0x7fffffff05ff7812 */ /* 0x000fe2000780c0ff */
[----:B------:R-:W-:-:S06]  /*8e50*/  IMAD.MOV.U32 R3, RZ, RZ, 0x7ff00000 ;  /* 0x7ff00000ff037424 */ /* 0x000fcc00078e00ff */
[----:B------:R-:W0:Y:S02]  /*8e60*/  DFMA R4, R4, R2, +INF ;  /* 0x7ff000000404742b */ /* 0x000e240000000002 */
[----:B0-----:R-:W-:Y:S02]  /*8e70*/  FSEL R20, R4, RZ, P0 ;  /* 0x000000ff04147208 */ /* 0x001fe40000000000 */
[----:B------:R-:W-:-:S07]  /*8e80*/  FSEL R21, R5, -QNAN , P0 ;  /* 0xfff0000005157808 */ /* 0x000fce0000000000 */
.L_x_2144:
[----:B------:R-:W-:Y:S05]  /*8e90*/  BSYNC.RECONVERGENT B0 ;  /* 0x0000000000007941 */ /* 0x000fea0003800200 */
.L_x_2142:
        /* <DEDUP_REMOVED lines=49> */
.L_x_2146:
[----:B------:R-:W-:Y:S05]  /*91b0*/  BSYNC.RECONVERGENT B2 ;  /* 0x0000000000027941 */ /* 0x000fea0003800200 */
.L_x_2145:
        /* <DEDUP_REMOVED lines=192> */
.L_x_2141:
        /* <DEDUP_REMOVED lines=76> */
.L_x_2151:
[----:B------:R-:W-:Y:S05]  /*a280*/  BSYNC.RECONVERGENT B3 ;  /* 0x0000000000037941 */ /* 0x000fea0003800200 */
.L_x_2150:
        /* <DEDUP_REMOVED lines=78> */
.L_x_2149:
        /* <DEDUP_REMOVED lines=187> */
.L_x_2153:
[----:B------:R-:W-:Y:S01]  /*b320*/  IMAD.MOV.U32 R4, RZ, RZ, 0x0 ;  /* 0x00000000ff047424 */ /* 0x000fe200078e00ff */
[----:B------:R-:W-:Y:S01]  /*b330*/  LOP3.LUT P0, RZ, R3, 0x7fffffff, RZ, 0xc0, !PT ;  /* 0x7fffffff03ff7812 */ /* 0x000fe2000780c0ff */
[----:B------:R-:W-:-:S06]  /*b340*/  IMAD.MOV.U32 R5, RZ, RZ, 0x7ff00000 ;  /* 0x7ff00000ff057424 */ /* 0x000fcc00078e00ff */
[----:B------:R-:W0:Y:S02]  /*b350*/  DFMA R2, R2, R4, +INF ;  /* 0x7ff000000202742b */ /* 0x000e240000000004 */
[----:B0-----:R-:W-:Y:S02]  /*b360*/  FSEL R20, R2, RZ, P0 ;  /* 0x000000ff02147208 */ /* 0x001fe40000000000 */
[----:B------:R-:W-:-:S07]  /*b370*/  FSEL R21, R3, -QNAN , P0 ;  /* 0xfff0000003157808 */ /* 0x000fce0000000000 */
.L_x_2152:
[----:B------:R-:W-:Y:S05]  /*b380*/  BSYNC.RECONVERGENT B2 ;  /* 0x0000000000027941 */ /* 0x000fea0003800200 */
.L_x_2148:
        /* <DEDUP_REMOVED lines=54> */
.L_x_2155:
[----:B------:R-:W-:Y:S05]  /*b6f0*/  BSYNC.RECONVERGENT B2 ;  /* 0x0000000000027941 */ /* 0x000fea0003800200 */
.L_x_2154:
        /* <DEDUP_REMOVED lines=196> */
.L_x_2147:
        /* <DEDUP_REMOVED lines=198> */
.L_x_2158:
[----:B------:R-:W-:Y:S01]  /*cfa0*/  IMAD.MOV.U32 R4, RZ, RZ, 0x0 ;  /* 0x00000000ff047424 */ /* 0x000fe200078e00ff */
[----:B------:R-:W-:Y:S01]  /*cfb0*/  LOP3.LUT P0, RZ, R3, 0x7fffffff, RZ, 0xc0, !PT ;  /* 0x7fffffff03ff7812 */ /* 0x000fe2000780c0ff */
[----:B------:R-:W-:-:S06]  /*cfc0*/  IMAD.MOV.U32 R5, RZ, RZ, 0x7ff00000 ;  /* 0x7ff00000ff057424 */ /* 0x000fcc00078e00ff */
[----:B------:R-:W0:Y:S02]  /*cfd0*/  DFMA R2, R2, R4, +INF ;  /* 0x7ff000000202742b */ /* 0x000e240000000004 */
[----:B0-----:R-:W-:Y:S02]  /*cfe0*/  FSEL R20, R2, RZ, P0 ;  /* 0x000000ff02147208 */ /* 0x001fe40000000000 */
[----:B------:R-:W-:-:S07]  /*cff0*/  FSEL R21, R3, -QNAN , P0 ;  /* 0xfff0000003157808 */ /* 0x000fce0000000000 */
.L_x_2159:
[----:B------:R-:W-:Y:S05]  /*d000*/  BSYNC.RECONVERGENT B0 ;  /* 0x0000000000007941 */ /* 0x000fea0003800200 */
.L_x_2157:
        /* <DEDUP_REMOVED lines=49> */
.L_x_2161:
[----:B------:R-:W-:Y:S05]  /*d320*/  BSYNC.RECONVERGENT B2 ;  /* 0x0000000000027941 */ /* 0x000fea0003800200 */
.L_x_2160:
        /* <DEDUP_REMOVED lines=196> */
.L_x_2156:
        /* <DEDUP_REMOVED lines=79> */
[----:B0-----:R0:W3:-:S15]  /*e460*/  DMUL R12, R4, R32 ;  /* 0x00000020040c7228 */ /* 0x0010de0000000000 */
        /* <DEDUP_REMOVED lines=24> */
[----:B-1234-:R0:W0:Y:S02]  /*e5f0*/  DMUL R36, R6, R6 ;  /* 0x0000000606247228 */ /* 0x01e0240000000000 */
.L_x_2163:
[----:B------:R-:W0:Y:S02]  /*e600*/  DSETP.GEU.AND P1, PT, R34, R52, PT ;  /* 0x000000342200722a */ /* 0x000e240003f2e000 */
[----:B0-----:R-:W-:Y:S02]  /*e610*/  FSEL R4, R52, R34, P1 ;  /* 0x0000002234047208 */ /* 0x001fe40000800000 */
[----:B------:R-:W-:Y:S02]  /*e620*/  FSEL R5, R53, R35, P1 ;  /* 0x0000002335057208 */ /* 0x000fe40000800000 */
[----:B------:R-:W-:Y:S02]  /*e630*/  FSEL R3, R35, R53, P1 ;  /* 0x0000003523037208 */ /* 0x000fe40000800000 */
[----:B------:R-:W-:-:S03]  /*e640*/  FSEL R34, R34, R52, P1 ;  /* 0x0000003422227208 */ /* 0x000fc60000800000 */
[----:B------:R-:W-:-:S15]  /*e650*/  IMAD.MOV.U32 R35, RZ, RZ, R3 ;  /* 0x000000ffff237224 */ /* 0x000fde00078e0003 */
[----:B------:R-:W-:-:S15]  /*e660*/  NOP ;  /* 0x0000000000007918 */ /* 0x000fde0000000000 */
[----:B------:R-:W-:-:S15]  /*e670*/  NOP ;  /* 0x0000000000007918 */ /* 0x000fde0000000000 */
[----:B------:R-:W-:-:S08]  /*e680*/  NOP ;  /* 0x0000000000007918 */ /* 0x000fd00000000000 */
        /* <DEDUP_REMOVED lines=8> */
[----:B0-----:R-:W-:Y:S02]  /*e710*/  FSEL R50, R20, R6, P3 ;  /* 0x0000000614327208 */ /* 0x001fe40001800000 */
[----:B------:R-:W-:-:S15]  /*e720*/  FSEL R51, R21, R7, P3 ;  /* 0x0000000715337208 */ /* 0x000fde0001800000 */
[----:B------:R-:W-:-:S15]  /*e730*/  NOP ;  /* 0x0000000000007918 */ /* 0x000fde0000000000 */
[----:B------:R-:W-:-:S15]  /*e740*/  NOP ;  /* 0x0000000000007918 */ /* 0x000fde0000000000 */
[----:B------:R-:W-:-:S15]  /*e750*/  NOP ;  /* 0x0000000000007918 */ /* 0x000fde0000000000 */
[----:B------:R0:W-:Y:S02]  /*e760*/  DSETP.GEU.AND P0, PT, R4, R48, P1 ;  /* 0x000000300400722a */ /* 0x0001e40000f0e000 */
[----:B0-----:R-:W-:Y:S02]  /*e770*/  FSEL R5, R5, R49, P2 ;  /* 0x0000003105057208 */ /* 0x001fe40001000000 */
[----:B------:R-:W-:-:S15]  /*e780*/  FSEL R49, R7, R21, P3 ;  /* 0x0000001507317208 */ /* 0x000fde0001800000 */
[----:B------:R-:W-:-:S15]  /*e790*/  NOP ;  /* 0x0000000000007918 */ /* 0x000fde0000000000 */
[----:B------:R-:W-:-:S15]  /*e7a0*/  NOP ;  /* 0x0000000000007918 */ /* 0x000fde0000000000 */
[----:B------:R-:W-:-:S15]  /*e7b0*/  NOP ;  /* 0x0000000000007918 */ /* 0x000fde0000000000 */
        /* <DEDUP_REMOVED lines=9> */
[----:B------:R-:W-:Y:S02]  /*e850*/  FSEL R55, R41, R53, P5 ;  /* 0x0000003529377208 */ /* 0x000fe40002800000 */
[----:B------:R-:W-:-:S15]  /*e860*/  FSEL R14, R52, R40, P5 ;  /* 0x00000028340e7208 */ /* 0x000fde0002800000 */
[----:B------:R-:W-:-:S15]  /*e870*/  NOP ;  /* 0x0000000000007918 */ /* 0x000fde0000000000 */
[----:B------:R-:W-:-:S15]  /*e880*/  NOP ;  /* 0x0000000000007918 */ /* 0x000fde0000000000 */
[----:B------:R-:W-:-:S13]  /*e890*/  NOP ;  /* 0x0000000000007918 */ /* 0x000fda0000000000 */
[----:B------:R0:W-:Y:S02]  /*e8a0*/  DSETP.GEU.AND P1, PT, R6, R20, P2 ;  /* 0x000000140600722a */ /* 0x0001e4000172e000 */
[----:B0-----:R-:W-:Y:S02]  /*e8b0*/  FSEL R20, R6, R20, P3 ;  /* 0x0000001406147208 */ /* 0x001fe40001800000 */
[----:B------:R-:W-:Y:S02]  /*e8c0*/  FSEL R7, R51, R15, P2 ;  /* 0x0000000f33077208 */ /* 0x000fe40001000000 */
[----:B------:R-:W-:Y:S01]  /*e8d0*/  FSEL R15, R53, R41, P5 ;  /* 0x00000029350f7208 */ /* 0x000fe20002800000 */
[----:B------:R-:W-:Y:S02]  /*e8e0*/  IMAD.MOV.U32 R48, RZ, RZ, R20 ;  /* 0x000000ffff307224 */ /* 0x000fe400078e0014 */
[----:B------:R-:W-:Y:S02]  /*e8f0*/  IMAD.MOV.U32 R20, RZ, RZ, R50 ;  /* 0x000000ffff147224 */ /* 0x000fe400078e0032 */
        /* <DEDUP_REMOVED lines=11> */
[----:B------:R-:W0:-:S15]  /*e9b0*/  DSETP.GEU.AND P4, PT, R38, R42, PT ;  /* 0x0000002a2600722a */ /* 0x000e1e0003f8e000 */
[----:B------:R-:W-:-:S15]  /*e9c0*/  NOP ;  /* 0x0000000000007918 */ /* 0x000fde0000000000 */
[----:B------:R-:W-:-:S15]  /*e9d0*/  NOP ;  /* 0x0000000000007918 */ /* 0x000fde0000000000 */
[----:B------:R-:W-:-:S15]  /*e9e0*/  NOP ;  /* 0x0000000000007918 */ /* 0x000fde0000000000 */
[----:B------:R-:W-:-:S04]  /*e9f0*/  NOP ;  /* 0x0000000000007918 */ /* 0x000fc80000000000 */
        /* <DEDUP_REMOVED lines=17> */
[----:B0-----:R-:W-:Y:S01]  /*eb10*/  FSEL R43, R39, R43, P4 ;  /* 0x0000002b272b7208 */ /* 0x001fe20002000000 */
[----:B------:R-:W-:-:S04]  /*eb20*/  IMAD.MOV.U32 R42, RZ, RZ, R6 ;  /* 0x000000ffff2a7224 */ /* 0x000fc800078e0006 */
        /* <DEDUP_REMOVED lines=26> */
[----:B------:R0:W1:Y:S02]  /*ecd0*/  DSETP.GEU.AND P2, PT, R54, R46, P2 ;  /* 0x0000002e3600722a */ /* 0x000064000174e000 */
[----:B0-----:R-:W-:Y:S01]  /*ece0*/  FSEL R47, R55, R47, P3 ;  /* 0x0000002f372f7208 */ /* 0x001fe20001800000 */
[----:B------:R-:W-:-:S04]  /*ecf0*/  IMAD.MOV.U32 R46, RZ, RZ, R2 ;  /* 0x000000ffff2e7224 */ /* 0x000fc800078e0002 */
[----:B------:R-:W-:Y:S02]  /*ed00*/  IMAD.MOV.U32 R45, RZ, RZ, R47 ;  /* 0x000000ffff2d7224 */ /* 0x000fe400078e002f */
[----:B------:R-:W-:-:S15]  /*ed10*/  IMAD.MOV.U32 R47, RZ, RZ, R51 ;  /* 0x000000ffff2f7224 */ /* 0x000fde00078e0033 */
[----:B------:R-:W-:-:S15]  /*ed20*/  NOP ;  /* 0x0000000000007918 */ /* 0x000fde0000000000 */
[----:B------:R-:W-:-:S15]  /*ed30*/  NOP ;  /* 0x0000000000007918 */ /* 0x000fde0000000000 */
[----:B------:R-:W-:-:S10]  /*ed40*/  NOP ;  /* 0x0000000000007918 */ /* 0x000fd40000000000 */
        /* <DEDUP_REMOVED lines=14> */
[----:B------:R-:W-:Y:S01]  /*ee30*/  FSEL R32, R52, R36, P5 ;  /* 0x0000002434207208 */ /* 0x000fe20002800000 */
[----:B------:R-:W-:Y:S01]  /*ee40*/  IMAD.MOV.U32 R52, RZ, RZ, R0 ;  /* 0x000000ffff347224 */ /* 0x000fe200078e0000 */
[----:B------:R-:W-:Y:S01]  /*ee50*/  FSEL R33, R53, R37, P5 ;  /* 0x0000002535217208 */ /* 0x000fe20002800000 */
[----:B------:R-:W-:Y:S02]  /*ee60*/  IMAD.MOV.U32 R53, RZ, RZ, R5 ;  /* 0x000000ffff357224 */ /* 0x000fe400078e0005 */
[----:B------:R-:W-:-:S02]  /*ee70*/  IMAD.MOV.U32 R36, RZ, RZ, R38 ;  /* 0x000000ffff247224 */ /* 0x000fc400078e0026 */
[----:B------:R-:W-:Y:S01]  /*ee80*/  IMAD.MOV.U32 R37, RZ, RZ, R39 ;  /* 0x000000ffff257224 */ /* 0x000fe200078e0027 */
[----:B------:R-:W-:Y:S06]  /*ee90*/  @!P0 BRA `(.L_x_2163) ;  /* 0xfffffff400d88947 */ /* 0x000fec000383ffff */
[----:B------:R-:W-:Y:S05]  /*eea0*/  BSYNC.RECONVERGENT B0 ;  /* 0x0000000000007941 */ /* 0x000fea0003800200 */
.L_x_2162:
        /* <DEDUP_REMOVED lines=114> */
.L_x_2167:
[----:B------:R-:W-:Y:S05]  /*f5d0*/  BSYNC.RECONVERGENT B3 ;  /* 0x0000000000037941 */ /* 0x000fea0003800200 */
.L_x_2166:
        /* <DEDUP_REMOVED lines=78> */
.L_x_2165:
        /* <DEDUP_REMOVED lines=187> */
.L_x_2169:
[----:B------:R-:W-:Y:S01]  /*10670*/  IMAD.MOV.U32 R4, RZ, RZ, 0x0 ;  /* 0x00000000ff047424 */ /* 0x000fe200078e00ff */
[----:B------:R-:W-:Y:S01]  /*10680*/  LOP3.LUT P0, RZ, R3, 0x7fffffff, RZ, 0xc0, !PT ;  /* 0x7fffffff03ff7812 */ /* 0x000fe2000780c0ff */
[----:B------:R-:W-:-:S06]  /*10690*/  IMAD.MOV.U32 R5, RZ, RZ, 0x7ff00000 ;  /* 0x7ff00000ff057424 */ /* 0x000fcc00078e00ff */
[----:B------:R-:W0:Y:S02]  /*106a0*/  DFMA R2, R2, R4, +INF ;  /* 0x7ff000000202742b */ /* 0x000e240000000004 */
[----:B0-----:R-:W-:Y:S02]  /*106b0*/  FSEL R32, R2, RZ, P0 ;  /* 0x000000ff02207208 */ /* 0x001fe40000000000 */
[----:B------:R-:W-:-:S07]  /*106c0*/  FSEL R33, R3, -QNAN , P0 ;  /* 0xfff0000003217808 */ /* 0x000fce0000000000 */
.L_x_2168:
[----:B------:R-:W-:Y:S05]  /*106d0*/  BSYNC.RECONVERGENT B2 ;  /* 0x0000000000027941 */ /* 0x000fea0003800200 */
.L_x_2164:
        /* <DEDUP_REMOVED lines=65> */
.L_x_2171:
[----:B------:R-:W-:Y:S05]  /*10af0*/  BSYNC.RECONVERGENT B2 ;  /* 0x0000000000027941 */ /* 0x000fea0003800200 */
.L_x_2170:
        /* <DEDUP_REMOVED lines=195> */
.L_x_2122:
[----:B------:R-:W-:Y:S05]  /*11730*/  BSYNC.RECONVERGENT B1 ;  /* 0x0000000000017941 */ /* 0x000fea0003800200 */
.L_x_2115:
[----:B------:R-:W-:Y:S01]  /*11740*/  DMUL R2, R6, UR8 ;  /* 0x0000000806027c28 */ /* 0x000fe20008000000 */
[----:B------:R-:W-:-:S15]  /*11750*/  BSSY.RECONVERGENT B2, `(.L_x_2172) ;  /* 0x00004aa000027945 */ /* 0x000fde0003800200 */
[----:B------:R-:W-:-:S15]  /*11760*/  NOP ;  /* 0x0000000000007918 */ /* 0x000fde0000000000 */
[----:B------:R-:W-:-:S15]  /*11770*/  NOP ;  /* 0x0000000000007918 */ /* 0x000fde0000000000 */
[----:B------:R-:W-:-:S15]  /*11780*/  NOP ;  /* 0x0000000000007918 */ /* 0x000fde0000000000 */
[----:B------:R-:W-:-:S03]  /*11790*/  NOP ;  /* 0x0000000000007918 */ /* 0x000fc60000000000 */
[----:B------:R-:W1:-:S15]  /*117a0*/  DMUL R6, R6, UR16 ;  /* 0x0000001006067c28 */ /* 0x000e5e0008000000 */
        /* <DEDUP_REMOVED lines=131> */
.L_x_2173:
        /* <DEDUP_REMOVED lines=56> */
[----:B0----5:R-:W-:Y:S05]  /*12360*/  CALL.REL.NOINC `($_ZN2at6native61_GLOBAL__N__44eb8e94_28_ForeachBinaryOpScalarList_cu_dda10a6925multi_tensor_apply_kernelINS1_28TensorListScalarListMetadataIN3c107complexIdEELi1EEENS1_25BinaryOpScalarListFunctorIS6_Li1ELi1ELi0EEEJNS1_13power_functorIS6_EEEEEvT_T0_DpT1_$__internal_trig_reduction_slowpathd) ;  /* 0x000009cc00e87944 */ /* 0x021fea0003c00000 */
[----:B------:R-:W-:Y:S02]  /*12370*/  IMAD.MOV.U32 R2, RZ, RZ, R6 ;  /* 0x000000ffff027224 */ /* 0x000fe400078e0006 */
[----:B------:R-:W-:-:S07]  /*12380*/  IMAD.MOV.U32 R3, RZ, RZ, R7 ;  /* 0x000000ffff037224 */ /* 0x000fce00078e0007 */
.L_x_2179:
[----:B------:R-:W-:Y:S05]  /*12390*/  BSYNC.RECONVERGENT B4 ;  /* 0x0000000000047941 */ /* 0x000fea0003800200 */
.L_x_2178:
[----:B------:R-:W-:-:S07]  /*123a0*/  VIADD R0, R4, 0x1 ;  /* 0x0000000104007836 */ /* 0x000fce0000000000 */
.L_x_2177:
[----:B------:R-:W-:Y:S05]  /*123b0*/  BSYNC.RECONVERGENT B3 ;  /* 0x0000000000037941 */ /* 0x000fea0003800200 */
.L_x_2176:
        /* <DEDUP_REMOVED lines=118> */
[----:B-----5:R-:W-:Y:S05]  /*12b20*/  CALL.REL.NOINC `($_ZN2at6native61_GLOBAL__N__44eb8e94_28_ForeachBinaryOpScalarList_cu_dda10a6925multi_tensor_apply_kernelINS1_28TensorListScalarListMetadataIN3c107complexIdEELi1EEENS1_25BinaryOpScalarListFunctorIS6_Li1ELi1ELi0EEEJNS1_13power_functorIS6_EEEEEvT_T0_DpT1_$__internal_trig_reduction_slowpathd) ;  /* 0x000009c400f87944 */ /* 0x020fea0003c00000 */
[----:B------:R-:W-:Y:S02]  /*12b30*/  IMAD.MOV.U32 R0, RZ, RZ, R4 ;  /* 0x000000ffff007224 */ /* 0x000fe400078e0004 */
[----:B------:R-:W-:Y:S02]  /*12b40*/  IMAD.MOV.U32 R2, RZ, RZ, R6 ;  /* 0x000000ffff027224 */ /* 0x000fe400078e0006 */
[----:B------:R-:W-:-:S07]  /*12b50*/  IMAD.MOV.U32 R3, RZ, RZ, R7 ;  /* 0x000000ffff037224 */ /* 0x000fce00078e0007 */
.L_x_2181:
[----:B------:R-:W-:Y:S05]  /*12b60*/  BSYNC.RECONVERGENT B3 ;  /* 0x0000000000037941 */ /* 0x000fea0003800200 */
.L_x_2180:
        /* <DEDUP_REMOVED lines=64> */
.L_x_2175:
        /* <DEDUP_REMOVED lines=15> */
.L_x_2182:
        /* <DEDUP_REMOVED lines=133> */
.L_x_2185:
[----:B------:R-:W-:Y:S05]  /*138b0*/  BSYNC.RECONVERGENT B0 ;  /* 0x0000000000007941 */ /* 0x000fea0003800200 */
.L_x_2184:
[C---:B--2---:R-:W-:Y:S01]  /*138c0*/  LEA.HI R0, R35.reuse, 0xffffff09, RZ, 0xc ;  /* 0xffffff0923007811 */ /* 0x044fe200078f60ff */
[----:B------:R-:W-:Y:S01]  /*138d0*/  BSSY.RECONVERGENT B3, `(.L_x_2186) ;  /* 0x0000041000037945 */ /* 0x000fe20003800200 */
[----:B------:R-:W-:Y:S01]  /*138e0*/  LOP3.LUT R35, R35, 0xfffff, RZ, 0xc0, !PT ;  /* 0x000fffff23237812 */ /* 0x000fe200078ec0ff */
[----:B------:R2:W3:Y:S01]  /*138f0*/  @!P2 DMUL R36, RZ, R22 ;  /* 0x00000016ff24a228 */ /* 0x0004e20000000000 */
[----:B-1----:R-:W-:Y:S01]  /*13900*/  LOP3.LUT R3, R0, 0xffff, RZ, 0xc0, !PT ;  /* 0x0000ffff00037812 */ /* 0x002fe200078ec0ff */
[----:B0-----:R-:W-:Y:S01]  /*13910*/  IMAD.MOV.U32 R32, RZ, RZ, RZ ;  /* 0x000000ffff207224 */ /* 0x001fe200078e00ff */
        /* <DEDUP_REMOVED lines=9> */
[----:B--23--:R-:W-:Y:S06]  /*139b0*/  @!P2 BRA `(.L_x_2187) ;  /* 0x0000000000c8a947 */ /* 0x00cfec0003800000 */
        /* <DEDUP_REMOVED lines=48> */
.L_x_2189:
[----:B------:R-:W-:Y:S05]  /*13cc0*/  BSYNC.RECONVERGENT B4 ;  /* 0x0000000000047941 */ /* 0x000fea0003800200 */
.L_x_2188:
[----:B------:R-:W-:-:S07]  /*13cd0*/  VIADD R0, R0, 0x1 ;  /* 0x0000000100007836 */ /* 0x000fce0000000000 */
.L_x_2187:
[----:B------:R-:W-:Y:S05]  /*13ce0*/  BSYNC.RECONVERGENT B3 ;  /* 0x0000000000037941 */ /* 0x000fea0003800200 */
.L_x_2186:
        /* <DEDUP_REMOVED lines=132> */
.L_x_2191:
[----:B------:R-:W-:Y:S05]  /*14530*/  BSYNC.RECONVERGENT B3 ;  /* 0x0000000000037941 */ /* 0x000fea0003800200 */
.L_x_2190:
        /* <DEDUP_REMOVED lines=84> */
.L_x_2183:
        /* <DEDUP_REMOVED lines=125> */
.L_x_2193:
[----:B------:R-:W-:Y:S05]  /*15250*/  BSYNC.RECONVERGENT B0 ;  /* 0x0000000000007941 */ /* 0x000fea0003800200 */
.L_x_2192:
        /* <DEDUP_REMOVED lines=48> */
[----:B-1---5:R-:W-:Y:S05]  /*15560*/  CALL.REL.NOINC `($_ZN2at6native61_GLOBAL__N__44eb8e94_28_ForeachBinaryOpScalarList_cu_dda10a6925multi_tensor_apply_kernelINS1_28TensorListScalarListMetadataIN3c107complexIdEELi1EEENS1_25BinaryOpScalarListFunctorIS6_Li1ELi1ELi0EEEJNS1_13power_functorIS6_EEEEEvT_T0_DpT1_$__internal_trig_reduction_slowpathd) ;  /* 0x0000099c00687944 */ /* 0x022fea0003c00000 */
[----:B------:R-:W-:Y:S02]  /*15570*/  IMAD.MOV.U32 R2, RZ, RZ, R6 ;  /* 0x000000ffff027224 */ /* 0x000fe400078e0006 */
[----:B------:R-:W-:-:S07]  /*15580*/  IMAD.MOV.U32 R3, RZ, RZ, R7 ;  /* 0x000000ffff037224 */ /* 0x000fce00078e0007 */
.L_x_2197:
[----:B------:R-:W-:Y:S05]  /*15590*/  BSYNC.RECONVERGENT B4 ;  /* 0x0000000000047941 */ /* 0x000fea0003800200 */
.L_x_2196:
[----:B------:R-:W-:-:S07]  /*155a0*/  VIADD R0, R4, 0x1 ;  /* 0x0000000104007836 */ /* 0x000fce0000000000 */
.L_x_2195:
[----:B------:R-:W-:Y:S05]  /*155b0*/  BSYNC.RECONVERGENT B3 ;  /* 0x0000000000037941 */ /* 0x000fea0003800200 */
.L_x_2194:
        /* <DEDUP_REMOVED lines=120> */
[----:B------:R-:W-:Y:S02]  /*15d40*/  IMAD.MOV.U32 R2, RZ, RZ, R6 ;  /* 0x000000ffff027224 */ /* 0x000fe400078e0006 */
[----:B------:R-:W-:-:S07]  /*15d50*/  IMAD.MOV.U32 R3, RZ, RZ, R7 ;  /* 0x000000ffff037224 */ /* 0x000fce00078e0007 */
.L_x_2199:
[----:B------:R-:W-:Y:S05]  /*15d60*/  BSYNC.RECONVERGENT B3 ;  /* 0x0000000000037941 */ /* 0x000fea0003800200 */
.L_x_2198:
        /* <DEDUP_REMOVED lines=72> */
.L_x_2174:
[----:B------:R-:W-:Y:S05]  /*161f0*/  BSYNC.RECONVERGENT B2 ;  /* 0x0000000000027941 */ /* 0x000fea0003800200 */
.L_x_2172:
        /* <DEDUP_REMOVED lines=284> */
.L_x_2207:
        /* <DEDUP_REMOVED lines=52> */
[----:B--2---:R-:W-:Y:S05]  /*17700*/  CALL.REL.NOINC `($__internal_68_$__cuda_sm20_div_rn_f64_full) ;  /* 0x0000097000d07944 */ /* 0x004fea0003c00000 */
.L_x_2210:
[----:B------:R-:W-:Y:S05]  /*17710*/  BSYNC.RECONVERGENT B3 ;  /* 0x0000000000037941 */ /* 0x000fea0003800200 */
.L_x_2209:
        /* <DEDUP_REMOVED lines=77> */
.L_x_2208:
[----:B------:R-:W-:Y:S05]  /*17bf0*/  BSYNC.RECONVERGENT B2 ;  /* 0x0000000000027941 */ /* 0x000fea0003800200 */
.L_x_2206:
        /* <DEDUP_REMOVED lines=53> */
[----:B012---:R-:W-:Y:S05]  /*17f50*/  CALL.REL.NOINC `($__internal_68_$__cuda_sm20_div_rn_f64_full) ;  /* 0x0000096800bc7944 */ /* 0x007fea0003c00000 */
.L_x_2212:
[----:B------:R-:W-:Y:S05]  /*17f60*/  BSYNC.RECONVERGENT B2 ;  /* 0x0000000000027941 */ /* 0x000fea0003800200 */
.L_x_2211:
        /* <DEDUP_REMOVED lines=176> */
.L_x_2214:
[----:B------:R-:W-:Y:S02]  /*18a70*/  FSEL R2, RZ, 3.37028055040000000000e+12, P0 ;  /* 0x54442d18ff027808 */ /* 0x000fe40000000000 */
[----:B------:R-:W-:-:S07]  /*18a80*/  FSEL R3, RZ, 2.1426990032196044922, P0 ;  /* 0x400921fbff037808 */ /* 0x000fce0000000000 */
.L_x_2215:
[----:B------:R-:W-:Y:S05]  /*18a90*/  BSYNC.RECONVERGENT B0 ;  /* 0x0000000000007941 */ /* 0x000fea0003800200 */
.L_x_2213:
        /* <DEDUP_REMOVED lines=14> */
.L_x_2205:
        /* <DEDUP_REMOVED lines=251> */
.L_x_2219:
[----:B------:R-:W-:Y:S05]  /*19b30*/  BSYNC.RECONVERGENT B0 ;  /* 0x0000000000007941 */ /* 0x000fea0003800200 */
.L_x_2218:
[----:B------:R-:W-:Y:S04]  /*19b40*/  BSSY.RECONVERGENT B2, `(.L_x_2220) ;  /* 0x0000008000027945 */ /* 0x000fe80003800200 */
[----:B------:R-:W-:Y:S05]  /*19b50*/  @P4 BRA P5, `(.L_x_2221) ;  /* 0x0000000000184947 */ /* 0x000fea0002800000 */
[----:B------:R-:W-:Y:S01]  /*19b60*/  IMAD.MOV.U32 R4, RZ, RZ, R10 ;  /* 0x000000ffff047224 */ /* 0x000fe200078e000a */
[----:B------:R-:W-:Y:S01]  /*19b70*/  MOV R0, 0x19bc0 ;  /* 0x00019bc000007802 */ /* 0x000fe20000000f00 */
[----:B------:R-:W-:Y:S02]  /*19b80*/  IMAD.MOV.U32 R5, RZ, RZ, R11 ;  /* 0x000000ffff057224 */ /* 0x000fe400078e000b */
[----:B------:R-:W-:Y:S02]  /*19b90*/  IMAD.MOV.U32 R2, RZ, RZ, R32 ;  /* 0x000000ffff027224 */ /* 0x000fe400078e0020 */
[----:B------:R-:W-:-:S07]  /*19ba0*/  IMAD.MOV.U32 R3, RZ, RZ, R33 ;  /* 0x000000ffff037224 */ /* 0x000fce00078e0021 */
[----:B012---:R-:W-:Y:S05]  /*19bb0*/  CALL.REL.NOINC `($__internal_68_$__cuda_sm20_div_rn_f64_full) ;  /* 0x0000094c00a47944 */ /* 0x007fea0003c00000 */
.L_x_2221:
[----:B------:R-:W-:Y:S05]  /*19bc0*/  BSYNC.RECONVERGENT B2 ;  /* 0x0000000000027941 */ /* 0x000fea0003800200 */
.L_x_2220:
        /* <DEDUP_REMOVED lines=176> */
.L_x_2223:
[----:B------:R-:W-:Y:S02]  /*1a6d0*/  FSEL R2, RZ, 3.37028055040000000000e+12, P0 ;  /* 0x54442d18ff027808 */ /* 0x000fe40000000000 */
[----:B------:R-:W-:-:S07]  /*1a6e0*/  FSEL R3, RZ, 2.1426990032196044922, P0 ;  /* 0x400921fbff037808 */ /* 0x000fce0000000000 */
.L_x_2224:
[----:B------:R-:W-:Y:S05]  /*1a6f0*/  BSYNC.RECONVERGENT B0 ;  /* 0x0000000000007941 */ /* 0x000fea0003800200 */
.L_x_2222:
        /* <DEDUP_REMOVED lines=14> */
.L_x_2217:
        /* <DEDUP_REMOVED lines=104> */
[----:B-1-34-:R0:W0:Y:S02]  /*1ae60*/  DMUL R36, R6, R6 ;  /* 0x0000000606247228 */ /* 0x01a0240000000000 */
.L_x_2226:
        /* <DEDUP_REMOVED lines=139> */
.L_x_2225:
        /* <DEDUP_REMOVED lines=257> */
.L_x_2228:
        /* <DEDUP_REMOVED lines=53> */
.L_x_2231:
[----:B------:R-:W-:Y:S05]  /*1ca80*/  BSYNC.RECONVERGENT B3 ;  /* 0x0000000000037941 */ /* 0x000fea0003800200 */
.L_x_2230:
        /* <DEDUP_REMOVED lines=77> */
.L_x_2229:
[----:B------:R-:W-:Y:S05]  /*1cf60*/  BSYNC.RECONVERGENT B2 ;  /* 0x0000000000027941 */ /* 0x000fea0003800200 */
.L_x_2227:
        /* <DEDUP_REMOVED lines=64> */
[----:B-12---:R-:W-:Y:S05]  /*1d370*/  CALL.REL.NOINC `($__internal_68_$__cuda_sm20_div_rn_f64_full) ;  /* 0x0000091400b47944 */ /* 0x006fea0003c00000 */
.L_x_2233:
[----:B------:R-:W-:Y:S05]  /*1d380*/  BSYNC.RECONVERGENT B2 ;  /* 0x0000000000027941 */ /* 0x000fea0003800200 */
.L_x_2232:
        /* <DEDUP_REMOVED lines=176> */
.L_x_2235:
[----:B------:R-:W-:Y:S02]  /*1de90*/  FSEL R2, RZ, 3.37028055040000000000e+12, P0 ;  /* 0x54442d18ff027808 */ /* 0x000fe40000000000 */
[----:B------:R-:W-:-:S07]  /*1dea0*/  FSEL R3, RZ, 2.1426990032196044922, P0 ;  /* 0x400921fbff037808 */ /* 0x000fce0000000000 */
.L_x_2236:
[----:B------:R-:W-:Y:S05]  /*1deb0*/  BSYNC.RECONVERGENT B0 ;  /* 0x0000000000007941 */ /* 0x000fea0003800200 */
.L_x_2234:
        /* <DEDUP_REMOVED lines=14> */
.L_x_2204:
        /* <DEDUP_REMOVED lines=325> */
.L_x_2238:
[----:B------:R-:W-:Y:S05]  /*1f3f0*/  BSYNC.RECONVERGENT B0 ;  /* 0x0000000000007941 */ /* 0x000fea0003800200 */
.L_x_2237:
        /* <DEDUP_REMOVED lines=8> */
.L_x_2240:
[----:B------:R-:W-:Y:S05]  /*1f480*/  BSYNC.RECONVERGENT B2 ;  /* 0x0000000000027941 */ /* 0x000fea0003800200 */
.L_x_2239:
        /* <DEDUP_REMOVED lines=176> */
.L_x_2242:
[----:B------:R-:W-:Y:S02]  /*1ff90*/  FSEL R2, RZ, 3.37028055040000000000e+12, P0 ;  /* 0x54442d18ff027808 */ /* 0x000fe40000000000 */
[----:B------:R-:W-:-:S07]  /*1ffa0*/  FSEL R3, RZ, 2.1426990032196044922, P0 ;  /* 0x400921fbff037808 */ /* 0x000fce0000000000 */
.L_x_2243:
[----:B------:R-:W-:Y:S05]  /*1ffb0*/  BSYNC.RECONVERGENT B0 ;  /* 0x0000000000007941 */ /* 0x000fea0003800200 */
.L_x_2241:
        /* <DEDUP_REMOVED lines=10> */
.L_x_2203:
        /* <DEDUP_REMOVED lines=206> */
.L_x_2246:
        /* <DEDUP_REMOVED lines=53> */
.L_x_2249:
[----:B------:R-:W-:Y:S05]  /*21090*/  BSYNC.RECONVERGENT B3 ;  /* 0x0000000000037941 */ /* 0x000fea0003800200 */
.L_x_2248:
        /* <DEDUP_REMOVED lines=77> */
.L_x_2247:
[----:B------:R-:W-:Y:S05]  /*21570*/  BSYNC.RECONVERGENT B2 ;  /* 0x0000000000027941 */ /* 0x000fea0003800200 */
.L_x_2245:
        /* <DEDUP_REMOVED lines=187> */
.L_x_2244:
        /* <DEDUP_REMOVED lines=193> */
.L_x_2202:
        /* <DEDUP_REMOVED lines=50> */
[----:B--2---:R-:W-:Y:S05]  /*23060*/  CALL.REL.NOINC `($__internal_68_$__cuda_sm20_div_rn_f64_full) ;  /* 0x000008b800787944 */ /* 0x004fea0003c00000 */
[----:B------:R-:W-:Y:S02]  /*23070*/  IMAD.MOV.U32 R8, RZ, RZ, R2 ;  /* 0x000000ffff087224 */ /* 0x000fe400078e0002 */
[----:B------:R-:W-:-:S07]  /*23080*/  IMAD.MOV.U32 R9, RZ, RZ, R3 ;  /* 0x000000ffff097224 */ /* 0x000fce00078e0003 */
.L_x_2251:
[----:B------:R-:W-:Y:S05]  /*23090*/  BSYNC.RECONVERGENT B2 ;  /* 0x0000000000027941 */ /* 0x000fea0003800200 */
.L_x_2250:
        /* <DEDUP_REMOVED lines=51> */
.L_x_2253:
[----:B------:R-:W-:Y:S05]  /*233d0*/  BSYNC.RECONVERGENT B2 ;  /* 0x0000000000027941 */ /* 0x000fea0003800200 */
.L_x_2252:
        /* <DEDUP_REMOVED lines=334> */
.L_x_2255:
[----:B------:R-:W-:Y:S05]  /*248c0*/  BSYNC.RECONVERGENT B0 ;  /* 0x0000000000007941 */ /* 0x000fea0003800200 */
.L_x_2254:
        /* <DEDUP_REMOVED lines=8> */
[----:B0123--:R-:W-:Y:S05]  /*24950*/  CALL.REL.NOINC `($__internal_68_$__cuda_sm20_div_rn_f64_full) ;  /* 0x000008a0003c7944 */ /* 0x00ffea0003c00000 */
.L_x_2257:
[----:B------:R-:W-:Y:S05]  /*24960*/  BSYNC.RECONVERGENT B2 ;  /* 0x0000000000027941 */ /* 0x000fea0003800200 */
.L_x_2256:
        /* <DEDUP_REMOVED lines=176> */
.L_x_2259:
[----:B------:R-:W-:Y:S02]  /*25470*/  FSEL R2, RZ, 3.37028055040000000000e+12, P0 ;  /* 0x54442d18ff027808 */ /* 0x000fe40000000000 */
[----:B------:R-:W-:-:S07]  /*25480*/  FSEL R3, RZ, 2.1426990032196044922, P0 ;  /* 0x400921fbff037808 */ /* 0x000fce0000000000 */
.L_x_2260:
[----:B------:R-:W-:Y:S05]  /*25490*/  BSYNC.RECONVERGENT B0 ;  /* 0x0000000000007941 */ /* 0x000fea0003800200 */
.L_x_2258:
        /* <DEDUP_REMOVED lines=14> */
.L_x_2201:
        /* <DEDUP_REMOVED lines=297> */
.L_x_2262:
[----:B------:R-:W-:Y:S05]  /*26810*/  BSYNC.RECONVERGENT B0 ;  /* 0x0000000000007941 */ /* 0x000fea0003800200 */
.L_x_2261:
[----:B------:R-:W-:Y:S04]  /*26820*/  BSSY.RECONVERGENT B2, `(.L_x_2263) ;  /* 0x0000006000027945 */ /* 0x000fe80003800200 */
[----:B------:R-:W-:Y:S05]  /*26830*/  @P4 BRA P5, `(.L_x_2264) ;  /* 0x0000000000104947 */ /* 0x000fea0002800000 */
[----:B------:R-:W-:Y:S01]  /*26840*/  IMAD.MOV.U32 R2, RZ, RZ, R10 ;  /* 0x000000ffff027224 */ /* 0x000fe200078e000a */
[----:B------:R-:W-:Y:S01]  /*26850*/  MOV R0, 0x26880 ;  /* 0x0002688000007802 */ /* 0x000fe20000000f00 */
[----:B------:R-:W-:-:S07]  /*26860*/  IMAD.MOV.U32 R3, RZ, RZ, R11 ;  /* 0x000000ffff037224 */ /* 0x000fce00078e000b */
[----:B012---:R-:W-:Y:S05]  /*26870*/  CALL.REL.NOINC `($__internal_68_$__cuda_sm20_div_rn_f64_full) ;  /* 0x0000088000747944 */ /* 0x007fea0003c00000 */
.L_x_2264:
[----:B------:R-:W-:Y:S05]  /*26880*/  BSYNC.RECONVERGENT B2 ;  /* 0x0000000000027941 */ /* 0x000fea0003800200 */
.L_x_2263:
        /* <DEDUP_REMOVED lines=176> */
.L_x_2266:
[----:B------:R-:W-:Y:S02]  /*27390*/  FSEL R2, RZ, 3.37028055040000000000e+12, P0 ;  /* 0x54442d18ff027808 */ /* 0x000fe40000000000 */
[----:B------:R-:W-:-:S07]  /*273a0*/  FSEL R3, RZ, 2.1426990032196044922, P0 ;  /* 0x400921fbff037808 */ /* 0x000fce0000000000 */
.L_x_2267:
[----:B------:R-:W-:Y:S05]  /*273b0*/  BSYNC.RECONVERGENT B0 ;  /* 0x0000000000007941 */ /* 0x000fea0003800200 */
.L_x_2265:
        /* <DEDUP_REMOVED lines=9> */
.L_x_2216:
[----:B------:R-:W-:Y:S05]  /*27450*/  BSYNC.RECONVERGENT B1 ;  /* 0x0000000000017941 */ /* 0x000fea0003800200 */
.L_x_2200:
        /* <DEDUP_REMOVED lines=145> */
.L_x_2274:
[----:B------:R-:W-:Y:S05]  /*27d70*/  BSYNC.RECONVERGENT B0 ;  /* 0x0000000000007941 */ /* 0x000fea0003800200 */
.L_x_2273:
        /* <DEDUP_REMOVED lines=47> */
[----:B-12---:R-:W-:Y:S05]  /*28070*/  CALL.REL.NOINC `($_ZN2at6native61_GLOBAL__N__44eb8e94_28_ForeachBinaryOpScalarList_cu_dda10a6925multi_tensor_apply_kernelINS1_28TensorListScalarListMetadataIN3c107complexIdEELi1EEENS1_25BinaryOpScalarListFunctorIS6_Li1ELi1ELi0EEEJNS1_13power_functorIS6_EEEEEvT_T0_DpT1_$__internal_trig_reduction_slowpathd) ;  /* 0x0000087000a47944 */ /* 0x006fea0003c00000 */
[----:B------:R-:W-:Y:S02]  /*28080*/  IMAD.MOV.U32 R2, RZ, RZ, R6 ;  /* 0x000000ffff027224 */ /* 0x000fe400078e0006 */
[----:B------:R-:W-:-:S07]  /*28090*/  IMAD.MOV.U32 R3, RZ, RZ, R7 ;  /* 0x000000ffff037224 */ /* 0x000fce00078e0007 */
.L_x_2278:
[----:B------:R-:W-:Y:S05]  /*280a0*/  BSYNC.RECONVERGENT B4 ;  /* 0x0000000000047941 */ /* 0x000fea0003800200 */
.L_x_2277:
[----:B------:R-:W-:Y:S01]  /*280b0*/  VIADD R0, R4, 0x1 ;  /* 0x0000000104007836 */ /* 0x000fe20000000000 */
[----:B------:R-:W-:Y:S06]  /*280c0*/  BRA `(.L_x_2279) ;  /* 0x0000000000087947 */ /* 0x000fec0003800000 */
.L_x_2276:
[----:B0-----:R0:W3:Y:S02]  /*280d0*/  DMUL R2, RZ, R18 ;  /* 0x00000012ff027228 */ /* 0x0010e40000000000 */
[----:B0--3--:R-:W-:-:S07]  /*280e0*/  IMAD.MOV.U32 R0, RZ, RZ, 0x1 ;  /* 0x00000001ff007424 */ /* 0x009fce00078e00ff */
.L_x_2279:
[----:B------:R-:W-:Y:S05]  /*280f0*/  BSYNC.RECONVERGENT B3 ;  /* 0x0000000000037941 */ /* 0x000fea0003800200 */
.L_x_2275:
        /* <DEDUP_REMOVED lines=114> */
[----:B------:R-:W-:Y:S02]  /*28820*/  IMAD.MOV.U32 R2, RZ, RZ, R6 ;  /* 0x000000ffff027224 */ /* 0x000fe400078e0006 */
[----:B------:R-:W-:Y:S01]  /*28830*/  IMAD.MOV.U32 R3, RZ, RZ, R7 ;  /* 0x000000ffff037224 */ /* 0x000fe200078e0007 */
[----:B------:R-:W-:Y:S06]  /*28840*/  BRA `(.L_x_2282) ;  /* 0x0000000000087947 */ /* 0x000fec0003800000 */
.L_x_2281:
[----:B------:R0:W3:Y:S02]  /*28850*/  DMUL R2, RZ, R18 ;  /* 0x00000012ff027228 */ /* 0x0000e40000000000 */
[----:B0--3--:R-:W-:-:S07]  /*28860*/  IMAD.MOV.U32 R0, RZ, RZ, RZ ;  /* 0x000000ffff007224 */ /* 0x009fce00078e00ff */
.L_x_2282:
[----:B------:R-:W-:Y:S05]  /*28870*/  BSYNC.RECONVERGENT B3 ;  /* 0x0000000000037941 */ /* 0x000fea0003800200 */
.L_x_2280:
        /* <DEDUP_REMOVED lines=73> */
.L_x_2272:
        /* <DEDUP_REMOVED lines=125> */
.L_x_2285:
[----:B------:R-:W-:Y:S05]  /*294e0*/  BSYNC.RECONVERGENT B0 ;  /* 0x0000000000007941 */ /* 0x000fea0003800200 */
.L_x_2284:
        /* <DEDUP_REMOVED lines=59> */
[----:B--2---:R-:W-:Y:S05]  /*298a0*/  CALL.REL.NOINC `($_ZN2at6native61_GLOBAL__N__44eb8e94_28_ForeachBinaryOpScalarList_cu_dda10a6925multi_tensor_apply_kernelINS1_28TensorListScalarListMetadataIN3c107complexIdEELi1EEENS1_25BinaryOpScalarListFunctorIS6_Li1ELi1ELi0EEEJNS1_13power_functorIS6_EEEEEvT_T0_DpT1_$__internal_trig_reduction_slowpathd) ;  /* 0x0000085800987944 */ /* 0x004fea0003c00000 */
[----:B------:R-:W-:Y:S02]  /*298b0*/  IMAD.MOV.U32 R2, RZ, RZ, R6 ;  /* 0x000000ffff027224 */ /* 0x000fe400078e0006 */
[----:B------:R-:W-:-:S07]  /*298c0*/  IMAD.MOV.U32 R3, RZ, RZ, R7 ;  /* 0x000000ffff037224 */ /* 0x000fce00078e0007 */
.L_x_2289:
[----:B------:R-:W-:Y:S05]  /*298d0*/  BSYNC.RECONVERGENT B4 ;  /* 0x0000000000047941 */ /* 0x000fea0003800200 */
.L_x_2288:
[----:B------:R-:W-:Y:S01]  /*298e0*/  VIADD R0, R4, 0x1 ;  /* 0x0000000104007836 */ /* 0x000fe20000000000 */
[----:B------:R-:W-:Y:S06]  /*298f0*/  BRA `(.L_x_2290) ;  /* 0x0000000000087947 */ /* 0x000fec0003800000 */
.L_x_2287:
[----:B------:R0:W1:Y:S02]  /*29900*/  DMUL R2, RZ, R18 ;  /* 0x00000012ff027228 */ /* 0x0000640000000000 */
[----:B01----:R-:W-:-:S07]  /*29910*/  IMAD.MOV.U32 R0, RZ, RZ, 0x1 ;  /* 0x00000001ff007424 */ /* 0x003fce00078e00ff */
.L_x_2290:
[----:B------:R-:W-:Y:S05]  /*29920*/  BSYNC.RECONVERGENT B3 ;  /* 0x0000000000037941 */ /* 0x000fea0003800200 */
.L_x_2286:
        /* <DEDUP_REMOVED lines=124> */
[----:B------:R-:W-:Y:S02]  /*2a0f0*/  IMAD.MOV.U32 R2, RZ, RZ, R6 ;  /* 0x000000ffff027224 */ /* 0x000fe400078e0006 */
[----:B------:R-:W-:Y:S01]  /*2a100*/  IMAD.MOV.U32 R3, RZ, RZ, R7 ;  /* 0x000000ffff037224 */ /* 0x000fe200078e0007 */
[----:B------:R-:W-:Y:S06]  /*2a110*/  BRA `(.L_x_2293) ;  /* 0x0000000000087947 */ /* 0x000fec0003800000 */
.L_x_2292:
[----:B------:R0:W1:Y:S02]  /*2a120*/  DMUL R2, RZ, R18 ;  /* 0x00000012ff027228 */ /* 0x0000640000000000 */
[----:B01----:R-:W-:-:S07]  /*2a130*/  IMAD.MOV.U32 R0, RZ, RZ, RZ ;  /* 0x000000ffff007224 */ /* 0x003fce00078e00ff */
.L_x_2293:
[----:B------:R-:W-:Y:S05]  /*2a140*/  BSYNC.RECONVERGENT B3 ;  /* 0x0000000000037941 */ /* 0x000fea0003800200 */
.L_x_2291:
        /* <DEDUP_REMOVED lines=84> */
.L_x_2271:
        /* <DEDUP_REMOVED lines=10> */
.L_x_2294:
[----:B------:R-:W0:Y:S02]  /*2a730*/  DADD R16, R18, -R18 ;  /* 0x0000000012107229 */ /* 0x000e240000000812 */
[----:B0-----:R-:W-:Y:S02]  /*2a740*/  IMAD.MOV.U32 R18, RZ, RZ, R16 ;  /* 0x000000ffff127224 */ /* 0x001fe400078e0010 */
[----:B------:R-:W-:Y:S01]  /*2a750*/  IMAD.MOV.U32 R19, RZ, RZ, R17 ;  /* 0x000000ffff137224 */ /* 0x000fe200078e0011 */
[----:B------:R-:W-:Y:S06]  /*2a760*/  BRA `(.L_x_2283) ;  /* 0x0000001400947947 */ /* 0x000fec0003800000 */
.L_x_2270:
        /* <DEDUP_REMOVED lines=50> */
.L_x_2298:
[----:B------:R-:W-:Y:S05]  /*2aa90*/  BSYNC.RECONVERGENT B4 ;  /* 0x0000000000047941 */ /* 0x000fea0003800200 */
.L_x_2297:
[----:B------:R-:W-:Y:S01]  /*2aaa0*/  VIADD R0, R4, 0x1 ;  /* 0x0000000104007836 */ /* 0x000fe20000000000 */
[----:B------:R-:W-:Y:S06]  /*2aab0*/  BRA `(.L_x_2299) ;  /* 0x0000000000087947 */ /* 0x000fec0003800000 */
.L_x_2296:
[----:B------:R0:W1:Y:S02]  /*2aac0*/  DMUL R2, RZ, R18 ;  /* 0x00000012ff027228 */ /* 0x0000640000000000 */
[----:B01----:R-:W-:-:S07]  /*2aad0*/  IMAD.MOV.U32 R0, RZ, RZ, 0x1 ;  /* 0x00000001ff007424 */ /* 0x003fce00078e00ff */
.L_x_2299:
[----:B------:R-:W-:Y:S05]  /*2aae0*/  BSYNC.RECONVERGENT B3 ;  /* 0x0000000000037941 */ /* 0x000fea0003800200 */
.L_x_2295:
        /* <DEDUP_REMOVED lines=117> */
.L_x_2301:
[----:B------:R0:W1:Y:S02]  /*2b240*/  DMUL R2, RZ, R18 ;  /* 0x00000012ff027228 */ /* 0x0000640000000000 */
[----:B01----:R-:W-:-:S07]  /*2b250*/  IMAD.MOV.U32 R0, RZ, RZ, RZ ;  /* 0x000000ffff007224 */ /* 0x003fce00078e00ff */
.L_x_2302:
[----:B------:R-:W-:Y:S05]  /*2b260*/  BSYNC.RECONVERGENT B3 ;  /* 0x0000000000037941 */ /* 0x000fea0003800200 */
.L_x_2300:
        /* <DEDUP_REMOVED lines=64> */
.L_x_2269:
        /* <DEDUP_REMOVED lines=117> */
.L_x_2283:
[----:B------:R-:W-:Y:S05]  /*2bdc0*/  BSYNC.RECONVERGENT B2 ;  /* 0x0000000000027941 */ /* 0x000fea0003800200 */
.L_x_2268:
        /* <DEDUP_REMOVED lines=284> */
.L_x_2310:
        /* <DEDUP_REMOVED lines=53> */
.L_x_2313:
[----:B------:R-:W-:Y:S05]  /*2d2e0*/  BSYNC.RECONVERGENT B3 ;  /* 0x0000000000037941 */ /* 0x000fea0003800200 */
.L_x_2312:
        /* <DEDUP_REMOVED lines=77> */
.L_x_2311:
[----:B------:R-:W-:Y:S05]  /*2d7c0*/  BSYNC.RECONVERGENT B2 ;  /* 0x0000000000027941 */ /* 0x000fea0003800200 */
.L_x_2309:
        /* <DEDUP_REMOVED lines=53> */
[----:B0123--:R-:W-:Y:S05]  /*2db20*/  CALL.REL.NOINC `($__internal_68_$__cuda_sm20_div_rn_f64_full) ;  /* 0x0000080c00c87944 */ /* 0x00ffea0003c00000 */
.L_x_2315:
[----:B------:R-:W-:Y:S05]  /*2db30*/  BSYNC.RECONVERGENT B2 ;  /* 0x0000000000027941 */ /* 0x000fea0003800200 */
.L_x_2314:
        /* <DEDUP_REMOVED lines=176> */
.L_x_2317:
[----:B------:R-:W-:Y:S02]  /*2e640*/  FSEL R2, RZ, 3.37028055040000000000e+12, P0 ;  /* 0x54442d18ff027808 */ /* 0x000fe40000000000 */
[----:B------:R-:W-:-:S07]  /*2e650*/  FSEL R3, RZ, 2.1426990032196044922, P0 ;  /* 0x400921fbff037808 */ /* 0x000fce0000000000 */
.L_x_2318:
[----:B------:R-:W-:Y:S05]  /*2e660*/  BSYNC.RECONVERGENT B0 ;  /* 0x0000000000007941 */ /* 0x000fea0003800200 */
.L_x_2316:
        /* <DEDUP_REMOVED lines=14> */
.L_x_2308:
        /* <DEDUP_REMOVED lines=251> */
.L_x_2322:
[----:B------:R-:W-:Y:S05]  /*2f700*/  BSYNC.RECONVERGENT B0 ;  /* 0x0000000000007941 */ /* 0x000fea0003800200 */
.L_x_2321:
[----:B------:R-:W-:Y:S04]  /*2f710*/  BSSY.RECONVERGENT B2, `(.L_x_2323) ;  /* 0x0000008000027945 */ /* 0x000fe80003800200 */
[----:B------:R-:W-:Y:S05]  /*2f720*/  @P4 BRA P5, `(.L_x_2324) ;  /* 0x0000000000184947 */ /* 0x000fea0002800000 */
[----:B------:R-:W-:Y:S01]  /*2f730*/  IMAD.MOV.U32 R4, RZ, RZ, R10 ;  /* 0x000000ffff047224 */ /* 0x000fe200078e000a */
[----:B------:R-:W-:Y:S01]  /*2f740*/  MOV R0, 0x2f790 ;  /* 0x0002f79000007802 */ /* 0x000fe20000000f00 */
[----:B------:R-:W-:Y:S02]  /*2f750*/  IMAD.MOV.U32 R5, RZ, RZ, R11 ;  /* 0x000000ffff057224 */ /* 0x000fe400078e000b */
[----:B------:R-:W-:Y:S02]  /*2f760*/  IMAD.MOV.U32 R2, RZ, RZ, R32 ;  /* 0x000000ffff027224 */ /* 0x000fe400078e0020 */
[----:B------:R-:W-:-:S07]  /*2f770*/  IMAD.MOV.U32 R3, RZ, RZ, R33 ;  /* 0x000000ffff037224 */ /* 0x000fce00078e0021 */
[----:B0123--:R-:W-:Y:S05]  /*2f780*/  CALL.REL.NOINC `($__internal_68_$__cuda_sm20_div_rn_f64_full) ;  /* 0x000007f000b07944 */ /* 0x00ffea0003c00000 */
.L_x_2324:
[----:B------:R-:W-:Y:S05]  /*2f790*/  BSYNC.RECONVERGENT B2 ;  /* 0x0000000000027941 */ /* 0x000fea0003800200 */
.L_x_2323:
        /* <DEDUP_REMOVED lines=176> */
.L_x_2326:
[----:B------:R-:W-:Y:S02]  /*302a0*/  FSEL R2, RZ, 3.37028055040000000000e+12, P0 ;  /* 0x54442d18ff027808 */ /* 0x000fe40000000000 */
[----:B------:R-:W-:-:S07]  /*302b0*/  FSEL R3, RZ, 2.1426990032196044922, P0 ;  /* 0x400921fbff037808 */ /* 0x000fce0000000000 */
.L_x_2327:
[----:B------:R-:W-:Y:S05]  /*302c0*/  BSYNC.RECONVERGENT B0 ;  /* 0x0000000000007941 */ /* 0x000fea0003800200 */
.L_x_2325:
        /* <DEDUP_REMOVED lines=14> */
.L_x_2320:
        /* <DEDUP_REMOVED lines=104> */
[----:B---3--:R4:W0:Y:S02]  /*30a30*/  DMUL R36, R6, R6 ;  /* 0x0000000606247228 */ /* 0x0088240000000000 */
.L_x_2329:
[----:B------:R-:W0:Y:S02]  /*30a40*/  DSETP.GEU.AND P1, PT, R34, R52, PT ;  /* 0x000000342200722a */ /* 0x000e240003f2e000 */
[----:B0---4-:R-:W-:Y:S02]  /*30a50*/  FSEL R4, R52, R34, P1 ;  /* 0x0000002234047208 */ /* 0x011fe40000800000 */
        /* <DEDUP_REMOVED lines=107> */
[----:B------:R0:W3:Y:S02]  /*31110*/  DSETP.GEU.AND P2, PT, R54, R46, P2 ;  /* 0x0000002e3600722a */ /* 0x0000e4000174e000 */
[----:B0-----:R-:W-:Y:S01]  /*31120*/  FSEL R47, R55, R47, P3 ;  /* 0x0000002f372f7208 */ /* 0x001fe20001800000 */
[----:B------:R-:W-:-:S04]  /*31130*/  IMAD.MOV.U32 R46, RZ, RZ, R2 ;  /* 0x000000ffff2e7224 */ /* 0x000fc800078e0002 */
[----:B------:R-:W-:Y:S02]  /*31140*/  IMAD.MOV.U32 R45, RZ, RZ, R47 ;  /* 0x000000ffff2d7224 */ /* 0x000fe400078e002f */
[----:B------:R-:W-:-:S15]  /*31150*/  IMAD.MOV.U32 R47, RZ, RZ, R51 ;  /* 0x000000ffff2f7224 */ /* 0x000fde00078e0033 */
[----:B------:R-:W-:-:S15]  /*31160*/  NOP ;  /* 0x0000000000007918 */ /* 0x000fde0000000000 */
[----:B------:R-:W-:-:S15]  /*31170*/  NOP ;  /* 0x0000000000007918 */ /* 0x000fde0000000000 */
[----:B------:R-:W-:-:S10]  /*31180*/  NOP ;  /* 0x0000000000007918 */ /* 0x000fd40000000000 */
        /* <DEDUP_REMOVED lines=22> */
.L_x_2328:
        /* <DEDUP_REMOVED lines=257> */
.L_x_2331:
        /* <DEDUP_REMOVED lines=53> */
.L_x_2334:
[----:B------:R-:W-:Y:S05]  /*32650*/  BSYNC.RECONVERGENT B3 ;  /* 0x0000000000037941 */ /* 0x000fea0003800200 */
.L_x_2333:
        /* <DEDUP_REMOVED lines=77> */
.L_x_2332:
[----:B------:R-:W-:Y:S05]  /*32b30*/  BSYNC.RECONVERGENT B2 ;  /* 0x0000000000027941 */ /* 0x000fea0003800200 */
.L_x_2330:
        /* <DEDUP_REMOVED lines=64> */
[----:B-123--:R-:W-:Y:S05]  /*32f40*/  CALL.REL.NOINC `($__internal_68_$__cuda_sm20_div_rn_f64_full) ;  /* 0x000007b800c07944 */ /* 0x00efea0003c00000 */
.L_x_2336:
[----:B------:R-:W-:Y:S05]  /*32f50*/  BSYNC.RECONVERGENT B2 ;  /* 0x0000000000027941 */ /* 0x000fea0003800200 */
.L_x_2335:
        /* <DEDUP_REMOVED lines=176> */
.L_x_2338:
[----:B------:R-:W-:Y:S02]  /*33a60*/  FSEL R2, RZ, 3.37028055040000000000e+12, P0 ;  /* 0x54442d18ff027808 */ /* 0x000fe40000000000 */
[----:B------:R-:W-:-:S07]  /*33a70*/  FSEL R3, RZ, 2.1426990032196044922, P0 ;  /* 0x400921fbff037808 */ /* 0x000fce0000000000 */
.L_x_2339:
[----:B------:R-:W-:Y:S05]  /*33a80*/  BSYNC.RECONVERGENT B0 ;  /* 0x0000000000007941 */ /* 0x000fea0003800200 */
.L_x_2337:
        /* <DEDUP_REMOVED lines=14> */
.L_x_2307:
        /* <DEDUP_REMOVED lines=325> */
.L_x_2341:
[----:B------:R-:W-:Y:S05]  /*34fc0*/  BSYNC.RECONVERGENT B0 ;  /* 0x0000000000007941 */ /* 0x000fea0003800200 */
.L_x_2340:
        /* <DEDUP_REMOVED lines=8> */
.L_x_2343:
[----:B------:R-:W-:Y:S05]  /*35050*/  BSYNC.RECONVERGENT B2 ;  /* 0x0000000000027941 */ /* 0x000fea0003800200 */
.L_x_2342:
        /* <DEDUP_REMOVED lines=176> */
.L_x_2345:
[----:B------:R-:W-:Y:S02]  /*35b60*/  FSEL R2, RZ, 3.37028055040000000000e+12, P0 ;  /* 0x54442d18ff027808 */ /* 0x000fe40000000000 */
[----:B------:R-:W-:-:S07]  /*35b70*/  FSEL R3, RZ, 2.1426990032196044922, P0 ;  /* 0x400921fbff037808 */ /* 0x000fce0000000000 */
.L_x_2346:
[----:B------:R-:W-:Y:S05]  /*35b80*/  BSYNC.RECONVERGENT B0 ;  /* 0x0000000000007941 */ /* 0x000fea0003800200 */
.L_x_2344:
        /* <DEDUP_REMOVED lines=10> */
.L_x_2306:
        /* <DEDUP_REMOVED lines=206> */
.L_x_2349:
        /* <DEDUP_REMOVED lines=53> */
.L_x_2352:
[----:B------:R-:W-:Y:S05]  /*36c60*/  BSYNC.RECONVERGENT B3 ;  /* 0x0000000000037941 */ /* 0x000fea0003800200 */
.L_x_2351:
        /* <DEDUP_REMOVED lines=77> */
.L_x_2350:
[----:B------:R-:W-:Y:S05]  /*37140*/  BSYNC.RECONVERGENT B2 ;  /* 0x0000000000027941 */ /* 0x000fea0003800200 */
.L_x_2348:
        /* <DEDUP_REMOVED lines=187> */
.L_x_2347:
        /* <DEDUP_REMOVED lines=193> */
.L_x_2305:
        /* <DEDUP_REMOVED lines=50> */
[----:B-12---:R-:W-:Y:S05]  /*38c30*/  CALL.REL.NOINC `($__internal_68_$__cuda_sm20_div_rn_f64_full) ;  /* 0x0000075c00847944 */ /* 0x006fea0003c00000 */
[----:B------:R-:W-:Y:S02]  /*38c40*/  IMAD.MOV.U32 R8, RZ, RZ, R2 ;  /* 0x000000ffff087224 */ /* 0x000fe400078e0002 */
[----:B------:R-:W-:-:S07]  /*38c50*/  IMAD.MOV.U32 R9, RZ, RZ, R3 ;  /* 0x000000ffff097224 */ /* 0x000fce00078e0003 */
.L_x_2354:
[----:B------:R-:W-:Y:S05]  /*38c60*/  BSYNC.RECONVERGENT B2 ;  /* 0x0000000000027941 */ /* 0x000fea0003800200 */
.L_x_2353:
        /* <DEDUP_REMOVED lines=51> */
.L_x_2356:
[----:B------:R-:W-:Y:S05]  /*38fa0*/  BSYNC.RECONVERGENT B2 ;  /* 0x0000000000027941 */ /* 0x000fea0003800200 */
.L_x_2355:
        /* <DEDUP_REMOVED lines=334> */
.L_x_2358:
[----:B------:R-:W-:Y:S05]  /*3a490*/  BSYNC.RECONVERGENT B0 ;  /* 0x0000000000007941 */ /* 0x000fea0003800200 */
.L_x_2357:
        /* <DEDUP_REMOVED lines=8> */
[----:B-1234-:R-:W-:Y:S05]  /*3a520*/  CALL.REL.NOINC `($__internal_68_$__cuda_sm20_div_rn_f64_full) ;  /* 0x0000074400487944 */ /* 0x01efea0003c00000 */
.L_x_2360:
[----:B------:R-:W-:Y:S05]  /*3a530*/  BSYNC.RECONVERGENT B2 ;  /* 0x0000000000027941 */ /* 0x000fea0003800200 */
.L_x_2359:
        /* <DEDUP_REMOVED lines=176> */
.L_x_2362:
[----:B------:R-:W-:Y:S02]  /*3b040*/  FSEL R2, RZ, 3.37028055040000000000e+12, P0 ;  /* 0x54442d18ff027808 */ /* 0x000fe40000000000 */
[----:B------:R-:W-:-:S07]  /*3b050*/  FSEL R3, RZ, 2.1426990032196044922, P0 ;  /* 0x400921fbff037808 */ /* 0x000fce0000000000 */
.L_x_2363:
[----:B------:R-:W-:Y:S05]  /*3b060*/  BSYNC.RECONVERGENT B0 ;  /* 0x0000000000007941 */ /* 0x000fea0003800200 */
.L_x_2361:
        /* <DEDUP_REMOVED lines=14> */
.L_x_2304:
        /* <DEDUP_REMOVED lines=297> */
.L_x_2365:
[----:B------:R-:W-:Y:S05]  /*3c3e0*/  BSYNC.RECONVERGENT B0 ;  /* 0x0000000000007941 */ /* 0x000fea0003800200 */
.L_x_2364:
[----:B------:R-:W-:Y:S04]  /*3c3f0*/  BSSY.RECONVERGENT B2, `(.L_x_2366) ;  /* 0x0000006000027945 */ /* 0x000fe80003800200 */
[----:B------:R-:W-:Y:S05]  /*3c400*/  @P4 BRA P5, `(.L_x_2367) ;  /* 0x0000000000104947 */ /* 0x000fea0002800000 */
[----:B------:R-:W-:Y:S01]  /*3c410*/  IMAD.MOV.U32 R2, RZ, RZ, R10 ;  /* 0x000000ffff027224 */ /* 0x000fe200078e000a */
[----:B------:R-:W-:Y:S01]  /*3c420*/  MOV R0, 0x3c450 ;  /* 0x0003c45000007802 */ /* 0x000fe20000000f00 */
[----:B------:R-:W-:-:S07]  /*3c430*/  IMAD.MOV.U32 R3, RZ, RZ, R11 ;  /* 0x000000ffff037224 */ /* 0x000fce00078e000b */
[----:B0123--:R-:W-:Y:S05]  /*3c440*/  CALL.REL.NOINC `($__internal_68_$__cuda_sm20_div_rn_f64_full) ;  /* 0x0000072400807944 */ /* 0x00ffea0003c00000 */
.L_x_2367:
[----:B------:R-:W-:Y:S05]  /*3c450*/  BSYNC.RECONVERGENT B2 ;  /* 0x0000000000027941 */ /* 0x000fea0003800200 */
.L_x_2366:
        /* <DEDUP_REMOVED lines=176> */
.L_x_2369:
[----:B------:R-:W-:Y:S02]  /*3cf60*/  FSEL R2, RZ, 3.37028055040000000000e+12, P0 ;  /* 0x54442d18ff027808 */ /* 0x000fe40000000000 */
[----:B------:R-:W-:-:S07]  /*3cf70*/  FSEL R3, RZ, 2.1426990032196044922, P0 ;  /* 0x400921fbff037808 */ /* 0x000fce0000000000 */
.L_x_2370:
[----:B------:R-:W-:Y:S05]  /*3cf80*/  BSYNC.RECONVERGENT B0 ;  /* 0x0000000000007941 */ /* 0x000fea0003800200 */
.L_x_2368:
        /* <DEDUP_REMOVED lines=9> */
.L_x_2319:
[----:B------:R-:W-:Y:S05]  /*3d020*/  BSYNC.RECONVERGENT B1 ;  /* 0x0000000000017941 */ /* 0x000fea0003800200 */
.L_x_2303:
[----:B------:R-:W-:Y:S01]  /*3d030*/  DMUL R4, R2, UR8 ;  /* 0x0000000802047c28 */ /* 0x000fe20008000000 */
[----:B------:R-:W-:-:S15]  /*3d040*/  BSSY.RECONVERGENT B2, `(.L_x_2371) ;  /* 0x0000495000027945 */ /* 0x000fde0003800200 */
[----:B------:R-:W-:-:S15]  /*3d050*/  NOP ;  /* 0x0000000000007918 */ /* 0x000fde0000000000 */
[----:B------:R-:W-:-:S15]  /*3d060*/  NOP ;  /* 0x0000000000007918 */ /* 0x000fde0000000000 */
[----:B------:R-:W-:-:S15]  /*3d070*/  NOP ;  /* 0x0000000000007918 */ /* 0x000fde0000000000 */
[----:B------:R-:W-:-:S03]  /*3d080*/  NOP ;  /* 0x0000000000007918 */ /* 0x000fc60000000000 */
[----:B------:R-:W3:-:S15]  /*3d090*/  DMUL R2, R2, UR16 ;  /* 0x0000001002027c28 */ /* 0x000ede0008000000 */
        /* <DEDUP_REMOVED lines=138> */
.L_x_2377:
[----:B------:R-:W-:Y:S05]  /*3d940*/  BSYNC.RECONVERGENT B0 ;  /* 0x0000000000007941 */ /* 0x000fea0003800200 */
.L_x_2376:
        /* <DEDUP_REMOVED lines=47> */
[----:B-123--:R-:W-:Y:S05]  /*3dc40*/  CALL.REL.NOINC `($_ZN2at6native61_GLOBAL__N__44eb8e94_28_ForeachBinaryOpScalarList_cu_dda10a6925multi_tensor_apply_kernelINS1_28TensorListScalarListMetadataIN3c107complexIdEELi1EEENS1_25BinaryOpScalarListFunctorIS6_Li1ELi1ELi0EEEJNS1_13power_functorIS6_EEEEEvT_T0_DpT1_$__internal_trig_reduction_slowpathd) ;  /* 0x0000071400b07944 */ /* 0x00efea0003c00000 */
[----:B------:R-:W-:Y:S02]  /*3dc50*/  IMAD.MOV.U32 R2, RZ, RZ, R6 ;  /* 0x000000ffff027224 */ /* 0x000fe400078e0006 */
[----:B------:R-:W-:-:S07]  /*3dc60*/  IMAD.MOV.U32 R3, RZ, RZ, R7 ;  /* 0x000000ffff037224 */ /* 0x000fce00078e0007 */
.L_x_2381:
[----:B------:R-:W-:Y:S05]  /*3dc70*/  BSYNC.RECONVERGENT B4 ;  /* 0x0000000000047941 */ /* 0x000fea0003800200 */
.L_x_2380:
[----:B------:R-:W-:Y:S01]  /*3dc80*/  VIADD R0, R4, 0x1 ;  /* 0x0000000104007836 */ /* 0x000fe20000000000 */
[----:B------:R-:W-:Y:S06]  /*3dc90*/  BRA `(.L_x_2382) ;  /* 0x0000000000087947 */ /* 0x000fec0003800000 */
.L_x_2379:
[----:B0-----:R0:W4:Y:S02]  /*3dca0*/  DMUL R2, RZ, R30 ;  /* 0x0000001eff027228 */ /* 0x0011240000000000 */
[----:B0---4-:R-:W-:-:S07]  /*3dcb0*/  IMAD.MOV.U32 R0, RZ, RZ, 0x1 ;  /* 0x00000001ff007424 */ /* 0x011fce00078e00ff */
.L_x_2382:
[----:B------:R-:W-:Y:S05]  /*3dcc0*/  BSYNC.RECONVERGENT B3 ;  /* 0x0000000000037941 */ /* 0x000fea0003800200 */
.L_x_2378:
        /* <DEDUP_REMOVED lines=112> */
[----:B-1-3--:R-:W-:Y:S05]  /*3e3d0*/  CALL.REL.NOINC `($_ZN2at6native61_GLOBAL__N__44eb8e94_28_ForeachBinaryOpScalarList_cu_dda10a6925multi_tensor_apply_kernelINS1_28TensorListScalarListMetadataIN3c107complexIdEELi1EEENS1_25BinaryOpScalarListFunctorIS6_Li1ELi1ELi0EEEJNS1_13power_functorIS6_EEEEEvT_T0_DpT1_$__internal_trig_reduction_slowpathd) ;  /* 0x0000070c00cc7944 */ /* 0x00afea0003c00000 */
[----:B------:R-:W-:Y:S02]  /*3e3e0*/  IMAD.MOV.U32 R0, RZ, RZ, R4 ;  /* 0x000000ffff007224 */ /* 0x000fe400078e0004 */
[----:B------:R-:W-:Y:S02]  /*3e3f0*/  IMAD.MOV.U32 R2, RZ, RZ, R6 ;  /* 0x000000ffff027224 */ /* 0x000fe400078e0006 */
[----:B------:R-:W-:Y:S01]  /*3e400*/  IMAD.MOV.U32 R3, RZ, RZ, R7 ;  /* 0x000000ffff037224 */ /* 0x000fe200078e0007 */
[----:B------:R-:W-:Y:S06]  /*3e410*/  BRA `(.L_x_2385) ;  /* 0x0000000000087947 */ /* 0x000fec0003800000 */
.L_x_2384:
[----:B------:R0:W2:Y:S02]  /*3e420*/  DMUL R2, RZ, R30 ;  /* 0x0000001eff027228 */ /* 0x0000a40000000000 */
[----:B0-2---:R-:W-:-:S07]  /*3e430*/  IMAD.MOV.U32 R0, RZ, RZ, RZ ;  /* 0x000000ffff007224 */ /* 0x005fce00078e00ff */
.L_x_2385:
[----:B------:R-:W-:Y:S05]  /*3e440*/  BSYNC.RECONVERGENT B3 ;  /* 0x0000000000037941 */ /* 0x000fea0003800200 */
.L_x_2383:
        /* <DEDUP_REMOVED lines=73> */
.L_x_2375:
        /* <DEDUP_REMOVED lines=125> */
.L_x_2388:
[----:B------:R-:W-:Y:S05]  /*3f0b0*/  BSYNC.RECONVERGENT B0 ;  /* 0x0000000000007941 */ /* 0x000fea0003800200 */
.L_x_2387:
        /* <DEDUP_REMOVED lines=62> */
.L_x_2392:
[----:B------:R-:W-:Y:S05]  /*3f4a0*/  BSYNC.RECONVERGENT B4 ;  /* 0x0000000000047941 */ /* 0x000fea0003800200 */
.L_x_2391:
[----:B------:R-:W-:Y:S01]  /*3f4b0*/  VIADD R0, R4, 0x1 ;  /* 0x0000000104007836 */ /* 0x000fe20000000000 */
[----:B------:R-:W-:Y:S06]  /*3f4c0*/  BRA `(.L_x_2393) ;  /* 0x0000000000087947 */ /* 0x000fec0003800000 */
.L_x_2390:
[----:B------:R0:W3:Y:S02]  /*3f4d0*/  DMUL R2, RZ, R30 ;  /* 0x0000001eff027228 */ /* 0x0000e40000000000 */
[----:B0--3--:R-:W-:-:S07]  /*3f4e0*/  IMAD.MOV.U32 R0, RZ, RZ, 0x1 ;  /* 0x00000001ff007424 */ /* 0x009fce00078e00ff */
.L_x_2393:
[----:B------:R-:W-:Y:S05]  /*3f4f0*/  BSYNC.RECONVERGENT B3 ;  /* 0x0000000000037941 */ /* 0x000fea0003800200 */
.L_x_2389:
        /* <DEDUP_REMOVED lines=127> */
.L_x_2395:
[----:B------:R0:W3:Y:S02]  /*3fcf0*/  DMUL R2, RZ, R30 ;  /* 0x0000001eff027228 */ /* 0x0000e40000000000 */
[----:B0--3--:R-:W-:-:S07]  /*3fd00*/  IMAD.MOV.U32 R0, RZ, RZ, RZ ;  /* 0x000000ffff007224 */ /* 0x009fce00078e00ff */
.L_x_2396:
[----:B------:R-:W-:Y:S05]  /*3fd10*/  BSYNC.RECONVERGENT B3 ;  /* 0x0000000000037941 */ /* 0x000fea0003800200 */
.L_x_2394:
        /* <DEDUP_REMOVED lines=84> */
.L_x_2374:
        /* <DEDUP_REMOVED lines=10> */
.L_x_2397:
[----:B------:R-:W0:Y:S02]  /*40300*/  DADD R28, R30, -R30 ;  /* 0x000000001e1c7229 */ /* 0x000e24000000081e */
[----:B0-----:R-:W-:Y:S02]  /*40310*/  IMAD.MOV.U32 R30, RZ, RZ, R28 ;  /* 0x000000ffff1e7224 */ /* 0x001fe400078e001c */
[----:B------:R-:W-:Y:S01]  /*40320*/  IMAD.MOV.U32 R31, RZ, RZ, R29 ;  /* 0x000000ffff1f7224 */ /* 0x000fe200078e001d */
[----:B------:R-:W-:Y:S06]  /*40330*/  BRA `(.L_x_2386) ;  /* 0x0000001400947947 */ /* 0x000fec0003800000 */
.L_x_2373:
        /* <DEDUP_REMOVED lines=50> */
.L_x_2401:
[----:B------:R-:W-:Y:S05]  /*40660*/  BSYNC.RECONVERGENT B4 ;  /* 0x0000000000047941 */ /* 0x000fea0003800200 */
.L_x_2400:
[----:B------:R-:W-:Y:S01]  /*40670*/  VIADD R0, R4, 0x1 ;  /* 0x0000000104007836 */ /* 0x000fe20000000000 */
[----:B------:R-:W-:Y:S06]  /*40680*/  BRA `(.L_x_2402) ;  /* 0x0000000000087947 */ /* 0x000fec0003800000 */
.L_x_2399:
[----:B------:R0:W3:Y:S02]  /*40690*/  DMUL R2, RZ, R30 ;  /* 0x0000001eff027228 */ /* 0x0000e40000000000 */
[----:B0--3--:R-:W-:-:S07]  /*406a0*/  IMAD.MOV.U32 R0, RZ, RZ, 0x1 ;  /* 0x00000001ff007424 */ /* 0x009fce00078e00ff */
.L_x_2402:
[----:B------:R-:W-:Y:S05]  /*406b0*/  BSYNC.RECONVERGENT B3 ;  /* 0x0000000000037941 */ /* 0x000fea0003800200 */
.L_x_2398:
        /* <DEDUP_REMOVED lines=117> */
.L_x_2404:
[----:B------:R0:W3:Y:S02]  /*40e10*/  DMUL R2, RZ, R30 ;  /* 0x0000001eff027228 */ /* 0x0000e40000000000 */
[----:B0--3--:R-:W-:-:S07]  /*40e20*/  IMAD.MOV.U32 R0, RZ, RZ, RZ ;  /* 0x000000ffff007224 */ /* 0x009fce00078e00ff */
.L_x_2405:
[----:B------:R-:W-:Y:S05]  /*40e30*/  BSYNC.RECONVERGENT B3 ;  /* 0x0000000000037941 */ /* 0x000fea0003800200 */
.L_x_2403:
        /* <DEDUP_REMOVED lines=64> */
.L_x_2372:
        /* <DEDUP_REMOVED lines=117> */
.L_x_2386:
[----:B------:R-:W-:Y:S05]  /*41990*/  BSYNC.RECONVERGENT B2 ;  /* 0x0000000000027941 */ /* 0x000fea0003800200 */
.L_x_2371:
        /* <DEDUP_REMOVED lines=284> */
.L_x_2413:
        /* <DEDUP_REMOVED lines=53> */
.L_x_2416:
[----:B------:R-:W-:Y:S05]  /*42eb0*/  BSYNC.RECONVERGENT B3 ;  /* 0x0000000000037941 */ /* 0x000fea0003800200 */
.L_x_2415:
        /* <DEDUP_REMOVED lines=77> */
.L_x_2414:
[----:B------:R-:W-:Y:S05]  /*43390*/  BSYNC.RECONVERGENT B2 ;  /* 0x0000000000027941 */ /* 0x000fea0003800200 */
.L_x_2412:
        /* <DEDUP_REMOVED lines=53> */
[----:B01234-:R-:W-:Y:S05]  /*436f0*/  CALL.REL.NOINC `($__internal_68_$__cuda_sm20_div_rn_f64_full) ;  /* 0x000006b000d47944 */ /* 0x01ffea0003c00000 */
.L_x_2418:
[----:B------:R-:W-:Y:S05]  /*43700*/  BSYNC.RECONVERGENT B2 ;  /* 0x0000000000027941 */ /* 0x000fea0003800200 */
.L_x_2417:
        /* <DEDUP_REMOVED lines=176> */
.L_x_2420:
[----:B------:R-:W-:Y:S02]  /*44210*/  FSEL R2, RZ, 3.37028055040000000000e+12, P0 ;  /* 0x54442d18ff027808 */ /* 0x000fe40000000000 */
[----:B------:R-:W-:-:S07]  /*44220*/  FSEL R3, RZ, 2.1426990032196044922, P0 ;  /* 0x400921fbff037808 */ /* 0x000fce0000000000 */
.L_x_2421:
[----:B------:R-:W-:Y:S05]  /*44230*/  BSYNC.RECONVERGENT B0 ;  /* 0x0000000000007941 */ /* 0x000fea0003800200 */
.L_x_2419:
        /* <DEDUP_REMOVED lines=14> */
.L_x_2411:
        /* <DEDUP_REMOVED lines=251> */
.L_x_2425:
[----:B------:R-:W-:Y:S05]  /*452d0*/  BSYNC.RECONVERGENT B0 ;  /* 0x0000000000007941 */ /* 0x000fea0003800200 */
.L_x_2424:
[----:B------:R-:W-:Y:S04]  /*452e0*/  BSSY.RECONVERGENT B2, `(.L_x_2426) ;  /* 0x0000008000027945 */ /* 0x000fe80003800200 */
[----:B------:R-:W-:Y:S05]  /*452f0*/  @P4 BRA P5, `(.L_x_2427) ;  /* 0x0000000000184947 */ /* 0x000fea0002800000 */
[----:B------:R-:W-:Y:S01]  /*45300*/  IMAD.MOV.U32 R4, RZ, RZ, R10 ;  /* 0x000000ffff047224 */ /* 0x000fe200078e000a */
[----:B------:R-:W-:Y:S01]  /*45310*/  MOV R0, 0x45360 ;  /* 0x0004536000007802 */ /* 0x000fe20000000f00 */
[----:B------:R-:W-:Y:S02]  /*45320*/  IMAD.MOV.U32 R5, RZ, RZ, R11 ;  /* 0x000000ffff057224 */ /* 0x000fe400078e000b */
[----:B------:R-:W-:Y:S02]  /*45330*/  IMAD.MOV.U32 R2, RZ, RZ, R32 ;  /* 0x000000ffff027224 */ /* 0x000fe400078e0020 */
[----:B------:R-:W-:-:S07]  /*45340*/  IMAD.MOV.U32 R3, RZ, RZ, R33 ;  /* 0x000000ffff037224 */ /* 0x000fce00078e0021 */
[----:B01234-:R-:W-:Y:S05]  /*45350*/  CALL.REL.NOINC `($__internal_68_$__cuda_sm20_div_rn_f64_full) ;  /* 0x0000069400bc7944 */ /* 0x01ffea0003c00000 */
.L_x_2427:
[----:B------:R-:W-:Y:S05]  /*45360*/  BSYNC.RECONVERGENT B2 ;  /* 0x0000000000027941 */ /* 0x000fea0003800200 */
.L_x_2426:
        /* <DEDUP_REMOVED lines=176> */
.L_x_2429:
[----:B------:R-:W-:Y:S02]  /*45e70*/  FSEL R2, RZ, 3.37028055040000000000e+12, P0 ;  /* 0x54442d18ff027808 */ /* 0x000fe40000000000 */
[----:B------:R-:W-:-:S07]  /*45e80*/  FSEL R3, RZ, 2.1426990032196044922, P0 ;  /* 0x400921fbff037808 */ /* 0x000fce0000000000 */
.L_x_2430:
[----:B------:R-:W-:Y:S05]  /*45e90*/  BSYNC.RECONVERGENT B0 ;  /* 0x0000000000007941 */ /* 0x000fea0003800200 */
.L_x_2428:
        /* <DEDUP_REMOVED lines=14> */
.L_x_2423:
        /* <DEDUP_REMOVED lines=104> */
[----:B------:R4:W0:Y:S02]  /*46600*/  DMUL R36, R6, R6 ;  /* 0x0000000606247228 */ /* 0x0008240000000000 */
.L_x_2432:
        /* <DEDUP_REMOVED lines=109> */
[----:B------:R0:W4:Y:S02]  /*46ce0*/  DSETP.GEU.AND P2, PT, R54, R46, P2 ;  /* 0x0000002e3600722a */ /* 0x000124000174e000 */
[----:B0-----:R-:W-:Y:S01]  /*46cf0*/  FSEL R47, R55, R47, P3 ;  /* 0x0000002f372f7208 */ /* 0x001fe20001800000 */
[----:B------:R-:W-:-:S04]  /*46d00*/  IMAD.MOV.U32 R46, RZ, RZ, R2 ;  /* 0x000000ffff2e7224 */ /* 0x000fc800078e0002 */
[----:B------:R-:W-:Y:S02]  /*46d10*/  IMAD.MOV.U32 R45, RZ, RZ, R47 ;  /* 0x000000ffff2d7224 */ /* 0x000fe400078e002f */
[----:B------:R-:W-:-:S15]  /*46d20*/  IMAD.MOV.U32 R47, RZ, RZ, R51 ;  /* 0x000000ffff2f7224 */ /* 0x000fde00078e0033 */
[----:B------:R-:W-:-:S15]  /*46d30*/  NOP ;  /* 0x0000000000007918 */ /* 0x000fde0000000000 */
[----:B------:R-:W-:-:S15]  /*46d40*/  NOP ;  /* 0x0000000000007918 */ /* 0x000fde0000000000 */
[----:B------:R-:W-:-:S10]  /*46d50*/  NOP ;  /* 0x0000000000007918 */ /* 0x000fd40000000000 */
[----:B----4-:R-:W0:-:S15]  /*46d60*/  DSETP.GEU.AND P2, PT, R38, R32, P2 ;  /* 0x000000202600722a */ /* 0x010e1e000174e000 */
        /* <DEDUP_REMOVED lines=21> */
.L_x_2431:
        /* <DEDUP_REMOVED lines=257> */
.L_x_2434:
        /* <DEDUP_REMOVED lines=53> */
.L_x_2437:
[----:B------:R-:W-:Y:S05]  /*48220*/  BSYNC.RECONVERGENT B3 ;  /* 0x0000000000037941 */ /* 0x000fea0003800200 */
.L_x_2436:
        /* <DEDUP_REMOVED lines=77> */
.L_x_2435:
[----:B------:R-:W-:Y:S05]  /*48700*/  BSYNC.RECONVERGENT B2 ;  /* 0x0000000000027941 */ /* 0x000fea0003800200 */
.L_x_2433:
        /* <DEDUP_REMOVED lines=64> */
[----:B-1234-:R-:W-:Y:S05]  /*48b10*/  CALL.REL.NOINC `($__internal_68_$__cuda_sm20_div_rn_f64_full) ;  /* 0x0000065c00cc7944 */ /* 0x01efea0003c00000 */
.L_x_2439:
[----:B------:R-:W-:Y:S05]  /*48b20*/  BSYNC.RECONVERGENT B2 ;  /* 0x0000000000027941 */ /* 0x000fea0003800200 */
.L_x_2438:
        /* <DEDUP_REMOVED lines=176> */
.L_x_2441:
[----:B------:R-:W-:Y:S02]  /*49630*/  FSEL R2, RZ, 3.37028055040000000000e+12, P0 ;  /* 0x54442d18ff027808 */ /* 0x000fe40000000000 */
[----:B------:R-:W-:-:S07]  /*49640*/  FSEL R3, RZ, 2.1426990032196044922, P0 ;  /* 0x400921fbff037808 */ /* 0x000fce0000000000 */
.L_x_2442:
[----:B------:R-:W-:Y:S05]  /*49650*/  BSYNC.RECONVERGENT B0 ;  /* 0x0000000000007941 */ /* 0x000fea0003800200 */
.L_x_2440:
        /* <DEDUP_REMOVED lines=14> */
.L_x_2410:
        /* <DEDUP_REMOVED lines=325> */
.L_x_2444:
[----:B------:R-:W-:Y:S05]  /*4ab90*/  BSYNC.RECONVERGENT B0 ;  /* 0x0000000000007941 */ /* 0x000fea0003800200 */
.L_x_2443:
        /* <DEDUP_REMOVED lines=8> */
.L_x_2446:
[----:B------:R-:W-:Y:S05]  /*4ac20*/  BSYNC.RECONVERGENT B2 ;  /* 0x0000000000027941 */ /* 0x000fea0003800200 */
.L_x_2445:
        /* <DEDUP_REMOVED lines=176> */
.L_x_2448:
[----:B------:R-:W-:Y:S02]  /*4b730*/  FSEL R2, RZ, 3.37028055040000000000e+12, P0 ;  /* 0x54442d18ff027808 */ /* 0x000fe40000000000 */
[----:B------:R-:W-:-:S07]  /*4b740*/  FSEL R3, RZ, 2.1426990032196044922, P0 ;  /* 0x400921fbff037808 */ /* 0x000fce0000000000 */
.L_x_2449:
[----:B------:R-:W-:Y:S05]  /*4b750*/  BSYNC.RECONVERGENT B0 ;  /* 0x0000000000007941 */ /* 0x000fea0003800200 */
.L_x_2447:
        /* <DEDUP_REMOVED lines=10> */
.L_x_2409:
        /* <DEDUP_REMOVED lines=206> */
.L_x_2452:
        /* <DEDUP_REMOVED lines=53> */
.L_x_2455:
[----:B------:R-:W-:Y:S05]  /*4c830*/  BSYNC.RECONVERGENT B3 ;  /* 0x0000000000037941 */ /* 0x000fea0003800200 */
.L_x_2454:
        /* <DEDUP_REMOVED lines=77> */
.L_x_2453:
[----:B------:R-:W-:Y:S05]  /*4cd10*/  BSYNC.RECONVERGENT B2 ;  /* 0x0000000000027941 */ /* 0x000fea0003800200 */
.L_x_2451:
        /* <DEDUP_REMOVED lines=187> */
.L_x_2450:
        /* <DEDUP_REMOVED lines=193> */
.L_x_2408:
        /* <DEDUP_REMOVED lines=50> */
[----:B-123--:R-:W-:Y:S05]  /*4e800*/  CALL.REL.NOINC `($__internal_68_$__cuda_sm20_div_rn_f64_full) ;  /* 0x0000060000907944 */ /* 0x00efea0003c00000 */
[----:B------:R-:W-:Y:S02]  /*4e810*/  IMAD.MOV.U32 R8, RZ, RZ, R2 ;  /* 0x000000ffff087224 */ /* 0x000fe400078e0002 */
[----:B------:R-:W-:-:S07]  /*4e820*/  IMAD.MOV.U32 R9, RZ, RZ, R3 ;  /* 0x000000ffff097224 */ /* 0x000fce00078e0003 */
.L_x_2457:
[----:B------:R-:W-:Y:S05]  /*4e830*/  BSYNC.RECONVERGENT B2 ;  /* 0x0000000000027941 */ /* 0x000fea0003800200 */
.L_x_2456:
        /* <DEDUP_REMOVED lines=51> */
.L_x_2459:
[----:B------:R-:W-:Y:S05]  /*4eb70*/  BSYNC.RECONVERGENT B2 ;  /* 0x0000000000027941 */ /* 0x000fea0003800200 */
.L_x_2458:
        /* <DEDUP_REMOVED lines=334> */
.L_x_2461:
[----:B------:R-:W-:Y:S05]  /*50060*/  BSYNC.RECONVERGENT B0 ;  /* 0x0000000000007941 */ /* 0x000fea0003800200 */
.L_x_2460:
        /* <DEDUP_REMOVED lines=8> */
[----:B01234-:R-:W-:Y:S05]  /*500f0*/  CALL.REL.NOINC `($__internal_68_$__cuda_sm20_div_rn_f64_full) ;  /* 0x000005e800547944 */ /* 0x01ffea0003c00000 */
.L_x_2463:
[----:B------:R-:W-:Y:S05]  /*50100*/  BSYNC.RECONVERGENT B2 ;  /* 0x0000000000027941 */ /* 0x000fea0003800200 */
.L_x_2462:
        /* <DEDUP_REMOVED lines=176> */
.L_x_2465:
[----:B------:R-:W-:Y:S02]  /*50c10*/  FSEL R2, RZ, 3.37028055040000000000e+12, P0 ;  /* 0x54442d18ff027808 */ /* 0x000fe40000000000 */
[----:B------:R-:W-:-:S07]  /*50c20*/  FSEL R3, RZ, 2.1426990032196044922, P0 ;  /* 0x400921fbff037808 */ /* 0x000fce0000000000 */
.L_x_2466:
[----:B------:R-:W-:Y:S05]  /*50c30*/  BSYNC.RECONVERGENT B0 ;  /* 0x0000000000007941 */ /* 0x000fea0003800200 */
.L_x_2464:
        /* <DEDUP_REMOVED lines=14> */
.L_x_2407:
        /* <DEDUP_REMOVED lines=297> */
.L_x_2468:
[----:B------:R-:W-:Y:S05]  /*51fb0*/  BSYNC.RECONVERGENT B0 ;  /* 0x0000000000007941 */ /* 0x000fea0003800200 */
.L_x_2467:
[----:B------:R-:W-:Y:S04]  /*51fc0*/  BSSY.RECONVERGENT B2, `(.L_x_2469) ;  /* 0x0000006000027945 */ /* 0x000fe80003800200 */
[----:B------:R-:W-:Y:S05]  /*51fd0*/  @P4 BRA P5, `(.L_x_2470) ;  /* 0x0000000000104947 */ /* 0x000fea0002800000 */
[----:B------:R-:W-:Y:S01]  /*51fe0*/  IMAD.MOV.U32 R2, RZ, RZ, R10 ;  /* 0x000000ffff027224 */ /* 0x000fe200078e000a */
[----:B------:R-:W-:Y:S01]  /*51ff0*/  MOV R0, 0x52020 ;  /* 0x0005202000007802 */ /* 0x000fe20000000f00 */
[----:B------:R-:W-:-:S07]  /*52000*/  IMAD.MOV.U32 R3, RZ, RZ, R11 ;  /* 0x000000ffff037224 */ /* 0x000fce00078e000b */
[----:B01234-:R-:W-:Y:S05]  /*52010*/  CALL.REL.NOINC `($__internal_68_$__cuda_sm20_div_rn_f64_full) ;  /* 0x000005c8008c7944 */ /* 0x01ffea0003c00000 */
.L_x_2470:
[----:B------:R-:W-:Y:S05]  /*52020*/  BSYNC.RECONVERGENT B2 ;  /* 0x0000000000027941 */ /* 0x000fea0003800200 */
.L_x_2469:
        /* <DEDUP_REMOVED lines=176> */
.L_x_2472:
[----:B------:R-:W-:Y:S02]  /*52b30*/  FSEL R2, RZ, 3.37028055040000000000e+12, P0 ;  /* 0x54442d18ff027808 */ /* 0x000fe40000000000 */
[----:B------:R-:W-:-:S07]  /*52b40*/  FSEL R3, RZ, 2.1426990032196044922, P0 ;  /* 0x400921fbff037808 */ /* 0x000fce0000000000 */
.L_x_2473:
[----:B------:R-:W-:Y:S05]  /*52b50*/  BSYNC.RECONVERGENT B0 ;  /* 0x0000000000007941 */ /* 0x000fea0003800200 */
.L_x_2471:
        /* <DEDUP_REMOVED lines=9> */
.L_x_2422:
[----:B------:R-:W-:Y:S05]  /*52bf0*/  BSYNC.RECONVERGENT B1 ;  /* 0x0000000000017941 */ /* 0x000fea0003800200 */
.L_x_2406:
[----:B------:R-:W-:Y:S01]  /*52c00*/  DMUL R4, R2, UR8 ;  /* 0x0000000802047c28 */ /* 0x000fe20008000000 */
[----:B------:R-:W-:-:S15]  /*52c10*/  BSSY.RECONVERGENT B2, `(.L_x_2474) ;  /* 0x0000495000027945 */ /* 0x000fde0003800200 */
[----:B------:R-:W-:-:S15]  /*52c20*/  NOP ;  /* 0x0000000000007918 */ /* 0x000fde0000000000 */
[----:B------:R-:W-:-:S15]  /*52c30*/  NOP ;  /* 0x0000000000007918 */ /* 0x000fde0000000000 */
[----:B------:R-:W-:-:S15]  /*52c40*/  NOP ;  /* 0x0000000000007918 */ /* 0x000fde0000000000 */
[----:B------:R-:W-:-:S03]  /*52c50*/  NOP ;  /* 0x0000000000007918 */ /* 0x000fc60000000000 */
[----:B------:R-:W4:-:S15]  /*52c60*/  DMUL R2, R2, UR16 ;  /* 0x0000001002027c28 */ /* 0x000f1e0008000000 */
        /* <DEDUP_REMOVED lines=138> */
.L_x_2480:
[----:B------:R-:W-:Y:S05]  /*53510*/  BSYNC.RECONVERGENT B0 ;  /* 0x0000000000007941 */ /* 0x000fea0003800200 */
.L_x_2479:
        /* <DEDUP_REMOVED lines=47> */
[----:B-1234-:R-:W-:Y:S05]  /*53810*/  CALL.REL.NOINC `($_ZN2at6native61_GLOBAL__N__44eb8e94_28_ForeachBinaryOpScalarList_cu_dda10a6925multi_tensor_apply_kernelINS1_28TensorListScalarListMetadataIN3c107complexIdEELi1EEENS1_25BinaryOpScalarListFunctorIS6_Li1ELi1ELi0EEEJNS1_13power_functorIS6_EEEEEvT_T0_DpT1_$__internal_trig_reduction_slowpathd) ;  /* 0x000005b800bc7944 */ /* 0x01efea0003c00000 */
[----:B------:R-:W-:Y:S02]  /*53820*/  IMAD.MOV.U32 R2, RZ, RZ, R6 ;  /* 0x000000ffff027224 */ /* 0x000fe400078e0006 */
[----:B------:R-:W-:-:S07]  /*53830*/  IMAD.MOV.U32 R3, RZ, RZ, R7 ;  /* 0x000000ffff037224 */ /* 0x000fce00078e0007 */
.L_x_2484:
[----:B------:R-:W-:Y:S05]  /*53840*/  BSYNC.RECONVERGENT B4 ;  /* 0x0000000000047941 */ /* 0x000fea0003800200 */
.L_x_2483:
[----:B------:R-:W-:Y:S01]  /*53850*/  VIADD R0, R4, 0x1 ;  /* 0x0000000104007836 */ /* 0x000fe20000000000 */
[----:B------:R-:W-:Y:S06]  /*53860*/  BRA `(.L_x_2485) ;  /* 0x0000000000087947 */ /* 0x000fec0003800000 */
.L_x_2482:
[----:B0-----:R0:W0:Y:S02]  /*53870*/  DMUL R2, RZ, R26 ;  /* 0x0000001aff027228 */ /* 0x0010240000000000 */
[----:B0-----:R-:W-:-:S07]  /*53880*/  IMAD.MOV.U32 R0, RZ, RZ, 0x1 ;  /* 0x00000001ff007424 */ /* 0x001fce00078e00ff */
.L_x_2485:
[----:B------:R-:W-:Y:S05]  /*53890*/  BSYNC.RECONVERGENT B3 ;  /* 0x0000000000037941 */ /* 0x000fea0003800200 */
.L_x_2481:
        /* <DEDUP_REMOVED lines=112> */
[----:B-1--4-:R-:W-:Y:S05]  /*53fa0*/  CALL.REL.NOINC `($_ZN2at6native61_GLOBAL__N__44eb8e94_28_ForeachBinaryOpScalarList_cu_dda10a6925multi_tensor_apply_kernelINS1_28TensorListScalarListMetadataIN3c107complexIdEELi1EEENS1_25BinaryOpScalarListFunctorIS6_Li1ELi1ELi0EEEJNS1_13power_functorIS6_EEEEEvT_T0_DpT1_$__internal_trig_reduction_slowpathd) ;  /* 0x000005b000d87944 */ /* 0x012fea0003c00000 */
[----:B------:R-:W-:Y:S02]  /*53fb0*/  IMAD.MOV.U32 R0, RZ, RZ, R4 ;  /* 0x000000ffff007224 */ /* 0x000fe400078e0004 */
[----:B------:R-:W-:Y:S02]  /*53fc0*/  IMAD.MOV.U32 R2, RZ, RZ, R6 ;  /* 0x000000ffff027224 */ /* 0x000fe400078e0006 */
[----:B------:R-:W-:Y:S01]  /*53fd0*/  IMAD.MOV.U32 R3, RZ, RZ, R7 ;  /* 0x000000ffff037224 */ /* 0x000fe200078e0007 */
[----:B------:R-:W-:Y:S06]  /*53fe0*/  BRA `(.L_x_2488) ;  /* 0x0000000000087947 */ /* 0x000fec0003800000 */
.L_x_2487:
[----:B------:R0:W2:Y:S02]  /*53ff0*/  DMUL R2, RZ, R26 ;  /* 0x0000001aff027228 */ /* 0x0000a40000000000 */
[----:B0-2---:R-:W-:-:S07]  /*54000*/  IMAD.MOV.U32 R0, RZ, RZ, RZ ;  /* 0x000000ffff007224 */ /* 0x005fce00078e00ff */
.L_x_2488:
[----:B------:R-:W-:Y:S05]  /*54010*/  BSYNC.RECONVERGENT B3 ;  /* 0x0000000000037941 */ /* 0x000fea0003800200 */
.L_x_2486:
        /* <DEDUP_REMOVED lines=73> */
.L_x_2478:
        /* <DEDUP_REMOVED lines=125> */
.L_x_2491:
[----:B------:R-:W-:Y:S05]  /*54c80*/  BSYNC.RECONVERGENT B0 ;  /* 0x0000000000007941 */ /* 0x000fea0003800200 */
.L_x_2490:
        /* <DEDUP_REMOVED lines=62> */
.L_x_2495:
[----:B------:R-:W-:Y:S05]  /*55070*/  BSYNC.RECONVERGENT B4 ;  /* 0x0000000000047941 */ /* 0x000fea0003800200 */
.L_x_2494:
[----:B------:R-:W-:Y:S01]  /*55080*/  VIADD R0, R4, 0x1 ;  /* 0x0000000104007836 */ /* 0x000fe20000000000 */
[----:B------:R-:W-:Y:S06]  /*55090*/  BRA `(.L_x_2496) ;  /* 0x0000000000087947 */ /* 0x000fec0003800000 */
.L_x_2493:
[----:B------:R0:W4:Y:S02]  /*550a0*/  DMUL R2, RZ, R26 ;  /* 0x0000001aff027228 */ /* 0x0001240000000000 */
[----:B0---4-:R-:W-:-:S07]  /*550b0*/  IMAD.MOV.U32 R0, RZ, RZ, 0x1 ;  /* 0x00000001ff007424 */ /* 0x011fce00078e00ff */
.L_x_2496:
[----:B------:R-:W-:Y:S05]  /*550c0*/  BSYNC.RECONVERGENT B3 ;  /* 0x0000000000037941 */ /* 0x000fea0003800200 */
.L_x_2492:
        /* <DEDUP_REMOVED lines=127> */
.L_x_2498:
[----:B------:R0:W2:Y:S02]  /*558c0*/  DMUL R2, RZ, R26 ;  /* 0x0000001aff027228 */ /* 0x0000a40000000000 */
[----:B0-2---:R-:W-:-:S07]  /*558d0*/  IMAD.MOV.U32 R0, RZ, RZ, RZ ;  /* 0x000000ffff007224 */ /* 0x005fce00078e00ff */
.L_x_2499:
[----:B------:R-:W-:Y:S05]  /*558e0*/  BSYNC.RECONVERGENT B3 ;  /* 0x0000000000037941 */ /* 0x000fea0003800200 */
.L_x_2497:
        /* <DEDUP_REMOVED lines=82> */
[----:B0-----:R4:W0:Y:S02]  /*55e10*/  DMUL R26, R12, R34 ;  /* 0x000000220c1a7228 */ /* 0x0018240000000000 */
[----:B0-2-4-:R-:W-:Y:S05]  /*55e20*/  BRA `(.L_x_2489) ;  /* 0x0000001400cc7947 */ /* 0x015fea0003800000 */
.L_x_2477:
        /* <DEDUP_REMOVED lines=10> */
.L_x_2500:
[----:B------:R-:W0:Y:S02]  /*55ed0*/  DADD R24, R26, -R26 ;  /* 0x000000001a187229 */ /* 0x000e24000000081a */
[----:B0-----:R-:W-:Y:S02]  /*55ee0*/  IMAD.MOV.U32 R26, RZ, RZ, R24 ;  /* 0x000000ffff1a7224 */ /* 0x001fe400078e0018 */
[----:B------:R-:W-:Y:S01]  /*55ef0*/  IMAD.MOV.U32 R27, RZ, RZ, R25 ;  /* 0x000000ffff1b7224 */ /* 0x000fe200078e0019 */
[----:B------:R-:W-:Y:S06]  /*55f00*/  BRA `(.L_x_2489) ;  /* 0x0000001400947947 */ /* 0x000fec0003800000 */
.L_x_2476:
        /* <DEDUP_REMOVED lines=50> */
.L_x_2504:
[----:B------:R-:W-:Y:S05]  /*56230*/  BSYNC.RECONVERGENT B4 ;  /* 0x0000000000047941 */ /* 0x000fea0003800200 */
.L_x_2503:
[----:B------:R-:W-:Y:S01]  /*56240*/  VIADD R0, R4, 0x1 ;  /* 0x0000000104007836 */ /* 0x000fe20000000000 */
[----:B------:R-:W-:Y:S06]  /*56250*/  BRA `(.L_x_2505) ;  /* 0x0000000000087947 */ /* 0x000fec0003800000 */
.L_x_2502:
[----:B------:R0:W4:Y:S02]  /*56260*/  DMUL R2, RZ, R26 ;  /* 0x0000001aff027228 */ /* 0x0001240000000000 */
[----:B0---4-:R-:W-:-:S07]  /*56270*/  IMAD.MOV.U32 R0, RZ, RZ, 0x1 ;  /* 0x00000001ff007424 */ /* 0x011fce00078e00ff */
.L_x_2505:
[----:B------:R-:W-:Y:S05]  /*56280*/  BSYNC.RECONVERGENT B3 ;  /* 0x0000000000037941 */ /* 0x000fea0003800200 */
.L_x_2501:
        /* <DEDUP_REMOVED lines=117> */
.L_x_2507:
[----:B------:R0:W2:Y:S02]  /*569e0*/  DMUL R2, RZ, R26 ;  /* 0x0000001aff027228 */ /* 0x0000a40000000000 */
[----:B0-2---:R-:W-:-:S07]  /*569f0*/  IMAD.MOV.U32 R0, RZ, RZ, RZ ;  /* 0x000000ffff007224 */ /* 0x005fce00078e00ff */
.L_x_2508:
[----:B------:R-:W-:Y:S05]  /*56a00*/  BSYNC.RECONVERGENT B3 ;  /* 0x0000000000037941 */ /* 0x000fea0003800200 */
.L_x_2506:
        /* <DEDUP_REMOVED lines=64> */
.L_x_2475:
        /* <DEDUP_REMOVED lines=117> */
.L_x_2489:
[----:B------:R-:W-:Y:S05]  /*57560*/  BSYNC.RECONVERGENT B2 ;  /* 0x0000000000027941 */ /* 0x000fea0003800200 */
.L_x_2474:
[----:B------:R-:W5:Y:S01]  /*57570*/  S2R R0, SR_TID.X ;  /* 0x0000000000007919 */ /* 0x000f620000002100 */
[----:B------:R-:W0:Y:S01]  /*57580*/  LDCU UR10, c[0x0][0x360] ;  /* 0x00006c00ff0a77ac */ /* 0x000e220008000800 */
[----:B------:R-:W1:Y:S01]  /*57590*/  LDC R13, c[0x0][0x360] ;  /* 0x0000d800ff0d7b82 */ /* 0x000e620000000800 */
[----:B------:R-:W-:Y:S01]  /*575a0*/  BSSY.RECONVERGENT B0, `(.L_x_2509) ;  /* 0x000002c000007945 */ /* 0x000fe20003800200 */
[----:B-----5:R-:W-:-:S04]  /*575b0*/  IADD3 R10, P1, PT, R0, UR4, RZ ;  /* 0x00000004000a7c10 */ /* 0x020fc8000ff3e0ff */
[----:B0-----:R-:W-:Y:S01]  /*575c0*/  IADD3 R2, P0, PT, R10, UR10, RZ ;  /* 0x0000000a0a027c10 */ /* 0x001fe2000ff1e0ff */
[----:B------:R-:W-:-:S03]  /*575d0*/  IMAD.X R11, RZ, RZ, UR5, P1 ;  /* 0x00000005ff0b7e24 */ /* 0x000fc600088e06ff */
[----:B------:R-:W-:Y:S01]  /*575e0*/  IADD3 R8, P3, PT, R2, UR10, RZ ;  /* 0x0000000a02087c10 */ /* 0x000fe2000ff7e0ff */
[----:B------:R-:W-:Y:S01]  /*575f0*/  IMAD.X R3, RZ, RZ, R11, P0 ;  /* 0x000000ffff037224 */ /* 0x000fe200000e060b */
[----:B------:R-:W-:Y:S02]  /*57600*/  ISETP.GE.U32.AND P0, PT, R10, UR18, PT ;  /* 0x000000120a007c0c */ /* 0x000fe4000bf06070 */
[----:B------:R-:W-:Y:S01]  /*57610*/  ISETP.GE.U32.AND P1, PT, R2, UR18, PT ;  /* 0x0000001202007c0c */ /* 0x000fe2000bf26070 */
[----:B------:R-:W-:Y:S01]  /*57620*/  IMAD.X R9, RZ, RZ, R3, P3 ;  /* 0x000000ffff097224 */ /* 0x000fe200018e0603 */
[----:B------:R-:W-:Y:S02]  /*57630*/  ISETP.GE.U32.AND.EX P0, PT, R11, UR19, PT, P0 ;  /* 0x000000130b007c0c */ /* 0x000fe4000bf06100 */
[----:B------:R-:W-:Y:S02]  /*57640*/  ISETP.GE.U32.AND P2, PT, R8, UR18, PT ;  /* 0x0000001208007c0c */ /* 0x000fe4000bf46070 */
[----:B------:R-:W-:-:S02]  /*57650*/  ISETP.GE.U32.AND.EX P1, PT, R3, UR19, PT, P1 ;  /* 0x0000001303007c0c */ /* 0x000fc4000bf26110 */
[----:B------:R-:W-:-:S07]  /*57660*/  ISETP.GE.U32.AND.EX P2, PT, R9, UR19, PT, P2 ;  /* 0x0000001309007c0c */ /* 0x000fce000bf46120 */
[----:B------:R-:W-:-:S04]  /*57670*/  @!P0 LEA R2, P4, R10, UR6, 0x4 ;  /* 0x000000060a028c11 */ /* 0x000fc8000f8820ff */
[C---:B------:R-:W-:Y:S02]  /*57680*/  @!P1 LEA R4, P5, R10.reuse, UR6, 0x4 ;  /* 0x000000060a049c11 */ /* 0x040fe4000f8a20ff */
[C-C-:B------:R-:W-:Y:S01]  /*57690*/  @!P0 LEA.HI.X R3, R10.reuse, UR7, R11.reuse, 0x4, P4 ;  /* 0x000000070a038c11 */ /* 0x140fe2000a0f240b */
[C---:B-1----:R-:W-:Y:S01]  /*576a0*/  @!P2 IMAD.SHL.U32 R6, R13.reuse, 0x10, RZ ;  /* 0x000000100d06a824 */ /* 0x042fe200078e00ff */
[C---:B------:R-:W-:Y:S02]  /*576b0*/  @!P1 LEA.HI.X R5, R10.reuse, UR7, R11, 0x4, P5 ;  /* 0x000000070a059c11 */ /* 0x040fe4000a8f240b */
[C---:B------:R-:W-:Y:S01]  /*576c0*/  @!P1 LEA R4, P4, R13.reuse, R4, 0x4 ;  /* 0x000000040d049211 */ /* 0x040fe200078820ff */
[----:B--2---:R0:W-:Y:S01]  /*576d0*/  @!P0 STG.E.128 desc[UR14][R2.64], R20 ;  /* 0x0000001402008986 */ /* 0x0041e2000c101d0e */
[----:B------:R-:W-:Y:S02]  /*576e0*/  @!P2 LEA R7, P3, R10, UR6, 0x4 ;  /* 0x000000060a07ac11 */ /* 0x000fe4000f8620ff */
[----:B------:R-:W-:-:S02]  /*576f0*/  @!P1 LEA.HI.X R5, R13, R5, RZ, 0x4, P4 ;  /* 0x000000050d059211 */ /* 0x000fc400020f24ff */
[----:B------:R-:W-:Y:S02]  /*57700*/  @!P2 IADD3 R6, P5, P6, R6, R7, R6 ;  /* 0x000000070606a210 */ /* 0x000fe40007ebe006 */
[----:B------:R-:W-:Y:S01]  /*57710*/  @!P2 SHF.R.U32.HI R7, RZ, 0x1c, R13 ;  /* 0x0000001cff07a819 */ /* 0x000fe2000001160d */
[----:B------:R0:W-:Y:S01]  /*57720*/  @!P1 STG.E.128 desc[UR14][R4.64], R16 ;  /* 0x0000001004009986 */ /* 0x0001e2000c101d0e */
[----:B------:R-:W-:Y:S02]  /*57730*/  @!P2 LEA.HI.X R12, R10, UR7, R11, 0x4, P3 ;  /* 0x000000070a0cac11 */ /* 0x000fe400098f240b */
[----:B------:R-:W-:Y:S02]  /*57740*/  IADD3 R8, P1, PT, R8, UR10, RZ ;  /* 0x0000000a08087c10 */ /* 0x000fe4000ff3e0ff */
[----:B------:R-:W-:Y:S02]  /*57750*/  @!P2 IADD3.X R7, PT, PT, R7, R12, R7, P5, P6 ;  /* 0x0000000c0707a210 */ /* 0x000fe40002fec407 */
[----:B------:R-:W-:Y:S01]  /*57760*/  ISETP.GE.U32.AND P0, PT, R8, UR18, PT ;  /* 0x0000001208007c0c */ /* 0x000fe2000bf06070 */
[----:B------:R-:W-:-:S02]  /*57770*/  IMAD.X R8, RZ, RZ, R9, P1 ;  /* 0x000000ffff087224 */ /* 0x000fc400008e0609 */
[----:B---3--:R0:W-:Y:S03]  /*57780*/  @!P2 STG.E.128 desc[UR14][R6.64], R28 ;  /* 0x0000001c0600a986 */ /* 0x0081e6000c101d0e */
[----:B------:R-:W-:-:S13]  /*57790*/  ISETP.GE.U32.AND.EX P0, PT, R8, UR19, PT, P0 ;  /* 0x0000001308007c0c */ /* 0x000fda000bf06100 */
[----:B------:R-:W-:Y:S05]  /*577a0*/  @P0 BRA `(.L_x_2510) ;  /* 0x00000000002c0947 */ /* 0x000fea0003800000 */
[----:B------:R-:W-:Y:S01]  /*577b0*/  USHF.L.U32 UR11, UR10, 0x4, URZ ;  /* 0x000000040a0b7899 */ /* 0x000fe200080006ff */
[----:B0-----:R-:W-:Y:S01]  /*577c0*/  LEA R2, P0, R10, UR6, 0x4 ;  /* 0x000000060a027c11 */ /* 0x001fe2000f8020ff */
[----:B------:R-:W-:-:S03]  /*577d0*/  USHF.R.U32.HI UR12, URZ, 0x1c, UR10 ;  /* 0x0000001cff0c7899 */ /* 0x000fc6000801160a */
[----:B------:R-:W-:Y:S01]  /*577e0*/  LEA.HI.X R10, R10, UR7, R11, 0x4, P0 ;  /* 0x000000070a0a7c11 */ /* 0x000fe200080f240b */
[----:B------:R-:W-:Y:S02]  /*577f0*/  IMAD.U32 R3, RZ, RZ, UR11 ;  /* 0x0000000bff037e24 */ /* 0x000fe4000f8e00ff */
[----:B------:R-:W-:-:S03]  /*57800*/  IMAD.U32 R5, RZ, RZ, UR12 ;  /* 0x0000000cff057e24 */ /* 0x000fc6000f8e00ff */
[----:B------:R-:W-:-:S04]  /*57810*/  IADD3 R2, P0, P1, R2, UR11, R3 ;  /* 0x0000000b02027c10 */ /* 0x000fc8000f91e003 */
[----:B------:R-:W-:Y:S02]  /*57820*/  IADD3.X R10, PT, PT, R10, UR12, R5, P0, P1 ;  /* 0x0000000c0a0a7c10 */ /* 0x000fe400087e2405 */
[----:B------:R-:W-:-:S04]  /*57830*/  IADD3 R2, P0, PT, R2, UR11, RZ ;  /* 0x0000000b02027c10 */ /* 0x000fc8000ff1e0ff */
[----:B------:R-:W-:-:S05]  /*57840*/  IADD3.X R3, PT, PT, R10, UR12, RZ, P0, !PT ;  /* 0x0000000c0a037c10 */ /* 0x000fca00087fe4ff */
[----:B----4-:R1:W-:Y:S04]  /*57850*/  STG.E.128 desc[UR14][R2.64], R24 ;  /* 0x0000001802007986 */ /* 0x0103e8000c101d0e */
.L_x_2510:
[----:B------:R-:W-:Y:S05]  /*57860*/  BSYNC.RECONVERGENT B0 ;  /* 0x0000000000007941 */ /* 0x000fea0003800200 */
.L_x_2509:
[----:B------:R-:W-:-:S04]  /*57870*/  ULEA UR4, UP0, UR10, UR4, 0x2 ;  /* 0x000000040a047291 */ /* 0x000fc8000f8010ff */
[----:B------:R-:W-:Y:S02]  /*57880*/  UIADD3.X UR5, UPT, UPT, URZ, UR5, URZ, UP0, !UPT ;  /* 0x00000005ff057290 */ /* 0x000fe400087fe4ff */
[----:B------:R-:W-:-:S04]  /*57890*/  UISETP.GE.U32.AND UP0, UPT, UR4, UR18, UPT ;  /* 0x000000120400728c */ /* 0x000fc8000bf06070 */
[----:B------:R-:W-:-:S09]  /*578a0*/  UISETP.GE.U32.AND.EX UP0, UPT, UR5, UR19, UPT, UP0 ;  /* 0x000000130500728c */ /* 0x000fd2000bf06100 */
[----:B------:R-:W-:Y:S05]  /*578b0*/  BRA.U !UP0, `(.L_x_2511) ;  /* 0xfffffa8908547547 */ /* 0x000fea000b83ffff */
[----:B------:R-:W-:Y:S05]  /*578c0*/  EXIT ;  /* 0x000000000000794d */ /* 0x000fea0003800000 */
.L_x_2114:
[----:B------:R-:W0:Y:S02]  /*578d0*/  S2R R33, SR_TID.X ;  /* 0x0000000000217919 */ /* 0x000e240000002100 */
[----:B0-----:R-:W-:-:S03]  /*578e0*/  IMAD.WIDE.U32 R2, R33, 0x4, RZ ;  /* 0x0000000421027825 */ /* 0x001fc600078e00ff */
[----:B------:R-:W-:-:S04]  /*578f0*/  ISETP.GE.U32.AND P0, PT, R2, UR12, PT ;  /* 0x0000000c02007c0c */ /* 0x000fc8000bf06070 */
[----:B------:R-:W-:-:S13]  /*57900*/  ISETP.GE.AND.EX P0, PT, R3, UR4, PT, P0 ;  /* 0x0000000403007c0c */ /* 0x000fda000bf06300 */
[----:B--2---:R-:W-:Y:S05]  /*57910*/  @P0 EXIT ;  /* 0x000000000000094d */ /* 0x004fea0003800000 */
[----:B------:R-:W-:-:S07]  /*57920*/  IMAD.MOV.U32 R32, RZ, RZ, RZ ;  /* 0x000000ffff207224 */ /* 0x000fce00078e00ff */
.L_x_2906:
        /* <DEDUP_REMOVED lines=239> */
.L_x_2515:
[----:B------:R-:W-:Y:S01]  /*58820*/  IMAD.MOV.U32 R2, RZ, RZ, 0x0 ;  /* 0x00000000ff027424 */ /* 0x000fe200078e00ff */
[----:B------:R-:W-:Y:S01]  /*58830*/  LOP3.LUT P0, RZ, R5, 0x7fffffff, RZ, 0xc0, !PT ;  /* 0x7fffffff05ff7812 */ /* 0x000fe2000780c0ff */
[----:B------:R-:W-:-:S06]  /*58840*/  IMAD.MOV.U32 R3, RZ, RZ, 0x7ff00000 ;  /* 0x7ff00000ff037424 */ /* 0x000fcc00078e00ff */
[----:B------:R-:W0:Y:S02]  /*58850*/  DFMA R4, R4, R2, +INF ;  /* 0x7ff000000404742b */ /* 0x000e240000000002 */
[----:B0-----:R-:W-:Y:S02]  /*58860*/  FSEL R20, R4, RZ, P0 ;  /* 0x000000ff04147208 */ /* 0x001fe40000000000 */
[----:B------:R-:W-:-:S07]  /*58870*/  FSEL R21, R5, -QNAN , P0 ;  /* 0xfff0000005157808 */ /* 0x000fce0000000000 */
.L_x_2516:
[----:B------:R-:W-:Y:S05]  /*58880*/  BSYNC.RECONVERGENT B0 ;  /* 0x0000000000007941 */ /* 0x000fea0003800200 */
.L_x_2514:
        /* <DEDUP_REMOVED lines=67> */
.L_x_2518:
[----:B------:R-:W-:Y:S05]  /*58cc0*/  BSYNC.RECONVERGENT B2 ;  /* 0x0000000000027941 */ /* 0x000fea0003800200 */
.L_x_2517:
        /* <DEDUP_REMOVED lines=193> */
.L_x_2513:
        /* <DEDUP_REMOVED lines=75> */
.L_x_2522:
[----:B------:R-:W-:Y:S05]  /*59d90*/  BSYNC.RECONVERGENT B2 ;  /* 0x0000000000027941 */ /* 0x000fea0003800200 */
.L_x_2521:
        /* <DEDUP_REMOVED lines=51> */
.L_x_2524:
[----:B------:R-:W-:Y:S05]  /*5a0d0*/  BSYNC.RECONVERGENT B2 ;  /* 0x0000000000027941 */ /* 0x000fea0003800200 */
.L_x_2523:
        /* <DEDUP_REMOVED lines=283> */
.L_x_2526:
[----:B------:R-:W-:Y:S01]  /*5b290*/  IMAD.MOV.U32 R4, RZ, RZ, 0x0 ;  /* 0x00000000ff047424 */ /* 0x000fe200078e00ff */
[----:B------:R-:W-:Y:S01]  /*5b2a0*/  LOP3.LUT P0, RZ, R3, 0x7fffffff, RZ, 0xc0, !PT ;  /* 0x7fffffff03ff7812 */ /* 0x000fe2000780c0ff */
[----:B------:R-:W-:-:S06]  /*5b2b0*/  IMAD.MOV.U32 R5, RZ, RZ, 0x7ff00000 ;  /* 0x7ff00000ff057424 */ /* 0x000fcc00078e00ff */
[----:B------:R-:W0:Y:S02]  /*5b2c0*/  DFMA R2, R2, R4, +INF ;  /* 0x7ff000000202742b */ /* 0x000e240000000004 */
[----:B0-----:R-:W-:Y:S02]  /*5b2d0*/  FSEL R20, R2, RZ, P0 ;  /* 0x000000ff02147208 */ /* 0x001fe40000000000 */
[----:B------:R-:W-:-:S07]  /*5b2e0*/  FSEL R21, R3, -QNAN , P0 ;  /* 0xfff0000003157808 */ /* 0x000fce0000000000 */
.L_x_2527:
[----:B------:R-:W-:Y:S05]  /*5b2f0*/  BSYNC.RECONVERGENT B0 ;  /* 0x0000000000007941 */ /* 0x000fea0003800200 */
.L_x_2525:
        /* <DEDUP_REMOVED lines=54> */
.L_x_2529:
[----:B------:R-:W-:Y:S05]  /*5b660*/  BSYNC.RECONVERGENT B2 ;  /* 0x0000000000027941 */ /* 0x000fea0003800200 */
.L_x_2528:
        /* <DEDUP_REMOVED lines=196> */
.L_x_2520:
        /* <DEDUP_REMOVED lines=201> */
.L_x_2531:
        /* <DEDUP_REMOVED lines=59> */
.L_x_2535:
[----:B------:R-:W-:Y:S05]  /*5d2f0*/  BSYNC.RECONVERGENT B3 ;  /* 0x0000000000037941 */ /* 0x000fea0003800200 */
.L_x_2534:
        /* <DEDUP_REMOVED lines=78> */
.L_x_2533:
        /* <DEDUP_REMOVED lines=187> */
.L_x_2537:
[----:B------:R-:W-:Y:S01]  /*5e390*/  IMAD.MOV.U32 R2, RZ, RZ, 0x0 ;  /* 0x00000000ff027424 */ /* 0x000fe200078e00ff */
[----:B------:R-:W-:Y:S01]  /*5e3a0*/  LOP3.LUT P0, RZ, R5, 0x7fffffff, RZ, 0xc0, !PT ;  /* 0x7fffffff05ff7812 */ /* 0x000fe2000780c0ff */
[----:B------:R-:W-:-:S06]  /*5e3b0*/  IMAD.MOV.U32 R3, RZ, RZ, 0x7ff00000 ;  /* 0x7ff00000ff037424 */ /* 0x000fcc00078e00ff */
[----:B------:R-:W0:Y:S02]  /*5e3c0*/  DFMA R4, R4, R2, +INF ;  /* 0x7ff000000404742b */ /* 0x000e240000000002 */
[----:B0-----:R-:W-:Y:S02]  /*5e3d0*/  FSEL R4, R4, RZ, P0 ;  /* 0x000000ff04047208 */ /* 0x001fe40000000000 */
[----:B------:R-:W-:-:S07]  /*5e3e0*/  FSEL R5, R5, -QNAN , P0 ;  /* 0xfff0000005057808 */ /* 0x000fce0000000000 */
.L_x_2536:
[----:B------:R-:W-:Y:S05]  /*5e3f0*/  BSYNC.RECONVERGENT B2 ;  /* 0x0000000000027941 */ /* 0x000fea0003800200 */
.L_x_2532:
        /* <DEDUP_REMOVED lines=191> */
.L_x_2530:
        /* <DEDUP_REMOVED lines=308> */
.L_x_2540:
[----:B------:R-:W-:Y:S01]  /*60330*/  IMAD.MOV.U32 R4, RZ, RZ, 0x0 ;  /* 0x00000000ff047424 */ /* 0x000fe200078e00ff */
[----:B------:R-:W-:Y:S01]  /*60340*/  LOP3.LUT P0, RZ, R3, 0x7fffffff, RZ, 0xc0, !PT ;  /* 0x7fffffff03ff7812 */ /* 0x000fe2000780c0ff */
[----:B------:R-:W-:-:S06]  /*60350*/  IMAD.MOV.U32 R5, RZ, RZ, 0x7ff00000 ;  /* 0x7ff00000ff057424 */ /* 0x000fcc00078e00ff */
[----:B------:R-:W0:Y:S02]  /*60360*/  DFMA R2, R2, R4, +INF ;  /* 0x7ff000000202742b */ /* 0x000e240000000004 */
[----:B0-----:R-:W-:Y:S02]  /*60370*/  FSEL R20, R2, RZ, P0 ;  /* 0x000000ff02147208 */ /* 0x001fe40000000000 */
[----:B------:R-:W-:-:S07]  /*60380*/  FSEL R21, R3, -QNAN , P0 ;  /* 0xfff0000003157808 */ /* 0x000fce0000000000 */
.L_x_2541:
[----:B------:R-:W-:Y:S05]  /*60390*/  BSYNC.RECONVERGENT B0 ;  /* 0x0000000000007941 */ /* 0x000fea0003800200 */
.L_x_2539:
        /* <DEDUP_REMOVED lines=49> */
.L_x_2543:
[----:B------:R-:W-:Y:S05]  /*606b0*/  BSYNC.RECONVERGENT B2 ;  /* 0x0000000000027941 */ /* 0x000fea0003800200 */
.L_x_2542:
        /* <DEDUP_REMOVED lines=192> */
.L_x_2538:
        /* <DEDUP_REMOVED lines=76> */
.L_x_2548:
[----:B------:R-:W-:Y:S05]  /*61780*/  BSYNC.RECONVERGENT B3 ;  /* 0x0000000000037941 */ /* 0x000fea0003800200 */
.L_x_2547:
        /* <DEDUP_REMOVED lines=78> */
.L_x_2546:
        /* <DEDUP_REMOVED lines=187> */
.L_x_2550:
[----:B------:R-:W-:Y:S01]  /*62820*/  IMAD.MOV.U32 R4, RZ, RZ, 0x0 ;  /* 0x00000000ff047424 */ /* 0x000fe200078e00ff */
[----:B------:R-:W-:Y:S01]  /*62830*/  LOP3.LUT P0, RZ, R3, 0x7fffffff, RZ, 0xc0, !PT ;  /* 0x7fffffff03ff7812 */ /* 0x000fe2000780c0ff */
[----:B------:R-:W-:-:S06]  /*62840*/  IMAD.MOV.U32 R5, RZ, RZ, 0x7ff00000 ;  /* 0x7ff00000ff057424 */ /* 0x000fcc00078e00ff */
[----:B------:R-:W0:Y:S02]  /*62850*/  DFMA R2, R2, R4, +INF ;  /* 0x7ff000000202742b */ /* 0x000e240000000004 */
[----:B0-----:R-:W-:Y:S02]  /*62860*/  FSEL R20, R2, RZ, P0 ;  /* 0x000000ff02147208 */ /* 0x001fe40000000000 */
[----:B------:R-:W-:-:S07]  /*62870*/  FSEL R21, R3, -QNAN , P0 ;  /* 0xfff0000003157808 */ /* 0x000fce0000000000 */
.L_x_2549:
[----:B------:R-:W-:Y:S05]  /*62880*/  BSYNC.RECONVERGENT B2 ;  /* 0x0000000000027941 */ /* 0x000fea0003800200 */
.L_x_2545:
        /* <DEDUP_REMOVED lines=54> */
.L_x_2552:
[----:B------:R-:W-:Y:S05]  /*62bf0*/  BSYNC.RECONVERGENT B2 ;  /* 0x0000000000027941 */ /* 0x000fea0003800200 */
.L_x_2551:
        /* <DEDUP_REMOVED lines=194> */
[----:B------:R-:W0:Y:S02]  /*63820*/  DMUL R20, R20, 0.5 ;  /* 0x3fe0000014147828 */ /* 0x000e240000000000 */
[----:B0-----:R-:W-:Y:S05]  /*63830*/  BRA `(.L_x_2519) ;  /* 0x0000005000e87947 */ /* 0x001fea0003800000 */
.L_x_2544:
        /* <DEDUP_REMOVED lines=198> */
.L_x_2555:
[----:B------:R-:W-:Y:S01]  /*644a0*/  IMAD.MOV.U32 R4, RZ, RZ, 0x0 ;  /* 0x00000000ff047424 */ /* 0x000fe200078e00ff */
[----:B------:R-:W-:Y:S01]  /*644b0*/  LOP3.LUT P0, RZ, R3, 0x7fffffff, RZ, 0xc0, !PT ;  /* 0x7fffffff03ff7812 */ /* 0x000fe2000780c0ff */
[----:B------:R-:W-:-:S06]  /*644c0*/  IMAD.MOV.U32 R5, RZ, RZ, 0x7ff00000 ;  /* 0x7ff00000ff057424 */ /* 0x000fcc00078e00ff */
[----:B------:R-:W0:Y:S02]  /*644d0*/  DFMA R2, R2, R4, +INF ;  /* 0x7ff000000202742b */ /* 0x000e240000000004 */
[----:B0-----:R-:W-:Y:S02]  /*644e0*/  FSEL R20, R2, RZ, P0 ;  /* 0x000000ff02147208 */ /* 0x001fe40000000000 */
[----:B------:R-:W-:-:S07]  /*644f0*/  FSEL R21, R3, -QNAN , P0 ;  /* 0xfff0000003157808 */ /* 0x000fce0000000000 */
.L_x_2556:
[----:B------:R-:W-:Y:S05]  /*64500*/  BSYNC.RECONVERGENT B0 ;  /* 0x0000000000007941 */ /* 0x000fea0003800200 */
.L_x_2554:
        /* <DEDUP_REMOVED lines=49> */
.L_x_2558:
[----:B------:R-:W-:Y:S05]  /*64820*/  BSYNC.RECONVERGENT B2 ;  /* 0x0000000000027941 */ /* 0x000fea0003800200 */
.L_x_2557:
        /* <DEDUP_REMOVED lines=196> */
.L_x_2553:
        /* <DEDUP_REMOVED lines=106> */
.L_x_2560:
        /* <DEDUP_REMOVED lines=133> */
.L_x_2559:
        /* <DEDUP_REMOVED lines=114> */
.L_x_2564:
[----:B------:R-:W-:Y:S05]  /*66a80*/  BSYNC.RECONVERGENT B3 ;  /* 0x0000000000037941 */ /* 0x000fea0003800200 */
.L_x_2563:
        /* <DEDUP_REMOVED lines=78> */
.L_x_2562:
        /* <DEDUP_REMOVED lines=187> */
.L_x_2566:
[----:B------:R-:W-:Y:S01]  /*67b20*/  IMAD.MOV.U32 R4, RZ, RZ, 0x0 ;  /* 0x00000000ff047424 */ /* 0x000fe200078e00ff */
[----:B------:R-:W-:Y:S01]  /*67b30*/  LOP3.LUT P0, RZ, R3, 0x7fffffff, RZ, 0xc0, !PT ;  /* 0x7fffffff03ff7812 */ /* 0x000fe2000780c0ff */
[----:B------:R-:W-:-:S06]  /*67b40*/  IMAD.MOV.U32 R5, RZ, RZ, 0x7ff00000 ;  /* 0x7ff00000ff057424 */ /* 0x000fcc00078e00ff */
[----:B------:R-:W0:Y:S02]  /*67b50*/  DFMA R2, R2, R4, +INF ;  /* 0x7ff000000202742b */ /* 0x000e240000000004 */
[----:B0-----:R-:W-:Y:S02]  /*67b60*/  FSEL R38, R2, RZ, P0 ;  /* 0x000000ff02267208 */ /* 0x001fe40000000000 */
[----:B------:R-:W-:-:S07]  /*67b70*/  FSEL R39, R3, -QNAN , P0 ;  /* 0xfff0000003277808 */ /* 0x000fce0000000000 */
.L_x_2565:
[----:B------:R-:W-:Y:S05]  /*67b80*/  BSYNC.RECONVERGENT B2 ;  /* 0x0000000000027941 */ /* 0x000fea0003800200 */
.L_x_2561:
        /* <DEDUP_REMOVED lines=65> */
.L_x_2568:
[----:B------:R-:W-:Y:S05]  /*67fa0*/  BSYNC.RECONVERGENT B2 ;  /* 0x0000000000027941 */ /* 0x000fea0003800200 */
.L_x_2567:
        /* <DEDUP_REMOVED lines=195> */
.L_x_2519:
[----:B------:R-:W-:Y:S05]  /*68be0*/  BSYNC.RECONVERGENT B1 ;  /* 0x0000000000017941 */ /* 0x000fea0003800200 */
.L_x_2512:
        /* <DEDUP_REMOVED lines=136> */
[----:B------:R1:W2:Y:S02]  /*69470*/  DMUL R20, R20, R2 ;  /* 0x0000000214147228 */ /* 0x0002a40000000000 */
[----:B-12---:R-:W-:Y:S05]  /*69480*/  BRA `(.L_x_2571) ;  /* 0x0000004000847947 */ /* 0x006fea0003800000 */
.L_x_2570:
        /* <DEDUP_REMOVED lines=59> */
.L_x_2576:
[----:B------:R-:W-:Y:S05]  /*69840*/  BSYNC.RECONVERGENT B4 ;  /* 0x0000000000047941 */ /* 0x000fea0003800200 */
.L_x_2575:
[----:B------:R-:W-:-:S07]  /*69850*/  VIADD R0, R4, 0x1 ;  /* 0x0000000104007836 */ /* 0x000fce0000000000 */
.L_x_2574:
[----:B------:R-:W-:Y:S05]  /*69860*/  BSYNC.RECONVERGENT B3 ;  /* 0x0000000000037941 */ /* 0x000fea0003800200 */
.L_x_2573:
        /* <DEDUP_REMOVED lines=120> */
[----:B------:R-:W-:Y:S02]  /*69ff0*/  IMAD.MOV.U32 R2, RZ, RZ, R6 ;  /* 0x000000ffff027224 */ /* 0x000fe400078e0006 */
[----:B------:R-:W-:-:S07]  /*6a000*/  IMAD.MOV.U32 R3, RZ, RZ, R7 ;  /* 0x000000ffff037224 */ /* 0x000fce00078e0007 */
.L_x_2578:
[----:B------:R-:W-:Y:S05]  /*6a010*/  BSYNC.RECONVERGENT B3 ;  /* 0x0000000000037941 */ /* 0x000fea0003800200 */
.L_x_2577:
        /* <DEDUP_REMOVED lines=64> */
.L_x_2572:
        /* <DEDUP_REMOVED lines=15> */
.L_x_2579:
        /* <DEDUP_REMOVED lines=133> */
.L_x_2582:
[----:B------:R-:W-:Y:S05]  /*6ad60*/  BSYNC.RECONVERGENT B0 ;  /* 0x0000000000007941 */ /* 0x000fea0003800200 */
.L_x_2581:
        /* <DEDUP_REMOVED lines=64> */
.L_x_2586:
[----:B------:R-:W-:Y:S05]  /*6b170*/  BSYNC.RECONVERGENT B4 ;  /* 0x0000000000047941 */ /* 0x000fea0003800200 */
.L_x_2585:
[----:B------:R-:W-:-:S07]  /*6b180*/  VIADD R0, R0, 0x1 ;  /* 0x0000000100007836 */ /* 0x000fce0000000000 */
.L_x_2584:
[----:B------:R-:W-:Y:S05]  /*6b190*/  BSYNC.RECONVERGENT B3 ;  /* 0x0000000000037941 */ /* 0x000fea0003800200 */
.L_x_2583:
        /* <DEDUP_REMOVED lines=132> */
.L_x_2588:
[----:B------:R-:W-:Y:S05]  /*6b9e0*/  BSYNC.RECONVERGENT B3 ;  /* 0x0000000000037941 */ /* 0x000fea0003800200 */
.L_x_2587:
        /* <DEDUP_REMOVED lines=84> */
.L_x_2580:
        /* <DEDUP_REMOVED lines=125> */
.L_x_2590:
[----:B------:R-:W-:Y:S05]  /*6c700*/  BSYNC.RECONVERGENT B0 ;  /* 0x0000000000007941 */ /* 0x000fea0003800200 */
.L_x_2589:
        /* <DEDUP_REMOVED lines=48> */
[----:B0-2--5:R-:W-:Y:S05]  /*6ca10*/  CALL.REL.NOINC `($_ZN2at6native61_GLOBAL__N__44eb8e94_28_ForeachBinaryOpScalarList_cu_dda10a6925multi_tensor_apply_kernelINS1_28TensorListScalarListMetadataIN3c107complexIdEELi1EEENS1_25BinaryOpScalarListFunctorIS6_Li1ELi1ELi0EEEJNS1_13power_functorIS6_EEEEEvT_T0_DpT1_$__internal_trig_reduction_slowpathd) ;  /* 0x00000428003c7944 */ /* 0x025fea0003c00000 */
[----:B------:R-:W-:Y:S02]  /*6ca20*/  IMAD.MOV.U32 R2, RZ, RZ, R6 ;  /* 0x000000ffff027224 */ /* 0x000fe400078e0006 */
[----:B------:R-:W-:-:S07]  /*6ca30*/  IMAD.MOV.U32 R3, RZ, RZ, R7 ;  /* 0x000000ffff037224 */ /* 0x000fce00078e0007 */
.L_x_2594:
[----:B------:R-:W-:Y:S05]  /*6ca40*/  BSYNC.RECONVERGENT B4 ;  /* 0x0000000000047941 */ /* 0x000fea0003800200 */
.L_x_2593:
[----:B------:R-:W-:-:S07]  /*6ca50*/  VIADD R0, R4, 0x1 ;  /* 0x0000000104007836 */ /* 0x000fce0000000000 */
.L_x_2592:
[----:B------:R-:W-:Y:S05]  /*6ca60*/  BSYNC.RECONVERGENT B3 ;  /* 0x0000000000037941 */ /* 0x000fea0003800200 */
.L_x_2591:
        /* <DEDUP_REMOVED lines=122> */
.L_x_2596:
[----:B------:R-:W-:Y:S05]  /*6d210*/  BSYNC.RECONVERGENT B3 ;  /* 0x0000000000037941 */ /* 0x000fea0003800200 */
.L_x_2595:
        /* <DEDUP_REMOVED lines=72> */
.L_x_2571:
[----:B------:R-:W-:Y:S05]  /*6d6a0*/  BSYNC.RECONVERGENT B2 ;  /* 0x0000000000027941 */ /* 0x000fea0003800200 */
.L_x_2569:
        /* <DEDUP_REMOVED lines=284> */
.L_x_2604:
        /* <DEDUP_REMOVED lines=52> */
[----:B-12--5:R-:W-:Y:S05]  /*6ebb0*/  CALL.REL.NOINC `($__internal_68_$__cuda_sm20_div_rn_f64_full) ;  /* 0x000003fc00a47944 */ /* 0x026fea0003c00000 */
.L_x_2607:
[----:B------:R-:W-:Y:S05]  /*6ebc0*/  BSYNC.RECONVERGENT B3 ;  /* 0x0000000000037941 */ /* 0x000fea0003800200 */
.L_x_2606:
        /* <DEDUP_REMOVED lines=77> */
.L_x_2605:
[----:B------:R-:W-:Y:S05]  /*6f0a0*/  BSYNC.RECONVERGENT B2 ;  /* 0x0000000000027941 */ /* 0x000fea0003800200 */
.L_x_2603:
        /* <DEDUP_REMOVED lines=53> */
[----:B0123-5:R-:W-:Y:S05]  /*6f400*/  CALL.REL.NOINC `($__internal_68_$__cuda_sm20_div_rn_f64_full) ;  /* 0x000003f400907944 */ /* 0x02ffea0003c00000 */
.L_x_2609:
[----:B------:R-:W-:Y:S05]  /*6f410*/  BSYNC.RECONVERGENT B2 ;  /* 0x0000000000027941 */ /* 0x000fea0003800200 */
.L_x_2608:
        /* <DEDUP_REMOVED lines=176> */
.L_x_2611:
[----:B------:R-:W-:Y:S02]  /*6ff20*/  FSEL R2, RZ, 3.37028055040000000000e+12, P0 ;  /* 0x54442d18ff027808 */ /* 0x000fe40000000000 */
[----:B------:R-:W-:-:S07]  /*6ff30*/  FSEL R3, RZ, 2.1426990032196044922, P0 ;  /* 0x400921fbff037808 */ /* 0x000fce0000000000 */
.L_x_2612:
[----:B------:R-:W-:Y:S05]  /*6ff40*/  BSYNC.RECONVERGENT B0 ;  /* 0x0000000000007941 */ /* 0x000fea0003800200 */
.L_x_2610:
        /* <DEDUP_REMOVED lines=14> */
.L_x_2602:
        /* <DEDUP_REMOVED lines=251> */
.L_x_2616:
[----:B------:R-:W-:Y:S05]  /*70fe0*/  BSYNC.RECONVERGENT B0 ;  /* 0x0000000000007941 */ /* 0x000fea0003800200 */
.L_x_2615:
[----:B------:R-:W-:Y:S04]  /*70ff0*/  BSSY.RECONVERGENT B2, `(.L_x_2617) ;  /* 0x0000008000027945 */ /* 0x000fe80003800200 */
[----:B------:R-:W-:Y:S05]  /*71000*/  @P4 BRA P5, `(.L_x_2618) ;  /* 0x0000000000184947 */ /* 0x000fea0002800000 */
[----:B------:R-:W-:Y:S01]  /*71010*/  IMAD.MOV.U32 R4, RZ, RZ, R10 ;  /* 0x000000ffff047224 */ /* 0x000fe200078e000a */
[----:B------:R-:W-:Y:S01]  /*71020*/  MOV R0, 0x71070 ;  /* 0x0007107000007802 */ /* 0x000fe20000000f00 */
[----:B------:R-:W-:Y:S02]  /*71030*/  IMAD.MOV.U32 R5, RZ, RZ, R11 ;  /* 0x000000ffff057224 */ /* 0x000fe400078e000b */
[----:B------:R-:W-:Y:S02]  /*71040*/  IMAD.MOV.U32 R2, RZ, RZ, R38 ;  /* 0x000000ffff027224 */ /* 0x000fe400078e0026 */
[----:B------:R-:W-:-:S07]  /*71050*/  IMAD.MOV.U32 R3, RZ, RZ, R39 ;  /* 0x000000ffff037224 */ /* 0x000fce00078e0027 */
[----:B0123-5:R-:W-:Y:S05]  /*71060*/  CALL.REL.NOINC `($__internal_68_$__cuda_sm20_div_rn_f64_full) ;  /* 0x000003d800787944 */ /* 0x02ffea0003c00000 */
.L_x_2618:
[----:B------:R-:W-:Y:S05]  /*71070*/  BSYNC.RECONVERGENT B2 ;  /* 0x0000000000027941 */ /* 0x000fea0003800200 */
.L_x_2617:
        /* <DEDUP_REMOVED lines=176> */
.L_x_2620:
[----:B------:R-:W-:Y:S02]  /*71b80*/  FSEL R2, RZ, 3.37028055040000000000e+12, P0 ;  /* 0x54442d18ff027808 */ /* 0x000fe40000000000 */
[----:B------:R-:W-:-:S07]  /*71b90*/  FSEL R3, RZ, 2.1426990032196044922, P0 ;  /* 0x400921fbff037808 */ /* 0x000fce0000000000 */
.L_x_2621:
[----:B------:R-:W-:Y:S05]  /*71ba0*/  BSYNC.RECONVERGENT B0 ;  /* 0x0000000000007941 */ /* 0x000fea0003800200 */
.L_x_2619:
        /* <DEDUP_REMOVED lines=14> */
.L_x_2614:
        /* <DEDUP_REMOVED lines=106> */
.L_x_2623:
        /* <DEDUP_REMOVED lines=133> */
.L_x_2622:
        /* <DEDUP_REMOVED lines=257> */
.L_x_2625:
        /* <DEDUP_REMOVED lines=52> */
[----:B--2--5:R-:W-:Y:S05]  /*73ed0*/  CALL.REL.NOINC `($__internal_68_$__cuda_sm20_div_rn_f64_full) ;  /* 0x000003a800dc7944 */ /* 0x024fea0003c00000 */
.L_x_2628:
[----:B------:R-:W-:Y:S05]  /*73ee0*/  BSYNC.RECONVERGENT B3 ;  /* 0x0000000000037941 */ /* 0x000fea0003800200 */
.L_x_2627:
        /* <DEDUP_REMOVED lines=77> */
.L_x_2626:
[----:B------:R-:W-:Y:S05]  /*743c0*/  BSYNC.RECONVERGENT B2 ;  /* 0x0000000000027941 */ /* 0x000fea0003800200 */
.L_x_2624:
        /* <DEDUP_REMOVED lines=65> */
.L_x_2630:
[----:B------:R-:W-:Y:S05]  /*747e0*/  BSYNC.RECONVERGENT B2 ;  /* 0x0000000000027941 */ /* 0x000fea0003800200 */
.L_x_2629:
        /* <DEDUP_REMOVED lines=176> */
.L_x_2632:
[----:B------:R-:W-:Y:S02]  /*752f0*/  FSEL R2, RZ, 3.37028055040000000000e+12, P0 ;  /* 0x54442d18ff027808 */ /* 0x000fe40000000000 */
[----:B------:R-:W-:-:S07]  /*75300*/  FSEL R3, RZ, 2.1426990032196044922, P0 ;  /* 0x400921fbff037808 */ /* 0x000fce0000000000 */
.L_x_2633:
[----:B------:R-:W-:Y:S05]  /*75310*/  BSYNC.RECONVERGENT B0 ;  /* 0x0000000000007941 */ /* 0x000fea0003800200 */
.L_x_2631:
        /* <DEDUP_REMOVED lines=12> */
[----:B-1----:R0:W4:Y:S02]  /*753e0*/  DMUL R8, R38, 0.5 ;  /* 0x3fe0000026087828 */ /* 0x0021240000000000 */
[----:B0---4-:R-:W-:Y:S05]  /*753f0*/  BRA `(.L_x_2613) ;  /* 0x00000094002c7947 */ /* 0x011fea0003800000 */
.L_x_2601:
        /* <DEDUP_REMOVED lines=325> */
.L_x_2635:
[----:B------:R-:W-:Y:S05]  /*76850*/  BSYNC.RECONVERGENT B0 ;  /* 0x0000000000007941 */ /* 0x000fea0003800200 */
.L_x_2634:
[----:B------:R-:W-:Y:S04]  /*76860*/  BSSY.RECONVERGENT B2, `(.L_x_2636) ;  /* 0x0000008000027945 */ /* 0x000fe80003800200 */
[----:B------:R-:W-:Y:S05]  /*76870*/  @P4 BRA P5, `(.L_x_2637) ;  /* 0x0000000000184947 */ /* 0x000fea0002800000 */
[----:B------:R-:W-:Y:S01]  /*76880*/  IMAD.MOV.U32 R4, RZ, RZ, R10 ;  /* 0x000000ffff047224 */ /* 0x000fe200078e000a */
[----:B------:R-:W-:Y:S01]  /*76890*/  MOV R0, 0x768e0 ;  /* 0x000768e000007802 */ /* 0x000fe20000000f00 */
[----:B------:R-:W-:Y:S02]  /*768a0*/  IMAD.MOV.U32 R5, RZ, RZ, R11 ;  /* 0x000000ffff057224 */ /* 0x000fe400078e000b */
[----:B------:R-:W-:Y:S02]  /*768b0*/  IMAD.MOV.U32 R2, RZ, RZ, R38 ;  /* 0x000000ffff027224 */ /* 0x000fe400078e0026 */
[----:B------:R-:W-:-:S07]  /*768c0*/  IMAD.MOV.U32 R3, RZ, RZ, R39 ;  /* 0x000000ffff037224 */ /* 0x000fce00078e0027 */
[----:B012--5:R-:W-:Y:S05]  /*768d0*/  CALL.REL.NOINC `($__internal_68_$__cuda_sm20_div_rn_f64_full) ;  /* 0x00000380005c7944 */ /* 0x027fea0003c00000 */
.L_x_2637:
[----:B------:R-:W-:Y:S05]  /*768e0*/  BSYNC.RECONVERGENT B2 ;  /* 0x0000000000027941 */ /* 0x000fea0003800200 */
.L_x_2636:
        /* <DEDUP_REMOVED lines=176> */
.L_x_2639:
[----:B------:R-:W-:Y:S02]  /*773f0*/  FSEL R2, RZ, 3.37028055040000000000e+12, P0 ;  /* 0x54442d18ff027808 */ /* 0x000fe40000000000 */
[----:B------:R-:W-:-:S07]  /*77400*/  FSEL R3, RZ, 2.1426990032196044922, P0 ;  /* 0x400921fbff037808 */ /* 0x000fce0000000000 */
.L_x_2640:
[----:B------:R-:W-:Y:S05]  /*77410*/  BSYNC.RECONVERGENT B0 ;  /* 0x0000000000007941 */ /* 0x000fea0003800200 */
.L_x_2638:
        /* <DEDUP_REMOVED lines=10> */
.L_x_2600:
        /* <DEDUP_REMOVED lines=206> */
.L_x_2643:
        /* <DEDUP_REMOVED lines=53> */
.L_x_2646:
[----:B------:R-:W-:Y:S05]  /*784f0*/  BSYNC.RECONVERGENT B3 ;  /* 0x0000000000037941 */ /* 0x000fea0003800200 */
.L_x_2645:
        /* <DEDUP_REMOVED lines=77> */
.L_x_2644:
[----:B------:R-:W-:Y:S05]  /*789d0*/  BSYNC.RECONVERGENT B2 ;  /* 0x0000000000027941 */ /* 0x000fea0003800200 */
.L_x_2642:
        /* <DEDUP_REMOVED lines=187> */
.L_x_2641:
        /* <DEDUP_REMOVED lines=191> */
[----:B------:R0:W4:Y:S02]  /*7a180*/  DMUL R8, R10, R8 ;  /* 0x000000080a087228 */ /* 0x0001240000000000 */
[----:B0---4-:R-:W-:Y:S05]  /*7a190*/  BRA `(.L_x_2613) ;  /* 0x0000004400c47947 */ /* 0x011fea0003800000 */
.L_x_2599:
        /* <DEDUP_REMOVED lines=50> */
[----:B-12--5:R-:W-:Y:S05]  /*7a4c0*/  CALL.REL.NOINC `($__internal_68_$__cuda_sm20_div_rn_f64_full) ;  /* 0x0000034400607944 */ /* 0x026fea0003c00000 */
[----:B------:R-:W-:Y:S02]  /*7a4d0*/  IMAD.MOV.U32 R8, RZ, RZ, R2 ;  /* 0x000000ffff087224 */ /* 0x000fe400078e0002 */
[----:B------:R-:W-:-:S07]  /*7a4e0*/  IMAD.MOV.U32 R9, RZ, RZ, R3 ;  /* 0x000000ffff097224 */ /* 0x000fce00078e0003 */
.L_x_2648:
[----:B------:R-:W-:Y:S05]  /*7a4f0*/  BSYNC.RECONVERGENT B2 ;  /* 0x0000000000027941 */ /* 0x000fea0003800200 */
.L_x_2647:
        /* <DEDUP_REMOVED lines=51> */
.L_x_2650:
[----:B------:R-:W-:Y:S05]  /*7a830*/  BSYNC.RECONVERGENT B2 ;  /* 0x0000000000027941 */ /* 0x000fea0003800200 */
.L_x_2649:
        /* <DEDUP_REMOVED lines=334> */
.L_x_2652:
[----:B------:R-:W-:Y:S05]  /*7bd20*/  BSYNC.RECONVERGENT B0 ;  /* 0x0000000000007941 */ /* 0x000fea0003800200 */
.L_x_2651:
        /* <DEDUP_REMOVED lines=8> */
[----:B0123-5:R-:W-:Y:S05]  /*7bdb0*/  CALL.REL.NOINC `($__internal_68_$__cuda_sm20_div_rn_f64_full) ;  /* 0x0000032c00247944 */ /* 0x02ffea0003c00000 */
.L_x_2654:
[----:B------:R-:W-:Y:S05]  /*7bdc0*/  BSYNC.RECONVERGENT B2 ;  /* 0x0000000000027941 */ /* 0x000fea0003800200 */
.L_x_2653:
        /* <DEDUP_REMOVED lines=176> */
.L_x_2656:
[----:B------:R-:W-:Y:S02]  /*7c8d0*/  FSEL R2, RZ, 3.37028055040000000000e+12, P0 ;  /* 0x54442d18ff027808 */ /* 0x000fe40000000000 */
[----:B------:R-:W-:-:S07]  /*7c8e0*/  FSEL R3, RZ, 2.1426990032196044922, P0 ;  /* 0x400921fbff037808 */ /* 0x000fce0000000000 */
.L_x_2657:
[----:B------:R-:W-:Y:S05]  /*7c8f0*/  BSYNC.RECONVERGENT B0 ;  /* 0x0000000000007941 */ /* 0x000fea0003800200 */
.L_x_2655:
        /* <DEDUP_REMOVED lines=14> */
.L_x_2598:
        /* <DEDUP_REMOVED lines=297> */
.L_x_2659:
[----:B------:R-:W-:Y:S05]  /*7dc70*/  BSYNC.RECONVERGENT B0 ;  /* 0x0000000000007941 */ /* 0x000fea0003800200 */
.L_x_2658:
[----:B------:R-:W-:Y:S04]  /*7dc80*/  BSSY.RECONVERGENT B2, `(.L_x_2660) ;  /* 0x0000006000027945 */ /* 0x000fe80003800200 */
[----:B------:R-:W-:Y:S05]  /*7dc90*/  @P4 BRA P5, `(.L_x_2661) ;  /* 0x0000000000104947 */ /* 0x000fea0002800000 */
[----:B------:R-:W-:Y:S01]  /*7dca0*/  IMAD.MOV.U32 R2, RZ, RZ, R10 ;  /* 0x000000ffff027224 */ /* 0x000fe200078e000a */
[----:B------:R-:W-:Y:S01]  /*7dcb0*/  MOV R0, 0x7dce0 ;  /* 0x0007dce000007802 */ /* 0x000fe20000000f00 */
[----:B------:R-:W-:-:S07]  /*7dcc0*/  IMAD.MOV.U32 R3, RZ, RZ, R11 ;  /* 0x000000ffff037224 */ /* 0x000fce00078e000b */
[----:B0123-5:R-:W-:Y:S05]  /*7dcd0*/  CALL.REL.NOINC `($__internal_68_$__cuda_sm20_div_rn_f64_full) ;  /* 0x0000030c005c7944 */ /* 0x02ffea0003c00000 */
.L_x_2661:
[----:B------:R-:W-:Y:S05]  /*7dce0*/  BSYNC.RECONVERGENT B2 ;  /* 0x0000000000027941 */ /* 0x000fea0003800200 */
.L_x_2660:
        /* <DEDUP_REMOVED lines=176> */
.L_x_2663:
[----:B------:R-:W-:Y:S02]  /*7e7f0*/  FSEL R2, RZ, 3.37028055040000000000e+12, P0 ;  /* 0x54442d18ff027808 */ /* 0x000fe40000000000 */
[----:B------:R-:W-:-:S07]  /*7e800*/  FSEL R3, RZ, 2.1426990032196044922, P0 ;  /* 0x400921fbff037808 */ /* 0x000fce0000000000 */
.L_x_2664:
[----:B------:R-:W-:Y:S05]  /*7e810*/  BSYNC.RECONVERGENT B0 ;  /* 0x0000000000007941 */ /* 0x000fea0003800200 */
.L_x_2662:
        /* <DEDUP_REMOVED lines=9> */
.L_x_2613:
[----:B------:R-:W-:Y:S05]  /*7e8b0*/  BSYNC.RECONVERGENT B1 ;  /* 0x0000000000017941 */ /* 0x000fea0003800200 */
.L_x_2597:
        /* <DEDUP_REMOVED lines=145> */
.L_x_2671:
[----:B------:R-:W-:Y:S05]  /*7f1d0*/  BSYNC.RECONVERGENT B0 ;  /* 0x0000000000007941 */ /* 0x000fea0003800200 */
.L_x_2670:
        /* <DEDUP_REMOVED lines=47> */
[----:B-12--5:R-:W-:Y:S05]  /*7f4d0*/  CALL.REL.NOINC `($_ZN2at6native61_GLOBAL__N__44eb8e94_28_ForeachBinaryOpScalarList_cu_dda10a6925multi_tensor_apply_kernelINS1_28TensorListScalarListMetadataIN3c107complexIdEELi1EEENS1_25BinaryOpScalarListFunctorIS6_Li1ELi1ELi0EEEJNS1_13power_functorIS6_EEEEEvT_T0_DpT1_$__internal_trig_reduction_slowpathd) ;  /* 0x000002fc008c7944 */ /* 0x026fea0003c00000 */
[----:B------:R-:W-:Y:S02]  /*7f4e0*/  IMAD.MOV.U32 R2, RZ, RZ, R6 ;  /* 0x000000ffff027224 */ /* 0x000fe400078e0006 */
[----:B------:R-:W-:-:S07]  /*7f4f0*/  IMAD.MOV.U32 R3, RZ, RZ, R7 ;  /* 0x000000ffff037224 */ /* 0x000fce00078e0007 */
.L_x_2675:
[----:B------:R-:W-:Y:S05]  /*7f500*/  BSYNC.RECONVERGENT B4 ;  /* 0x0000000000047941 */ /* 0x000fea0003800200 */
.L_x_2674:
[----:B------:R-:W-:Y:S01]  /*7f510*/  VIADD R0, R4, 0x1 ;  /* 0x0000000104007836 */ /* 0x000fe20000000000 */
[----:B------:R-:W-:Y:S06]  /*7f520*/  BRA `(.L_x_2676) ;  /* 0x0000000000087947 */ /* 0x000fec0003800000 */
.L_x_2673:
[----:B0-----:R0:W3:Y:S02]  /*7f530*/  DMUL R2, RZ, R18 ;  /* 0x00000012ff027228 */ /* 0x0010e40000000000 */
[----:B0--3--:R-:W-:-:S07]  /*7f540*/  IMAD.MOV.U32 R0, RZ, RZ, 0x1 ;  /* 0x00000001ff007424 */ /* 0x009fce00078e00ff */
.L_x_2676:
[----:B------:R-:W-:Y:S05]  /*7f550*/  BSYNC.RECONVERGENT B3 ;  /* 0x0000000000037941 */ /* 0x000fea0003800200 */
.L_x_2672:
        /* <DEDUP_REMOVED lines=115> */
[----:B------:R-:W-:Y:S01]  /*7fc90*/  IMAD.MOV.U32 R3, RZ, RZ, R7 ;  /* 0x000000ffff037224 */ /* 0x000fe200078e0007 */
[----:B------:R-:W-:Y:S06]  /*7fca0*/  BRA `(.L_x_2679) ;  /* 0x0000000000087947 */ /* 0x000fec0003800000 */
.L_x_2678:
[----:B------:R0:W2:Y:S02]  /*7fcb0*/  DMUL R2, RZ, R18 ;  /* 0x00000012ff027228 */ /* 0x0000a40000000000 */
[----:B0-2---:R-:W-:-:S07]  /*7fcc0*/  IMAD.MOV.U32 R0, RZ, RZ, RZ ;  /* 0x000000ffff007224 */ /* 0x005fce00078e00ff */
.L_x_2679:
[----:B------:R-:W-:Y:S05]  /*7fcd0*/  BSYNC.RECONVERGENT B3 ;  /* 0x0000000000037941 */ /* 0x000fea0003800200 */
.L_x_2677:
        /* <DEDUP_REMOVED lines=71> */
[----:B------:R0:W1:Y:S02]  /*80150*/  DMUL R18, R34, R18 ;  /* 0x0000001222127228 */ /* 0x0000640000000000 */
[----:B01----:R-:W-:Y:S05]  /*80160*/  BRA `(.L_x_2680) ;  /* 0x0000003000307947 */ /* 0x003fea0003800000 */
.L_x_2669:
        /* <DEDUP_REMOVED lines=125> */
.L_x_2682:
[----:B------:R-:W-:Y:S05]  /*80940*/  BSYNC.RECONVERGENT B0 ;  /* 0x0000000000007941 */ /* 0x000fea0003800200 */
.L_x_2681:
        /* <DEDUP_REMOVED lines=59> */
[----:B--2--5:R-:W-:Y:S05]  /*80d00*/  CALL.REL.NOINC `($_ZN2at6native61_GLOBAL__N__44eb8e94_28_ForeachBinaryOpScalarList_cu_dda10a6925multi_tensor_apply_kernelINS1_28TensorListScalarListMetadataIN3c107complexIdEELi1EEENS1_25BinaryOpScalarListFunctorIS6_Li1ELi1ELi0EEEJNS1_13power_functorIS6_EEEEEvT_T0_DpT1_$__internal_trig_reduction_slowpathd) ;  /* 0x000002e400807944 */ /* 0x024fea0003c00000 */
[----:B------:R-:W-:Y:S02]  /*80d10*/  IMAD.MOV.U32 R2, RZ, RZ, R6 ;  /* 0x000000ffff027224 */ /* 0x000fe400078e0006 */
[----:B------:R-:W-:-:S07]  /*80d20*/  IMAD.MOV.U32 R3, RZ, RZ, R7 ;  /* 0x000000ffff037224 */ /* 0x000fce00078e0007 */
.L_x_2686:
[----:B------:R-:W-:Y:S05]  /*80d30*/  BSYNC.RECONVERGENT B4 ;  /* 0x0000000000047941 */ /* 0x000fea0003800200 */
.L_x_2685:
[----:B------:R-:W-:Y:S01]  /*80d40*/  VIADD R0, R4, 0x1 ;  /* 0x0000000104007836 */ /* 0x000fe20000000000 */
[----:B------:R-:W-:Y:S06]  /*80d50*/  BRA `(.L_x_2687) ;  /* 0x0000000000087947 */ /* 0x000fec0003800000 */
.L_x_2684:
[----:B------:R0:W1:Y:S02]  /*80d60*/  DMUL R2, RZ, R18 ;  /* 0x00000012ff027228 */ /* 0x0000640000000000 */
[----:B01----:R-:W-:-:S07]  /*80d70*/  IMAD.MOV.U32 R0, RZ, RZ, 0x1 ;  /* 0x00000001ff007424 */ /* 0x003fce00078e00ff */
.L_x_2687:
[----:B------:R-:W-:Y:S05]  /*80d80*/  BSYNC.RECONVERGENT B3 ;  /* 0x0000000000037941 */ /* 0x000fea0003800200 */
.L_x_2683:
        /* <DEDUP_REMOVED lines=125> */
[----:B------:R-:W-:Y:S01]  /*81560*/  IMAD.MOV.U32 R3, RZ, RZ, R7 ;  /* 0x000000ffff037224 */ /* 0x000fe200078e0007 */
[----:B------:R-:W-:Y:S06]  /*81570*/  BRA `(.L_x_2690) ;  /* 0x0000000000087947 */ /* 0x000fec0003800000 */
.L_x_2689:
[----:B------:R0:W1:Y:S02]  /*81580*/  DMUL R2, RZ, R18 ;  /* 0x00000012ff027228 */ /* 0x0000640000000000 */
[----:B01----:R-:W-:-:S07]  /*81590*/  IMAD.MOV.U32 R0, RZ, RZ, RZ ;  /* 0x000000ffff007224 */ /* 0x003fce00078e00ff */
.L_x_2690:
[----:B------:R-:W-:Y:S05]  /*815a0*/  BSYNC.RECONVERGENT B3 ;  /* 0x0000000000037941 */ /* 0x000fea0003800200 */
.L_x_2688:
        /* <DEDUP_REMOVED lines=83> */
[----:B012---:R-:W-:Y:S05]  /*81ae0*/  BRA `(.L_x_2680) ;  /* 0x0000001400d07947 */ /* 0x007fea0003800000 */
.L_x_2668:
        /* <DEDUP_REMOVED lines=10> */
.L_x_2691:
[----:B------:R-:W0:Y:S02]  /*81b90*/  DADD R16, R18, -R18 ;  /* 0x0000000012107229 */ /* 0x000e240000000812 */
[----:B0-----:R-:W-:Y:S02]  /*81ba0*/  IMAD.MOV.U32 R18, RZ, RZ, R16 ;  /* 0x000000ffff127224 */ /* 0x001fe400078e0010 */
[----:B------:R-:W-:Y:S01]  /*81bb0*/  IMAD.MOV.U32 R19, RZ, RZ, R17 ;  /* 0x000000ffff137224 */ /* 0x000fe200078e0011 */
[----:B------:R-:W-:Y:S06]  /*81bc0*/  BRA `(.L_x_2680) ;  /* 0x0000001400987947 */ /* 0x000fec0003800000 */
.L_x_2667:
        /* <DEDUP_REMOVED lines=50> */
.L_x_2695:
[----:B------:R-:W-:Y:S05]  /*81ef0*/  BSYNC.RECONVERGENT B4 ;  /* 0x0000000000047941 */ /* 0x000fea0003800200 */
.L_x_2694:
[----:B------:R-:W-:Y:S01]  /*81f00*/  VIADD R0, R4, 0x1 ;  /* 0x0000000104007836 */ /* 0x000fe20000000000 */
[----:B------:R-:W-:Y:S06]  /*81f10*/  BRA `(.L_x_2696) ;  /* 0x0000000000087947 */ /* 0x000fec0003800000 */
.L_x_2693:
[----:B------:R0:W1:Y:S02]  /*81f20*/  DMUL R2, RZ, R18 ;  /* 0x00000012ff027228 */ /* 0x0000640000000000 */
[----:B01----:R-:W-:-:S07]  /*81f30*/  IMAD.MOV.U32 R0, RZ, RZ, 0x1 ;  /* 0x00000001ff007424 */ /* 0x003fce00078e00ff */
.L_x_2696:
[----:B------:R-:W-:Y:S05]  /*81f40*/  BSYNC.RECONVERGENT B3 ;  /* 0x0000000000037941 */ /* 0x000fea0003800200 */
.L_x_2692:
        /* <DEDUP_REMOVED lines=117> */
.L_x_2698:
[----:B------:R0:W1:Y:S02]  /*826a0*/  DMUL R2, RZ, R18 ;  /* 0x00000012ff027228 */ /* 0x0000640000000000 */
[----:B01----:R-:W-:-:S07]  /*826b0*/  IMAD.MOV.U32 R0, RZ, RZ, RZ ;  /* 0x000000ffff007224 */ /* 0x003fce00078e00ff */
.L_x_2699:
[----:B------:R-:W-:Y:S05]  /*826c0*/  BSYNC.RECONVERGENT B3 ;  /* 0x0000000000037941 */ /* 0x000fea0003800200 */
.L_x_2697:
        /* <DEDUP_REMOVED lines=64> */
.L_x_2666:
        /* <DEDUP_REMOVED lines=118> */
.L_x_2680:
[----:B------:R-:W-:Y:S05]  /*83230*/  BSYNC.RECONVERGENT B2 ;  /* 0x0000000000027941 */ /* 0x000fea0003800200 */
.L_x_2665:
        /* <DEDUP_REMOVED lines=284> */
.L_x_2707:
        /* <DEDUP_REMOVED lines=53> */
.L_x_2710:
[----:B------:R-:W-:Y:S05]  /*84750*/  BSYNC.RECONVERGENT B3 ;  /* 0x0000000000037941 */ /* 0x000fea0003800200 */
.L_x_2709:
        /* <DEDUP_REMOVED lines=77> */
.L_x_2708:
[----:B------:R-:W-:Y:S05]  /*84c30*/  BSYNC.RECONVERGENT B2 ;  /* 0x0000000000027941 */ /* 0x000fea0003800200 */
.L_x_2706:
        /* <DEDUP_REMOVED lines=54> */
.L_x_2712:
[----:B------:R-:W-:Y:S05]  /*84fa0*/  BSYNC.RECONVERGENT B2 ;  /* 0x0000000000027941 */ /* 0x000fea0003800200 */
.L_x_2711:
        /* <DEDUP_REMOVED lines=176> */
.L_x_2714:
[----:B------:R-:W-:Y:S02]  /*85ab0*/  FSEL R2, RZ, 3.37028055040000000000e+12, P0 ;  /* 0x54442d18ff027808 */ /* 0x000fe40000000000 */
[----:B------:R-:W-:-:S07]  /*85ac0*/  FSEL R3, RZ, 2.1426990032196044922, P0 ;  /* 0x400921fbff037808 */ /* 0x000fce0000000000 */
.L_x_2715:
[----:B------:R-:W-:Y:S05]  /*85ad0*/  BSYNC.RECONVERGENT B0 ;  /* 0x0000000000007941 */ /* 0x000fea0003800200 */
.L_x_2713:
        /* <DEDUP_REMOVED lines=14> */
.L_x_2705:
        /* <DEDUP_REMOVED lines=251> */
.L_x_2719:
[----:B------:R-:W-:Y:S05]  /*86b70*/  BSYNC.RECONVERGENT B0 ;  /* 0x0000000000007941 */ /* 0x000fea0003800200 */
.L_x_2718:
        /* <DEDUP_REMOVED lines=8> */
.L_x_2721:
[----:B------:R-:W-:Y:S05]  /*86c00*/  BSYNC.RECONVERGENT B2 ;  /* 0x0000000000027941 */ /* 0x000fea0003800200 */
.L_x_2720:
        /* <DEDUP_REMOVED lines=176> */
.L_x_2723:
[----:B------:R-:W-:Y:S02]  /*87710*/  FSEL R2, RZ, 3.37028055040000000000e+12, P0 ;  /* 0x54442d18ff027808 */ /* 0x000fe40000000000 */
[----:B------:R-:W-:-:S07]  /*87720*/  FSEL R3, RZ, 2.1426990032196044922, P0 ;  /* 0x400921fbff037808 */ /* 0x000fce0000000000 */
.L_x_2724:
[----:B------:R-:W-:Y:S05]  /*87730*/  BSYNC.RECONVERGENT B0 ;  /* 0x0000000000007941 */ /* 0x000fea0003800200 */
.L_x_2722:
        /* <DEDUP_REMOVED lines=14> */
.L_x_2717:
        /* <DEDUP_REMOVED lines=106> */
.L_x_2726:
        /* <DEDUP_REMOVED lines=133> */
.L_x_2725:
        /* <DEDUP_REMOVED lines=257> */
.L_x_2728:
        /* <DEDUP_REMOVED lines=53> */
.L_x_2731:
[----:B------:R-:W-:Y:S05]  /*89a70*/  BSYNC.RECONVERGENT B3 ;  /* 0x0000000000037941 */ /* 0x000fea0003800200 */
.L_x_2730:
        /* <DEDUP_REMOVED lines=77> */
.L_x_2729:
[----:B------:R-:W-:Y:S05]  /*89f50*/  BSYNC.RECONVERGENT B2 ;  /* 0x0000000000027941 */ /* 0x000fea0003800200 */
.L_x_2727:
        /* <DEDUP_REMOVED lines=65> */
.L_x_2733:
[----:B------:R-:W-:Y:S05]  /*8a370*/  BSYNC.RECONVERGENT B2 ;  /* 0x0000000000027941 */ /* 0x000fea0003800200 */
.L_x_2732:
        /* <DEDUP_REMOVED lines=176> */
.L_x_2735:
[----:B------:R-:W-:Y:S02]  /*8ae80*/  FSEL R2, RZ, 3.37028055040000000000e+12, P0 ;  /* 0x54442d18ff027808 */ /* 0x000fe40000000000 */
[----:B------:R-:W-:-:S07]  /*8ae90*/  FSEL R3, RZ, 2.1426990032196044922, P0 ;  /* 0x400921fbff037808 */ /* 0x000fce0000000000 */
.L_x_2736:
[----:B------:R-:W-:Y:S05]  /*8aea0*/  BSYNC.RECONVERGENT B0 ;  /* 0x0000000000007941 */ /* 0x000fea0003800200 */
.L_x_2734:
        /* <DEDUP_REMOVED lines=14> */
.L_x_2704:
        /* <DEDUP_REMOVED lines=325> */
.L_x_2738:
[----:B------:R-:W-:Y:S05]  /*8c3e0*/  BSYNC.RECONVERGENT B0 ;  /* 0x0000000000007941 */ /* 0x000fea0003800200 */
.L_x_2737:
        /* <DEDUP_REMOVED lines=8> */
.L_x_2740:
[----:B------:R-:W-:Y:S05]  /*8c470*/  BSYNC.RECONVERGENT B2 ;  /* 0x0000000000027941 */ /* 0x000fea0003800200 */
.L_x_2739:
        /* <DEDUP_REMOVED lines=176> */
.L_x_2742:
[----:B------:R-:W-:Y:S02]  /*8cf80*/  FSEL R2, RZ, 3.37028055040000000000e+12, P0 ;  /* 0x54442d18ff027808 */ /* 0x000fe40000000000 */
[----:B------:R-:W-:-:S07]  /*8cf90*/  FSEL R3, RZ, 2.1426990032196044922, P0 ;  /* 0x400921fbff037808 */ /* 0x000fce0000000000 */
.L_x_2743:
[----:B------:R-:W-:Y:S05]  /*8cfa0*/  BSYNC.RECONVERGENT B0 ;  /* 0x0000000000007941 */ /* 0x000fea0003800200 */
.L_x_2741:
        /* <DEDUP_REMOVED lines=10> */
.L_x_2703:
        /* <DEDUP_REMOVED lines=206> */
.L_x_2746:
        /* <DEDUP_REMOVED lines=53> */
.L_x_2749:
[----:B------:R-:W-:Y:S05]  /*8e080*/  BSYNC.RECONVERGENT B3 ;  /* 0x0000000000037941 */ /* 0x000fea0003800200 */
.L_x_2748:
        /* <DEDUP_REMOVED lines=77> */
.L_x_2747:
[----:B------:R-:W-:Y:S05]  /*8e560*/  BSYNC.RECONVERGENT B2 ;  /* 0x0000000000027941 */ /* 0x000fea0003800200 */
.L_x_2745:
        /* <DEDUP_REMOVED lines=187> */
.L_x_2744:
        /* <DEDUP_REMOVED lines=193> */
.L_x_2702:
        /* <DEDUP_REMOVED lines=53> */
.L_x_2751:
[----:B------:R-:W-:Y:S05]  /*90080*/  BSYNC.RECONVERGENT B2 ;  /* 0x0000000000027941 */ /* 0x000fea0003800200 */
.L_x_2750:
        /* <DEDUP_REMOVED lines=51> */
.L_x_2753:
[----:B------:R-:W-:Y:S05]  /*903c0*/  BSYNC.RECONVERGENT B2 ;  /* 0x0000000000027941 */ /* 0x000fea0003800200 */
.L_x_2752:
        /* <DEDUP_REMOVED lines=334> */
.L_x_2755:
[----:B------:R-:W-:Y:S05]  /*918b0*/  BSYNC.RECONVERGENT B0 ;  /* 0x0000000000007941 */ /* 0x000fea0003800200 */
.L_x_2754:
        /* <DEDUP_REMOVED lines=9> */
.L_x_2757:
[----:B------:R-:W-:Y:S05]  /*91950*/  BSYNC.RECONVERGENT B2 ;  /* 0x0000000000027941 */ /* 0x000fea0003800200 */
.L_x_2756:
        /* <DEDUP_REMOVED lines=176> */
.L_x_2759:
[----:B------:R-:W-:Y:S02]  /*92460*/  FSEL R2, RZ, 3.37028055040000000000e+12, P0 ;  /* 0x54442d18ff027808 */ /* 0x000fe40000000000 */
[----:B------:R-:W-:-:S07]  /*92470*/  FSEL R3, RZ, 2.1426990032196044922, P0 ;  /* 0x400921fbff037808 */ /* 0x000fce0000000000 */
.L_x_2760:
[----:B------:R-:W-:Y:S05]  /*92480*/  BSYNC.RECONVERGENT B0 ;  /* 0x0000000000007941 */ /* 0x000fea0003800200 */
.L_x_2758:
        /* <DEDUP_REMOVED lines=14> */
.L_x_2701:
        /* <DEDUP_REMOVED lines=297> */
.L_x_2762:
[----:B------:R-:W-:Y:S05]  /*93800*/  BSYNC.RECONVERGENT B0 ;  /* 0x0000000000007941 */ /* 0x000fea0003800200 */
.L_x_2761:
[----:B------:R-:W-:Y:S04]  /*93810*/  BSSY.RECONVERGENT B2, `(.L_x_2763) ;  /* 0x0000006000027945 */ /* 0x000fe80003800200 */
[----:B------:R-:W-:Y:S05]  /*93820*/  @P4 BRA P5, `(.L_x_2764) ;  /* 0x0000000000104947 */ /* 0x000fea0002800000 */
[----:B------:R-:W-:Y:S01]  /*93830*/  IMAD.MOV.U32 R2, RZ, RZ, R10 ;  /* 0x000000ffff027224 */ /* 0x000fe200078e000a */
[----:B------:R-:W-:Y:S01]  /*93840*/  MOV R0, 0x93870 ;  /* 0x0009387000007802 */ /* 0x000fe20000000f00 */
[----:B------:R-:W-:-:S07]  /*93850*/  IMAD.MOV.U32 R3, RZ, RZ, R11 ;  /* 0x000000ffff037224 */ /* 0x000fce00078e000b */
[----:B0123--:R-:W-:Y:S05]  /*93860*/  CALL.REL.NOINC `($__internal_68_$__cuda_sm20_div_rn_f64_full) ;  /* 0x000001b000787944 */ /* 0x00ffea0003c00000 */
.L_x_2764:
[----:B------:R-:W-:Y:S05]  /*93870*/  BSYNC.RECONVERGENT B2 ;  /* 0x0000000000027941 */ /* 0x000fea0003800200 */
.L_x_2763:
        /* <DEDUP_REMOVED lines=176> */
.L_x_2766:
[----:B------:R-:W-:Y:S02]  /*94380*/  FSEL R2, RZ, 3.37028055040000000000e+12, P0 ;  /* 0x54442d18ff027808 */ /* 0x000fe40000000000 */
[----:B------:R-:W-:-:S07]  /*94390*/  FSEL R3, RZ, 2.1426990032196044922, P0 ;  /* 0x400921fbff037808 */ /* 0x000fce0000000000 */
.L_x_2767:
[----:B------:R-:W-:Y:S05]  /*943a0*/  BSYNC.RECONVERGENT B0 ;  /* 0x0000000000007941 */ /* 0x000fea0003800200 */
.L_x_2765:
        /* <DEDUP_REMOVED lines=9> */
.L_x_2716:
[----:B------:R-:W-:Y:S05]  /*94440*/  BSYNC.RECONVERGENT B1 ;  /* 0x0000000000017941 */ /* 0x000fea0003800200 */
.L_x_2700:
        /* <DEDUP_REMOVED lines=145> */
.L_x_2774:
[----:B------:R-:W-:Y:S05]  /*94d60*/  BSYNC.RECONVERGENT B0 ;  /* 0x0000000000007941 */ /* 0x000fea0003800200 */
.L_x_2773:
        /* <DEDUP_REMOVED lines=50> */
.L_x_2778:
[----:B------:R-:W-:Y:S05]  /*95090*/  BSYNC.RECONVERGENT B4 ;  /* 0x0000000000047941 */ /* 0x000fea0003800200 */
.L_x_2777:
[----:B------:R-:W-:Y:S01]  /*950a0*/  VIADD R0, R4, 0x1 ;  /* 0x0000000104007836 */ /* 0x000fe20000000000 */
[----:B------:R-:W-:Y:S06]  /*950b0*/  BRA `(.L_x_2779) ;  /* 0x0000000000087947 */ /* 0x000fec0003800000 */
.L_x_2776:
[----:B0-----:R0:W4:Y:S02]  /*950c0*/  DMUL R2, RZ, R30 ;  /* 0x0000001eff027228 */ /* 0x0011240000000000 */
[----:B0---4-:R-:W-:-:S07]  /*950d0*/  IMAD.MOV.U32 R0, RZ, RZ, 0x1 ;  /* 0x00000001ff007424 */ /* 0x011fce00078e00ff */
.L_x_2779:
[----:B------:R-:W-:Y:S05]  /*950e0*/  BSYNC.RECONVERGENT B3 ;  /* 0x0000000000037941 */ /* 0x000fea0003800200 */
.L_x_2775:
        /* <DEDUP_REMOVED lines=117> */
.L_x_2781:
[----:B------:R0:W2:Y:S02]  /*95840*/  DMUL R2, RZ, R30 ;  /* 0x0000001eff027228 */ /* 0x0000a40000000000 */
[----:B0-2---:R-:W-:-:S07]  /*95850*/  IMAD.MOV.U32 R0, RZ, RZ, RZ ;  /* 0x000000ffff007224 */ /* 0x005fce00078e00ff */
.L_x_2782:
[----:B------:R-:W-:Y:S05]  /*95860*/  BSYNC.RECONVERGENT B3 ;  /* 0x0000000000037941 */ /* 0x000fea0003800200 */
.L_x_2780:
        /* <DEDUP_REMOVED lines=73> */
.L_x_2772:
        /* <DEDUP_REMOVED lines=125> */
.L_x_2785:
[----:B------:R-:W-:Y:S05]  /*964d0*/  BSYNC.RECONVERGENT B0 ;  /* 0x0000000000007941 */ /* 0x000fea0003800200 */
.L_x_2784:
        /* <DEDUP_REMOVED lines=62> */
.L_x_2789:
[----:B------:R-:W-:Y:S05]  /*968c0*/  BSYNC.RECONVERGENT B4 ;  /* 0x0000000000047941 */ /* 0x000fea0003800200 */
.L_x_2788:
[----:B------:R-:W-:Y:S01]  /*968d0*/  VIADD R0, R4, 0x1 ;  /* 0x0000000104007836 */ /* 0x000fe20000000000 */
[----:B------:R-:W-:Y:S06]  /*968e0*/  BRA `(.L_x_2790) ;  /* 0x0000000000087947 */ /* 0x000fec0003800000 */
.L_x_2787:
[----:B------:R0:W3:Y:S02]  /*968f0*/  DMUL R2, RZ, R30 ;  /* 0x0000001eff027228 */ /* 0x0000e40000000000 */
[----:B0--3--:R-:W-:-:S07]  /*96900*/  IMAD.MOV.U32 R0, RZ, RZ, 0x1 ;  /* 0x00000001ff007424 */ /* 0x009fce00078e00ff */
.L_x_2790:
[----:B------:R-:W-:Y:S05]  /*96910*/  BSYNC.RECONVERGENT B3 ;  /* 0x0000000000037941 */ /* 0x000fea0003800200 */
.L_x_2786:
        /* <DEDUP_REMOVED lines=127> */
.L_x_2792:
[----:B------:R0:W3:Y:S02]  /*97110*/  DMUL R2, RZ, R30 ;  /* 0x0000001eff027228 */ /* 0x0000e40000000000 */
[----:B0--3--:R-:W-:-:S07]  /*97120*/  IMAD.MOV.U32 R0, RZ, RZ, RZ ;  /* 0x000000ffff007224 */ /* 0x009fce00078e00ff */
.L_x_2793:
[----:B------:R-:W-:Y:S05]  /*97130*/  BSYNC.RECONVERGENT B3 ;  /* 0x0000000000037941 */ /* 0x000fea0003800200 */
.L_x_2791:
        /* <DEDUP_REMOVED lines=84> */
.L_x_2771:
        /* <DEDUP_REMOVED lines=10> */
.L_x_2794:
[----:B------:R-:W0:Y:S02]  /*97720*/  DADD R28, R30, -R30 ;  /* 0x000000001e1c7229 */ /* 0x000e24000000081e */
[----:B0-----:R-:W-:Y:S02]  /*97730*/  IMAD.MOV.U32 R30, RZ, RZ, R28 ;  /* 0x000000ffff1e7224 */ /* 0x001fe400078e001c */
[----:B------:R-:W-:Y:S01]  /*97740*/  IMAD.MOV.U32 R31, RZ, RZ, R29 ;  /* 0x000000ffff1f7224 */ /* 0x000fe200078e001d */
[----:B------:R-:W-:Y:S06]  /*97750*/  BRA `(.L_x_2783) ;  /* 0x0000001400987947 */ /* 0x000fec0003800000 */
.L_x_2770:
        /* <DEDUP_REMOVED lines=50> */
.L_x_2798:
[----:B------:R-:W-:Y:S05]  /*97a80*/  BSYNC.RECONVERGENT B4 ;  /* 0x0000000000047941 */ /* 0x000fea0003800200 */
.L_x_2797:
[----:B------:R-:W-:Y:S01]  /*97a90*/  VIADD R0, R4, 0x1 ;  /* 0x0000000104007836 */ /* 0x000fe20000000000 */
[----:B------:R-:W-:Y:S06]  /*97aa0*/  BRA `(.L_x_2799) ;  /* 0x0000000000087947 */ /* 0x000fec0003800000 */
.L_x_2796:
[----:B------:R0:W3:Y:S02]  /*97ab0*/  DMUL R2, RZ, R30 ;  /* 0x0000001eff027228 */ /* 0x0000e40000000000 */
[----:B0--3--:R-:W-:-:S07]  /*97ac0*/  IMAD.MOV.U32 R0, RZ, RZ, 0x1 ;  /* 0x00000001ff007424 */ /* 0x009fce00078e00ff */
.L_x_2799:
[----:B------:R-:W-:Y:S05]  /*97ad0*/  BSYNC.RECONVERGENT B3 ;  /* 0x0000000000037941 */ /* 0x000fea0003800200 */
.L_x_2795:
        /* <DEDUP_REMOVED lines=117> */
.L_x_2801:
[----:B------:R0:W3:Y:S02]  /*98230*/  DMUL R2, RZ, R30 ;  /* 0x0000001eff027228 */ /* 0x0000e40000000000 */
[----:B0--3--:R-:W-:-:S07]  /*98240*/  IMAD.MOV.U32 R0, RZ, RZ, RZ ;  /* 0x000000ffff007224 */ /* 0x009fce00078e00ff */
.L_x_2802:
[----:B------:R-:W-:Y:S05]  /*98250*/  BSYNC.RECONVERGENT B3 ;  /* 0x0000000000037941 */ /* 0x000fea0003800200 */
.L_x_2800:
        /* <DEDUP_REMOVED lines=64> */
.L_x_2769:
        /* <DEDUP_REMOVED lines=118> */
.L_x_2783:
[----:B------:R-:W-:Y:S05]  /*98dc0*/  BSYNC.RECONVERGENT B2 ;  /* 0x0000000000027941 */ /* 0x000fea0003800200 */
.L_x_2768:
        /* <DEDUP_REMOVED lines=284> */
.L_x_2810:
        /* <DEDUP_REMOVED lines=53> */
.L_x_2813:
[----:B------:R-:W-:Y:S05]  /*9a2e0*/  BSYNC.RECONVERGENT B3 ;  /* 0x0000000000037941 */ /* 0x000fea0003800200 */
.L_x_2812:
        /* <DEDUP_REMOVED lines=77> */
.L_x_2811:
[----:B------:R-:W-:Y:S05]  /*9a7c0*/  BSYNC.RECONVERGENT B2 ;  /* 0x0000000000027941 */ /* 0x000fea0003800200 */
.L_x_2809:
        /* <DEDUP_REMOVED lines=54> */
.L_x_2815:
[----:B------:R-:W-:Y:S05]  /*9ab30*/  BSYNC.RECONVERGENT B2 ;  /* 0x0000000000027941 */ /* 0x000fea0003800200 */
.L_x_2814:
        /* <DEDUP_REMOVED lines=176> */
.L_x_2817:
[----:B------:R-:W-:Y:S02]  /*9b640*/  FSEL R2, RZ, 3.37028055040000000000e+12, P0 ;  /* 0x54442d18ff027808 */ /* 0x000fe40000000000 */
[----:B------:R-:W-:-:S07]  /*9b650*/  FSEL R3, RZ, 2.1426990032196044922, P0 ;  /* 0x400921fbff037808 */ /* 0x000fce0000000000 */
.L_x_2818:
[----:B------:R-:W-:Y:S05]  /*9b660*/  BSYNC.RECONVERGENT B0 ;  /* 0x0000000000007941 */ /* 0x000fea0003800200 */
.L_x_2816:
        /* <DEDUP_REMOVED lines=14> */
.L_x_2808:
        /* <DEDUP_REMOVED lines=251> */
.L_x_2822:
[----:B------:R-:W-:Y:S05]  /*9c700*/  BSYNC.RECONVERGENT B0 ;  /* 0x0000000000007941 */ /* 0x000fea0003800200 */
.L_x_2821:
        /* <DEDUP_REMOVED lines=8> */
.L_x_2824:
[----:B------:R-:W-:Y:S05]  /*9c790*/  BSYNC.RECONVERGENT B2 ;  /* 0x0000000000027941 */ /* 0x000fea0003800200 */
.L_x_2823:
        /* <DEDUP_REMOVED lines=176> */
.L_x_2826:
[----:B------:R-:W-:Y:S02]  /*9d2a0*/  FSEL R2, RZ, 3.37028055040000000000e+12, P0 ;  /* 0x54442d18ff027808 */ /* 0x000fe40000000000 */
[----:B------:R-:W-:-:S07]  /*9d2b0*/  FSEL R3, RZ, 2.1426990032196044922, P0 ;  /* 0x400921fbff037808 */ /* 0x000fce0000000000 */
.L_x_2827:
[----:B------:R-:W-:Y:S05]  /*9d2c0*/  BSYNC.RECONVERGENT B0 ;  /* 0x0000000000007941 */ /* 0x000fea0003800200 */
.L_x_2825:
        /* <DEDUP_REMOVED lines=14> */
.L_x_2820:
        /* <DEDUP_REMOVED lines=106> */
.L_x_2829:
        /* <DEDUP_REMOVED lines=133> */
.L_x_2828:
        /* <DEDUP_REMOVED lines=257> */
.L_x_2831:
        /* <DEDUP_REMOVED lines=53> */
.L_x_2834:
[----:B------:R-:W-:Y:S05]  /*9f600*/  BSYNC.RECONVERGENT B3 ;  /* 0x0000000000037941 */ /* 0x000fea0003800200 */
.L_x_2833:
        /* <DEDUP_REMOVED lines=77> */
.L_x_2832:
[----:B------:R-:W-:Y:S05]  /*9fae0*/  BSYNC.RECONVERGENT B2 ;  /* 0x0000000000027941 */ /* 0x000fea0003800200 */
.L_x_2830:
        /* <DEDUP_REMOVED lines=65> */
.L_x_2836:
[----:B------:R-:W-:Y:S05]  /*9ff00*/  BSYNC.RECONVERGENT B2 ;  /* 0x0000000000027941 */ /* 0x000fea0003800200 */
.L_x_2835:
        /* <DEDUP_REMOVED lines=176> */
.L_x_2838:
[----:B------:R-:W-:Y:S02]  /*a0a10*/  FSEL R2, RZ, 3.37028055040000000000e+12, P0 ;  /* 0x54442d18ff027808 */ /* 0x000fe40000000000 */
[----:B------:R-:W-:-:S07]  /*a0a20*/  FSEL R3, RZ, 2.1426990032196044922, P0 ;  /* 0x400921fbff037808 */ /* 0x000fce0000000000 */
.L_x_2839:
[----:B------:R-:W-:Y:S05]  /*a0a30*/  BSYNC.RECONVERGENT B0 ;  /* 0x0000000000007941 */ /* 0x000fea0003800200 */
.L_x_2837:
        /* <DEDUP_REMOVED lines=14> */
.L_x_2807:
        /* <DEDUP_REMOVED lines=325> */
.L_x_2841:
[----:B------:R-:W-:Y:S05]  /*a1f70*/  BSYNC.RECONVERGENT B0 ;  /* 0x0000000000007941 */ /* 0x000fea0003800200 */
.L_x_2840:
        /* <DEDUP_REMOVED lines=8> */
.L_x_2843:
[----:B------:R-:W-:Y:S05]  /*a2000*/  BSYNC.RECONVERGENT B2 ;  /* 0x0000000000027941 */ /* 0x000fea0003800200 */
.L_x_2842:
        /* <DEDUP_REMOVED lines=176> */
.L_x_2845:
[----:B------:R-:W-:Y:S02]  /*a2b10*/  FSEL R2, RZ, 3.37028055040000000000e+12, P0 ;  /* 0x54442d18ff027808 */ /* 0x000fe40000000000 */
[----:B------:R-:W-:-:S07]  /*a2b20*/  FSEL R3, RZ, 2.1426990032196044922, P0 ;  /* 0x400921fbff037808 */ /* 0x000fce0000000000 */
.L_x_2846:
[----:B------:R-:W-:Y:S05]  /*a2b30*/  BSYNC.RECONVERGENT B0 ;  /* 0x0000000000007941 */ /* 0x000fea0003800200 */
.L_x_2844:
        /* <DEDUP_REMOVED lines=10> */
.L_x_2806:
        /* <DEDUP_REMOVED lines=206> */
.L_x_2849:
        /* <DEDUP_REMOVED lines=53> */
.L_x_2852:
[----:B------:R-:W-:Y:S05]  /*a3c10*/  BSYNC.RECONVERGENT B3 ;  /* 0x0000000000037941 */ /* 0x000fea0003800200 */
.L_x_2851:
        /* <DEDUP_REMOVED lines=77> */
.L_x_2850:
[----:B------:R-:W-:Y:S05]  /*a40f0*/  BSYNC.RECONVERGENT B2 ;  /* 0x0000000000027941 */ /* 0x000fea0003800200 */
.L_x_2848:
        /* <DEDUP_REMOVED lines=187> */
.L_x_2847:
        /* <DEDUP_REMOVED lines=193> */
.L_x_2805:
        /* <DEDUP_REMOVED lines=53> */
.L_x_2854:
[----:B------:R-:W-:Y:S05]  /*a5c10*/  BSYNC.RECONVERGENT B2 ;  /* 0x0000000000027941 */ /* 0x000fea0003800200 */
.L_x_2853:
        /* <DEDUP_REMOVED lines=51> */
.L_x_2856:
[----:B------:R-:W-:Y:S05]  /*a5f50*/  BSYNC.RECONVERGENT B2 ;  /* 0x0000000000027941 */ /* 0x000fea0003800200 */
.L_x_2855:
        /* <DEDUP_REMOVED lines=334> */
.L_x_2858:
[----:B------:R-:W-:Y:S05]  /*a7440*/  BSYNC.RECONVERGENT B0 ;  /* 0x0000000000007941 */ /* 0x000fea0003800200 */
.L_x_2857:
        /* <DEDUP_REMOVED lines=9> */
.L_x_2860:
[----:B------:R-:W-:Y:S05]  /*a74e0*/  BSYNC.RECONVERGENT B2 ;  /* 0x0000000000027941 */ /* 0x000fea0003800200 */
.L_x_2859:
        /* <DEDUP_REMOVED lines=176> */
.L_x_2862:
[----:B------:R-:W-:Y:S02]  /*a7ff0*/  FSEL R2, RZ, 3.37028055040000000000e+12, P0 ;  /* 0x54442d18ff027808 */ /* 0x000fe40000000000 */
[----:B------:R-:W-:-:S07]  /*a8000*/  FSEL R3, RZ, 2.1426990032196044922, P0 ;  /* 0x400921fbff037808 */ /* 0x000fce0000000000 */
.L_x_2863:
[----:B------:R-:W-:Y:S05]  /*a8010*/  BSYNC.RECONVERGENT B0 ;  /* 0x0000000000007941 */ /* 0x000fea0003800200 */
.L_x_2861:
        /* <DEDUP_REMOVED lines=14> */
.L_x_2804:
        /* <DEDUP_REMOVED lines=297> */
.L_x_2865:
[----:B------:R-:W-:Y:S05]  /*a9390*/  BSYNC.RECONVERGENT B0 ;  /* 0x0000000000007941 */ /* 0x000fea0003800200 */
.L_x_2864:
[----:B------:R-:W-:Y:S04]  /*a93a0*/  BSSY.RECONVERGENT B2, `(.L_x_2866) ;  /* 0x0000006000027945 */ /* 0x000fe80003800200 */
[----:B------:R-:W-:Y:S05]  /*a93b0*/  @P4 BRA P5, `(.L_x_2867) ;  /* 0x0000000000104947 */ /* 0x000fea0002800000 */
[----:B------:R-:W-:Y:S01]  /*a93c0*/  IMAD.MOV.U32 R2, RZ, RZ, R10 ;  /* 0x000000ffff027224 */ /* 0x000fe200078e000a */
[----:B------:R-:W-:Y:S01]  /*a93d0*/  MOV R0, 0xa9400 ;  /* 0x000a940000007802 */ /* 0x000fe20000000f00 */
[----:B------:R-:W-:-:S07]  /*a93e0*/  IMAD.MOV.U32 R3, RZ, RZ, R11 ;  /* 0x000000ffff037224 */ /* 0x000fce00078e000b */
[----:B01234-:R-:W-:Y:S05]  /*a93f0*/  CALL.REL.NOINC `($__internal_68_$__cuda_sm20_div_rn_f64_full) ;  /* 0x0000005400947944 */ /* 0x01ffea0003c00000 */
.L_x_2867:
[----:B------:R-:W-:Y:S05]  /*a9400*/  BSYNC.RECONVERGENT B2 ;  /* 0x0000000000027941 */ /* 0x000fea0003800200 */
.L_x_2866:
        /* <DEDUP_REMOVED lines=176> */
.L_x_2869:
[----:B------:R-:W-:Y:S02]  /*a9f10*/  FSEL R2, RZ, 3.37028055040000000000e+12, P0 ;  /* 0x54442d18ff027808 */ /* 0x000fe40000000000 */
[----:B------:R-:W-:-:S07]  /*a9f20*/  FSEL R3, RZ, 2.1426990032196044922, P0 ;  /* 0x400921fbff037808 */ /* 0x000fce0000000000 */
.L_x_2870:
[----:B------:R-:W-:Y:S05]  /*a9f30*/  BSYNC.RECONVERGENT B0 ;  /* 0x0000000000007941 */ /* 0x000fea0003800200 */
.L_x_2868:
        /* <DEDUP_REMOVED lines=9> */
.L_x_2819:
[----:B------:R-:W-:Y:S05]  /*a9fd0*/  BSYNC.RECONVERGENT B1 ;  /* 0x0000000000017941 */ /* 0x000fea0003800200 */
.L_x_2803:
        /* <DEDUP_REMOVED lines=145> */
.L_x_2877:
[----:B------:R-:W-:Y:S05]  /*aa8f0*/  BSYNC.RECONVERGENT B0 ;  /* 0x0000000000007941 */ /* 0x000fea0003800200 */
.L_x_2876:
        /* <DEDUP_REMOVED lines=50> */
.L_x_2881:
[----:B------:R-:W-:Y:S05]  /*aac20*/  BSYNC.RECONVERGENT B4 ;  /* 0x0000000000047941 */ /* 0x000fea0003800200 */
.L_x_2880:
[----:B------:R-:W-:Y:S01]  /*aac30*/  VIADD R0, R4, 0x1 ;  /* 0x0000000104007836 */ /* 0x000fe20000000000 */
[----:B------:R-:W-:Y:S06]  /*aac40*/  BRA `(.L_x_2882) ;  /* 0x0000000000087947 */ /* 0x000fec0003800000 */
.L_x_2879:
[----:B0-----:R0:W0:Y:S02]  /*aac50*/  DMUL R2, RZ, R26 ;  /* 0x0000001aff027228 */ /* 0x0010240000000000 */
[----:B0-----:R-:W-:-:S07]  /*aac60*/  IMAD.MOV.U32 R0, RZ, RZ, 0x1 ;  /* 0x00000001ff007424 */ /* 0x001fce00078e00ff */
.L_x_2882:
[----:B------:R-:W-:Y:S05]  /*aac70*/  BSYNC.RECONVERGENT B3 ;  /* 0x0000000000037941 */ /* 0x000fea0003800200 */
.L_x_2878:
        /* <DEDUP_REMOVED lines=117> */
.L_x_2884:
[----:B------:R0:W2:Y:S02]  /*ab3d0*/  DMUL R2, RZ, R26 ;  /* 0x0000001aff027228 */ /* 0x0000a40000000000 */
[----:B0-2---:R-:W-:-:S07]  /*ab3e0*/  IMAD.MOV.U32 R0, RZ, RZ, RZ ;  /* 0x000000ffff007224 */ /* 0x005fce00078e00ff */
.L_x_2885:
[----:B------:R-:W-:Y:S05]  /*ab3f0*/  BSYNC.RECONVERGENT B3 ;  /* 0x0000000000037941 */ /* 0x000fea0003800200 */
.L_x_2883:
        /* <DEDUP_REMOVED lines=73> */
.L_x_2875:
        /* <DEDUP_REMOVED lines=125> */
.L_x_2888:
[----:B------:R-:W-:Y:S05]  /*ac060*/  BSYNC.RECONVERGENT B0 ;  /* 0x0000000000007941 */ /* 0x000fea0003800200 */
.L_x_2887:
        /* <DEDUP_REMOVED lines=62> */
.L_x_2892:
[----:B------:R-:W-:Y:S05]  /*ac450*/  BSYNC.RECONVERGENT B4 ;  /* 0x0000000000047941 */ /* 0x000fea0003800200 */
.L_x_2891:
[----:B------:R-:W-:Y:S01]  /*ac460*/  VIADD R0, R4, 0x1 ;  /* 0x0000000104007836 */ /* 0x000fe20000000000 */
[----:B------:R-:W-:Y:S06]  /*ac470*/  BRA `(.L_x_2893) ;  /* 0x0000000000087947 */ /* 0x000fec0003800000 */
.L_x_2890:
[----:B------:R0:W4:Y:S02]  /*ac480*/  DMUL R2, RZ, R26 ;  /* 0x0000001aff027228 */ /* 0x0001240000000000 */
[----:B0---4-:R-:W-:-:S07]  /*ac490*/  IMAD.MOV.U32 R0, RZ, RZ, 0x1 ;  /* 0x00000001ff007424 */ /* 0x011fce00078e00ff */
.L_x_2893:
[----:B------:R-:W-:Y:S05]  /*ac4a0*/  BSYNC.RECONVERGENT B3 ;  /* 0x0000000000037941 */ /* 0x000fea0003800200 */
.L_x_2889:
        /* <DEDUP_REMOVED lines=127> */
.L_x_2895:
[----:B------:R0:W2:Y:S02]  /*acca0*/  DMUL R2, RZ, R26 ;  /* 0x0000001aff027228 */ /* 0x0000a40000000000 */
[----:B0-2---:R-:W-:-:S07]  /*accb0*/  IMAD.MOV.U32 R0, RZ, RZ, RZ ;  /* 0x000000ffff007224 */ /* 0x005fce00078e00ff */
.L_x_2896:
[----:B------:R-:W-:Y:S05]  /*accc0*/  BSYNC.RECONVERGENT B3 ;  /* 0x0000000000037941 */ /* 0x000fea0003800200 */
.L_x_2894:
        /* <DEDUP_REMOVED lines=84> */
.L_x_2874:
        /* <DEDUP_REMOVED lines=10> */
.L_x_2897:
[----:B------:R-:W0:Y:S02]  /*ad2b0*/  DADD R24, R26, -R26 ;  /* 0x000000001a187229 */ /* 0x000e24000000081a */
[----:B0-----:R-:W-:Y:S02]  /*ad2c0*/  IMAD.MOV.U32 R26, RZ, RZ, R24 ;  /* 0x000000ffff1a7224 */ /* 0x001fe400078e0018 */
[----:B------:R-:W-:Y:S01]  /*ad2d0*/  IMAD.MOV.U32 R27, RZ, RZ, R25 ;  /* 0x000000ffff1b7224 */ /* 0x000fe200078e0019 */
[----:B------:R-:W-:Y:S06]  /*ad2e0*/  BRA `(.L_x_2886) ;  /* 0x0000001400987947 */ /* 0x000fec0003800000 */
.L_x_2873:
        /* <DEDUP_REMOVED lines=50> */
.L_x_2901:
[----:B------:R-:W-:Y:S05]  /*ad610*/  BSYNC.RECONVERGENT B4 ;  /* 0x0000000000047941 */ /* 0x000fea0003800200 */
.L_x_2900:
[----:B------:R-:W-:Y:S01]  /*ad620*/  VIADD R0, R4, 0x1 ;  /* 0x0000000104007836 */ /* 0x000fe20000000000 */
[----:B------:R-:W-:Y:S06]  /*ad630*/  BRA `(.L_x_2902) ;  /* 0x0000000000087947 */ /* 0x000fec0003800000 */
.L_x_2899:
[----:B------:R0:W4:Y:S02]  /*ad640*/  DMUL R2, RZ, R26 ;  /* 0x0000001aff027228 */ /* 0x0001240000000000 */
[----:B0---4-:R-:W-:-:S07]  /*ad650*/  IMAD.MOV.U32 R0, RZ, RZ, 0x1 ;  /* 0x00000001ff007424 */ /* 0x011fce00078e00ff */
.L_x_2902:
[----:B------:R-:W-:Y:S05]  /*ad660*/  BSYNC.RECONVERGENT B3 ;  /* 0x0000000000037941 */ /* 0x000fea0003800200 */
.L_x_2898:
        /* <DEDUP_REMOVED lines=117> */
.L_x_2904:
[----:B------:R0:W2:Y:S02]  /*addc0*/  DMUL R2, RZ, R26 ;  /* 0x0000001aff027228 */ /* 0x0000a40000000000 */
[----:B0-2---:R-:W-:-:S07]  /*addd0*/  IMAD.MOV.U32 R0, RZ, RZ, RZ ;  /* 0x000000ffff007224 */ /* 0x005fce00078e00ff */
.L_x_2905:
[----:B------:R-:W-:Y:S05]  /*adde0*/  BSYNC.RECONVERGENT B3 ;  /* 0x0000000000037941 */ /* 0x000fea0003800200 */
.L_x_2903:
        /* <DEDUP_REMOVED lines=64> */
.L_x_2872:
        /* <DEDUP_REMOVED lines=118> */
.L_x_2886:
[----:B------:R-:W-:Y:S05]  /*ae950*/  BSYNC.RECONVERGENT B2 ;  /* 0x0000000000027941 */ /* 0x000fea0003800200 */
.L_x_2871:
        /* <DEDUP_REMOVED lines=15> */
        .weak           $__internal_68_$__cuda_sm20_div_rn_f64_full
        .type           $__internal_68_$__cuda_sm20_div_rn_f64_full,@function
        .size           $__internal_68_$__cuda_sm20_div_rn_f64_full,($_ZN2at6native61_GLOBAL__N__44eb8e94_28_ForeachBinaryOpScalarList_cu_dda10a6925multi_tensor_apply_kernelINS1_28TensorListScalarListMetadataIN3c107complexIdEELi1EEENS1_25BinaryOpScalarListFunctorIS6_Li1ELi1ELi0EEEJNS1_13power_functorIS6_EEEEEvT_T0_DpT1_$__internal_trig_reduction_slowpathd - $__internal_68_$__cuda_sm20_div_rn_f64_full)
$__internal_68_$__cuda_sm20_div_rn_f64_full:
        /* <DEDUP_REMOVED lines=110> */
.L_x_2908:
        /* <DEDUP_REMOVED lines=17> */
.L_x_2911:
[----:B------:R-:W-:Y:S01]  /*af240*/  LOP3.LUT R3, R13, 0x80000, RZ, 0xfc, !PT ;  /* 0x000800000d037812 */ /* 0x000fe200078efcff */
[----:B------:R-:W-:-:S04]  /*af250*/  IMAD.MOV.U32 R40, RZ, RZ, R12 ;  /* 0x000000ffff287224 */ /* 0x000fc800078e000c */
[----:B------:R-:W-:Y:S01]  /*af260*/  IMAD.MOV.U32 R41, RZ, RZ, R3 ;  /* 0x000000ffff297224 */ /* 0x000fe200078e0003 */
[----:B------:R-:W-:Y:S06]  /*af270*/  BRA `(.L_x_2909) ;  /* 0x00000000000c7947 */ /* 0x000fec0003800000 */
.L_x_2910:
[----:B------:R-:W-:Y:S01]  /*af280*/  LOP3.LUT R3, R35, 0x80000, RZ, 0xfc, !PT ;  /* 0x0008000023037812 */ /* 0x000fe200078efcff */
[----:B------:R-:W-:-:S04]  /*af290*/  IMAD.MOV.U32 R40, RZ, RZ, R34 ;  /* 0x000000ffff287224 */ /* 0x000fc800078e0022 */
[----:B------:R-:W-:-:S07]  /*af2a0*/  IMAD.MOV.U32 R41, RZ, RZ, R3 ;  /* 0x000000ffff297224 */ /* 0x000fce00078e0003 */
.L_x_2909:
[----:B------:R-:W-:Y:S05]  /*af2b0*/  BSYNC.RECONVERGENT B0 ;  /* 0x0000000000007941 */ /* 0x000fea0003800200 */
.L_x_2907:
[----:B------:R-:W-:Y:S02]  /*af2c0*/  IMAD.MOV.U32 R4, RZ, RZ, R0 ;  /* 0x000000ffff047224 */ /* 0x000fe400078e0000 */
[----:B------:R-:W-:Y:S02]  /*af2d0*/  IMAD.MOV.U32 R5, RZ, RZ, 0x0 ;  /* 0x00000000ff057424 */ /* 0x000fe400078e00ff */
[----:B------:R-:W-:Y:S02]  /*af2e0*/  IMAD.MOV.U32 R2, RZ, RZ, R40 ;  /* 0x000000ffff027224 */ /* 0x000fe400078e0028 */
[----:B------:R-:W-:Y:S01]  /*af2f0*/  IMAD.MOV.U32 R3, RZ, RZ, R41 ;  /* 0x000000ffff037224 */ /* 0x000fe200078e0029 */
[----:B------:R-:W-:Y:S06]  /*af300*/  RET.REL.NODEC R4 `(_ZN2at6native61_GLOBAL__N__44eb8e94_28_ForeachBinaryOpScalarList_cu_dda10a6925multi_tensor_apply_kernelINS1_28TensorListScalarListMetadataIN3c107complexIdEELi1EEENS1_25BinaryOpScalarListFunctorIS6_Li1ELi1ELi0EEEJNS1_13power_functorIS6_EEEEEvT_T0_DpT1_) ;  /* 0xfffff50c043c7950 */ /* 0x000fec0003c3ffff */
        .type           $_ZN2at6native61_GLOBAL__N__44eb8e94_28_ForeachBinaryOpScalarList_cu_dda10a6925multi_tensor_apply_kernelINS1_28TensorListScalarListMetadataIN3c107complexIdEELi1EEENS1_25BinaryOpScalarListFunctorIS6_Li1ELi1ELi0EEEJNS1_13power_functorIS6_EEEEEvT_T0_DpT1_$__internal_trig_reduction_slowpathd,@function
        .size           $_ZN2at6native61_GLOBAL__N__44eb8e94_28_ForeachBinaryOpScalarList_cu_dda10a6925multi_tensor_apply_kernelINS1_28TensorListScalarListMetadataIN3c107complexIdEELi1EEENS1_25BinaryOpScalarListFunctorIS6_Li1ELi1ELi0EEEJNS1_13power_functorIS6_EEEEEvT_T0_DpT1_$__internal_trig_reduction_slowpathd,(.L_x_4242 - $_ZN2at6native61_GLOBAL__N__44eb8e94_28_ForeachBinaryOpScalarList_cu_dda10a6925multi_tensor_apply_kernelINS1_28TensorListScalarListMetadataIN3c107complexIdEELi1EEENS1_25BinaryOpScalarListFunctorIS6_Li1ELi1ELi0EEEJNS1_13power_functorIS6_EEEEEvT_T0_DpT1_$__internal_trig_reduction_slowpathd)
$_ZN2at6native61_GLOBAL__N__44eb8e94_28_ForeachBinaryOpScalarList_cu_dda10a6925multi_tensor_apply_kernelINS1_28TensorListScalarListMetadataIN3c107complexIdEELi1EEENS1_25BinaryOpScalarListFunctorIS6_Li1ELi1ELi0EEEJNS1_13power_functorIS6_EEEEEvT_T0_DpT1_$__internal_trig_reduction_slowpathd:
        /* <DEDUP_REMOVED lines=23> */
.L_x_2916:
        /* <DEDUP_REMOVED lines=29> */
.L_x_2915:
[----:B------:R-:W-:-:S07]  /*af650*/  IMAD.MOV.U32 R8, RZ, RZ, R7 ;  /* 0x000000ffff087224 */ /* 0x000fce00078e0007 */
.L_x_2914:
[----:B------:R-:W-:Y:S05]  /*af660*/  BSYNC.RECONVERGENT B0 ;  /* 0x0000000000007941 */ /* 0x000fea0003800200 */
.L_x_2913:
        /* <DEDUP_REMOVED lines=60> */
.L_x_2918:
[----:B------:R-:W-:Y:S05]  /*afa30*/  BSYNC.RECONVERGENT B0 ;  /* 0x0000000000007941 */ /* 0x000fea0003800200 */
.L_x_2917:
        /* <DEDUP_REMOVED lines=36> */
.L_x_2912:
[----:B------:R-:W-:Y:S02]  /*afc80*/  IMAD.MOV.U32 R13, RZ, RZ, 0x0 ;  /* 0x00000000ff0d7424 */ /* 0x000fe400078e00ff */
[----:B------:R-:W-:Y:S02]  /*afc90*/  IMAD.MOV.U32 R7, RZ, RZ, R14 ;  /* 0x000000ffff077224 */ /* 0x000fe400078e000e */
[----:B------:R-:W-:Y:S05]  /*afca0*/  RET.REL.NODEC R12 `(_ZN2at6native61_GLOBAL__N__44eb8e94_28_ForeachBinaryOpScalarList_cu_dda10a6925multi_tensor_apply_kernelINS1_28TensorListScalarListMetadataIN3c107complexIdEELi1EEENS1_25BinaryOpScalarListFunctorIS6_Li1ELi1ELi0EEEJNS1_13power_functorIS6_EEEEEvT_T0_DpT1_) ;  /* 0xfffff5000cd47950 */ /* 0x000fea0003c3ffff */
.L_x_2919:
        /* <DEDUP_REMOVED lines=13> */
.L_x_4242:


//--------------------- .text._ZN2at6native61_GLOBAL__N__44eb8e94_28_ForeachBinaryOpScalarList_cu_dda10a6925multi_tensor_apply_kernelINS1_28TensorListScalarListMetadataIfLi1EEENS1_25BinaryOpScalarListFunctorIfLi1ELi1ELi0EEEJNS1_13power_functorIfEEEEEvT_T0_DpT1_ --------------------------
	.section	.text._ZN2at6native61_GLOBAL__N__44eb8e94_28_ForeachBinaryOpScalarList_cu_dda10a6925multi_tensor_apply_kernelINS1_28TensorListScalarListMetadataIfLi1EEENS1_25BinaryOpScalarListFunctorIfLi1ELi1ELi0EEEJNS1_13power_functorIfEEEEEvT_T0_DpT1_,"ax",@progbits
	.align	128
.text._ZN2at6native61_GLOBAL__N__44eb8e94_28_ForeachBinaryOpScalarList_cu_dda10a6925multi_tensor_apply_kernelINS1_28TensorListScalarListMetadataIfLi1EEENS1_25BinaryOpScalarListFunctorIfLi1ELi1ELi0EEEJNS1_13power_functorIfEEEEEvT_T0_DpT1_:
        .type           _ZN2at6native61_GLOBAL__N__44eb8e94_28_ForeachBinaryOpScalarList_cu_dda10a6925multi_tensor_apply_kernelINS1_28TensorListScalarListMetadataIfLi1EEENS1_25BinaryOpScalarListFunctorIfLi1ELi1ELi0EEEJNS1_13power_functorIfEEEEEvT_T0_DpT1_,@function
        .size           _ZN2at6native61_GLOBAL__N__44eb8e94_28_ForeachBinaryOpScalarList_cu_dda10a6925multi_tensor_apply_kernelINS1_28TensorListScalarListMetadataIfLi1EEENS1_25BinaryOpScalarListFunctorIfLi1ELi1ELi0EEEJNS1_13power_functorIfEEEEEvT_T0_DpT1_,(.L_x_4245 - _ZN2at6native61_GLOBAL__N__44eb8e94_28_ForeachBinaryOpScalarList_cu_dda10a6925multi_tensor_apply_kernelINS1_28TensorListScalarListMetadataIfLi1EEENS1_25BinaryOpScalarListFunctorIfLi1ELi1ELi0EEEJNS1_13power_functorIfEEEEEvT_T0_DpT1_)
        .other          _ZN2at6native61_GLOBAL__N__44eb8e94_28_ForeachBinaryOpScalarList_cu_dda10a6925multi_tensor_apply_kernelINS1_28TensorListScalarListMetadataIfLi1EEENS1_25BinaryOpScalarListFunctorIfLi1ELi1ELi0EEEJNS1_13power_functorIfEEEEEvT_T0_DpT1_,@"STO_CUDA_ENTRY STV_DEFAULT"
_ZN2at6native61_GLOBAL__N__44eb8e94_28_ForeachBinaryOpScalarList_cu_dda10a6925multi_tensor_apply_kernelINS1_28TensorListScalarListMetadataIfLi1EEENS1_25BinaryOpScalarListFunctorIfLi1ELi1ELi0EEEJNS1_13power_functorIfEEEEEvT_T0_DpT1_:
        /* <DEDUP_REMOVED lines=38> */
[----:B------:R-:W-:Y:S05]  /*0260*/  CALL.REL.NOINC `($__internal_69_$__cuda_sm20_div_u16) ;  /* 0x0000000c004c7944 */ /* 0x000fea0003c00000 */
        /* <DEDUP_REMOVED lines=16> */
.L_x_2922:
[----:B0-----:R-:W-:Y:S01]  /*0370*/  IADD3 R14, P1, PT, R0, UR6, RZ ;  /* 0x00000006000e7c10 */ /* 0x001fe2000ff3e0ff */
[----:B------:R-:W-:Y:S01]  /*0380*/  USHF.L.U32 UR10, UR13, 0x2, URZ ;  /* 0x000000020d0a7899 */ /* 0x000fe200080006ff */
[----:B------:R-:W-:Y:S01]  /*0390*/  IMAD.MOV.U32 R17, RZ, RZ, RZ ;  /* 0x000000ffff117224 */ /* 0x000fe200078e00ff */
[----:B------:R-:W-:Y:S01]  /*03a0*/  USHF.R.U32.HI UR16, URZ, 0x1e, UR13 ;  /* 0x0000001eff107899 */ /* 0x000fe2000801160d */
[C---:B------:R-:W-:Y:S01]  /*03b0*/  ISETP.GE.U32.AND P2, PT, R14.reuse, UR17, PT ;  /* 0x000000110e007c0c */ /* 0x040fe2000bf46070 */
[----:B------:R-:W-:Y:S01]  /*03c0*/  IMAD.X R9, RZ, RZ, UR7, P1 ;  /* 0x00000007ff097e24 */ /* 0x000fe200088e06ff */
[----:B----4-:R-:W-:Y:S02]  /*03d0*/  IADD3 R13, P1, PT, R14, UR13, RZ ;  /* 0x0000000d0e0d7c10 */ /* 0x010fe4000ff3e0ff */
[----:B------:R-:W-:Y:S02]  /*03e0*/  CS2R R18, SRZ ;  /* 0x0000000000127805 */ /* 0x000fe4000001ff00 */
[C---:B------:R-:W-:Y:S01]  /*03f0*/  ISETP.GE.U32.AND P5, PT, R13.reuse, UR17, PT ;  /* 0x000000110d007c0c */ /* 0x040fe2000bfa6070 */
[----:B------:R-:W-:Y:S01]  /*0400*/  IMAD.X R12, RZ, RZ, R9, P1 ;  /* 0x000000ffff0c7224 */ /* 0x000fe200008e0609 */
[----:B------:R-:W-:-:S02]  /*0410*/  IADD3 R2, P3, PT, R13, UR13, RZ ;  /* 0x0000000d0d027c10 */ /* 0x000fc4000ff7e0ff */
[----:B------:R-:W-:Y:S02]  /*0420*/  ISETP.GE.AND.EX P2, PT, R9, UR18, PT, P2 ;  /* 0x0000001209007c0c */ /* 0x000fe4000bf46320 */
[----:B------:R-:W-:Y:S01]  /*0430*/  LEA R4, P1, R14, UR8, 0x2 ;  /* 0x000000080e047c11 */ /* 0x000fe2000f8210ff */
[----:B------:R-:W-:Y:S01]  /*0440*/  IMAD.X R3, RZ, RZ, R12, P3 ;  /* 0x000000ffff037224 */ /* 0x000fe200018e060c */
[----:B------:R-:W-:Y:S02]  /*0450*/  ISETP.GE.AND.EX P5, PT, R12, UR18, PT, P5 ;  /* 0x000000120c007c0c */ /* 0x000fe4000bfa6350 */
[----:B------:R-:W-:Y:S02]  /*0460*/  LEA.HI.X R5, R14, UR9, R9, 0x2, P1 ;  /* 0x000000090e057c11 */ /* 0x000fe400088f1409 */
[----:B------:R-:W-:Y:S02]  /*0470*/  ISETP.GE.U32.AND P6, PT, R2, UR17, PT ;  /* 0x0000001102007c0c */ /* 0x000fe4000bfc6070 */
[----:B------:R-:W-:-:S02]  /*0480*/  IADD3 R10, P1, PT, R4, UR10, RZ ;  /* 0x0000000a040a7c10 */ /* 0x000fc4000ff3e0ff */
[----:B------:R-:W-:Y:S01]  /*0490*/  ISETP.GE.AND.EX P6, PT, R3, UR18, PT, P6 ;  /* 0x0000001203007c0c */ /* 0x000fe2000bfc6360 */
[----:B------:R-:W2:Y:S01]  /*04a0*/  @!P2 LDG.E R17, desc[UR14][R4.64] ;  /* 0x0000000e0411a981 */ /* 0x000ea2000c1e1900 */
[----:B------:R-:W-:Y:S02]  /*04b0*/  IADD3.X R11, PT, PT, R5, UR16, RZ, P1, !PT ;  /* 0x00000010050b7c10 */ /* 0x000fe40008ffe4ff */
[----:B------:R-:W-:Y:S02]  /*04c0*/  IADD3 R2, P3, PT, R2, UR13, RZ ;  /* 0x0000000d02027c10 */ /* 0x000fe4000ff7e0ff */
[----:B------:R-:W-:Y:S01]  /*04d0*/  IADD3 R6, P1, PT, R10, UR10, RZ ;  /* 0x0000000a0a067c10 */ /* 0x000fe2000ff3e0ff */
[----:B------:R-:W3:Y:S02]  /*04e0*/  @!P5 LDG.E R18, desc[UR14][R10.64] ;  /* 0x0000000e0a12d981 */ /* 0x000ee4000c1e1900 */
[----:B------:R-:W-:Y:S01]  /*04f0*/  IMAD.X R3, RZ, RZ, R3, P3 ;  /* 0x000000ffff037224 */ /* 0x000fe200018e0603 */
[----:B------:R-:W-:-:S02]  /*0500*/  IADD3.X R7, PT, PT, R11, UR16, RZ, P1, !PT ;  /* 0x000000100b077c10 */ /* 0x000fc40008ffe4ff */
[----:B------:R-:W-:-:S03]  /*0510*/  ISETP.GE.U32.AND P1, PT, R2, UR17, PT ;  /* 0x0000001102007c0c */ /* 0x000fc6000bf26070 */
[----:B------:R-:W4:Y:S01]  /*0520*/  @!P6 LDG.E R19, desc[UR14][R6.64] ;  /* 0x0000000e0613e981 */ /* 0x000f22000c1e1900 */
[----:B------:R-:W-:Y:S02]  /*0530*/  ISETP.GE.AND.EX P1, PT, R3, UR18, PT, P1 ;  /* 0x0000001203007c0c */ /* 0x000fe4000bf26310 */
[----:B------:R-:W-:Y:S01]  /*0540*/  IADD3 R2, P3, PT, R6, UR10, RZ ;  /* 0x0000000a06027c10 */ /* 0x000fe2000ff7e0ff */
[----:B------:R-:W-:-:S03]  /*0550*/  IMAD.MOV.U32 R15, RZ, RZ, RZ ;  /* 0x000000ffff0f7224 */ /* 0x000fc600078e00ff */
[----:B------:R-:W-:-:S07]  /*0560*/  IADD3.X R3, PT, PT, R7, UR16, RZ, P3, !PT ;  /* 0x0000001007037c10 */ /* 0x000fce0009ffe4ff */
[----:B------:R-:W5:Y:S01]  /*0570*/  @!P1 LDG.E R15, desc[UR14][R2.64] ;  /* 0x0000000e020f9981 */ /* 0x000f62000c1e1900 */
[----:B------:R-:W-:-:S04]  /*0580*/  IADD3 R14, P4, PT, R14, UR11, RZ ;  /* 0x0000000b0e0e7c10 */ /* 0x000fc8000ff9e0ff */
[----:B------:R-:W-:Y:S01]  /*0590*/  ISETP.GE.U32.AND P3, PT, R14, UR17, PT ;  /* 0x000000110e007c0c */ /* 0x000fe2000bf66070 */
[----:B------:R-:W-:-:S05]  /*05a0*/  IMAD.X R9, RZ, RZ, R9, P4 ;  /* 0x000000ffff097224 */ /* 0x000fca00020e0609 */
[----:B------:R-:W-:Y:S01]  /*05b0*/  ISETP.GE.AND.EX P3, PT, R9, UR18, PT, P3 ;  /* 0x0000001209007c0c */ /* 0x000fe2000bf66330 */
[----:B------:R-:W-:Y:S01]  /*05c0*/  IMAD.MOV.U32 R9, RZ, RZ, RZ ;  /* 0x000000ffff097224 */ /* 0x000fe200078e00ff */
[----:B--2---:R-:W0:Y:S08]  /*05d0*/  MUFU.LG2 R17, R17 ;  /* 0x0000001100117308 */ /* 0x004e300000000c00 */
[----:B---3--:R-:W1:Y:S08]  /*05e0*/  MUFU.LG2 R18, R18 ;  /* 0x0000001200127308 */ /* 0x008e700000000c00 */
[----:B----4-:R-:W2:Y:S01]  /*05f0*/  MUFU.LG2 R19, R19 ;  /* 0x0000001300137308 */ /* 0x010ea20000000c00 */
[----:B0-----:R-:W-:Y:S01]  /*0600*/  FMUL.FTZ R21, R17, UR12 ;  /* 0x0000000c11157c20 */ /* 0x001fe20008410000 */
[----:B-1----:R-:W-:-:S06]  /*0610*/  FMUL.FTZ R16, R18, UR12 ;  /* 0x0000000c12107c20 */ /* 0x002fcc0008410000 */
[----:B-----5:R-:W0:Y:S08]  /*0620*/  MUFU.LG2 R15, R15 ;  /* 0x0000000f000f7308 */ /* 0x020e300000000c00 */
[----:B------:R-:W1:Y:S01]  /*0630*/  @!P2 MUFU.EX2 R21, R21 ;  /* 0x000000150015a308 */ /* 0x000e620000000800 */
[----:B--2---:R-:W-:-:S03]  /*0640*/  FMUL.FTZ R20, R19, UR12 ;  /* 0x0000000c13147c20 */ /* 0x004fc60008410000 */
[----:B------:R-:W2:Y:S01]  /*0650*/  MUFU.EX2 R16, R16 ;  /* 0x0000001000107308 */ /* 0x000ea20000000800 */
[----:B------:R-:W-:-:S03]  /*0660*/  @!P2 IMAD.MOV.U32 R18, RZ, RZ, R4 ;  /* 0x000000ffff12a224 */ /* 0x000fc600078e0004 */
[----:B------:R-:W3:Y:S01]  /*0670*/  MUFU.EX2 R23, R20 ;  /* 0x0000001400177308 */ /* 0x000ee20000000800 */
[----:B------:R-:W-:Y:S02]  /*0680*/  @!P2 IMAD.MOV.U32 R19, RZ, RZ, R5 ;  /* 0x000000ffff13a224 */ /* 0x000fe400078e0005 */
[----:B------:R-:W-:Y:S02]  /*0690*/  IMAD.U32 R17, RZ, RZ, UR11 ;  /* 0x0000000bff117e24 */ /* 0x000fe4000f8e00ff */
[----:B0-----:R-:W-:Y:S01]  /*06a0*/  FMUL.FTZ R15, R15, UR12 ;  /* 0x0000000c0f0f7c20 */ /* 0x001fe20008410000 */
[----:B-1----:R-:W-:Y:S04]  /*06b0*/  @!P2 STG.E desc[UR14][R18.64], R21 ;  /* 0x000000151200a986 */ /* 0x002fe8000c10190e */
[----:B--2---:R0:W-:Y:S01]  /*06c0*/  @!P5 STG.E desc[UR14][R10.64], R16 ;  /* 0x000000100a00d986 */ /* 0x0041e2000c10190e */
[----:B------:R-:W-:-:S02]  /*06d0*/  IADD3 R13, P5, PT, R13, UR11, RZ ;  /* 0x0000000b0d0d7c10 */ /* 0x000fc4000ffbe0ff */
[C---:B------:R-:W-:Y:S01]  /*06e0*/  LEA R4, P2, R17.reuse, R4, 0x2 ;  /* 0x0000000411047211 */ /* 0x040fe200078410ff */
[----:B------:R-:W1:Y:S02]  /*06f0*/  @!P1 MUFU.EX2 R15, R15 ;  /* 0x0000000f000f9308 */ /* 0x000e640000000800 */
[----:B------:R-:W-:Y:S02]  /*0700*/  IMAD.X R12, RZ, RZ, R12, P5 ;  /* 0x000000ffff0c7224 */ /* 0x000fe400028e060c */
[----:B0-----:R-:W-:Y:S02]  /*0710*/  @!P6 IMAD.MOV.U32 R10, RZ, RZ, R6 ;  /* 0x000000ffff0ae224 */ /* 0x001fe400078e0006 */
[----:B------:R-:W-:Y:S01]  /*0720*/  @!P6 IMAD.MOV.U32 R11, RZ, RZ, R7 ;  /* 0x000000ffff0be224 */ /* 0x000fe200078e0007 */
[----:B------:R-:W-:Y:S02]  /*0730*/  LEA.HI.X R5, R17, R5, RZ, 0x2, P2 ;  /* 0x0000000511057211 */ /* 0x000fe400010f14ff */
[----:B------:R-:W-:-:S02]  /*0740*/  ISETP.GE.U32.AND P2, PT, R13, UR17, PT ;  /* 0x000000110d007c0c */ /* 0x000fc4000bf46070 */
[----:B---3--:R0:W-:Y:S01]  /*0750*/  @!P6 STG.E desc[UR14][R10.64], R23 ;  /* 0x000000170a00e986 */ /* 0x0081e2000c10190e */
[C---:B------:R-:W-:Y:S02]  /*0760*/  LEA R6, P6, R13.reuse, UR8, 0x2 ;  /* 0x000000080d067c11 */ /* 0x040fe4000f8c10ff */
[C---:B------:R-:W-:Y:S02]  /*0770*/  IADD3 R14, P5, PT, R13.reuse, UR13, RZ ;  /* 0x0000000d0d0e7c10 */ /* 0x040fe4000ffbe0ff */
[--C-:B------:R-:W-:Y:S02]  /*0780*/  LEA.HI.X R7, R13, UR9, R12.reuse, 0x2, P6 ;  /* 0x000000090d077c11 */ /* 0x100fe4000b0f140c */
[----:B------:R-:W-:Y:S01]  /*0790*/  ISETP.GE.AND.EX P2, PT, R12, UR18, PT, P2 ;  /* 0x000000120c007c0c */ /* 0x000fe2000bf46320 */
[----:B------:R-:W-:Y:S01]  /*07a0*/  IMAD.X R12, RZ, RZ, R12, P5 ;  /* 0x000000ffff0c7224 */ /* 0x000fe200028e060c */
[C---:B------:R-:W-:Y:S02]  /*07b0*/  IADD3 R13, P6, PT, R14.reuse, UR13, RZ ;  /* 0x0000000d0e0d7c10 */ /* 0x040fe4000ffde0ff */
[----:B------:R-:W-:-:S02]  /*07c0*/  ISETP.GE.U32.AND P4, PT, R14, UR17, PT ;  /* 0x000000110e007c0c */ /* 0x000fc4000bf86070 */
[----:B------:R-:W-:Y:S01]  /*07d0*/  ISETP.GE.U32.AND P5, PT, R13, UR17, PT ;  /* 0x000000110d007c0c */ /* 0x000fe2000bfa6070 */
[----:B0-----:R-:W-:Y:S01]  /*07e0*/  IMAD.X R10, RZ, RZ, R12, P6 ;  /* 0x000000ffff0a7224 */ /* 0x001fe200030e060c */
[----:B------:R-:W-:Y:S01]  /*07f0*/  ISETP.GE.AND.EX P4, PT, R12, UR18, PT, P4 ;  /* 0x000000120c007c0c */ /* 0x000fe2000bf86340 */
[----:B-1----:R0:W-:Y:S01]  /*0800*/  @!P1 STG.E desc[UR14][R2.64], R15 ;  /* 0x0000000f02009986 */ /* 0x0021e2000c10190e */
[----:B------:R-:W-:Y:S01]  /*0810*/  IMAD.U32 R11, RZ, RZ, UR13 ;  /* 0x0000000dff0b7e24 */ /* 0x000fe2000f8e00ff */
[----:B------:R-:W-:Y:S02]  /*0820*/  IADD3 R12, P1, PT, R6, UR10, RZ ;  /* 0x0000000a060c7c10 */ /* 0x000fe4000ff3e0ff */
[----:B------:R-:W-:Y:S01]  /*0830*/  ISETP.GE.AND.EX P5, PT, R10, UR18, PT, P5 ;  /* 0x000000120a007c0c */ /* 0x000fe2000bfa6350 */
[----:B------:R-:W-:Y:S01]  /*0840*/  IMAD.U32 R19, RZ, RZ, UR13 ;  /* 0x0000000dff137e24 */ /* 0x000fe2000f8e00ff */
[----:B------:R-:W-:Y:S02]  /*0850*/  LEA R10, P6, R11, R12, 0x2 ;  /* 0x0000000c0b0a7211 */ /* 0x000fe400078c10ff */
[----:B------:R-:W-:-:S02]  /*0860*/  CS2R R16, SRZ ;  /* 0x0000000000107805 */ /* 0x000fc4000001ff00 */
[----:B------:R-:W-:Y:S01]  /*0870*/  IADD3.X R13, PT, PT, R7, UR16, RZ, P1, !PT ;  /* 0x00000010070d7c10 */ /* 0x000fe20008ffe4ff */
[----:B------:R-:W-:Y:S01]  /*0880*/  IMAD.MOV.U32 R14, RZ, RZ, RZ ;  /* 0x000000ffff0e7224 */ /* 0x000fe200078e00ff */
[----:B------:R-:W2:Y:S02]  /*0890*/  @!P3 LDG.E R9, desc[UR14][R4.64] ;  /* 0x0000000e0409b981 */ /* 0x000ea4000c1e1900 */
[----:B------:R-:W-:Y:S02]  /*08a0*/  LEA.HI.X R11, R19, R13, RZ, 0x2, P6 ;  /* 0x0000000d130b7211 */ /* 0x000fe400030f14ff */
[----:B------:R-:W3:Y:S04]  /*08b0*/  @!P4 LDG.E R16, desc[UR14][R12.64] ;  /* 0x0000000e0c10c981 */ /* 0x000ee8000c1e1900 */
[----:B------:R-:W4:Y:S04]  /*08c0*/  @!P2 LDG.E R14, desc[UR14][R6.64] ;  /* 0x0000000e060ea981 */ /* 0x000f28000c1e1900 */
[----:B------:R-:W5:Y:S01]  /*08d0*/  @!P5 LDG.E R17, desc[UR14][R10.64] ;  /* 0x0000000e0a11d981 */ /* 0x000f62000c1e1900 */
[----:B------:R-:W-:-:S04]  /*08e0*/  UIADD3 UR4, UP0, UPT, UR4, 0x2, URZ ;  /* 0x0000000204047890 */ /* 0x000fc8000ff1e0ff */
        /* <DEDUP_REMOVED lines=10> */
[----:B-1----:R-:W-:Y:S01]  /*0990*/  FMUL.FTZ R3, R16, UR12 ;  /* 0x0000000c10037c20 */ /* 0x002fe20008410000 */
[----:B--2---:R-:W-:-:S05]  /*09a0*/  FMUL.FTZ R2, R14, UR12 ;  /* 0x0000000c0e027c20 */ /* 0x004fca0008410000 */
[----:B------:R-:W0:Y:S01]  /*09b0*/  @!P3 MUFU.EX2 R15, R15 ;  /* 0x0000000f000fb308 */ /* 0x000e220000000800 */
[----:B---3--:R-:W-:-:S03]  /*09c0*/  FMUL.FTZ R19, R17, UR12 ;  /* 0x0000000c11137c20 */ /* 0x008fc60008410000 */
[----:B------:R-:W1:Y:S04]  /*09d0*/  MUFU.EX2 R21, R2 ;  /* 0x0000000200157308 */ /* 0x000e680000000800 */
[----:B------:R-:W2:Y:S04]  /*09e0*/  MUFU.EX2 R3, R3 ;  /* 0x0000000300037308 */ /* 0x000ea80000000800 */
[----:B------:R-:W3:Y:S01]  /*09f0*/  @!P5 MUFU.EX2 R19, R19 ;  /* 0x000000130013d308 */ /* 0x000ee20000000800 */
[----:B0-----:R4:W-:Y:S04]  /*0a00*/  @!P3 STG.E desc[UR14][R4.64], R15 ;  /* 0x0000000f0400b986 */ /* 0x0019e8000c10190e */
[----:B-1----:R4:W-:Y:S04]  /*0a10*/  @!P2 STG.E desc[UR14][R6.64], R21 ;  /* 0x000000150600a986 */ /* 0x0029e8000c10190e */
[----:B--2---:R4:W-:Y:S04]  /*0a20*/  @!P4 STG.E desc[UR14][R12.64], R3 ;  /* 0x000000030c00c986 */ /* 0x0049e8000c10190e */
[----:B---3--:R4:W-:Y:S01]  /*0a30*/  @!P5 STG.E desc[UR14][R10.64], R19 ;  /* 0x000000130a00d986 */ /* 0x0089e2000c10190e */
[----:B------:R-:W-:Y:S05]  /*0a40*/  @P1 BRA `(.L_x_2922) ;  /* 0xfffffff800481947 */ /* 0x000fea000383ffff */
.L_x_2921:
[----:B------:R-:W-:Y:S05]  /*0a50*/  @!P0 EXIT ;  /* 0x000000000000894d */ /* 0x000fea0003800000 */
[----:B0-----:R-:W-:Y:S01]  /*0a60*/  IADD3 R0, P1, PT, R0, UR6, RZ ;  /* 0x0000000600007c10 */ /* 0x001fe2000ff3e0ff */
[----:B------:R-:W-:Y:S01]  /*0a70*/  IMAD.U32 R9, RZ, RZ, UR13 ;  /* 0x0000000dff097e24 */ /* 0x000fe2000f8e00ff */
[----:B------:R-:W-:Y:S01]  /*0a80*/  USHF.L.U32 UR4, UR13, 0x2, URZ ;  /* 0x000000020d047899 */ /* 0x000fe200080006ff */
[----:B----4-:R-:W-:Y:S02]  /*0a90*/  CS2R R10, SRZ ;  /* 0x00000000000a7805 */ /* 0x010fe4000001ff00 */
        /* <DEDUP_REMOVED lines=14> */
[----:B------:R-:W-:Y:S01]  /*0b80*/  ISETP.GE.U32.AND P2, PT, R2, UR17, PT ;  /* 0x0000001102007c0c */ /* 0x000fe2000bf46070 */
[----:B------:R-:W2:Y:S03]  /*0b90*/  @!P0 LDG.E R0, desc[UR14][R4.64] ;  /* 0x0000000e04008981 */ /* 0x000ea6000c1e1900 */
[----:B------:R-:W-:Y:S02]  /*0ba0*/  ISETP.GE.AND.EX P2, PT, R3, UR18, PT, P2 ;  /* 0x0000001203007c0c */ /* 0x000fe4000bf46320 */
[----:B------:R-:W-:-:S03]  /*0bb0*/  IADD3 R6, P3, PT, R8, UR4, RZ ;  /* 0x0000000408067c10 */ /* 0x000fc6000ff7e0ff */
[----:B------:R-:W3:Y:S01]  /*0bc0*/  @!P1 LDG.E R10, desc[UR14][R8.64] ;  /* 0x0000000e080a9981 */ /* 0x000ee2000c1e1900 */
[----:B------:R-:W-:Y:S02]  /*0bd0*/  IADD3.X R7, PT, PT, R9, UR5, RZ, P3, !PT ;  /* 0x0000000509077c10 */ /* 0x000fe40009ffe4ff */
[----:B------:R-:W-:-:S05]  /*0be0*/  IADD3 R2, P4, PT, R2, UR13, RZ ;  /* 0x0000000d02027c10 */ /* 0x000fca000ff9e0ff */
[----:B------:R-:W4:Y:S01]  /*0bf0*/  @!P2 LDG.E R11, desc[UR14][R6.64] ;  /* 0x0000000e060ba981 */ /* 0x000f22000c1e1900 */
[----:B------:R-:W-:Y:S01]  /*0c00*/  IMAD.X R3, RZ, RZ, R3, P4 ;  /* 0x000000ffff037224 */ /* 0x000fe200020e0603 */
[----:B------:R-:W-:-:S04]  /*0c10*/  ISETP.GE.U32.AND P3, PT, R2, UR17, PT ;  /* 0x0000001102007c0c */ /* 0x000fc8000bf66070 */
[----:B------:R-:W-:Y:S02]  /*0c20*/  ISETP.GE.AND.EX P3, PT, R3, UR18, PT, P3 ;  /* 0x0000001203007c0c */ /* 0x000fe4000bf66330 */
[----:B------:R-:W-:Y:S01]  /*0c30*/  IADD3 R2, P4, PT, R6, UR4, RZ ;  /* 0x0000000406027c10 */ /* 0x000fe2000ff9e0ff */
[----:B------:R-:W-:-:S03]  /*0c40*/  IMAD.MOV.U32 R12, RZ, RZ, RZ ;  /* 0x000000ffff0c7224 */ /* 0x000fc600078e00ff */
[----:B------:R-:W-:-:S07]  /*0c50*/  IADD3.X R3, PT, PT, R7, UR5, RZ, P4, !PT ;  /* 0x0000000507037c10 */ /* 0x000fce000a7fe4ff */
[----:B------:R-:W5:Y:S01]  /*0c60*/  @!P3 LDG.E R12, desc[UR14][R2.64] ;  /* 0x0000000e020cb981 */ /* 0x000f62000c1e1900 */
        /* <DEDUP_REMOVED lines=15> */
[----:B0-----:R-:W0:Y:S02]  /*0d60*/  MUFU.EX2 R5, R12 ;  /* 0x0000000c00057308 */ /* 0x001e240000000800 */
[----:B0-----:R-:W-:Y:S01]  /*0d70*/  STG.E desc[UR14][R2.64], R5 ;  /* 0x0000000502007986 */ /* 0x001fe2000c10190e */
[----:B------:R-:W-:Y:S05]  /*0d80*/  EXIT ;  /* 0x000000000000794d */ /* 0x000fea0003800000 */
.L_x_2920:
[----:B------:R-:W0:Y:S02]  /*0d90*/  S2R R12, SR_TID.X ;  /* 0x00000000000c7919 */ /* 0x000e240000002100 */
[----:B0-----:R-:W-:-:S03]  /*0da0*/  IMAD.WIDE.U32 R2, R12, 0x4, RZ ;  /* 0x000000040c027825 */ /* 0x001fc600078e00ff */
[----:B------:R-:W-:-:S04]  /*0db0*/  ISETP.GE.U32.AND P0, PT, R2, UR16, PT ;  /* 0x0000001002007c0c */ /* 0x000fc8000bf06070 */
[----:B------:R-:W-:-:S13]  /*0dc0*/  ISETP.GE.AND.EX P0, PT, R3, UR10, PT, P0 ;  /* 0x0000000a03007c0c */ /* 0x000fda000bf06300 */
[----:B------:R-:W-:Y:S05]  /*0dd0*/  @P0 EXIT ;  /* 0x000000000000094d */ /* 0x000fea0003800000 */
[----:B------:R-:W-:Y:S01]  /*0de0*/  IMAD.MOV.U32 R13, RZ, RZ, RZ ;  /* 0x000000ffff0d7224 */ /* 0x000fe200078e00ff */
[----:B------:R-:W0:Y:S06]  /*0df0*/  LDCU UR4, c[0x0][0x360] ;  /* 0x00006c00ff0477ac */ /* 0x000e2c0008000800 */
.L_x_2923:
        /* <DEDUP_REMOVED lines=11> */
[----:B--2---:R-:W0:Y:S08]  /*0eb0*/  MUFU.LG2 R8, R8 ;  /* 0x0000000800087308 */ /* 0x004e300000000c00 */
        /* <DEDUP_REMOVED lines=8> */
[----:B------:R-:W-:Y:S01]  /*0f40*/  MUFU.EX2 R6, R6 ;  /* 0x0000000600067308 */ /* 0x000fe20000000800 */
[----:B0-----:R-:W-:-:S06]  /*0f50*/  FMUL.FTZ R7, R11, UR12 ;  /* 0x0000000c0b077c20 */ /* 0x001fcc0008410000 */
[----:B------:R-:W0:Y:S02]  /*0f60*/  MUFU.EX2 R7, R7 ;  /* 0x0000000700077308 */ /* 0x000e240000000800 */
[----:B0-----:R1:W-:Y:S01]  /*0f70*/  STG.E.128 desc[UR14][R2.64], R4 ;  /* 0x0000000402007986 */ /* 0x0013e2000c101d0e */
[----:B------:R-:W-:Y:S05]  /*0f80*/  @!P0 BRA P1, `(.L_x_2923) ;  /* 0xfffffffc009c8947 */ /* 0x000fea000083ffff */
[----:B------:R-:W-:Y:S05]  /*0f90*/  EXIT ;  /* 0x000000000000794d */ /* 0x000fea0003800000 */
        .weak           $__internal_69_$__cuda_sm20_div_u16
        .type           $__internal_69_$__cuda_sm20_div_u16,@function
        .size           $__internal_69_$__cuda_sm20_div_u16,(.L_x_4245 - $__internal_69_$__cuda_sm20_div_u16)
$__internal_69_$__cuda_sm20_div_u16:
        /* <DEDUP_REMOVED lines=18> */
[----:B------:R-:W-:Y:S06]  /*10c0*/  RET.REL.NODEC R2 `(_ZN2at6native61_GLOBAL__N__44eb8e94_28_ForeachBinaryOpScalarList_cu_dda10a6925multi_tensor_apply_kernelINS1_28TensorListScalarListMetadataIfLi1EEENS1_25BinaryOpScalarListFunctorIfLi1ELi1ELi0EEEJNS1_13power_functorIfEEEEEvT_T0_DpT1_) ;  /* 0xffffffec02cc7950 */ /* 0x000fec0003c3ffff */
.L_x_2924:
        /* <DEDUP_REMOVED lines=11> */
.L_x_4245:


//--------------------- .text._ZN2at6native61_GLOBAL__N__44eb8e94_28_ForeachBinaryOpScalarList_cu_dda10a6925multi_tensor_apply_kernelINS1_28TensorListScalarListMetadataIdLi1EEENS1_25BinaryOpScalarListFunctorIdLi1ELi1ELi0EEEJNS1_13power_functorIdEEEEEvT_T0_DpT1_ --------------------------
	.section	.text._ZN2at6native61_GLOBAL__N__44eb8e94_28_ForeachBinaryOpScalarList_cu_dda10a6925multi_tensor_apply_kernelINS1_28TensorListScalarListMetadataIdLi1EEENS1_25BinaryOpScalarListFunctorIdLi1ELi1ELi0EEEJNS1_13power_functorIdEEEEEvT_T0_DpT1_,"ax",@progbits
	.align	128
.text._ZN2at6native61_GLOBAL__N__44eb8e94_28_ForeachBinaryOpScalarList_cu_dda10a6925multi_tensor_apply_kernelINS1_28TensorListScalarListMetadataIdLi1EEENS1_25BinaryOpScalarListFunctorIdLi1ELi1ELi0EEEJNS1_13power_functorIdEEEEEvT_T0_DpT1_:
        .type           _ZN2at6native61_GLOBAL__N__44eb8e94_28_ForeachBinaryOpScalarList_cu_dda10a6925multi_tensor_apply_kernelINS1_28TensorListScalarListMetadataIdLi1EEENS1_25BinaryOpScalarListFunctorIdLi1ELi1ELi0EEEJNS1_13power_functorIdEEEEEvT_T0_DpT1_,@function
        .size           _ZN2at6native61_GLOBAL__N__44eb8e94_28_ForeachBinaryOpScalarList_cu_dda10a6925multi_tensor_apply_kernelINS1_28TensorListScalarListMetadataIdLi1EEENS1_25BinaryOpScalarListFunctorIdLi1ELi1ELi0EEEJNS1_13power_functorIdEEEEEvT_T0_DpT1_,(.L_x_4247 - _ZN2at6native61_GLOBAL__N__44eb8e94_28_ForeachBinaryOpScalarList_cu_dda10a6925multi_tensor_apply_kernelINS1_28TensorListScalarListMetadataIdLi1EEENS1_25BinaryOpScalarListFunctorIdLi1ELi1ELi0EEEJNS1_13power_functorIdEEEEEvT_T0_DpT1_)
        .other          _ZN2at6native61_GLOBAL__N__44eb8e94_28_ForeachBinaryOpScalarList_cu_dda10a6925multi_tensor_apply_kernelINS1_28TensorListScalarListMetadataIdLi1EEENS1_25BinaryOpScalarListFunctorIdLi1ELi1ELi0EEEJNS1_13power_functorIdEEEEEvT_T0_DpT1_,@"STO_CUDA_ENTRY STV_DEFAULT"
_ZN2at6native61_GLOBAL__N__44eb8e94_28_ForeachBinaryOpScalarList_cu_dda10a6925multi_tensor_apply_kernelINS1_28TensorListScalarListMetadataIdLi1EEENS1_25BinaryOpScalarListFunctorIdLi1ELi1ELi0EEEJNS1_13power_functorIdEEEEEvT_T0_DpT1_:
        /* <DEDUP_REMOVED lines=22> */
[----:B------:R-:W-:Y:S01]  /*0160*/  USHF.R.U32.HI UR5, URZ, 0x14, UR9 ;  /* 0x00000014ff057899 */ /* 0x000fe20008011609 */
[----:B------:R-:W0:Y:S01]  /*0170*/  S2R R0, SR_TID.X ;  /* 0x0000000000007919 */ /* 0x000e220000002100 */
[----:B------:R-:W1:Y:S01]  /*0180*/  FRND.F64.TRUNC R18, UR8 ;  /* 0x0000000800127d13 */ /* 0x000e62000830d800 */
[----:B------:R-:W-:Y:S01]  /*0190*/  IMAD.U32 R2, RZ, RZ, UR8 ;  /* 0x00000008ff027e24 */ /* 0x000fe2000f8e00ff */
[----:B------:R-:W-:Y:S01]  /*01a0*/  ULOP3.LUT UR5, UR5, 0x7ff, URZ, 0xc0, !UPT ;  /* 0x000007ff05057892 */ /* 0x000fe2000f8ec0ff */
[----:B------:R-:W-:Y:S01]  /*01b0*/  IMAD.U32 R3, RZ, RZ, UR9 ;  /* 0x00000009ff037e24 */ /* 0x000fe2000f8e00ff */
[----:B------:R-:W-:Y:S02]  /*01c0*/  UISETP.LT.U32.AND UP2, UPT, UR14, 0x10000, UPT ;  /* 0x000100000e00788c */ /* 0x000fe4000bf41070 */
[----:B------:R-:W-:Y:S02]  /*01d0*/  UIADD3 UR5, UPT, UPT, UR5, -0x3f4, URZ ;  /* 0xfffffc0c05057890 */ /* 0x000fe4000fffe0ff */
[----:B------:R-:W-:-:S02]  /*01e0*/  UISETP.GE.AND UP1, UPT, UR9, URZ, UPT ;  /* 0x000000ff0900728c */ /* 0x000fc4000bf26270 */
[----:B------:R-:W-:Y:S02]  /*01f0*/  USHF.L.U32 UR15, UR8, UR5, URZ ;  /* 0x00000005080f7299 */ /* 0x000fe400080006ff */
[----:B------:R-:W-:Y:S02]  /*0200*/  USHF.L.U64.HI UR10, UR8, UR5, UR9 ;  /* 0x00000005080a7299 */ /* 0x000fe40008010209 */
[----:B------:R-:W-:Y:S01]  /*0210*/  UISETP.NE.U32.AND UP0, UPT, UR15, URZ, UPT ;  /* 0x000000ff0f00728c */ /* 0x000fe2000bf05070 */
[----:B------:R-:W2:Y:S03]  /*0220*/  LDCU UR16, c[0x0][0x360] ;  /* 0x00006c00ff1077ac */ /* 0x000ea60008000800 */
[----:B------:R-:W-:Y:S02]  /*0230*/  UISETP.NE.AND.EX UP0, UPT, UR10, -0x80000000, UPT, UP0 ;  /* 0x800000000a00788c */ /* 0x000fe4000bf05300 */
[----:B------:R-:W-:Y:S01]  /*0240*/  USEL UR17, URZ, 0x7ff00000, !UP1 ;  /* 0x7ff00000ff117887 */ /* 0x000fe2000c800000 */
[----:B------:R-:W-:-:S03]  /*0250*/  UMOV UR5, URZ ;  /* 0x000000ff00057c82 */ /* 0x000fc60008000000 */
[----:B------:R-:W-:Y:S01]  /*0260*/  PLOP3.LUT P2, PT, PT, PT, UP0, 0x80, 0x8 ;  /* 0x000000000008781c */ /* 0x000fe20003f4f008 */
[----:B------:R-:W-:-:S04]  /*0270*/  UISETP.LT.U32.AND.EX UP0, UPT, UR4, URZ, UPT, UP2 ;  /* 0x000000ff0400728c */ /* 0x000fc8000bf01120 */
[----:B------:R-:W-:Y:S02]  /*0280*/  USEL UR19, UR4, URZ, UP0 ;  /* 0x000000ff04137287 */ /* 0x000fe40008000000 */
[----:B------:R-:W-:Y:S01]  /*0290*/  USEL UR18, UR14, 0x10000, UP0 ;  /* 0x000100000e127887 */ /* 0x000fe20008000000 */
[----:B------:R-:W-:-:S15]  /*02a0*/  UMOV UR4, URZ ;  /* 0x000000ff00047c82 */ /* 0x000fde0008000000 */
[----:B------:R-:W-:-:S15]  /*02b0*/  NOP ;  /* 0x0000000000007918 */ /* 0x000fde0000000000 */
[----:B------:R-:W-:-:S02]  /*02c0*/  NOP ;  /* 0x0000000000007918 */ /* 0x000fc40000000000 */
[----:B012---:R3:W4:Y:S02]  /*02d0*/  DSETP.NEU.AND P2, PT, |R2|, 0.5, !P2 ;  /* 0x3fe000000200742a */ /* 0x007724000574d200 */
.L_x_2964:
[----:B------:R-:W-:Y:S02]  /*02e0*/  IADD3 R0, P1, PT, R0, UR4, RZ ;  /* 0x0000000400007c10 */ /* 0x000fe4000ff3e0ff */
[----:B------:R-:W-:Y:S01]  /*02f0*/  CS2R R20, SRZ ;  /* 0x0000000000147805 */ /* 0x000fe2000001ff00 */
[----:B------:R-:W-:Y:S01]  /*0300*/  IMAD.U32 R11, RZ, RZ, UR16 ;  /* 0x00000010ff0b7e24 */ /* 0x000fe2000f8e00ff */
[C---:B------:R-:W-:Y:S01]  /*0310*/  ISETP.GE.U32.AND P0, PT, R0.reuse, UR18, PT ;  /* 0x0000001200007c0c */ /* 0x040fe2000bf06070 */
[----:B0--3--:R-:W-:Y:S01]  /*0320*/  IMAD.X R3, RZ, RZ, UR5, P1 ;  /* 0x00000005ff037e24 */ /* 0x009fe200088e06ff */
[C---:B--2---:R-:W-:Y:S02]  /*0330*/  LEA R4, P1, R0.reuse, UR6, 0x3 ;  /* 0x0000000600047c11 */ /* 0x044fe4000f8218ff */
[----:B----4-:R-:W-:Y:S02]  /*0340*/  IADD3 R6, P3, PT, R0, UR16, RZ ;  /* 0x0000001000067c10 */ /* 0x010fe4000ff7e0ff */
[----:B------:R-:W-:-:S02]  /*0350*/  ISETP.GE.U32.AND.EX P0, PT, R3, UR19, PT, P0 ;  /* 0x0000001303007c0c */ /* 0x000fc4000bf06100 */
[--C-:B------:R-:W-:Y:S01]  /*0360*/  LEA.HI.X R5, R0, UR7, R3.reuse, 0x3, P1 ;  /* 0x0000000700057c11 */ /* 0x100fe200088f1c03 */
[----:B------:R-:W-:Y:S01]  /*0370*/  IMAD.X R7, RZ, RZ, R3, P3 ;  /* 0x000000ffff077224 */ /* 0x000fe200018e0603 */
[----:B------:R-:W-:-:S04]  /*0380*/  IADD3 R8, P4, PT, R6, UR16, RZ ;  /* 0x0000001006087c10 */ /* 0x000fc8000ff9e0ff */
[----:B------:R-:W-:Y:S01]  /*0390*/  IADD3 R2, P5, PT, R8, UR16, RZ ;  /* 0x0000001008027c10 */ /* 0x000fe2000ffbe0ff */
[----:B------:R-:W-:-:S03]  /*03a0*/  IMAD.X R3, RZ, RZ, R7, P4 ;  /* 0x000000ffff037224 */ /* 0x000fc600020e0607 */
[----:B------:R-:W-:Y:S01]  /*03b0*/  ISETP.GE.U32.AND P3, PT, R2, UR18, PT ;  /* 0x0000001202007c0c */ /* 0x000fe2000bf66070 */
[----:B------:R0:W2:Y:S01]  /*03c0*/  @!P0 LDG.E.64 R20, desc[UR12][R4.64] ;  /* 0x0000000c04148981 */ /* 0x0000a2000c1e1b00 */
[----:B------:R-:W-:Y:S01]  /*03d0*/  IMAD.X R0, RZ, RZ, R3, P5 ;  /* 0x000000ffff007224 */ /* 0x000fe200028e0603 */
[----:B------:R-:W-:Y:S01]  /*03e0*/  ISETP.GE.U32.AND P1, PT, R6, UR18, PT ;  /* 0x0000001206007c0c */ /* 0x000fe2000bf26070 */
[----:B------:R-:W-:-:S03]  /*03f0*/  USHF.L.U32 UR11, UR16, 0x3, URZ ;  /* 0x00000003100b7899 */ /* 0x000fc600080006ff */
[----:B------:R-:W-:Y:S02]  /*0400*/  ISETP.GE.U32.AND.EX P0, PT, R0, UR19, PT, P3 ;  /* 0x0000001300007c0c */ /* 0x000fe4000bf06130 */
[----:B------:R-:W-:Y:S01]  /*0410*/  ISETP.GE.U32.AND P3, PT, R8, UR18, PT ;  /* 0x0000001208007c0c */ /* 0x000fe2000bf66070 */
[----:B------:R-:W-:Y:S01]  /*0420*/  IMAD.WIDE.U32 R10, R11, 0x8, R4 ;  /* 0x000000080b0a7825 */ /* 0x000fe200078e0004 */
[----:B------:R-:W-:Y:S02]  /*0430*/  ISETP.GE.U32.AND.EX P1, PT, R7, UR19, PT, P1 ;  /* 0x0000001307007c0c */ /* 0x000fe4000bf26110 */
[----:B------:R-:W-:Y:S01]  /*0440*/  ISETP.GE.U32.AND.EX P3, PT, R3, UR19, PT, P3 ;  /* 0x0000001303007c0c */ /* 0x000fe2000bf66130 */
[----:B------:R-:W-:Y:S01]  /*0450*/  USHF.R.U32.HI UR14, URZ, 0x1d, UR16 ;  /* 0x0000001dff0e7899 */ /* 0x000fe20008011610 */
[----:B------:R-:W-:Y:S02]  /*0460*/  IADD3 R2, P4, PT, R10, UR11, RZ ;  /* 0x0000000b0a027c10 */ /* 0x000fe4000ff9e0ff */
[----:B------:R-:W-:-:S02]  /*0470*/  CS2R R30, SRZ ;  /* 0x00000000001e7805 */ /* 0x000fc4000001ff00 */
[----:B0-----:R-:W-:Y:S02]  /*0480*/  CS2R R4, SRZ ;  /* 0x0000000000047805 */ /* 0x001fe4000001ff00 */
[----:B------:R-:W-:-:S03]  /*0490*/  IADD3.X R3, PT, PT, R11, UR14, RZ, P4, !PT ;  /* 0x0000000e0b037c10 */ /* 0x000fc6000a7fe4ff */
[----:B------:R-:W5:Y:S04]  /*04a0*/  @!P1 LDG.E.64 R30, desc[UR12][R10.64] ;  /* 0x0000000c0a1e9981 */ /* 0x000f68000c1e1b00 */
[----:B------:R-:W5:Y:S01]  /*04b0*/  @!P3 LDG.E.64 R4, desc[UR12][R2.64] ;  /* 0x0000000c0204b981 */ /* 0x000f62000c1e1b00 */
[----:B------:R-:W-:Y:S02]  /*04c0*/  @!P0 IADD3 R8, P4, PT, R2, UR11, RZ ;  /* 0x0000000b02088c10 */ /* 0x000fe4000ff9e0ff */
[----:B------:R-:W-:Y:S02]  /*04d0*/  CS2R R6, SRZ ;  /* 0x0000000000067805 */ /* 0x000fe4000001ff00 */
[----:B------:R-:W-:Y:S01]  /*04e0*/  @!P0 IADD3.X R9, PT, PT, R3, UR14, RZ, P4, !PT ;  /* 0x0000000e03098c10 */ /* 0x000fe2000a7fe4ff */
[----:B------:R-:W-:Y:S04]  /*04f0*/  BSSY.RECONVERGENT B0, `(.L_x_2926) ;  /* 0x0000024000007945 */ /* 0x000fe80003800200 */
[----:B------:R0:W5:Y:S01]  /*0500*/  @!P0 LDG.E.64 R6, desc[UR12][R8.64] ;  /* 0x0000000c08068981 */ /* 0x000162000c1e1b00 */
[----:B--2---:R-:W1:Y:S02]  /*0510*/  DSETP.NEU.AND P1, PT, R20, RZ, PT ;  /* 0x000000ff1400722a */ /* 0x004e640003f2d000 */
[----:B-1----:R-:W-:-:S02]  /*0520*/  ISETP.LE.OR P3, PT, RZ, UR9, P1 ;  /* 0x00000009ff007c0c */ /* 0x002fc40008f63670 */
[----:B----4-:R-:W-:Y:S01]  /*0530*/  @!P1 SEL R0, R21, RZ, P2 ;  /* 0x000000ff15009207 */ /* 0x010fe20001000000 */
[----:B0-----:R-:W-:Y:S01]  /*0540*/  @!P1 IMAD.MOV.U32 R8, RZ, RZ, RZ ;  /* 0x000000ffff089224 */ /* 0x001fe200078e00ff */
[----:B------:R-:W-:-:S09]  /*0550*/  @!P1 PLOP3.LUT P0, PT, P2, PT, PT, 0x80, 0x8 ;  /* 0x000000000008981c */ /* 0x000fd2000170f070 */
[----:B------:R-:W-:-:S05]  /*0560*/  @!P3 LOP3.LUT R0, R0, 0x7ff00000, RZ, 0xfc, !PT ;  /* 0x7ff000000000b812 */ /* 0x000fca00078efcff */
[----:B------:R-:W-:Y:S01]  /*0570*/  @!P1 IMAD.MOV.U32 R9, RZ, RZ, R0 ;  /* 0x000000ffff099224 */ /* 0x000fe200078e0000 */
[----:B------:R-:W-:Y:S06]  /*0580*/  @!P1 BRA `(.L_x_2927) ;  /* 0x0000000000689947 */ /* 0x000fec0003800000 */
        /* <DEDUP_REMOVED lines=8> */
[----:B-----5:R-:W-:Y:S05]  /*0610*/  CALL.REL.NOINC `($_ZN2at6native61_GLOBAL__N__44eb8e94_28_ForeachBinaryOpScalarList_cu_dda10a6925multi_tensor_apply_kernelINS1_28TensorListScalarListMetadataIdLi1EEENS1_25BinaryOpScalarListFunctorIdLi1ELi1ELi0EEEJNS1_13power_functorIdEEEEEvT_T0_DpT1_$__internal_accurate_pow) ;  /* 0x00000030002c7944 */ /* 0x020fea0003c00000 */
[----:B------:R-:W-:Y:S05]  /*0620*/  BSYNC.RECONVERGENT B1 ;  /* 0x0000000000017941 */ /* 0x000fea0003800200 */
.L_x_2928:
        /* <DEDUP_REMOVED lines=16> */
.L_x_2927:
[----:B------:R-:W-:Y:S05]  /*0730*/  BSYNC.RECONVERGENT B0 ;  /* 0x0000000000007941 */ /* 0x000fea0003800200 */
.L_x_2926:
        /* <DEDUP_REMOVED lines=34> */
.L_x_2931:
[----:B------:R-:W-:Y:S01]  /*0960*/  IMAD.U32 R0, RZ, RZ, UR9 ;  /* 0x00000009ff007e24 */ /* 0x000fe2000f8e00ff */
[----:B------:R-:W0:Y:S01]  /*0970*/  DSETP.NEU.AND P3, PT, |R20|, +INF , PT ;  /* 0x7ff000001400742a */ /* 0x000e220003f6d200 */
[----:B------:R-:W-:Y:S02]  /*0980*/  IMAD.U32 R2, RZ, RZ, UR17 ;  /* 0x00000011ff027e24 */ /* 0x000fe4000f8e00ff */
[----:B0-----:R-:W-:Y:S01]  /*0990*/  @!P3 IMAD.MOV.U32 R8, RZ, RZ, RZ ;  /* 0x000000ffff08b224 */ /* 0x001fe200078e00ff */
[----:B------:R-:W-:Y:S01]  /*09a0*/  @!P3 LOP3.LUT R0, R0, 0x7fffffff, RZ, 0xc0, !PT ;  /* 0x7fffffff0000b812 */ /* 0x000fe200078ec0ff */
[----:B------:R-:W-:-:S03]  /*09b0*/  @!P3 VIADD R2, R2, 0x80000000 ;  /* 0x800000000202b836 */ /* 0x000fc60000000000 */
[----:B------:R-:W-:-:S04]  /*09c0*/  @!P3 ISETP.NE.AND P1, PT, R0, 0x3fe00000, PT ;  /* 0x3fe000000000b80c */ /* 0x000fc80003f25270 */
[----:B------:R-:W-:Y:S02]  /*09d0*/  @!P3 SEL R2, R2, UR17, P1 ;  /* 0x000000110202bc07 */ /* 0x000fe40008800000 */
[----:B------:R-:W-:Y:S02]  /*09e0*/  @!P3 ISETP.GE.AND P1, PT, R21, RZ, PT ;  /* 0x000000ff1500b20c */ /* 0x000fe40003f26270 */
[----:B------:R-:W-:-:S04]  /*09f0*/  @!P3 SEL R2, R2, UR17, P0 ;  /* 0x000000110202bc07 */ /* 0x000fc80008000000 */
[----:B------:R-:W-:-:S07]  /*0a00*/  @!P3 SEL R9, R2, UR17, !P1 ;  /* 0x000000110209bc07 */ /* 0x000fce000c800000 */
.L_x_2930:
[----:B------:R-:W-:Y:S05]  /*0a10*/  BSYNC.RECONVERGENT B0 ;  /* 0x0000000000007941 */ /* 0x000fea0003800200 */
.L_x_2929:
        /* <DEDUP_REMOVED lines=11> */
[----:B------:R-:W-:Y:S05]  /*0ad0*/  CALL.REL.NOINC `($_ZN2at6native61_GLOBAL__N__44eb8e94_28_ForeachBinaryOpScalarList_cu_dda10a6925multi_tensor_apply_kernelINS1_28TensorListScalarListMetadataIdLi1EEENS1_25BinaryOpScalarListFunctorIdLi1ELi1ELi0EEEJNS1_13power_functorIdEEEEEvT_T0_DpT1_$__internal_accurate_pow) ;  /* 0x0000002800fc7944 */ /* 0x000fea0003c00000 */
[----:B------:R-:W-:Y:S05]  /*0ae0*/  BSYNC.RECONVERGENT B1 ;  /* 0x0000000000017941 */ /* 0x000fea0003800200 */
.L_x_2934:
        /* <DEDUP_REMOVED lines=17> */
.L_x_2933:
[----:B------:R-:W-:Y:S01]  /*0c00*/  ISETP.LE.AND P1, PT, RZ, UR9, PT ;  /* 0x00000009ff007c0c */ /* 0x000fe2000bf23270 */
[----:B------:R-:W-:Y:S01]  /*0c10*/  IMAD.MOV.U32 R10, RZ, RZ, RZ ;  /* 0x000000ffff0a7224 */ /* 0x000fe200078e00ff */
[----:B------:R-:W-:Y:S02]  /*0c20*/  SEL R11, R31, RZ, P2 ;  /* 0x000000ff1f0b7207 */ /* 0x000fe40001000000 */
[----:B------:R-:W-:-:S09]  /*0c30*/  PLOP3.LUT P0, PT, P2, PT, PT, 0x80, 0x8 ;  /* 0x000000000008781c */ /* 0x000fd2000170f070 */
[----:B------:R-:W-:-:S07]  /*0c40*/  @!P1 LOP3.LUT R11, R11, 0x7ff00000, RZ, 0xfc, !PT ;  /* 0x7ff000000b0b9812 */ /* 0x000fce00078efcff */
.L_x_2935:
[----:B------:R-:W-:Y:S05]  /*0c50*/  BSYNC.RECONVERGENT B0 ;  /* 0x0000000000007941 */ /* 0x000fea0003800200 */
.L_x_2932:
        /* <DEDUP_REMOVED lines=20> */
[----:B------:R-:W-:Y:S01]  /*0da0*/  ULOP3.LUT UR14, UR9, 0x7fffffff, URZ, 0xc0, !UPT ;  /* 0x7fffffff090e7892 */ /* 0x000fe2000f8ec0ff */
[----:B------:R-:W-:Y:S01]  /*0db0*/  ISETP.GE.AND P1, PT, R31, RZ, PT ;  /* 0x000000ff1f00720c */ /* 0x000fe20003f26270 */
[----:B------:R-:W-:Y:S02]  /*0dc0*/  UIADD3 UR11, UPT, UPT, UR17, -0x80000000, URZ ;  /* 0x80000000110b7890 */ /* 0x000fe4000fffe0ff */
[----:B------:R-:W-:-:S04]  /*0dd0*/  UISETP.NE.AND UP0, UPT, UR14, 0x3fe00000, UPT ;  /* 0x3fe000000e00788c */ /* 0x000fc8000bf05270 */
[----:B------:R-:W-:-:S06]  /*0de0*/  USEL UR11, UR11, UR17, UP0 ;  /* 0x000000110b0b7287 */ /* 0x000fcc0008000000 */
[----:B------:R-:W-:-:S05]  /*0df0*/  IMAD.U32 R10, RZ, RZ, UR11 ;  /* 0x0000000bff0a7e24 */ /* 0x000fca000f8e00ff */
[----:B------:R-:W-:-:S04]  /*0e00*/  SEL R10, R10, UR17, P0 ;  /* 0x000000110a0a7c07 */ /* 0x000fc80008000000 */
[----:B------:R-:W-:Y:S01]  /*0e10*/  SEL R11, R10, UR17, !P1 ;  /* 0x000000110a0b7c07 */ /* 0x000fe2000c800000 */
[----:B------:R-:W-:Y:S01]  /*0e20*/  IMAD.MOV.U32 R10, RZ, RZ, RZ ;  /* 0x000000ffff0a7224 */ /* 0x000fe200078e00ff */
[----:B------:R-:W-:Y:S06]  /*0e30*/  BRA `(.L_x_2937) ;  /* 0x0000000000307947 */ /* 0x000fec0003800000 */
.L_x_2939:
        /* <DEDUP_REMOVED lines=11> */
.L_x_2938:
[----:B------:R0:W1:Y:S02]  /*0ef0*/  DADD R10, R30, UR8 ;  /* 0x000000081e0a7e29 */ /* 0x0000640008000000 */
.L_x_2937:
[----:B------:R-:W-:Y:S05]  /*0f00*/  BSYNC.RECONVERGENT B0 ;  /* 0x0000000000007941 */ /* 0x000fea0003800200 */
.L_x_2936:
        /* <DEDUP_REMOVED lines=11> */
[----:B01----:R-:W-:Y:S05]  /*0fc0*/  CALL.REL.NOINC `($_ZN2at6native61_GLOBAL__N__44eb8e94_28_ForeachBinaryOpScalarList_cu_dda10a6925multi_tensor_apply_kernelINS1_28TensorListScalarListMetadataIdLi1EEENS1_25BinaryOpScalarListFunctorIdLi1ELi1ELi0EEEJNS1_13power_functorIdEEEEEvT_T0_DpT1_$__internal_accurate_pow) ;  /* 0x0000002400c07944 */ /* 0x003fea0003c00000 */
[----:B------:R-:W-:Y:S05]  /*0fd0*/  BSYNC.RECONVERGENT B1 ;  /* 0x0000000000017941 */ /* 0x000fea0003800200 */
.L_x_2942:
        /* <DEDUP_REMOVED lines=17> */
.L_x_2941:
[----:B------:R-:W-:Y:S01]  /*10f0*/  ISETP.LE.AND P1, PT, RZ, UR9, PT ;  /* 0x00000009ff007c0c */ /* 0x000fe2000bf23270 */
[----:B------:R-:W-:Y:S01]  /*1100*/  IMAD.MOV.U32 R16, RZ, RZ, RZ ;  /* 0x000000ffff107224 */ /* 0x000fe200078e00ff */
[----:B------:R-:W-:Y:S02]  /*1110*/  SEL R17, R5, RZ, P2 ;  /* 0x000000ff05117207 */ /* 0x000fe40001000000 */
[----:B------:R-:W-:-:S09]  /*1120*/  PLOP3.LUT P0, PT, P2, PT, PT, 0x80, 0x8 ;  /* 0x000000000008781c */ /* 0x000fd2000170f070 */
[----:B------:R-:W-:-:S07]  /*1130*/  @!P1 LOP3.LUT R17, R17, 0x7ff00000, RZ, 0xfc, !PT ;  /* 0x7ff0000011119812 */ /* 0x000fce00078efcff */
.L_x_2943:
[----:B------:R-:W-:Y:S05]  /*1140*/  BSYNC.RECONVERGENT B0 ;  /* 0x0000000000007941 */ /* 0x000fea0003800200 */
.L_x_2940:
        /* <DEDUP_REMOVED lines=30> */
.L_x_2947:
        /* <DEDUP_REMOVED lines=11> */
.L_x_2946:
[----:B------:R2:W3:Y:S02]  /*13e0*/  DADD R16, R4, UR8 ;  /* 0x0000000804107e29 */ /* 0x0004e40008000000 */
.L_x_2945:
[----:B------:R-:W-:Y:S05]  /*13f0*/  BSYNC.RECONVERGENT B0 ;  /* 0x0000000000007941 */ /* 0x000fea0003800200 */
.L_x_2944:
        /* <DEDUP_REMOVED lines=11> */
[----:B-123--:R-:W-:Y:S05]  /*14b0*/  CALL.REL.NOINC `($_ZN2at6native61_GLOBAL__N__44eb8e94_28_ForeachBinaryOpScalarList_cu_dda10a6925multi_tensor_apply_kernelINS1_28TensorListScalarListMetadataIdLi1EEENS1_25BinaryOpScalarListFunctorIdLi1ELi1ELi0EEEJNS1_13power_functorIdEEEEEvT_T0_DpT1_$__internal_accurate_pow) ;  /* 0x0000002000847944 */ /* 0x00efea0003c00000 */
[----:B------:R-:W-:Y:S05]  /*14c0*/  BSYNC.RECONVERGENT B1 ;  /* 0x0000000000017941 */ /* 0x000fea0003800200 */
.L_x_2950:
        /* <DEDUP_REMOVED lines=17> */
.L_x_2949:
[----:B------:R-:W-:Y:S01]  /*15e0*/  ISETP.LE.AND P1, PT, RZ, UR9, PT ;  /* 0x00000009ff007c0c */ /* 0x000fe2000bf23270 */
[----:B------:R-:W-:Y:S01]  /*15f0*/  IMAD.MOV.U32 R2, RZ, RZ, RZ ;  /* 0x000000ffff027224 */ /* 0x000fe200078e00ff */
[----:B------:R-:W-:Y:S02]  /*1600*/  SEL R3, R7, RZ, P2 ;  /* 0x000000ff07037207 */ /* 0x000fe40001000000 */
[----:B------:R-:W-:-:S09]  /*1610*/  PLOP3.LUT P0, PT, P2, PT, PT, 0x80, 0x8 ;  /* 0x000000000008781c */ /* 0x000fd2000170f070 */
[----:B------:R-:W-:-:S07]  /*1620*/  @!P1 LOP3.LUT R3, R3, 0x7ff00000, RZ, 0xfc, !PT ;  /* 0x7ff0000003039812 */ /* 0x000fce00078efcff */
.L_x_2951:
[----:B------:R-:W-:Y:S05]  /*1630*/  BSYNC.RECONVERGENT B0 ;  /* 0x0000000000007941 */ /* 0x000fea0003800200 */
.L_x_2948:
        /* <DEDUP_REMOVED lines=30> */
.L_x_2955:
        /* <DEDUP_REMOVED lines=11> */
.L_x_2954:
[----:B------:R4:W0:Y:S02]  /*18d0*/  DADD R2, R6, UR8 ;  /* 0x0000000806027e29 */ /* 0x0008240008000000 */
.L_x_2953:
[----:B------:R-:W-:Y:S05]  /*18e0*/  BSYNC.RECONVERGENT B0 ;  /* 0x0000000000007941 */ /* 0x000fea0003800200 */
.L_x_2952:
[----:B------:R-:W5:Y:S01]  /*18f0*/  S2R R0, SR_TID.X ;  /* 0x0000000000007919 */ /* 0x000f620000002100 */
[----:B------:R-:W0:Y:S01]  /*1900*/  LDCU UR11, c[0x0][0x360] ;  /* 0x00006c00ff0b77ac */ /* 0x000e220008000800 */
[----:B------:R-:W-:Y:S01]  /*1910*/  BSSY.RECONVERGENT B0, `(.L_x_2956) ;  /* 0x0000020000007945 */ /* 0x000fe20003800200 */
[----:B------:R-:W1:Y:S01]  /*1920*/  DSETP.NEU.AND P5, PT, RZ, UR8, PT ;  /* 0x00000008ff007e2a */ /* 0x000e62000bfad000 */
[----:B-----5:R-:W-:-:S04]  /*1930*/  IADD3 R14, P1, PT, R0, UR4, RZ ;  /* 0x00000004000e7c10 */ /* 0x020fc8000ff3e0ff */
[C---:B0-----:R-:W-:Y:S01]  /*1940*/  IADD3 R13, P0, PT, R14.reuse, UR11, RZ ;  /* 0x0000000b0e0d7c10 */ /* 0x041fe2000ff1e0ff */
[----:B------:R-:W-:Y:S01]  /*1950*/  IMAD.X R15, RZ, RZ, UR5, P1 ;  /* 0x00000005ff0f7e24 */ /* 0x000fe200088e06ff */
[----:B------:R-:W-:Y:S02]  /*1960*/  ISETP.GE.U32.AND P4, PT, R14, UR18, PT ;  /* 0x000000120e007c0c */ /* 0x000fe4000bf86070 */
[----:B------:R-:W-:Y:S01]  /*1970*/  IADD3 R23, P3, PT, R13, UR11, RZ ;  /* 0x0000000b0d177c10 */ /* 0x000fe2000ff7e0ff */
[----:B------:R-:W-:Y:S01]  /*1980*/  IMAD.X R22, RZ, RZ, R15, P0 ;  /* 0x000000ffff167224 */ /* 0x000fe200000e060f */
[----:B------:R-:W-:Y:S02]  /*1990*/  ISETP.GE.U32.AND.EX P4, PT, R15, UR19, PT, P4 ;  /* 0x000000130f007c0c */ /* 0x000fe4000bf86140 */
[----:B------:R-:W-:Y:S02]  /*19a0*/  IADD3 R12, P6, PT, R23, UR11, RZ ;  /* 0x0000000b170c7c10 */ /* 0x000fe4000ffde0ff */
[----:B------:R-:W-:Y:S01]  /*19b0*/  ISETP.GE.U32.AND P1, PT, R13, UR18, PT ;  /* 0x000000120d007c0c */ /* 0x000fe2000bf26070 */
[----:B------:R-:W-:Y:S01]  /*19c0*/  IMAD.X R13, RZ, RZ, R22, P3 ;  /* 0x000000ffff0d7224 */ /* 0x000fe200018e0616 */
[----:B------:R-:W-:-:S02]  /*19d0*/  ISETP.GE.U32.AND P3, PT, R12, UR18, PT ;  /* 0x000000120c007c0c */ /* 0x000fc4000bf66070 */
[----:B------:R-:W-:Y:S01]  /*19e0*/  ISETP.GE.U32.AND P0, PT, R23, UR18, PT ;  /* 0x0000001217007c0c */ /* 0x000fe2000bf06070 */
[----:B------:R-:W-:Y:S01]  /*19f0*/  IMAD.X R12, RZ, RZ, R13, P6 ;  /* 0x000000ffff0c7224 */ /* 0x000fe200030e060d */
[----:B------:R-:W-:Y:S02]  /*1a00*/  ISETP.GE.U32.AND.EX P1, PT, R22, UR19, PT, P1 ;  /* 0x0000001316007c0c */ /* 0x000fe4000bf26110 */
[----:B------:R-:W-:Y:S02]  /*1a10*/  ISETP.GE.U32.AND.EX P0, PT, R13, UR19, PT, P0 ;  /* 0x000000130d007c0c */ /* 0x000fe4000bf06100 */
[----:B------:R-:W-:Y:S02]  /*1a20*/  ISETP.GE.U32.AND.EX P3, PT, R12, UR19, PT, P3 ;  /* 0x000000130c007c0c */ /* 0x000fe4000bf66130 */
[----:B-1----:R-:W-:Y:S02]  /*1a30*/  FSEL R12, R2, RZ, P5 ;  /* 0x000000ff020c7208 */ /* 0x002fe40002800000 */
[----:B------:R-:W-:-:S15]  /*1a40*/  FSEL R13, R3, 1.875, P5 ;  /* 0x3ff00000030d7808 */ /* 0x000fde0002800000 */
[----:B------:R-:W-:-:S15]  /*1a50*/  NOP ;  /* 0x0000000000007918 */ /* 0x000fde0000000000 */
[----:B------:R-:W-:-:S05]  /*1a60*/  NOP ;  /* 0x0000000000007918 */ /* 0x000fca0000000000 */
[----:B------:R0:W1:Y:S02]  /*1a70*/  DSETP.NEU.AND P6, PT, R6, 1, PT ;  /* 0x3ff000000600742a */ /* 0x0000640003fcd000 */
[----:B-1----:R-:W-:Y:S05]  /*1a80*/  @P4 BRA `(.L_x_2957) ;  /* 0x0000000000204947 */ /* 0x002fea0003800000 */
[----:B------:R-:W-:Y:S01]  /*1a90*/  FSEL R2, R8, RZ, P5 ;  /* 0x000000ff08027208 */ /* 0x000fe20002800000 */
[----:B------:R-:W1:Y:S01]  /*1aa0*/  DSETP.NEU.AND P4, PT, R20, 1, PT ;  /* 0x3ff000001400742a */ /* 0x000e620003f8d000 */
[----:B------:R-:W-:Y:S02]  /*1ab0*/  FSEL R8, R9, 1.875, P5 ;  /* 0x3ff0000009087808 */ /* 0x000fe40002800000 */
[----:B-1----:R-:W-:Y:S02]  /*1ac0*/  FSEL R2, R2, RZ, P4 ;  /* 0x000000ff02027208 */ /* 0x002fe40002000000 */
[----:B------:R-:W-:Y:S02]  /*1ad0*/  FSEL R3, R8, 1.875, P4 ;  /* 0x3ff0000008037808 */ /* 0x000fe40002000000 */
[----:B0---4-:R-:W-:-:S04]  /*1ae0*/  LEA R6, P4, R14, UR6, 0x3 ;  /* 0x000000060e067c11 */ /* 0x011fc8000f8818ff */
[----:B------:R-:W-:-:S05]  /*1af0*/  LEA.HI.X R7, R14, UR7, R15, 0x3, P4 ;  /* 0x000000070e077c11 */ /* 0x000fca000a0f1c0f */
[----:B------:R1:W-:Y:S04]  /*1b00*/  STG.E.64 desc[UR12][R6.64], R2 ;  /* 0x0000000206007986 */ /* 0x0003e8000c101b0c */
.L_x_2957:
[----:B------:R-:W-:Y:S05]  /*1b10*/  BSYNC.RECONVERGENT B0 ;  /* 0x0000000000007941 */ /* 0x000fea0003800200 */
.L_x_2956:
[----:B------:R-:W-:Y:S04]  /*1b20*/  BSSY.RECONVERGENT B0, `(.L_x_2958) ;  /* 0x000000d000007945 */ /* 0x000fe80003800200 */
[----:B------:R-:W-:Y:S05]  /*1b30*/  @P1 BRA `(.L_x_2959) ;  /* 0x00000000002c1947 */ /* 0x000fea0003800000 */
[----:B------:R-:W5:Y:S01]  /*1b40*/  LDC R8, c[0x0][0x360] ;  /* 0x0000d800ff087b82 */ /* 0x000f620000000800 */
[----:B-1----:R-:W-:Y:S01]  /*1b50*/  FSEL R2, R10, RZ, P5 ;  /* 0x000000ff0a027208 */ /* 0x002fe20002800000 */
[----:B------:R-:W1:Y:S01]  /*1b60*/  DSETP.NEU.AND P4, PT, R30, 1, PT ;  /* 0x3ff000001e00742a */ /* 0x000e620003f8d000 */
[----:B------:R-:W-:Y:S02]  /*1b70*/  FSEL R10, R11, 1.875, P5 ;  /* 0x3ff000000b0a7808 */ /* 0x000fe40002800000 */
[----:B0---4-:R-:W-:Y:S02]  /*1b80*/  LEA R6, P1, R14, UR6, 0x3 ;  /* 0x000000060e067c11 */ /* 0x011fe4000f8218ff */
[----:B-1----:R-:W-:Y:S02]  /*1b90*/  FSEL R2, R2, RZ, P4 ;  /* 0x000000ff02027208 */ /* 0x002fe40002000000 */
[----:B------:R-:W-:Y:S02]  /*1ba0*/  FSEL R3, R10, 1.875, P4 ;  /* 0x3ff000000a037808 */ /* 0x000fe40002000000 */
[----:B------:R-:W-:-:S02]  /*1bb0*/  LEA.HI.X R7, R14, UR7, R15, 0x3, P1 ;  /* 0x000000070e077c11 */ /* 0x000fc400088f1c0f */
[----:B-----5:R-:W-:-:S04]  /*1bc0*/  LEA R6, P4, R8, R6, 0x3 ;  /* 0x0000000608067211 */ /* 0x020fc800078818ff */
[----:B------:R-:W-:-:S05]  /*1bd0*/  LEA.HI.X R7, R8, R7, RZ, 0x3, P4 ;  /* 0x0000000708077211 */ /* 0x000fca00020f1cff */
[----:B------:R0:W-:Y:S04]  /*1be0*/  STG.E.64 desc[UR12][R6.64], R2 ;  /* 0x0000000206007986 */ /* 0x0001e8000c101b0c */
.L_x_2959:
[----:B------:R-:W-:Y:S05]  /*1bf0*/  BSYNC.RECONVERGENT B0 ;  /* 0x0000000000007941 */ /* 0x000fea0003800200 */
.L_x_2958:
[----:B------:R-:W-:Y:S04]  /*1c00*/  BSSY.RECONVERGENT B0, `(.L_x_2960) ;  /* 0x0000010000007945 */ /* 0x000fe80003800200 */
[----:B------:R-:W-:Y:S05]  /*1c10*/  @P0 BRA `(.L_x_2961) ;  /* 0x0000000000380947 */ /* 0x000fea0003800000 */
[----:B------:R-:W-:Y:S01]  /*1c20*/  USHF.L.U32 UR14, UR11, 0x3, URZ ;  /* 0x000000030b0e7899 */ /* 0x000fe200080006ff */
[----:B01----:R-:W-:Y:S01]  /*1c30*/  LEA R3, P0, R14, UR6, 0x3 ;  /* 0x000000060e037c11 */ /* 0x003fe2000f8018ff */
[----:B------:R-:W-:Y:S01]  /*1c40*/  USHF.R.U32.HI UR20, URZ, 0x1d, UR11 ;  /* 0x0000001dff147899 */ /* 0x000fe2000801160b */
[----:B---3--:R-:W-:Y:S01]  /*1c50*/  FSEL R2, R16, RZ, P5 ;  /* 0x000000ff10027208 */ /* 0x008fe20002800000 */
[----:B------:R2:W0:Y:S01]  /*1c60*/  DSETP.NEU.AND P1, PT, R4, 1, PT ;  /* 0x3ff000000400742a */ /* 0x0004220003f2d000 */
[----:B------:R-:W-:Y:S01]  /*1c70*/  FSEL R16, R17, 1.875, P5 ;  /* 0x3ff0000011107808 */ /* 0x000fe20002800000 */
[----:B----4-:R-:W-:Y:S01]  /*1c80*/  IMAD.U32 R6, RZ, RZ, UR14 ;  /* 0x0000000eff067e24 */ /* 0x010fe2000f8e00ff */
[----:B--2---:R-:W-:Y:S02]  /*1c90*/  LEA.HI.X R5, R14, UR7, R15, 0x3, P0 ;  /* 0x000000070e057c11 */ /* 0x004fe400080f1c0f */
[----:B0-----:R-:W-:Y:S02]  /*1ca0*/  FSEL R2, R2, RZ, P1 ;  /* 0x000000ff02027208 */ /* 0x001fe40000800000 */
[----:B------:R-:W-:Y:S01]  /*1cb0*/  IADD3 R4, P4, P5, R3, UR14, R6 ;  /* 0x0000000e03047c10 */ /* 0x000fe2000fd9e006 */
[----:B------:R-:W-:Y:S01]  /*1cc0*/  IMAD.U32 R6, RZ, RZ, UR20 ;  /* 0x00000014ff067e24 */ /* 0x000fe2000f8e00ff */
[----:B------:R-:W-:-:S04]  /*1cd0*/  FSEL R3, R16, 1.875, P1 ;  /* 0x3ff0000010037808 */ /* 0x000fc80000800000 */
[----:B------:R-:W-:-:S05]  /*1ce0*/  IADD3.X R5, PT, PT, R5, UR20, R6, P4, P5 ;  /* 0x0000001405057c10 */ /* 0x000fca000a7ea406 */
[----:B------:R0:W-:Y:S02]  /*1cf0*/  STG.E.64 desc[UR12][R4.64], R2 ;  /* 0x0000000204007986 */ /* 0x0001e4000c101b0c */
.L_x_2961:
[----:B------:R-:W-:Y:S05]  /*1d00*/  BSYNC.RECONVERGENT B0 ;  /* 0x0000000000007941 */ /* 0x000fea0003800200 */
.L_x_2960:
[----:B------:R-:W-:Y:S01]  /*1d10*/  BSSY.RECONVERGENT B0, `(.L_x_2962) ;  /* 0x000000f000007945 */ /* 0x000fe20003800200 */
[----:B01----:R-:W-:Y:S02]  /*1d20*/  FSEL R2, R12, RZ, P6 ;  /* 0x000000ff0c027208 */ /* 0x003fe40003000000 */
[----:B------:R-:W-:Y:S01]  /*1d30*/  FSEL R3, R13, 1.875, P6 ;  /* 0x3ff000000d037808 */ /* 0x000fe20003000000 */
[----:B------:R-:W-:Y:S06]  /*1d40*/  @P3 BRA `(.L_x_2963) ;  /* 0x00000000002c3947 */ /* 0x000fec0003800000 */
[----:B------:R-:W-:Y:S01]  /*1d50*/  USHF.L.U32 UR14, UR11, 0x3, URZ ;  /* 0x000000030b0e7899 */ /* 0x000fe200080006ff */
[----:B--2---:R-:W-:Y:S01]  /*1d60*/  LEA R4, P0, R14, UR6, 0x3 ;  /* 0x000000060e047c11 */ /* 0x004fe2000f8018ff */
[----:B------:R-:W-:-:S03]  /*1d70*/  USHF.R.U32.HI UR20, URZ, 0x1d, UR11 ;  /* 0x0000001dff147899 */ /* 0x000fc6000801160b */
[----:B------:R-:W-:Y:S01]  /*1d80*/  LEA.HI.X R14, R14, UR7, R15, 0x3, P0 ;  /* 0x000000070e0e7c11 */ /* 0x000fe200080f1c0f */
[----:B------:R-:W-:Y:S02]  /*1d90*/  IMAD.U32 R5, RZ, RZ, UR14 ;  /* 0x0000000eff057e24 */ /* 0x000fe4000f8e00ff */
[----:B----4-:R-:W-:-:S03]  /*1da0*/  IMAD.U32 R7, RZ, RZ, UR20 ;  /* 0x00000014ff077e24 */ /* 0x010fc6000f8e00ff */
[----:B------:R-:W-:-:S04]  /*1db0*/  IADD3 R4, P0, P1, R4, UR14, R5 ;  /* 0x0000000e04047c10 */ /* 0x000fc8000f91e005 */
[----:B------:R-:W-:Y:S02]  /*1dc0*/  IADD3.X R14, PT, PT, R14, UR20, R7, P0, P1 ;  /* 0x000000140e0e7c10 */ /* 0x000fe400087e2407 */
[----:B------:R-:W-:-:S04]  /*1dd0*/  IADD3 R4, P0, PT, R4, UR14, RZ ;  /* 0x0000000e04047c10 */ /* 0x000fc8000ff1e0ff */
[----:B------:R-:W-:-:S05]  /*1de0*/  IADD3.X R5, PT, PT, R14, UR20, RZ, P0, !PT ;  /* 0x000000140e057c10 */ /* 0x000fca00087fe4ff */
[----:B------:R0:W-:Y:S04]  /*1df0*/  STG.E.64 desc[UR12][R4.64], R2 ;  /* 0x0000000204007986 */ /* 0x0001e8000c101b0c */
.L_x_2963:
[----:B------:R-:W-:Y:S05]  /*1e00*/  BSYNC.RECONVERGENT B0 ;  /* 0x0000000000007941 */ /* 0x000fea0003800200 */
.L_x_2962:
[----:B------:R-:W-:-:S04]  /*1e10*/  ULEA UR4, UP0, UR11, UR4, 0x2 ;  /* 0x000000040b047291 */ /* 0x000fc8000f8010ff */
[----:B------:R-:W-:Y:S02]  /*1e20*/  UIADD3.X UR5, UPT, UPT, URZ, UR5, URZ, UP0, !UPT ;  /* 0x00000005ff057290 */ /* 0x000fe400087fe4ff */
[----:B------:R-:W-:-:S04]  /*1e30*/  UISETP.GE.U32.AND UP0, UPT, UR4, UR18, UPT ;  /* 0x000000120400728c */ /* 0x000fc8000bf06070 */
[----:B------:R-:W-:-:S09]  /*1e40*/  UISETP.GE.U32.AND.EX UP0, UPT, UR5, UR19, UPT, UP0 ;  /* 0x000000130500728c */ /* 0x000fd2000bf06100 */
[----:B------:R-:W-:Y:S05]  /*1e50*/  BRA.U !UP0, `(.L_x_2964) ;  /* 0xffffffe508207547 */ /* 0x000fea000b83ffff */
[----:B------:R-:W-:Y:S05]  /*1e60*/  EXIT ;  /* 0x000000000000794d */ /* 0x000fea0003800000 */
.L_x_2925:
[----:B------:R-:W0:Y:S02]  /*1e70*/  S2R R30, SR_TID.X ;  /* 0x00000000001e7919 */ /* 0x000e240000002100 */
[----:B0-----:R-:W-:-:S03]  /*1e80*/  IMAD.WIDE.U32 R2, R30, 0x4, RZ ;  /* 0x000000041e027825 */ /* 0x001fc600078e00ff */
[----:B------:R-:W-:-:S04]  /*1e90*/  ISETP.GE.U32.AND P0, PT, R2, UR14, PT ;  /* 0x0000000e02007c0c */ /* 0x000fc8000bf06070 */
[----:B------:R-:W-:-:S13]  /*1ea0*/  ISETP.GE.AND.EX P0, PT, R3, UR4, PT, P0 ;  /* 0x0000000403007c0c */ /* 0x000fda000bf06300 */
[----:B------:R-:W-:Y:S05]  /*1eb0*/  @P0 EXIT ;  /* 0x000000000000094d */ /* 0x000fea0003800000 */
[----:B------:R-:W-:Y:S02]  /*1ec0*/  USHF.R.U32.HI UR5, URZ, 0x14, UR9 ;  /* 0x00000014ff057899 */ /* 0x000fe40008011609 */
[----:B------:R-:W0:Y:S01]  /*1ed0*/  FRND.F64.TRUNC R36, UR8 ;  /* 0x0000000800247d13 */ /* 0x000e22000830d800 */
[----:B------:R-:W-:Y:S01]  /*1ee0*/  IMAD.U32 R2, RZ, RZ, UR8 ;  /* 0x00000008ff027e24 */ /* 0x000fe2000f8e00ff */
[----:B------:R-:W-:Y:S02]  /*1ef0*/  UISETP.GE.AND UP1, UPT, UR9, URZ, UPT ;  /* 0x000000ff0900728c */ /* 0x000fe4000bf26270 */
[----:B------:R-:W-:Y:S01]  /*1f00*/  IMAD.U32 R3, RZ, RZ, UR9 ;  /* 0x00000009ff037e24 */ /* 0x000fe2000f8e00ff */
[----:B------:R-:W-:Y:S01]  /*1f10*/  ULOP3.LUT UR5, UR5, 0x7ff, URZ, 0xc0, !UPT ;  /* 0x000007ff05057892 */ /* 0x000fe2000f8ec0ff */
[----:B------:R-:W-:Y:S01]  /*1f20*/  IMAD.MOV.U32 R25, RZ, RZ, RZ ;  /* 0x000000ffff197224 */ /* 0x000fe200078e00ff */
[----:B------:R-:W-:Y:S02]  /*1f30*/  USEL UR15, URZ, 0x7ff00000, !UP1 ;  /* 0x7ff00000ff0f7887 */ /* 0x000fe4000c800000 */
[----:B------:R-:W-:-:S04]  /*1f40*/  UIADD3 UR5, UPT, UPT, UR5, -0x3f4, URZ ;  /* 0xfffffc0c05057890 */ /* 0x000fc8000fffe0ff */
        /* <DEDUP_REMOVED lines=8> */
.L_x_2995:
[----:B0-----:R-:W-:-:S04]  /*1fd0*/  LEA R4, P1, R30, UR6, 0x5 ;  /* 0x000000061e047c11 */ /* 0x001fc8000f8228ff */
[----:B------:R-:W-:-:S06]  /*1fe0*/  LEA.HI.X R5, R30, UR7, R25, 0x5, P1 ;  /* 0x000000071e057c11 */ /* 0x000fcc00088f2c19 */
[----:B------:R-:W3:Y:S01]  /*1ff0*/  LDG.E.ENL2.256 R8, R4, desc[UR12][R4.64] ;  /* 0xfe00000c0404797e */ /* 0x000ee20008121908 */
[----:B------:R-:W-:Y:S01]  /*2000*/  BSSY.RECONVERGENT B0, `(.L_x_2965) ;  /* 0x0000022000007945 */ /* 0x000fe20003800200 */
[----:B---3--:R-:W0:Y:S02]  /*2010*/  DSETP.NEU.AND P2, PT, R4, RZ, PT ;  /* 0x000000ff0400722a */ /* 0x008e240003f4d000 */
[----:B0-----:R-:W-:Y:S01]  /*2020*/  ISETP.LE.OR P3, PT, RZ, UR9, P2 ;  /* 0x00000009ff007c0c */ /* 0x001fe20009763670 */
[----:B------:R-:W-:Y:S01]  /*2030*/  @!P2 IMAD.MOV.U32 R16, RZ, RZ, RZ ;  /* 0x000000ffff10a224 */ /* 0x000fe200078e00ff */
[----:B--2---:R-:W-:Y:S02]  /*2040*/  @!P2 SEL R17, R5, RZ, P0 ;  /* 0x000000ff0511a207 */ /* 0x004fe40000000000 */
[----:B------:R-:W-:-:S09]  /*2050*/  @!P2 PLOP3.LUT P1, PT, P0, PT, PT, 0x80, 0x8 ;  /* 0x000000000008a81c */ /* 0x000fd2000072f070 */
[----:B------:R-:W-:Y:S01]  /*2060*/  @!P3 LOP3.LUT R17, R17, 0x7ff00000, RZ, 0xfc, !PT ;  /* 0x7ff000001111b812 */ /* 0x000fe200078efcff */
[----:B------:R-:W-:Y:S06]  /*2070*/  @!P2 BRA `(.L_x_2966) ;  /* 0x000000000068a947 */ /* 0x000fec0003800000 */
[----:B-1----:R-:W-:Y:S01]  /*2080*/  IMAD.U32 R3, RZ, RZ, UR9 ;  /* 0x00000009ff037e24 */ /* 0x002fe2000f8e00ff */
        /* <DEDUP_REMOVED lines=9> */
.L_x_2967:
        /* <DEDUP_REMOVED lines=16> */
.L_x_2966:
[----:B------:R-:W-:Y:S05]  /*2220*/  BSYNC.RECONVERGENT B0 ;  /* 0x0000000000007941 */ /* 0x000fea0003800200 */
.L_x_2965:
        /* <DEDUP_REMOVED lines=34> */
.L_x_2970:
        /* <DEDUP_REMOVED lines=11> */
.L_x_2969:
[----:B------:R-:W-:Y:S05]  /*2500*/  BSYNC.RECONVERGENT B0 ;  /* 0x0000000000007941 */ /* 0x000fea0003800200 */
.L_x_2968:
        /* <DEDUP_REMOVED lines=13> */
.L_x_2973:
        /* <DEDUP_REMOVED lines=17> */
.L_x_2972:
[----:B------:R-:W-:Y:S01]  /*26f0*/  ISETP.LE.AND P2, PT, RZ, UR9, PT ;  /* 0x00000009ff007c0c */ /* 0x000fe2000bf43270 */
[----:B------:R-:W-:Y:S01]  /*2700*/  IMAD.MOV.U32 R18, RZ, RZ, RZ ;  /* 0x000000ffff127224 */ /* 0x000fe200078e00ff */
[----:B------:R-:W-:Y:S02]  /*2710*/  SEL R19, R7, RZ, P0 ;  /* 0x000000ff07137207 */ /* 0x000fe40000000000 */
[----:B------:R-:W-:-:S09]  /*2720*/  PLOP3.LUT P1, PT, P0, PT, PT, 0x80, 0x8 ;  /* 0x000000000008781c */ /* 0x000fd2000072f070 */
[----:B------:R-:W-:-:S07]  /*2730*/  @!P2 LOP3.LUT R19, R19, 0x7ff00000, RZ, 0xfc, !PT ;  /* 0x7ff000001313a812 */ /* 0x000fce00078efcff */
.L_x_2974:
[----:B------:R-:W-:Y:S05]  /*2740*/  BSYNC.RECONVERGENT B0 ;  /* 0x0000000000007941 */ /* 0x000fea0003800200 */
.L_x_2971:
        /* <DEDUP_REMOVED lines=30> */
.L_x_2978:
        /* <DEDUP_REMOVED lines=11> */
.L_x_2977:
[----:B------:R0:W1:Y:S02]  /*29e0*/  DADD R18, R6, UR8 ;  /* 0x0000000806127e29 */ /* 0x0000640008000000 */
.L_x_2976:
[----:B------:R-:W-:Y:S05]  /*29f0*/  BSYNC.RECONVERGENT B0 ;  /* 0x0000000000007941 */ /* 0x000fea0003800200 */
.L_x_2975:
        /* <DEDUP_REMOVED lines=13> */
.L_x_2981:
        /* <DEDUP_REMOVED lines=17> */
.L_x_2980:
[----:B------:R-:W-:Y:S01]  /*2be0*/  ISETP.LE.AND P2, PT, RZ, UR9, PT ;  /* 0x00000009ff007c0c */ /* 0x000fe2000bf43270 */
[----:B------:R-:W-:Y:S01]  /*2bf0*/  IMAD.MOV.U32 R20, RZ, RZ, RZ ;  /* 0x000000ffff147224 */ /* 0x000fe200078e00ff */
[----:B------:R-:W-:Y:S02]  /*2c00*/  SEL R21, R9, RZ, P0 ;  /* 0x000000ff09157207 */ /* 0x000fe40000000000 */
[----:B------:R-:W-:-:S09]  /*2c10*/  PLOP3.LUT P1, PT, P0, PT, PT, 0x80, 0x8 ;  /* 0x000000000008781c */ /* 0x000fd2000072f070 */
[----:B------:R-:W-:-:S07]  /*2c20*/  @!P2 LOP3.LUT R21, R21, 0x7ff00000, RZ, 0xfc, !PT ;  /* 0x7ff000001515a812 */ /* 0x000fce00078efcff */
.L_x_2982:
[----:B------:R-:W-:Y:S05]  /*2c30*/  BSYNC.RECONVERGENT B0 ;  /* 0x0000000000007941 */ /* 0x000fea0003800200 */
.L_x_2979:
        /* <DEDUP_REMOVED lines=30> */
.L_x_2986:
        /* <DEDUP_REMOVED lines=11> */
.L_x_2985:
[----:B------:R2:W3:Y:S02]  /*2ed0*/  DADD R20, R8, UR8 ;  /* 0x0000000808147e29 */ /* 0x0004e40008000000 */
.L_x_2984:
[----:B------:R-:W-:Y:S05]  /*2ee0*/  BSYNC.RECONVERGENT B0 ;  /* 0x0000000000007941 */ /* 0x000fea0003800200 */
.L_x_2983:
        /* <DEDUP_REMOVED lines=13> */
.L_x_2989:
        /* <DEDUP_REMOVED lines=17> */
.L_x_2988:
[----:B------:R-:W-:Y:S01]  /*30d0*/  ISETP.LE.AND P2, PT, RZ, UR9, PT ;  /* 0x00000009ff007c0c */ /* 0x000fe2000bf43270 */
[----:B------:R-:W-:Y:S01]  /*30e0*/  IMAD.MOV.U32 R2, RZ, RZ, RZ ;  /* 0x000000ffff027224 */ /* 0x000fe200078e00ff */
[----:B------:R-:W-:Y:S02]  /*30f0*/  SEL R3, R11, RZ, P0 ;  /* 0x000000ff0b037207 */ /* 0x000fe40000000000 */
[----:B------:R-:W-:-:S09]  /*3100*/  PLOP3.LUT P1, PT, P0, PT, PT, 0x80, 0x8 ;  /* 0x000000000008781c */ /* 0x000fd2000072f070 */
[----:B------:R-:W-:-:S07]  /*3110*/  @!P2 LOP3.LUT R3, R3, 0x7ff00000, RZ, 0xfc, !PT ;  /* 0x7ff000000303a812 */ /* 0x000fce00078efcff */
.L_x_2990:
[----:B------:R-:W-:Y:S05]  /*3120*/  BSYNC.RECONVERGENT B0 ;  /* 0x0000000000007941 */ /* 0x000fea0003800200 */
.L_x_2987:
        /* <DEDUP_REMOVED lines=30> */
.L_x_2994:
        /* <DEDUP_REMOVED lines=11> */
.L_x_2993:
[----:B------:R4:W0:Y:S02]  /*33c0*/  DADD R2, R10, UR8 ;  /* 0x000000080a027e29 */ /* 0x0008240008000000 */
.L_x_2992:
[----:B------:R-:W-:Y:S05]  /*33d0*/  BSYNC.RECONVERGENT B0 ;  /* 0x0000000000007941 */ /* 0x000fea0003800200 */
.L_x_2991:
[----:B------:R-:W5:Y:S01]  /*33e0*/  LDCU UR10, c[0x0][0x360] ;  /* 0x00006c00ff0a77ac */ /* 0x000f620008000800 */
[----:B------:R-:W0:-:S15]  /*33f0*/  DSETP.NEU.AND P5, PT, RZ, UR8, PT ;  /* 0x00000008ff007e2a */ /* 0x000e1e000bfad000 */
[----:B------:R-:W-:-:S15]  /*3400*/  NOP ;  /* 0x0000000000007918 */ /* 0x000fde0000000000 */
[----:B------:R-:W-:-:S15]  /*3410*/  NOP ;  /* 0x0000000000007918 */ /* 0x000fde0000000000 */
[----:B------:R-:W-:-:S15]  /*3420*/  NOP ;  /* 0x0000000000007918 */ /* 0x000fde0000000000 */
[----:B------:R-:W-:-:S04]  /*3430*/  NOP ;  /* 0x0000000000007918 */ /* 0x000fc80000000000 */
[----:B------:R0:W1:Y:S02]  /*3440*/  DSETP.NEU.AND P1, PT, R10, 1, PT ;  /* 0x3ff000000a00742a */ /* 0x0000640003f2d000 */
[----:B0---4-:R-:W-:Y:S02]  /*3450*/  FSEL R10, R2, RZ, P5 ;  /* 0x000000ff020a7208 */ /* 0x011fe40002800000 */
[----:B------:R-:W-:Y:S02]  /*3460*/  FSEL R11, R3, 1.875, P5 ;  /* 0x3ff00000030b7808 */ /* 0x000fe40002800000 */
[----:B------:R-:W-:Y:S02]  /*3470*/  LEA R2, P6, R30, UR6, 0x5 ;  /* 0x000000061e027c11 */ /* 0x000fe4000f8c28ff */
[----:B-1----:R-:W-:Y:S02]  /*3480*/  FSEL R10, R10, RZ, P1 ;  /* 0x000000ff0a0a7208 */ /* 0x002fe40000800000 */
[----:B------:R-:W-:-:S02]  /*3490*/  LEA.HI.X R3, R30, UR7, R25, 0x5, P6 ;  /* 0x000000071e037c11 */ /* 0x000fc4000b0f2c19 */
[----:B------:R-:W-:Y:S02]  /*34a0*/  FSEL R11, R11, 1.875, P1 ;  /* 0x3ff000000b0b7808 */ /* 0x000fe40000800000 */
[----:B-----5:R-:W-:-:S05]  /*34b0*/  IADD3 R30, P1, PT, R30, UR10, RZ ;  /* 0x0000000a1e1e7c10 */ /* 0x020fca000ff3e0ff */
[C---:B------:R-:W-:Y:S02]  /*34c0*/  IMAD.SHL.U32 R0, R30.reuse, 0x4, RZ ;  /* 0x000000041e007824 */ /* 0x040fe400078e00ff */
[----:B------:R-:W-:Y:S01]  /*34d0*/  IMAD.X R25, RZ, RZ, R25, P1 ;  /* 0x000000ffff197224 */ /* 0x000fe200008e0619 */
[----:B------:R-:W-:-:S04]  /*34e0*/  LOP3.LUT P1, RZ, R30, 0xffffc000, RZ, 0xc0, !PT ;  /* 0xffffc0001eff7812 */ /* 0x000fc8000782c0ff */
[----:B------:R-:W-:-:S15]  /*34f0*/  LOP3.LUT P1, RZ, R25, 0x3fffffff, RZ, 0xc0, P1 ;  /* 0x3fffffff19ff7812 */ /* 0x000fde000082c0ff */
[----:B------:R-:W-:-:S15]  /*3500*/  NOP ;  /* 0x0000000000007918 */ /* 0x000fde0000000000 */
[----:B------:R-:W-:-:S08]  /*3510*/  NOP ;  /* 0x0000000000007918 */ /* 0x000fd00000000000 */
[----:B------:R0:W1:Y:S02]  /*3520*/  DSETP.NEU.AND P2, PT, R4, 1, PT ;  /* 0x3ff000000400742a */ /* 0x0000640003f4d000 */
[----:B0-----:R-:W-:Y:S02]  /*3530*/  FSEL R4, R16, RZ, P5 ;  /* 0x000000ff10047208 */ /* 0x001fe40002800000 */
[----:B------:R-:W-:Y:S02]  /*3540*/  FSEL R5, R17, 1.875, P5 ;  /* 0x3ff0000011057808 */ /* 0x000fe40002800000 */
[----:B-1----:R-:W-:Y:S02]  /*3550*/  FSEL R4, R4, RZ, P2 ;  /* 0x000000ff04047208 */ /* 0x002fe40001000000 */
[----:B------:R-:W-:Y:S02]  /*3560*/  FSEL R5, R5, 1.875, P2 ;  /* 0x3ff0000005057808 */ /* 0x000fe40001000000 */
[----:B------:R-:W-:-:S02]  /*3570*/  ISETP.LT.U32.AND P2, PT, R0, UR14, PT ;  /* 0x0000000e00007c0c */ /* 0x000fc4000bf41070 */
[----:B------:R-:W-:-:S04]  /*3580*/  SHF.L.U64.HI R0, R30, 0x2, R25 ;  /* 0x000000021e007819 */ /* 0x000fc80000010219 */
[----:B------:R-:W-:-:S15]  /*3590*/  ISETP.LT.AND.EX P2, PT, R0, UR4, PT, P2 ;  /* 0x0000000400007c0c */ /* 0x000fde000bf41320 */
[----:B------:R-:W-:-:S15]  /*35a0*/  NOP ;  /* 0x0000000000007918 */ /* 0x000fde0000000000 */
[----:B------:R-:W-:-:S15]  /*35b0*/  NOP ;  /* 0x0000000000007918 */ /* 0x000fde0000000000 */
[----:B------:R-:W-:-:S03]  /*35c0*/  NOP ;  /* 0x0000000000007918 */ /* 0x000fc60000000000 */
[----:B------:R0:W1:Y:S02]  /*35d0*/  DSETP.NEU.AND P3, PT, R6, 1, PT ;  /* 0x3ff000000600742a */ /* 0x0000640003f6d000 */
[----:B0-----:R-:W-:Y:S02]  /*35e0*/  FSEL R6, R18, RZ, P5 ;  /* 0x000000ff12067208 */ /* 0x001fe40002800000 */
[----:B------:R-:W-:Y:S02]  /*35f0*/  FSEL R7, R19, 1.875, P5 ;  /* 0x3ff0000013077808 */ /* 0x000fe40002800000 */
[----:B-1----:R-:W-:Y:S02]  /*3600*/  FSEL R6, R6, RZ, P3 ;  /* 0x000000ff06067208 */ /* 0x002fe40001800000 */
[----:B------:R-:W-:-:S15]  /*3610*/  FSEL R7, R7, 1.875, P3 ;  /* 0x3ff0000007077808 */ /* 0x000fde0001800000 */
[----:B------:R-:W-:-:S15]  /*3620*/  NOP ;  /* 0x0000000000007918 */ /* 0x000fde0000000000 */
[----:B------:R-:W-:-:S15]  /*3630*/  NOP ;  /* 0x0000000000007918 */ /* 0x000fde0000000000 */
[----:B------:R-:W-:-:S11]  /*3640*/  NOP ;  /* 0x0000000000007918 */ /* 0x000fd60000000000 */
[----:B------:R2:W0:Y:S02]  /*3650*/  DSETP.NEU.AND P4, PT, R8, 1, PT ;  /* 0x3ff000000800742a */ /* 0x0004240003f8d000 */
[----:B--23--:R-:W-:Y:S02]  /*3660*/  FSEL R8, R20, RZ, P5 ;  /* 0x000000ff14087208 */ /* 0x00cfe40002800000 */
[----:B------:R-:W-:Y:S02]  /*3670*/  FSEL R9, R21, 1.875, P5 ;  /* 0x3ff0000015097808 */ /* 0x000fe40002800000 */
[----:B0-----:R-:W-:Y:S02]  /*3680*/  FSEL R8, R8, RZ, P4 ;  /* 0x000000ff08087208 */ /* 0x001fe40002000000 */
[----:B------:R-:W-:-:S05]  /*3690*/  FSEL R9, R9, 1.875, P4 ;  /* 0x3ff0000009097808 */ /* 0x000fca0002000000 */
[----:B------:R0:W-:Y:S01]  /*36a0*/  STG.E.ENL2.256 desc[UR12][R2.64], R4, R8 ;  /* 0xf80000040208797f */ /* 0x0001e2000f12180c */
[----:B------:R-:W-:Y:S05]  /*36b0*/  @!P1 BRA P2, `(.L_x_2995) ;  /* 0xffffffe800449947 */ /* 0x000fea000103ffff */
[----:B------:R-:W-:Y:S05]  /*36c0*/  EXIT ;  /* 0x000000000000794d */ /* 0x000fea0003800000 */
        .type           $_ZN2at6native61_GLOBAL__N__44eb8e94_28_ForeachBinaryOpScalarList_cu_dda10a6925multi_tensor_apply_kernelINS1_28TensorListScalarListMetadataIdLi1EEENS1_25BinaryOpScalarListFunctorIdLi1ELi1ELi0EEEJNS1_13power_functorIdEEEEEvT_T0_DpT1_$__internal_accurate_pow,@function
        .size           $_ZN2at6native61_GLOBAL__N__44eb8e94_28_ForeachBinaryOpScalarList_cu_dda10a6925multi_tensor_apply_kernelINS1_28TensorListScalarListMetadataIdLi1EEENS1_25BinaryOpScalarListFunctorIdLi1ELi1ELi0EEEJNS1_13power_functorIdEEEEEvT_T0_DpT1_$__internal_accurate_pow,(.L_x_4247 - $_ZN2at6native61_GLOBAL__N__44eb8e94_28_ForeachBinaryOpScalarList_cu_dda10a6925multi_tensor_apply_kernelINS1_28TensorListScalarListMetadataIdLi1EEENS1_25BinaryOpScalarListFunctorIdLi1ELi1ELi0EEEJNS1_13power_functorIdEEEEEvT_T0_DpT1_$__internal_accurate_pow)
$_ZN2at6native61_GLOBAL__N__44eb8e94_28_ForeachBinaryOpScalarList_cu_dda10a6925multi_tensor_apply_kernelINS1_28TensorListScalarListMetadataIdLi1EEENS1_25BinaryOpScalarListFunctorIdLi1ELi1ELi0EEEJNS1_13power_functorIdEEEEEvT_T0_DpT1_$__internal_accurate_pow:
[----:B------:R-:W-:Y:S01]  /*36d0*/  ISETP.GT.U32.AND P1, PT, R27, 0xfffff, PT ;  /* 0x000fffff1b00780c */ /* 0x000fe20003f24070 */
[--C-:B------:R-:W-:Y:S01]  /*36e0*/  IMAD.MOV.U32 R2, RZ, RZ, R27.reuse ;  /* 0x000000ffff027224 */ /* 0x100fe200078e001b */
[----:B------:R-:W-:Y:S01]  /*36f0*/  UMOV UR20, 0x7d2cafe2 ;  /* 0x7d2cafe200147882 */ /* 0x000fe20000000000 */
[----:B------:R-:W-:Y:S01]  /*3700*/  IMAD.MOV.U32 R22, RZ, RZ, RZ ;  /* 0x000000ffff167224 */ /* 0x000fe200078e00ff */
[----:B------:R-:W-:Y:S01]  /*3710*/  UMOV UR21, 0x3eb0f5ff ;  /* 0x3eb0f5ff00157882 */ /* 0x000fe20000000000 */
[----:B------:R-:W-:Y:S01]  /*3720*/  SHF.R.U32.HI R24, RZ, 0x14, R27 ;  /* 0x00000014ff187819 */ /* 0x000fe2000001161b */
[----:B------:R-:W-:Y:S01]  /*3730*/  UMOV UR22, 0x3b39803f ;  /* 0x3b39803f00167882 */ /* 0x000fe20000000000 */
[----:B------:R-:W-:-:S06]  /*3740*/  UMOV UR23, 0x3c7abc9e ;  /* 0x3c7abc9e00177882 */ /* 0x000fcc0000000000 */
[----:B------:R-:W0:Y:S02]  /*3750*/  @!P1 DMUL R32, R26, 1.80143985094819840000e+16 ;  /* 0x435000001a209828 */ /* 0x000e240000000000 */
[----:B0-----:R-:W-:Y:S01]  /*3760*/  @!P1 IMAD.MOV.U32 R2, RZ, RZ, R33 ;  /* 0x000000ffff029224 */ /* 0x001fe200078e0021 */
[----:B------:R-:W-:-:S04]  /*3770*/  @!P1 LEA.HI R24, R33, 0xffffffca, RZ, 0xc ;  /* 0xffffffca21189811 */ /* 0x000fc800078f60ff */
[----:B------:R-:W-:-:S04]  /*3780*/  LOP3.LUT R2, R2, 0x800fffff, RZ, 0xc0, !PT ;  /* 0x800fffff02027812 */ /* 0x000fc800078ec0ff */
[----:B------:R-:W-:Y:S01]  /*3790*/  LOP3.LUT R3, R2, 0x3ff00000, RZ, 0xfc, !PT ;  /* 0x3ff0000002037812 */ /* 0x000fe200078efcff */
[----:B------:R-:W-:Y:S02]  /*37a0*/  IMAD.MOV.U32 R2, RZ, RZ, R26 ;  /* 0x000000ffff027224 */ /* 0x000fe400078e001a */
[----:B------:R-:W-:Y:S01]  /*37b0*/  @!P1 IMAD.MOV.U32 R2, RZ, RZ, R32 ;  /* 0x000000ffff029224 */ /* 0x000fe200078e0020 */
[----:B------:R-:W-:-:S13]  /*37c0*/  ISETP.GE.U32.AND P3, PT, R3, 0x3ff6a09f, PT ;  /* 0x3ff6a09f0300780c */ /* 0x000fda0003f66070 */
[----:B------:R-:W-:-:S04]  /*37d0*/  @P3 VIADD R13, R3, 0xfff00000 ;  /* 0xfff00000030d3836 */ /* 0x000fc80000000000 */
[----:B------:R-:W-:-:S15]  /*37e0*/  @P3 IMAD.MOV.U32 R3, RZ, RZ, R13 ;  /* 0x000000ffff033224 */ /* 0x000fde00078e000d */
[----:B------:R-:W-:-:S15]  /*37f0*/  NOP ;  /* 0x0000000000007918 */ /* 0x000fde0000000000 */
[----:B------:R-:W-:-:S02]  /*3800*/  NOP ;  /* 0x0000000000007918 */ /* 0x000fc40000000000 */
[----:B------:R-:W0:Y:S02]  /*3810*/  DADD R34, R2, 1 ;  /* 0x3ff0000002227429 */ /* 0x000e240000000000 */
[----:B0-----:R-:W0:-:S15]  /*3820*/  MUFU.RCP64H R23, R35 ;  /* 0x0000002300177308 */ /* 0x001e1e0000001800 */
[----:B------:R-:W-:-:S15]  /*3830*/  NOP ;  /* 0x0000000000007918 */ /* 0x000fde0000000000 */
[----:B------:R-:W-:-:S15]  /*3840*/  NOP ;  /* 0x0000000000007918 */ /* 0x000fde0000000000 */
[----:B------:R-:W-:-:S15]  /*3850*/  NOP ;  /* 0x0000000000007918 */ /* 0x000fde0000000000 */
[----:B------:R-:W-:-:S02]  /*3860*/  NOP ;  /* 0x0000000000007918 */ /* 0x000fc40000000000 */
[----:B------:R-:W-:-:S15]  /*3870*/  DADD R12, R2, -1 ;  /* 0xbff00000020c7429 */ /* 0x000fde0000000000 */
        /* <DEDUP_REMOVED lines=44> */
[----:B0-----:R0:W1:Y:S02]  /*3b40*/  DMUL R12, R22, R12 ;  /* 0x0000000c160c7228 */ /* 0x0010640000000000 */
[----:B0-----:R-:W-:Y:S02]  /*3b50*/  IMAD.MOV.U32 R22, RZ, RZ, 0x41ad3b5a ;  /* 0x41ad3b5aff167424 */ /* 0x001fe400078e00ff */
[----:B------:R-:W-:Y:S02]  /*3b60*/  IMAD.MOV.U32 R23, RZ, RZ, 0x3ed0f5d2 ;  /* 0x3ed0f5d2ff177424 */ /* 0x000fe400078e00ff */
[----:B-1----:R-:W-:Y:S02]  /*3b70*/  VIADD R27, R13, 0x100000 ;  /* 0x001000000d1b7836 */ /* 0x002fe40000000000 */
[----:B------:R-:W-:-:S15]  /*3b80*/  IMAD.MOV.U32 R26, RZ, RZ, R12 ;  /* 0x000000ffff1a7224 */ /* 0x000fde00078e000c */
[----:B------:R-:W-:-:S15]  /*3b90*/  NOP ;  /* 0x0000000000007918 */ /* 0x000fde0000000000 */
[----:B------:R-:W-:-:S15]  /*3ba0*/  NOP ;  /* 0x0000000000007918 */ /* 0x000fde0000000000 */
[----:B------:R-:W-:-:S11]  /*3bb0*/  NOP ;  /* 0x0000000000007918 */ /* 0x000fd60000000000 */
        /* <DEDUP_REMOVED lines=59> */
[----:B0-----:R-:W-:-:S15]  /*3f70*/  DFMA R32, R28, R34, R32 ;  /* 0x000000221c20722b */ /* 0x001fde0000000020 */
        /* <DEDUP_REMOVED lines=39> */
[----:B------:R-:W0:Y:S01]  /*41f0*/  DADD R34, R32, -UR20 ;  /* 0x8000001420227e29 */ /* 0x000e220008000000 */
        /* <DEDUP_REMOVED lines=66> */
[----:B0-----:R0:W1:Y:S02]  /*4620*/  DADD R26, R26, R2 ;  /* 0x000000001a1a7229 */ /* 0x0010640000000002 */
[C---:B0-----:R-:W-:Y:S02]  /*4630*/  VIADD R2, R24.reuse, 0xfffffc01 ;  /* 0xfffffc0118027836 */ /* 0x041fe40000000000 */
[----:B------:R-:W-:Y:S02]  /*4640*/  @P3 VIADD R2, R24, 0xfffffc02 ;  /* 0xfffffc0218023836 */ /* 0x000fe40000000000 */
[----:B------:R-:W-:Y:S02]  /*4650*/  IMAD.MOV.U32 R3, RZ, RZ, 0x43300000 ;  /* 0x43300000ff037424 */ /* 0x000fe400078e00ff */
[----:B------:R-:W-:Y:S01]  /*4660*/  IMAD.SHL.U32 R24, R15, 0x2, RZ ;  /* 0x000000020f187824 */ /* 0x000fe200078e00ff */
[----:B------:R-:W-:-:S04]  /*4670*/  LOP3.LUT R2, R2, 0x80000000, RZ, 0x3c, !PT ;  /* 0x8000000002027812 */ /* 0x000fc800078e3cff */
[----:B------:R-:W-:-:S15]  /*4680*/  ISETP.GT.U32.AND P1, PT, R24, -0x2000001, PT ;  /* 0xfdffffff1800780c */ /* 0x000fde0003f24070 */
[----:B------:R-:W-:-:S15]  /*4690*/  NOP ;  /* 0x0000000000007918 */ /* 0x000fde0000000000 */
[----:B------:R-:W-:-:S15]  /*46a0*/  NOP ;  /* 0x0000000000007918 */ /* 0x000fde0000000000 */
[----:B------:R-:W-:-:S06]  /*46b0*/  NOP ;  /* 0x0000000000007918 */ /* 0x000fcc0000000000 */
[----:B-1----:R-:W0:-:S15]  /*46c0*/  DADD R26, R28, R26 ;  /* 0x000000001c1a7229 */ /* 0x002e1e000000001a */
        /* <DEDUP_REMOVED lines=47> */
[----:B0-----:R-:W-:-:S04]  /*49c0*/  LOP3.LUT R27, R15, 0xff0fffff, RZ, 0xc0, !PT ;  /* 0xff0fffff0f1b7812 */ /* 0x001fc800078ec0ff */
[----:B------:R-:W-:-:S15]  /*49d0*/  SEL R15, R27, R15, P1 ;  /* 0x0000000f1b0f7207 */ /* 0x000fde0000800000 */
[----:B------:R-:W-:-:S15]  /*49e0*/  NOP ;  /* 0x0000000000007918 */ /* 0x000fde0000000000 */
[----:B------:R-:W-:-:S15]  /*49f0*/  NOP ;  /* 0x0000000000007918 */ /* 0x000fde0000000000 */
[----:B------:R-:W-:-:S13]  /*4a00*/  NOP ;  /* 0x0000000000007918 */ /* 0x000fda0000000000 */
        /* <DEDUP_REMOVED lines=156> */
[----:B------:R-:W-:Y:S01]  /*53d0*/  @!P1 SHF.R.S32.HI R3, RZ, 0x1, R2 ;  /* 0x00000001ff039819 */ /* 0x000fe20000011402 */
[----:B------:R-:W-:Y:S01]  /*53e0*/  @!P1 IMAD.MOV.U32 R2, RZ, RZ, R26 ;  /* 0x000000ffff029224 */ /* 0x000fe200078e001a */
        /* <DEDUP_REMOVED lines=9> */
.L_x_2996:
[----:B0-----:R-:W-:Y:S01]  /*5480*/  IMAD.MOV.U32 R12, RZ, RZ, R0 ;  /* 0x000000ffff0c7224 */ /* 0x001fe200078e0000 */
        /* <DEDUP_REMOVED lines=9> */
[----:B------:R-:W-:Y:S06]  /*5520*/  RET.REL.NODEC R12 `(_ZN2at6native61_GLOBAL__N__44eb8e94_28_ForeachBinaryOpScalarList_cu_dda10a6925multi_tensor_apply_kernelINS1_28TensorListScalarListMetadataIdLi1EEENS1_25BinaryOpScalarListFunctorIdLi1ELi1ELi0EEEJNS1_13power_functorIdEEEEEvT_T0_DpT1_) ;  /* 0xffffffa80cb47950 */ /* 0x000fec0003c3ffff */
.L_x_2997:
        /* <DEDUP_REMOVED lines=13> */
.L_x_4247:


//--------------------- .text._ZN2at6native61_GLOBAL__N__44eb8e94_28_ForeachBinaryOpScalarList_cu_dda10a6925multi_tensor_apply_kernelINS1_28TensorListScalarListMetadataIsLi1EEENS1_25BinaryOpScalarListFunctorIsLi1ELi1ELi0EEEJNS1_13power_functorIsEEEEEvT_T0_DpT1_ --------------------------
	.section	.text._ZN2at6native61_GLOBAL__N__44eb8e94_28_ForeachBinaryOpScalarList_cu_dda10a6925multi_tensor_apply_kernelINS1_28TensorListScalarListMetadataIsLi1EEENS1_25BinaryOpScalarListFunctorIsLi1ELi1ELi0EEEJNS1_13power_functorIsEEEEEvT_T0_DpT1_,"ax",@progbits
	.align	128
.text._ZN2at6native61_GLOBAL__N__44eb8e94_28_ForeachBinaryOpScalarList_cu_dda10a6925multi_tensor_apply_kernelINS1_28TensorListScalarListMetadataIsLi1EEENS1_25BinaryOpScalarListFunctorIsLi1ELi1ELi0EEEJNS1_13power_functorIsEEEEEvT_T0_DpT1_:
        .type           _ZN2at6native61_GLOBAL__N__44eb8e94_28_ForeachBinaryOpScalarList_cu_dda10a6925multi_tensor_apply_kernelINS1_28TensorListScalarListMetadataIsLi1EEENS1_25BinaryOpScalarListFunctorIsLi1ELi1ELi0EEEJNS1_13power_functorIsEEEEEvT_T0_DpT1_,@function
        .size           _ZN2at6native61_GLOBAL__N__44eb8e94_28_ForeachBinaryOpScalarList_cu_dda10a6925multi_tensor_apply_kernelINS1_28TensorListScalarListMetadataIsLi1EEENS1_25BinaryOpScalarListFunctorIsLi1ELi1ELi0EEEJNS1_13power_functorIsEEEEEvT_T0_DpT1_,(.L_x_4249 - _ZN2at6native61_GLOBAL__N__44eb8e94_28_ForeachBinaryOpScalarList_cu_dda10a6925multi_tensor_apply_kernelINS1_28TensorListScalarListMetadataIsLi1EEENS1_25BinaryOpScalarListFunctorIsLi1ELi1ELi0EEEJNS1_13power_functorIsEEEEEvT_T0_DpT1_)
        .other          _ZN2at6native61_GLOBAL__N__44eb8e94_28_ForeachBinaryOpScalarList_cu_dda10a6925multi_tensor_apply_kernelINS1_28TensorListScalarListMetadataIsLi1EEENS1_25BinaryOpScalarListFunctorIsLi1ELi1ELi0EEEJNS1_13power_functorIsEEEEEvT_T0_DpT1_,@"STO_CUDA_ENTRY STV_DEFAULT"
_ZN2at6native61_GLOBAL__N__44eb8e94_28_ForeachBinaryOpScalarList_cu_dda10a6925multi_tensor_apply_kernelINS1_28TensorListScalarListMetadataIsLi1EEENS1_25BinaryOpScalarListFunctorIsLi1ELi1ELi0EEEJNS1_13power_functorIsEEEEEvT_T0_DpT1_:
        /* <DEDUP_REMOVED lines=25> */
[----:B------:R-:W-:Y:S02]  /*0190*/  UISETP.LT.U32.AND UP0, UPT, UR17, 0x10000, UPT ;  /* 0x000100001100788c */ /* 0x000fe4000bf01070 */
[----:B------:R-:W-:Y:S02]  /*01a0*/  ULOP3.LUT UR4, UR10, 0x1, URZ, 0xc0, !UPT ;  /* 0x000000010a047892 */ /* 0x000fe4000f8ec0ff */
[----:B------:R-:W-:Y:S02]  /*01b0*/  UISETP.LT.U32.AND.EX UP0, UPT, UR9, URZ, UPT, UP0 ;  /* 0x000000ff0900728c */ /* 0x000fe4000bf01100 */
[----:B------:R-:W-:Y:S01]  /*01c0*/  UISETP.NE.U32.AND UP1, UPT, UR4, 0x1, UPT ;  /* 0x000000010400788c */ /* 0x000fe2000bf25070 */
[----:B------:R-:W-:Y:S01]  /*01d0*/  UMOV UR8, 0xffff ;  /* 0x0000ffff00087882 */ /* 0x000fe20000000000 */
[----:B------:R-:W1:Y:S01]  /*01e0*/  LDCU UR11, c[0x0][0x360] ;  /* 0x00006c00ff0b77ac */ /* 0x000e620008000800 */
[----:B------:R-:W-:-:S02]  /*01f0*/  USEL UR15, UR17, 0x10000, UP0 ;  /* 0x00010000110f7887 */ /* 0x000fc40008000000 */
[----:B------:R-:W-:Y:S02]  /*0200*/  USEL UR16, UR9, URZ, UP0 ;  /* 0x000000ff09107287 */ /* 0x000fe40008000000 */
[----:B------:R-:W-:Y:S01]  /*0210*/  USEL UR8, UR8, 0x1, !UP1 ;  /* 0x0000000108087887 */ /* 0x000fe2000c800000 */
[----:B------:R-:W-:Y:S01]  /*0220*/  UMOV UR4, URZ ;  /* 0x000000ff00047c82 */ /* 0x000fe20008000000 */
[----:B------:R-:W-:-:S10]  /*0230*/  UMOV UR5, URZ ;  /* 0x000000ff00057c82 */ /* 0x000fd40008000000 */
.L_x_3015:
[----:B0-----:R-:W-:Y:S01]  /*0240*/  IADD3 R12, P1, PT, R16, UR4, RZ ;  /* 0x00000004100c7c10 */ /* 0x001fe2000ff3e0ff */
[----:B-1----:R-:W-:Y:S01]  /*0250*/  USHF.L.U32 UR9, UR11, 0x1, URZ ;  /* 0x000000010b097899 */ /* 0x002fe200080006ff */
[----:B--2---:R-:W-:Y:S01]  /*0260*/  PRMT R0, RZ, 0x7610, R0 ;  /* 0x00007610ff007816 */ /* 0x004fe20000000000 */
[----:B------:R-:W-:Y:S02]  /*0270*/  USHF.R.U32.HI UR14, URZ, 0x1f, UR11 ;  /* 0x0000001fff0e7899 */ /* 0x000fe4000801160b */
[C---:B------:R-:W-:Y:S01]  /*0280*/  IADD3 R17, P3, PT, R12.reuse, UR11, RZ ;  /* 0x0000000b0c117c10 */ /* 0x040fe2000ff7e0ff */
[----:B------:R-:W-:Y:S01]  /*0290*/  IMAD.X R13, RZ, RZ, UR5, P1 ;  /* 0x00000005ff0d7e24 */ /* 0x000fe200088e06ff */
[C---:B------:R-:W-:Y:S02]  /*02a0*/  ISETP.GE.U32.AND P0, PT, R12.reuse, UR15, PT ;  /* 0x0000000f0c007c0c */ /* 0x040fe4000bf06070 */
[----:B------:R-:W-:Y:S01]  /*02b0*/  LEA R8, P2, R12, UR6, 0x1 ;  /* 0x000000060c087c11 */ /* 0x000fe2000f8408ff */
[----:B------:R-:W-:Y:S01]  /*02c0*/  IMAD.X R18, RZ, RZ, R13, P3 ;  /* 0x000000ffff127224 */ /* 0x000fe200018e060d */
[----:B------:R-:W-:-:S02]  /*02d0*/  IADD3 R19, P3, PT, R17, UR11, RZ ;  /* 0x0000000b11137c10 */ /* 0x000fc4000ff7e0ff */
[----:B------:R-:W-:Y:S02]  /*02e0*/  ISETP.GE.U32.AND.EX P0, PT, R13, UR16, PT, P0 ;  /* 0x000000100d007c0c */ /* 0x000fe4000bf06100 */
[----:B------:R-:W-:Y:S01]  /*02f0*/  LEA.HI.X R9, R12, UR7, R13, 0x1, P2 ;  /* 0x000000070c097c11 */ /* 0x000fe200090f0c0d */
[----:B------:R-:W-:Y:S01]  /*0300*/  IMAD.X R21, RZ, RZ, R18, P3 ;  /* 0x000000ffff157224 */ /* 0x000fe200018e0612 */
[----:B------:R-:W-:Y:S02]  /*0310*/  IADD3 R20, P4, PT, R19, UR11, RZ ;  /* 0x0000000b13147c10 */ /* 0x000fe4000ff9e0ff */
[----:B------:R-:W-:Y:S02]  /*0320*/  IADD3 R6, P2, PT, R8, UR9, RZ ;  /* 0x0000000908067c10 */ /* 0x000fe4000ff5e0ff */
[----:B------:R-:W-:Y:S01]  /*0330*/  ISETP.GE.U32.AND P1, PT, R17, UR15, PT ;  /* 0x0000000f11007c0c */ /* 0x000fe2000bf26070 */
[----:B------:R-:W-:Y:S01]  /*0340*/  IMAD.X R22, RZ, RZ, R21, P4 ;  /* 0x000000ffff167224 */ /* 0x000fe200020e0615 */
[----:B------:R-:W-:-:S02]  /*0350*/  IADD3.X R7, PT, PT, R9, UR14, RZ, P2, !PT ;  /* 0x0000000e09077c10 */ /* 0x000fc400097fe4ff */
[----:B------:R-:W-:Y:S01]  /*0360*/  ISETP.GE.U32.AND P3, PT, R19, UR15, PT ;  /* 0x0000000f13007c0c */ /* 0x000fe2000bf66070 */
[----:B------:R0:W5:Y:S01]  /*0370*/  @!P0 LDG.E.U16 R0, desc[UR12][R8.64] ;  /* 0x0000000c08008981 */ /* 0x000162000c1e1500 */
[----:B------:R-:W-:Y:S02]  /*0380*/  ISETP.GE.U32.AND P2, PT, R20, UR15, PT ;  /* 0x0000000f14007c0c */ /* 0x000fe4000bf46070 */
[----:B------:R-:W-:Y:S02]  /*0390*/  ISETP.GE.U32.AND.EX P1, PT, R18, UR16, PT, P1 ;  /* 0x0000001012007c0c */ /* 0x000fe4000bf26110 */
[----:B------:R-:W-:Y:S02]  /*03a0*/  ISETP.GE.U32.AND.EX P3, PT, R21, UR16, PT, P3 ;  /* 0x0000001015007c0c */ /* 0x000fe4000bf66130 */
[----:B------:R-:W-:Y:S02]  /*03b0*/  IADD3 R4, P4, PT, R6, UR9, RZ ;  /* 0x0000000906047c10 */ /* 0x000fe4000ff9e0ff */
[----:B------:R-:W-:-:S02]  /*03c0*/  ISETP.GE.U32.AND.EX P2, PT, R22, UR16, PT, P2 ;  /* 0x0000001016007c0c */ /* 0x000fc4000bf46120 */
[----:B------:R-:W-:Y:S02]  /*03d0*/  IADD3.X R5, PT, PT, R7, UR14, RZ, P4, !PT ;  /* 0x0000000e07057c10 */ /* 0x000fe4000a7fe4ff */
[----:B------:R-:W-:Y:S02]  /*03e0*/  IADD3 R2, P0, PT, R4, UR9, RZ ;  /* 0x0000000904027c10 */ /* 0x000fe4000ff1e0ff */
[----:B------:R-:W-:Y:S02]  /*03f0*/  PRMT R11, RZ, 0x7610, R11 ;  /* 0x00007610ff0b7816 */ /* 0x000fe4000000000b */
[----:B------:R-:W-:Y:S02]  /*0400*/  PRMT R15, RZ, 0x7610, R15 ;  /* 0x00007610ff0f7816 */ /* 0x000fe4000000000f */
[----:B------:R-:W-:Y:S02]  /*0410*/  PRMT R14, RZ, 0x7610, R14 ;  /* 0x00007610ff0e7816 */ /* 0x000fe4000000000e */
[----:B------:R-:W-:Y:S01]  /*0420*/  IADD3.X R3, PT, PT, R5, UR14, RZ, P0, !PT ;  /* 0x0000000e05037c10 */ /* 0x000fe200087fe4ff */
[----:B------:R0:W5:Y:S04]  /*0430*/  @!P1 LDG.E.U16 R11, desc[UR12][R6.64] ;  /* 0x0000000c060b9981 */ /* 0x000168000c1e1500 */
[----:B------:R0:W5:Y:S04]  /*0440*/  @!P3 LDG.E.U16 R15, desc[UR12][R4.64] ;  /* 0x0000000c040fb981 */ /* 0x000168000c1e1500 */
[----:B------:R0:W5:Y:S01]  /*0450*/  @!P2 LDG.E.U16 R14, desc[UR12][R2.64] ;  /* 0x0000000c020ea981 */ /* 0x000162000c1e1500 */
[----:B------:R-:W-:-:S04]  /*0460*/  UPRMT UR9, UR10, 0x9910, URZ ;  /* 0x000099100a097896 */ /* 0x000fc800080000ff */
[----:B------:R-:W-:Y:S02]  /*0470*/  UISETP.GE.AND UP1, UPT, UR9, URZ, UPT ;  /* 0x000000ff0900728c */ /* 0x000fe4000bf26270 */
[----:B------:R-:W-:-:S04]  /*0480*/  ULEA UR4, UP0, UR11, UR4, 0x2 ;  /* 0x000000040b047291 */ /* 0x000fc8000f8010ff */
[----:B------:R-:W-:Y:S02]  /*0490*/  UIADD3.X UR5, UPT, UPT, URZ, UR5, URZ, UP0, !UPT ;  /* 0x00000005ff057290 */ /* 0x000fe400087fe4ff */
[----:B------:R-:W-:-:S04]  /*04a0*/  UISETP.GE.U32.AND UP0, UPT, UR4, UR15, UPT ;  /* 0x0000000f0400728c */ /* 0x000fc8000bf06070 */
[----:B------:R-:W-:Y:S01]  /*04b0*/  UISETP.GE.U32.AND.EX UP0, UPT, UR5, UR16, UPT, UP0 ;  /* 0x000000100500728c */ /* 0x000fe2000bf06100 */
[----:B0-----:R-:W-:Y:S10]  /*04c0*/  BRA.U !UP1, `(.L_x_2999) ;  /* 0x0000000109807547 */ /* 0x001ff4000b800000 */
[----:B------:R-:W-:Y:S01]  /*04d0*/  UISETP.NE.AND UP2, UPT, UR10, URZ, UPT ;  /* 0x000000ff0a00728c */ /* 0x000fe2000bf45270 */
[----:B------:R-:W-:-:S08]  /*04e0*/  IMAD.MOV.U32 R10, RZ, RZ, 0x1 ;  /* 0x00000001ff0a7424 */ /* 0x000fd000078e00ff */
[----:B------:R-:W-:Y:S05]  /*04f0*/  BRA.U !UP2, `(.L_x_3000) ;  /* 0x000000010a987547 */ /* 0x000fea000b800000 */
[----:B------:R-:W-:-:S04]  /*0500*/  ULOP3.LUT UR9, UR10, 0x1, URZ, 0xc0, !UPT ;  /* 0x000000010a097892 */ /* 0x000fc8000f8ec0ff */
[----:B------:R-:W-:-:S06]  /*0510*/  UISETP.NE.U32.AND UP2, UPT, UR9, 0x1, UPT ;  /* 0x000000010900788c */ /* 0x000fcc000bf45070 */
[----:B------:R-:W-:Y:S01]  /*0520*/  PLOP3.LUT P0, PT, PT, PT, UP2, 0x80, 0x8 ;  /* 0x000000000008781c */ /* 0x000fe20003f0f028 */
[----:B------:R-:W-:-:S03]  /*0530*/  UISETP.GE.U32.AND UP2, UPT, UR10, 0x2, UPT ;  /* 0x000000020a00788c */ /* 0x000fc6000bf46070 */
[C---:B-----5:R-:W-:Y:S02]  /*0540*/  SEL R10, R0.reuse, 0x1, !P0 ;  /* 0x00000001000a7807 */ /* 0x060fe40004000000 */
[----:B------:R-:W-:Y:S02]  /*0550*/  PRMT R0, R0, 0x9910, RZ ;  /* 0x0000991000007816 */ /* 0x000fe400000000ff */
[----:B------:R-:W-:-:S03]  /*0560*/  PRMT R10, R10, 0x9910, RZ ;  /* 0x000099100a0a7816 */ /* 0x000fc600000000ff */
[----:B------:R-:W-:Y:S01]  /*0570*/  IMAD R0, R0, R0, RZ ;  /* 0x0000000000007224 */ /* 0x000fe200078e02ff */
[----:B------:R-:W-:Y:S06]  /*0580*/  BRA.U !UP2, `(.L_x_3000) ;  /* 0x000000010a747547 */ /* 0x000fec000b800000 */
[----:B------:R-:W-:Y:S01]  /*0590*/  USHF.R.U32.HI UR9, URZ, 0x1, UR10 ;  /* 0x00000001ff097899 */ /* 0x000fe2000801160a */
[----:B------:R-:W-:-:S05]  /*05a0*/  PRMT R24, R0, 0x7610, R24 ;  /* 0x0000761000187816 */ /* 0x000fca0000000018 */
[----:B------:R-:W-:-:S05]  /*05b0*/  IMAD.U32 R23, RZ, RZ, UR9 ;  /* 0x00000009ff177e24 */ /* 0x000fca000f8e00ff */
[----:B------:R-:W-:-:S07]  /*05c0*/  PRMT R0, R23, 0x7610, R0 ;  /* 0x0000761017007816 */ /* 0x000fce0000000000 */
.L_x_3001:
        /* <DEDUP_REMOVED lines=16> */
.L_x_2999:
[C---:B-----5:R-:W-:Y:S01]  /*06d0*/  PRMT R23, R0.reuse, 0x9910, RZ ;  /* 0x0000991000177816 */ /* 0x060fe200000000ff */
[----:B------:R-:W-:Y:S01]  /*06e0*/  BSSY.RECONVERGENT B0, `(.L_x_3000) ;  /* 0x0000007000007945 */ /* 0x000fe20003800200 */
[----:B------:R-:W-:Y:S02]  /*06f0*/  PRMT R10, R0, 0x7610, R10 ;  /* 0x00007610000a7816 */ /* 0x000fe4000000000a */
[----:B------:R-:W-:-:S13]  /*0700*/  ISETP.NE.AND P0, PT, R23, 0x1, PT ;  /* 0x000000011700780c */ /* 0x000fda0003f05270 */
[----:B------:R-:W-:Y:S05]  /*0710*/  @!P0 BRA `(.L_x_3002) ;  /* 0x00000000000c8947 */ /* 0x000fea0003800000 */
[----:B------:R-:W-:Y:S01]  /*0720*/  ISETP.NE.AND P0, PT, R23, -0x1, PT ;  /* 0xffffffff1700780c */ /* 0x000fe20003f05270 */
[----:B------:R-:W-:-:S12]  /*0730*/  IMAD.U32 R10, RZ, RZ, UR8 ;  /* 0x00000008ff0a7e24 */ /* 0x000fd8000f8e00ff */
[----:B------:R-:W-:-:S07]  /*0740*/  @P0 PRMT R10, RZ, 0x7610, R10 ;  /* 0x00007610ff0a0816 */ /* 0x000fce000000000a */
.L_x_3002:
[----:B------:R-:W-:Y:S05]  /*0750*/  BSYNC.RECONVERGENT B0 ;  /* 0x0000000000007941 */ /* 0x000fea0003800200 */
.L_x_3000:
[----:B------:R-:W-:Y:S05]  /*0760*/  BRA.U !UP1, `(.L_x_3003) ;  /* 0x00000001097c7547 */ /* 0x000fea000b800000 */
[----:B------:R-:W-:Y:S01]  /*0770*/  UISETP.NE.AND UP2, UPT, UR10, URZ, UPT ;  /* 0x000000ff0a00728c */ /* 0x000fe2000bf45270 */
[----:B-----5:R-:W-:-:S08]  /*0780*/  IMAD.MOV.U32 R0, RZ, RZ, 0x1 ;  /* 0x00000001ff007424 */ /* 0x020fd000078e00ff */
[----:B------:R-:W-:Y:S05]  /*0790*/  BRA.U !UP2, `(.L_x_3004) ;  /* 0x000000010a947547 */ /* 0x000fea000b800000 */
[----:B------:R-:W-:-:S04]  /*07a0*/  ULOP3.LUT UR9, UR10, 0x1, URZ, 0xc0, !UPT ;  /* 0x000000010a097892 */ /* 0x000fc8000f8ec0ff */
[----:B------:R-:W-:-:S06]  /*07b0*/  UISETP.NE.U32.AND UP2, UPT, UR9, 0x1, UPT ;  /* 0x000000010900788c */ /* 0x000fcc000bf45070 */
[----:B------:R-:W-:Y:S01]  /*07c0*/  PLOP3.LUT P0, PT, PT, PT, UP2, 0x80, 0x8 ;  /* 0x000000000008781c */ /* 0x000fe20003f0f028 */
[----:B------:R-:W-:-:S03]  /*07d0*/  UISETP.GE.U32.AND UP2, UPT, UR10, 0x2, UPT ;  /* 0x000000020a00788c */ /* 0x000fc6000bf46070 */
[C---:B------:R-:W-:Y:S02]  /*07e0*/  SEL R0, R11.reuse, 0x1, !P0 ;  /* 0x000000010b007807 */ /* 0x040fe40004000000 */
        /* <DEDUP_REMOVED lines=8> */
.L_x_3005:
        /* <DEDUP_REMOVED lines=15> */
.L_x_3003:
        /* <DEDUP_REMOVED lines=8> */
.L_x_3006:
[----:B------:R-:W-:Y:S05]  /*09e0*/  BSYNC.RECONVERGENT B0 ;  /* 0x0000000000007941 */ /* 0x000fea0003800200 */
.L_x_3004:
[----:B------:R-:W-:Y:S05]  /*09f0*/  BRA.U !UP1, `(.L_x_3007) ;  /* 0x00000001097c7547 */ /* 0x000fea000b800000 */
[----:B------:R-:W-:Y:S01]  /*0a00*/  UISETP.NE.AND UP2, UPT, UR10, URZ, UPT ;  /* 0x000000ff0a00728c */ /* 0x000fe2000bf45270 */
[----:B------:R-:W-:-:S08]  /*0a10*/  IMAD.MOV.U32 R11, RZ, RZ, 0x1 ;  /* 0x00000001ff0b7424 */ /* 0x000fd000078e00ff */
        /* <DEDUP_REMOVED lines=14> */
.L_x_3009:
        /* <DEDUP_REMOVED lines=15> */
.L_x_3007:
[C---:B------:R-:W-:Y:S01]  /*0bf0*/  PRMT R23, R15.reuse, 0x9910, RZ ;  /* 0x000099100f177816 */ /* 0x040fe200000000ff */
[----:B------:R-:W-:Y:S01]  /*0c00*/  BSSY.RECONVERGENT B0, `(.L_x_3008) ;  /* 0x0000007000007945 */ /* 0x000fe20003800200 */
[----:B------:R-:W-:Y:S02]  /*0c10*/  PRMT R11, R15, 0x7610, R11 ;  /* 0x000076100f0b7816 */ /* 0x000fe4000000000b */
[----:B------:R-:W-:-:S13]  /*0c20*/  ISETP.NE.AND P0, PT, R23, 0x1, PT ;  /* 0x000000011700780c */ /* 0x000fda0003f05270 */
[----:B------:R-:W-:Y:S05]  /*0c30*/  @!P0 BRA `(.L_x_3010) ;  /* 0x00000000000c8947 */ /* 0x000fea0003800000 */
[----:B------:R-:W-:Y:S01]  /*0c40*/  ISETP.NE.AND P0, PT, R23, -0x1, PT ;  /* 0xffffffff1700780c */ /* 0x000fe20003f05270 */
[----:B------:R-:W-:-:S12]  /*0c50*/  IMAD.U32 R11, RZ, RZ, UR8 ;  /* 0x00000008ff0b7e24 */ /* 0x000fd8000f8e00ff */
[----:B------:R-:W-:-:S07]  /*0c60*/  @P0 PRMT R11, RZ, 0x7610, R11 ;  /* 0x00007610ff0b0816 */ /* 0x000fce000000000b */
.L_x_3010:
[----:B------:R-:W-:Y:S05]  /*0c70*/  BSYNC.RECONVERGENT B0 ;  /* 0x0000000000007941 */ /* 0x000fea0003800200 */
.L_x_3008:
        /* <DEDUP_REMOVED lines=17> */
.L_x_3013:
        /* <DEDUP_REMOVED lines=16> */
.L_x_3011:
        /* <DEDUP_REMOVED lines=8> */
.L_x_3014:
[----:B------:R-:W-:Y:S05]  /*0f10*/  BSYNC.RECONVERGENT B0 ;  /* 0x0000000000007941 */ /* 0x000fea0003800200 */
.L_x_3012:
[----:B------:R-:W-:Y:S02]  /*0f20*/  ISETP.GE.U32.AND P1, PT, R12, UR15, PT ;  /* 0x0000000f0c007c0c */ /* 0x000fe4000bf26070 */
[----:B------:R-:W-:Y:S02]  /*0f30*/  ISETP.GE.U32.AND P3, PT, R17, UR15, PT ;  /* 0x0000000f11007c0c */ /* 0x000fe4000bf66070 */
[----:B------:R-:W-:Y:S02]  /*0f40*/  ISETP.GE.U32.AND P0, PT, R19, UR15, PT ;  /* 0x0000000f13007c0c */ /* 0x000fe4000bf06070 */
[----:B------:R-:W-:Y:S02]  /*0f50*/  ISETP.GE.U32.AND P2, PT, R20, UR15, PT ;  /* 0x0000000f14007c0c */ /* 0x000fe4000bf46070 */
[----:B------:R-:W-:Y:S02]  /*0f60*/  ISETP.GE.U32.AND.EX P1, PT, R13, UR16, PT, P1 ;  /* 0x000000100d007c0c */ /* 0x000fe4000bf26110 */
[----:B------:R-:W-:-:S02]  /*0f70*/  ISETP.GE.U32.AND.EX P3, PT, R18, UR16, PT, P3 ;  /* 0x0000001012007c0c */ /* 0x000fc4000bf66130 */
[----:B------:R-:W-:Y:S02]  /*0f80*/  ISETP.GE.U32.AND.EX P0, PT, R21, UR16, PT, P0 ;  /* 0x0000001015007c0c */ /* 0x000fe4000bf06100 */
[----:B------:R-:W-:-:S07]  /*0f90*/  ISETP.GE.U32.AND.EX P2, PT, R22, UR16, PT, P2 ;  /* 0x0000001016007c0c */ /* 0x000fce000bf46120 */
[----:B------:R2:W-:Y:S04]  /*0fa0*/  @!P1 STG.E.U16 desc[UR12][R8.64], R10 ;  /* 0x0000000a08009986 */ /* 0x0005e8000c10150c */
[----:B------:R2:W-:Y:S04]  /*0fb0*/  @!P3 STG.E.U16 desc[UR12][R6.64], R0 ;  /* 0x000000000600b986 */ /* 0x0005e8000c10150c */
[----:B------:R2:W-:Y:S04]  /*0fc0*/  @!P0 STG.E.U16 desc[UR12][R4.64], R11 ;  /* 0x0000000b04008986 */ /* 0x0005e8000c10150c */
[----:B------:R2:W-:Y:S01]  /*0fd0*/  @!P2 STG.E.U16 desc[UR12][R2.64], R15 ;  /* 0x0000000f0200a986 */ /* 0x0005e2000c10150c */
[----:B------:R-:W-:Y:S05]  /*0fe0*/  BRA.U !UP0, `(.L_x_3015) ;  /* 0xfffffff108947547 */ /* 0x000fea000b83ffff */
[----:B------:R-:W-:Y:S05]  /*0ff0*/  EXIT ;  /* 0x000000000000794d */ /* 0x000fea0003800000 */
.L_x_2998:
[----:B------:R-:W0:Y:S02]  /*1000*/  S2R R0, SR_TID.X ;  /* 0x0000000000007919 */ /* 0x000e240000002100 */
[----:B0-----:R-:W-:-:S03]  /*1010*/  IMAD.WIDE.U32 R2, R0, 0x4, RZ ;  /* 0x0000000400027825 */ /* 0x001fc600078e00ff */
[----:B------:R-:W-:-:S04]  /*1020*/  ISETP.GE.U32.AND P0, PT, R2, UR17, PT ;  /* 0x0000001102007c0c */ /* 0x000fc8000bf06070 */
[----:B------:R-:W-:-:S13]  /*1030*/  ISETP.GE.AND.EX P0, PT, R3, UR9, PT, P0 ;  /* 0x0000000903007c0c */ /* 0x000fda000bf06300 */
[----:B------:R-:W-:Y:S05]  /*1040*/  @P0 EXIT ;  /* 0x000000000000094d */ /* 0x000fea0003800000 */
[----:B------:R-:W-:Y:S01]  /*1050*/  ULOP3.LUT UR4, UR10, 0x1, URZ, 0xc0, !UPT ;  /* 0x000000010a047892 */ /* 0x000fe2000f8ec0ff */
[----:B------:R-:W-:Y:S01]  /*1060*/  IMAD.MOV.U32 R7, RZ, RZ, RZ ;  /* 0x000000ffff077224 */ /* 0x000fe200078e00ff */
[----:B------:R-:W0:Y:S02]  /*1070*/  LDCU UR8, c[0x0][0x360] ;  /* 0x00006c00ff0877ac */ /* 0x000e240008000800 */
[----:B------:R-:W-:-:S03]  /*1080*/  UISETP.NE.U32.AND UP0, UPT, UR4, 0x1, UPT ;  /* 0x000000010400788c */ /* 0x000fc6000bf05070 */
[----:B------:R-:W-:Y:S02]  /*1090*/  UMOV UR4, 0xffff ;  /* 0x0000ffff00047882 */ /* 0x000fe40000000000 */
[----:B------:R-:W-:-:S12]  /*10a0*/  USEL UR4, UR4, 0x1, !UP0 ;  /* 0x0000000104047887 */ /* 0x000fd8000c000000 */
.L_x_3032:
[----:B------:R-:W-:-:S04]  /*10b0*/  LEA R4, P0, R0, UR6, 0x3 ;  /* 0x0000000600047c11 */ /* 0x000fc8000f8018ff */
[----:B------:R-:W-:-:S05]  /*10c0*/  LEA.HI.X R5, R0, UR7, R7, 0x3, P0 ;  /* 0x0000000700057c11 */ /* 0x000fca00080f1c07 */
[----:B------:R-:W2:Y:S01]  /*10d0*/  LDG.E.64 R2, desc[UR12][R4.64] ;  /* 0x0000000c04027981 */ /* 0x000ea2000c1e1b00 */
[----:B------:R-:W-:Y:S01]  /*10e0*/  UPRMT UR5, UR10, 0x9910, URZ ;  /* 0x000099100a057896 */ /* 0x000fe200080000ff */
[----:B------:R-:W-:Y:S05]  /*10f0*/  BSSY.RECONVERGENT B0, `(.L_x_3016) ;  /* 0x000002b000007945 */ /* 0x000fea0003800200 */
[----:B------:R-:W-:Y:S02]  /*1100*/  ISETP.LE.AND P0, PT, RZ, UR5, PT ;  /* 0x00000005ff007c0c */ /* 0x000fe4000bf03270 */
[----:B--2---:R-:W-:Y:S02]  /*1110*/  PRMT R10, R2, 0x7632, R10 ;  /* 0x00007632020a7816 */ /* 0x004fe4000000000a */
[----:B------:R-:W-:-:S09]  /*1120*/  PRMT R8, R3, 0x7632, R8 ;  /* 0x0000763203087816 */ /* 0x000fd20000000008 */
[----:B------:R-:W-:Y:S05]  /*1130*/  @!P0 BRA `(.L_x_3017) ;  /* 0x00000000007c8947 */ /* 0x000fea0003800000 */
[----:B------:R-:W-:Y:S01]  /*1140*/  UISETP.NE.AND UP0, UPT, UR10, URZ, UPT ;  /* 0x000000ff0a00728c */ /* 0x000fe2000bf05270 */
[----:B------:R-:W-:-:S08]  /*1150*/  IMAD.MOV.U32 R6, RZ, RZ, 0x1 ;  /* 0x00000001ff067424 */ /* 0x000fd000078e00ff */
[----:B------:R-:W-:Y:S05]  /*1160*/  BRA.U !UP0, `(.L_x_3018) ;  /* 0x00000001088c7547 */ /* 0x000fea000b800000 */
[----:B------:R-:W-:Y:S01]  /*1170*/  ULOP3.LUT UR5, UR10, 0x1, URZ, 0xc0, !UPT ;  /* 0x000000010a057892 */ /* 0x000fe2000f8ec0ff */
[----:B------:R-:W-:-:S03]  /*1180*/  PRMT R9, R2, 0x9910, RZ ;  /* 0x0000991002097816 */ /* 0x000fc600000000ff */
[----:B------:R-:W-:Y:S02]  /*1190*/  UISETP.NE.U32.AND UP0, UPT, UR5, 0x1, UPT ;  /* 0x000000010500788c */ /* 0x000fe4000bf05070 */
[----:B------:R-:W-:-:S04]  /*11a0*/  IMAD R9, R9, R9, RZ ;  /* 0x0000000909097224 */ /* 0x000fc800078e02ff */
[----:B------:R-:W-:Y:S01]  /*11b0*/  PLOP3.LUT P1, PT, PT, PT, UP0, 0x80, 0x8 ;  /* 0x000000000008781c */ /* 0x000fe20003f2f008 */
[----:B------:R-:W-:-:S03]  /*11c0*/  UISETP.GE.U32.AND UP0, UPT, UR10, 0x2, UPT ;  /* 0x000000020a00788c */ /* 0x000fc6000bf06070 */
[----:B------:R-:W-:-:S04]  /*11d0*/  SEL R6, R2, 0x1, !P1 ;  /* 0x0000000102067807 */ /* 0x000fc80004800000 */
[----:B------:R-:W-:Y:S02]  /*11e0*/  PRMT R6, R6, 0x9910, RZ ;  /* 0x0000991006067816 */ /* 0x000fe400000000ff */
[----:B------:R-:W-:Y:S05]  /*11f0*/  BRA.U !UP0, `(.L_x_3018) ;  /* 0x0000000108687547 */ /* 0x000fea000b800000 */
[----:B------:R-:W-:Y:S01]  /*1200*/  USHF.R.U32.HI UR5, URZ, 0x1, UR10 ;  /* 0x00000001ff057899 */ /* 0x000fe2000801160a */
[----:B------:R-:W-:-:S05]  /*1210*/  PRMT R12, R9, 0x7610, R12 ;  /* 0x00007610090c7816 */ /* 0x000fca000000000c */
[----:B------:R-:W-:-:S05]  /*1220*/  IMAD.U32 R11, RZ, RZ, UR5 ;  /* 0x00000005ff0b7e24 */ /* 0x000fca000f8e00ff */
[----:B------:R-:W-:-:S07]  /*1230*/  PRMT R9, R11, 0x7610, R9 ;  /* 0x000076100b097816 */ /* 0x000fce0000000009 */
.L_x_3019:
        /* <DEDUP_REMOVED lines=15> */
.L_x_3017:
[C---:B------:R-:W-:Y:S02]  /*1330*/  PRMT R9, R2.reuse, 0x9910, RZ ;  /* 0x0000991002097816 */ /* 0x040fe400000000ff */
[----:B------:R-:W-:Y:S02]  /*1340*/  PRMT R6, R2, 0x7610, R6 ;  /* 0x0000761002067816 */ /* 0x000fe40000000006 */
[----:B------:R-:W-:-:S13]  /*1350*/  ISETP.NE.AND P1, PT, R9, 0x1, PT ;  /* 0x000000010900780c */ /* 0x000fda0003f25270 */
[----:B------:R-:W-:Y:S05]  /*1360*/  @!P1 BRA `(.L_x_3018) ;  /* 0x00000000000c9947 */ /* 0x000fea0003800000 */
[----:B------:R-:W-:Y:S01]  /*1370*/  ISETP.NE.AND P1, PT, R9, -0x1, PT ;  /* 0xffffffff0900780c */ /* 0x000fe20003f25270 */
[----:B------:R-:W-:-:S12]  /*1380*/  IMAD.U32 R6, RZ, RZ, UR4 ;  /* 0x00000004ff067e24 */ /* 0x000fd8000f8e00ff */
[----:B------:R-:W-:-:S07]  /*1390*/  @P1 PRMT R6, RZ, 0x7610, R6 ;  /* 0x00007610ff061816 */ /* 0x000fce0000000006 */
.L_x_3018:
[----:B0-----:R-:W-:Y:S05]  /*13a0*/  BSYNC.RECONVERGENT B0 ;  /* 0x0000000000007941 */ /* 0x001fea0003800200 */
.L_x_3016:
[----:B------:R-:W-:Y:S04]  /*13b0*/  BSSY.RECONVERGENT B0, `(.L_x_3020) ;  /* 0x0000029000007945 */ /* 0x000fe80003800200 */
        /* <DEDUP_REMOVED lines=17> */
.L_x_3023:
        /* <DEDUP_REMOVED lines=16> */
.L_x_3021:
[C---:B------:R-:W-:Y:S02]  /*15d0*/  PRMT R10, R2.reuse, 0xbb32, RZ ;  /* 0x0000bb32020a7816 */ /* 0x040fe400000000ff */
[----:B------:R-:W-:Y:S02]  /*15e0*/  PRMT R9, R2, 0x7632, R9 ;  /* 0x0000763202097816 */ /* 0x000fe40000000009 */
[----:B------:R-:W-:-:S13]  /*15f0*/  ISETP.NE.AND P1, PT, R10, 0x1, PT ;  /* 0x000000010a00780c */ /* 0x000fda0003f25270 */
[----:B------:R-:W-:Y:S05]  /*1600*/  @!P1 BRA `(.L_x_3022) ;  /* 0x00000000000c9947 */ /* 0x000fea0003800000 */
[----:B------:R-:W-:Y:S01]  /*1610*/  ISETP.NE.AND P1, PT, R10, -0x1, PT ;  /* 0xffffffff0a00780c */ /* 0x000fe20003f25270 */
[----:B------:R-:W-:-:S12]  /*1620*/  IMAD.U32 R9, RZ, RZ, UR4 ;  /* 0x00000004ff097e24 */ /* 0x000fd8000f8e00ff */
[----:B------:R-:W-:-:S07]  /*1630*/  @P1 PRMT R9, RZ, 0x7610, R9 ;  /* 0x00007610ff091816 */ /* 0x000fce0000000009 */
.L_x_3022:
[----:B------:R-:W-:Y:S05]  /*1640*/  BSYNC.RECONVERGENT B0 ;  /* 0x0000000000007941 */ /* 0x000fea0003800200 */
.L_x_3020:
        /* <DEDUP_REMOVED lines=18> */
.L_x_3027:
        /* <DEDUP_REMOVED lines=13> */
.L_x_3025:
[C---:B------:R-:W-:Y:S02]  /*1840*/  PRMT R10, R3.reuse, 0x9910, RZ ;  /* 0x00009910030a7816 */ /* 0x040fe400000000ff */
[----:B------:R-:W-:Y:S02]  /*1850*/  PRMT R2, R3, 0x7610, R2 ;  /* 0x0000761003027816 */ /* 0x000fe40000000002 */
[----:B------:R-:W-:-:S13]  /*1860*/  ISETP.NE.AND P1, PT, R10, 0x1, PT ;  /* 0x000000010a00780c */ /* 0x000fda0003f25270 */
[----:B------:R-:W-:Y:S05]  /*1870*/  @!P1 BRA `(.L_x_3026) ;  /* 0x00000000000c9947 */ /* 0x000fea0003800000 */
[----:B------:R-:W-:Y:S01]  /*1880*/  ISETP.NE.AND P1, PT, R10, -0x1, PT ;  /* 0xffffffff0a00780c */ /* 0x000fe20003f25270 */
[----:B------:R-:W-:-:S12]  /*1890*/  IMAD.U32 R2, RZ, RZ, UR4 ;  /* 0x00000004ff027e24 */ /* 0x000fd8000f8e00ff */
[----:B------:R-:W-:-:S07]  /*18a0*/  @P1 PRMT R2, RZ, 0x7610, R2 ;  /* 0x00007610ff021816 */ /* 0x000fce0000000002 */
.L_x_3026:
[----:B------:R-:W-:Y:S05]  /*18b0*/  BSYNC.RECONVERGENT B0 ;  /* 0x0000000000007941 */ /* 0x000fea0003800200 */
.L_x_3024:
        /* <DEDUP_REMOVED lines=18> */
.L_x_3031:
[----:B------:R-:W-:Y:S02]  /*19e0*/  LOP3.LUT R8, R3, 0x1, RZ, 0xc0, !PT ;  /* 0x0000000103087812 */ /* 0x000fe400078ec0ff */
[----:B------:R-:W-:Y:S02]  /*19f0*/  PRMT R12, R10, 0x9910, RZ ;  /* 0x000099100a0c7816 */ /* 0x000fe400000000ff */
        /* <DEDUP_REMOVED lines=16> */
.L_x_3029:
[C---:B------:R-:W-:Y:S02]  /*1b00*/  PRMT R8, R3.reuse, 0xbb32, RZ ;  /* 0x0000bb3203087816 */ /* 0x040fe400000000ff */
[----:B------:R-:W-:Y:S02]  /*1b10*/  PRMT R11, R3, 0x7632, R11 ;  /* 0x00007632030b7816 */ /* 0x000fe4000000000b */
[----:B------:R-:W-:-:S13]  /*1b20*/  ISETP.NE.AND P0, PT, R8, 0x1, PT ;  /* 0x000000010800780c */ /* 0x000fda0003f05270 */
[----:B------:R-:W-:Y:S05]  /*1b30*/  @!P0 BRA `(.L_x_3030) ;  /* 0x00000000000c8947 */ /* 0x000fea0003800000 */
[----:B------:R-:W-:Y:S01]  /*1b40*/  ISETP.NE.AND P0, PT, R8, -0x1, PT ;  /* 0xffffffff0800780c */ /* 0x000fe20003f05270 */
[----:B------:R-:W-:-:S12]  /*1b50*/  IMAD.U32 R11, RZ, RZ, UR4 ;  /* 0x00000004ff0b7e24 */ /* 0x000fd8000f8e00ff */
[----:B------:R-:W-:-:S07]  /*1b60*/  @P0 PRMT R11, RZ, 0x7610, R11 ;  /* 0x00007610ff0b0816 */ /* 0x000fce000000000b */
.L_x_3030:
[----:B------:R-:W-:Y:S05]  /*1b70*/  BSYNC.RECONVERGENT B0 ;  /* 0x0000000000007941 */ /* 0x000fea0003800200 */
.L_x_3028:
[----:B------:R-:W-:Y:S02]  /*1b80*/  IADD3 R0, P0, PT, R0, UR8, RZ ;  /* 0x0000000800007c10 */ /* 0x000fe4000ff1e0ff */
[----:B------:R-:W-:Y:S02]  /*1b90*/  PRMT R11, R2, 0x5410, R11 ;  /* 0x00005410020b7816 */ /* 0x000fe4000000000b */
[----:B------:R-:W-:Y:S01]  /*1ba0*/  PRMT R10, R6, 0x5410, R9 ;  /* 0x00005410060a7816 */ /* 0x000fe20000000009 */
[C---:B------:R-:W-:Y:S02]  /*1bb0*/  IMAD.SHL.U32 R2, R0.reuse, 0x4, RZ ;  /* 0x0000000400027824 */ /* 0x040fe400078e00ff */
[----:B------:R-:W-:Y:S01]  /*1bc0*/  IMAD.X R7, RZ, RZ, R7, P0 ;  /* 0x000000ffff077224 */ /* 0x000fe200000e0607 */
[----:B------:R-:W-:Y:S01]  /*1bd0*/  LOP3.LUT P0, RZ, R0, 0xffffc000, RZ, 0xc0, !PT ;  /* 0xffffc00000ff7812 */ /* 0x000fe2000780c0ff */
[----:B------:R1:W-:Y:S01]  /*1be0*/  STG.E.64 desc[UR12][R4.64], R10 ;  /* 0x0000000a04007986 */ /* 0x0003e2000c101b0c */
[----:B------:R-:W-:-:S02]  /*1bf0*/  ISETP.LT.U32.AND P1, PT, R2, UR17, PT ;  /* 0x0000001102007c0c */ /* 0x000fc4000bf21070 */
[----:B------:R-:W-:Y:S02]  /*1c00*/  SHF.L.U64.HI R2, R0, 0x2, R7 ;  /* 0x0000000200027819 */ /* 0x000fe40000010207 */
[----:B------:R-:W-:Y:S02]  /*1c10*/  LOP3.LUT P0, RZ, R7, 0x3fffffff, RZ, 0xc0, P0 ;  /* 0x3fffffff07ff7812 */ /* 0x000fe4000000c0ff */
[----:B------:R-:W-:-:S13]  /*1c20*/  ISETP.LT.AND.EX P1, PT, R2, UR9, PT, P1 ;  /* 0x0000000902007c0c */ /* 0x000fda000bf21310 */
[----:B-1----:R-:W-:Y:S05]  /*1c30*/  @!P0 BRA P1, `(.L_x_3032) ;  /* 0xfffffff4001c8947 */ /* 0x002fea000083ffff */
[----:B------:R-:W-:Y:S05]  /*1c40*/  EXIT ;  /* 0x000000000000794d */ /* 0x000fea0003800000 */
.L_x_3033:
        /* <DEDUP_REMOVED lines=11> */
.L_x_4249:


//--------------------- .text._ZN2at6native61_GLOBAL__N__44eb8e94_28_ForeachBinaryOpScalarList_cu_dda10a6925multi_tensor_apply_kernelINS1_28TensorListScalarListMetadataIlLi1EEENS1_25BinaryOpScalarListFunctorIlLi1ELi1ELi0EEEJNS1_13power_functorIlEEEEEvT_T0_DpT1_ --------------------------
	.section	.text._ZN2at6native61_GLOBAL__N__44eb8e94_28_ForeachBinaryOpScalarList_cu_dda10a6925multi_tensor_apply_kernelINS1_28TensorListScalarListMetadataIlLi1EEENS1_25BinaryOpScalarListFunctorIlLi1ELi1ELi0EEEJNS1_13power_functorIlEEEEEvT_T0_DpT1_,"ax",@progbits
	.align	128
.text._ZN2at6native61_GLOBAL__N__44eb8e94_28_ForeachBinaryOpScalarList_cu_dda10a6925multi_tensor_apply_kernelINS1_28TensorListScalarListMetadataIlLi1EEENS1_25BinaryOpScalarListFunctorIlLi1ELi1ELi0EEEJNS1_13power_functorIlEEEEEvT_T0_DpT1_:
        .type           _ZN2at6native61_GLOBAL__N__44eb8e94_28_ForeachBinaryOpScalarList_cu_dda10a6925multi_tensor_apply_kernelINS1_28TensorListScalarListMetadataIlLi1EEENS1_25BinaryOpScalarListFunctorIlLi1ELi1ELi0EEEJNS1_13power_functorIlEEEEEvT_T0_DpT1_,@function
        .size           _ZN2at6native61_GLOBAL__N__44eb8e94_28_ForeachBinaryOpScalarList_cu_dda10a6925multi_tensor_apply_kernelINS1_28TensorListScalarListMetadataIlLi1EEENS1_25BinaryOpScalarListFunctorIlLi1ELi1ELi0EEEJNS1_13power_functorIlEEEEEvT_T0_DpT1_,(.L_x_4250 - _ZN2at6native61_GLOBAL__N__44eb8e94_28_ForeachBinaryOpScalarList_cu_dda10a6925multi_tensor_apply_kernelINS1_28TensorListScalarListMetadataIlLi1EEENS1_25BinaryOpScalarListFunctorIlLi1ELi1ELi0EEEJNS1_13power_functorIlEEEEEvT_T0_DpT1_)
        .other          _ZN2at6native61_GLOBAL__N__44eb8e94_28_ForeachBinaryOpScalarList_cu_dda10a6925multi_tensor_apply_kernelINS1_28TensorListScalarListMetadataIlLi1EEENS1_25BinaryOpScalarListFunctorIlLi1ELi1ELi0EEEJNS1_13power_functorIlEEEEEvT_T0_DpT1_,@"STO_CUDA_ENTRY STV_DEFAULT"
_ZN2at6native61_GLOBAL__N__44eb8e94_28_ForeachBinaryOpScalarList_cu_dda10a6925multi_tensor_apply_kernelINS1_28TensorListScalarListMetadataIlLi1EEENS1_25BinaryOpScalarListFunctorIlLi1ELi1ELi0EEEJNS1_13power_functorIlEEEEEvT_T0_DpT1_:
        /* <DEDUP_REMOVED lines=36> */
.L_x_3051:
[----:B0-----:R-:W-:Y:S01]  /*0240*/  IADD3 R23, P0, PT, R22, UR4, RZ ;  /* 0x0000000416177c10 */ /* 0x001fe2000ff1e0ff */
[----:B-1----:R-:W-:Y:S01]  /*0250*/  USHF.L.U32 UR10, UR15, 0x3, URZ ;  /* 0x000000030f0a7899 */ /* 0x002fe200080006ff */
[----:B--2---:R-:W-:Y:S01]  /*0260*/  CS2R R8, SRZ ;  /* 0x0000000000087805 */ /* 0x004fe2000001ff00 */
[----:B------:R-:W-:Y:S02]  /*0270*/  USHF.R.U32.HI UR11, URZ, 0x1d, UR15 ;  /* 0x0000001dff0b7899 */ /* 0x000fe4000801160f */
[C---:B------:R-:W-:Y:S01]  /*0280*/  IADD3 R7, P1, PT, R23.reuse, UR15, RZ ;  /* 0x0000000f17077c10 */ /* 0x040fe2000ff3e0ff */
[----:B------:R-:W-:Y:S01]  /*0290*/  IMAD.X R6, RZ, RZ, UR5, P0 ;  /* 0x00000005ff067e24 */ /* 0x000fe200080e06ff */
[----:B------:R-:W-:Y:S02]  /*02a0*/  LEA R20, P2, R23, UR6, 0x3 ;  /* 0x0000000617147c11 */ /* 0x000fe4000f8418ff */
[C---:B------:R-:W-:Y:S01]  /*02b0*/  ISETP.GE.U32.AND P0, PT, R7.reuse, UR19, PT ;  /* 0x0000001307007c0c */ /* 0x040fe2000bf06070 */
[----:B------:R-:W-:Y:S01]  /*02c0*/  IMAD.X R5, RZ, RZ, R6, P1 ;  /* 0x000000ffff057224 */ /* 0x000fe200008e0606 */
[----:B------:R-:W-:-:S02]  /*02d0*/  IADD3 R4, P3, PT, R7, UR15, RZ ;  /* 0x0000000f07047c10 */ /* 0x000fc4000ff7e0ff */
[----:B------:R-:W-:Y:S02]  /*02e0*/  LEA.HI.X R21, R23, UR7, R6, 0x3, P2 ;  /* 0x0000000717157c11 */ /* 0x000fe400090f1c06 */
[----:B------:R-:W-:Y:S01]  /*02f0*/  ISETP.GE.U32.AND.EX P0, PT, R5, UR20, PT, P0 ;  /* 0x0000001405007c0c */ /* 0x000fe2000bf06100 */
[----:B------:R-:W-:Y:S01]  /*0300*/  IMAD.X R3, RZ, RZ, R5, P3 ;  /* 0x000000ffff037224 */ /* 0x000fe200018e0605 */
[----:B------:R-:W-:Y:S02]  /*0310*/  IADD3 R24, P4, PT, R20, UR10, RZ ;  /* 0x0000000a14187c10 */ /* 0x000fe4000ff9e0ff */
[C---:B------:R-:W-:Y:S02]  /*0320*/  IADD3 R2, P3, PT, R4.reuse, UR15, RZ ;  /* 0x0000000f04027c10 */ /* 0x040fe4000ff7e0ff */
[----:B------:R-:W-:Y:S02]  /*0330*/  IADD3.X R25, PT, PT, R21, UR11, RZ, P4, !PT ;  /* 0x0000000b15197c10 */ /* 0x000fe4000a7fe4ff */
[----:B------:R-:W-:Y:S01]  /*0340*/  ISETP.GE.U32.AND P1, PT, R23, UR19, PT ;  /* 0x0000001317007c0c */ /* 0x000fe2000bf26070 */
[----:B------:R-:W-:Y:S01]  /*0350*/  IMAD.X R0, RZ, RZ, R3, P3 ;  /* 0x000000ffff007224 */ /* 0x000fe200018e0603 */
[----:B------:R-:W-:-:S02]  /*0360*/  ISETP.GE.U32.AND P2, PT, R4, UR19, PT ;  /* 0x0000001304007c0c */ /* 0x000fc4000bf46070 */
[----:B------:R-:W-:Y:S01]  /*0370*/  ISETP.GE.U32.AND P4, PT, R2, UR19, PT ;  /* 0x0000001302007c0c */ /* 0x000fe2000bf86070 */
[----:B------:R0:W5:Y:S01]  /*0380*/  @!P0 LDG.E.64 R8, desc[UR16][R24.64] ;  /* 0x0000001018088981 */ /* 0x000162000c1e1b00 */
[----:B------:R-:W-:Y:S02]  /*0390*/  IADD3 R10, P3, PT, R24, UR10, RZ ;  /* 0x0000000a180a7c10 */ /* 0x000fe4000ff7e0ff */
[----:B------:R-:W-:Y:S02]  /*03a0*/  ISETP.GE.U32.AND.EX P1, PT, R6, UR20, PT, P1 ;  /* 0x0000001406007c0c */ /* 0x000fe4000bf26110 */
[----:B------:R-:W-:Y:S02]  /*03b0*/  ISETP.GE.U32.AND.EX P2, PT, R3, UR20, PT, P2 ;  /* 0x0000001403007c0c */ /* 0x000fe4000bf46120 */
[----:B------:R-:W-:Y:S02]  /*03c0*/  ISETP.GE.U32.AND.EX P0, PT, R0, UR20, PT, P4 ;  /* 0x0000001400007c0c */ /* 0x000fe4000bf06140 */
[----:B------:R-:W-:-:S02]  /*03d0*/  IADD3.X R11, PT, PT, R25, UR11, RZ, P3, !PT ;  /* 0x0000000b190b7c10 */ /* 0x000fc40009ffe4ff */
[----:B------:R-:W-:Y:S02]  /*03e0*/  IADD3 R14, P3, PT, R10, UR10, RZ ;  /* 0x0000000a0a0e7c10 */ /* 0x000fe4000ff7e0ff */
[----:B------:R-:W-:Y:S02]  /*03f0*/  CS2R R12, SRZ ;  /* 0x00000000000c7805 */ /* 0x000fe4000001ff00 */
[----:B------:R-:W-:Y:S02]  /*0400*/  CS2R R16, SRZ ;  /* 0x0000000000107805 */ /* 0x000fe4000001ff00 */
[----:B------:R-:W-:Y:S02]  /*0410*/  CS2R R18, SRZ ;  /* 0x0000000000127805 */ /* 0x000fe4000001ff00 */
[----:B------:R-:W-:Y:S01]  /*0420*/  IADD3.X R15, PT, PT, R11, UR11, RZ, P3, !PT ;  /* 0x0000000b0b0f7c10 */ /* 0x000fe20009ffe4ff */
[----:B------:R0:W5:Y:S04]  /*0430*/  @!P2 LDG.E.64 R12, desc[UR16][R10.64] ;  /* 0x000000100a0ca981 */ /* 0x000168000c1e1b00 */
[----:B------:R0:W5:Y:S04]  /*0440*/  @!P1 LDG.E.64 R18, desc[UR16][R20.64] ;  /* 0x0000001014129981 */ /* 0x000168000c1e1b00 */
[----:B------:R0:W5:Y:S01]  /*0450*/  @!P0 LDG.E.64 R16, desc[UR16][R14.64] ;  /* 0x000000100e108981 */ /* 0x000162000c1e1b00 */
[----:B------:R-:W-:-:S09]  /*0460*/  UISETP.GE.AND UP1, UPT, UR9, URZ, UPT ;  /* 0x000000ff0900728c */ /* 0x000fd2000bf26270 */
[----:B0-----:R-:W-:Y:S05]  /*0470*/  BRA.U !UP1, `(.L_x_3035) ;  /* 0x00000001097c7547 */ /* 0x001fea000b800000 */
[----:B------:R-:W-:Y:S01]  /*0480*/  UISETP.NE.U32.AND UP0, UPT, UR8, URZ, UPT ;  /* 0x000000ff0800728c */ /* 0x000fe2000bf05070 */
[----:B------:R-:W-:Y:S02]  /*0490*/  HFMA2 R20, -RZ, RZ, 0, 5.9604644775390625e-08 ;  /* 0x00000001ff147431 */ /* 0x000fe400000001ff */
[----:B------:R-:W-:Y:S01]  /*04a0*/  IMAD.MOV.U32 R21, RZ, RZ, RZ ;  /* 0x000000ffff157224 */ /* 0x000fe200078e00ff */
[----:B------:R-:W-:-:S09]  /*04b0*/  UISETP.NE.AND.EX UP0, UPT, UR9, URZ, UPT, UP0 ;  /* 0x000000ff0900728c */ /* 0x000fd2000bf05300 */
[----:B------:R-:W-:Y:S05]  /*04c0*/  BRA.U !UP0, `(.L_x_3036) ;  /* 0x0000000108987547 */ /* 0x000fea000b800000 */
[----:B------:R-:W-:Y:S01]  /*04d0*/  IMAD.MOV.U32 R20, RZ, RZ, 0x1 ;  /* 0x00000001ff147424 */ /* 0x000fe200078e00ff */
[----:B------:R-:W-:Y:S01]  /*04e0*/  UMOV UR12, UR8 ;  /* 0x00000008000c7c82 */ /* 0x000fe20008000000 */
[----:B------:R-:W-:Y:S01]  /*04f0*/  IMAD.MOV.U32 R21, RZ, RZ, RZ ;  /* 0x000000ffff157224 */ /* 0x000fe200078e00ff */
[----:B------:R-:W-:-:S06]  /*0500*/  UMOV UR13, UR9 ;  /* 0x00000009000d7c82 */ /* 0x000fcc0008000000 */
.L_x_3037:
[----:B------:R-:W-:Y:S02]  /*0510*/  ULOP3.LUT UR10, UR12, 0x1, URZ, 0xc0, !UPT ;  /* 0x000000010c0a7892 */ /* 0x000fe4000f8ec0ff */
[----:B------:R-:W-:Y:S02]  /*0520*/  USHF.R.U32.HI UR11, URZ, 0x1, UR13 ;  /* 0x00000001ff0b7899 */ /* 0x000fe4000801160d */
[----:B------:R-:W-:Y:S02]  /*0530*/  UISETP.NE.U32.AND UP0, UPT, UR10, 0x1, UPT ;  /* 0x000000010a00788c */ /* 0x000fe4000bf05070 */
[----:B------:R-:W-:Y:S02]  /*0540*/  USHF.R.U64 UR10, UR12, 0x1, UR13 ;  /* 0x000000010c0a7899 */ /* 0x000fe4000800120d */
[----:B------:R-:W-:-:S06]  /*0550*/  UISETP.NE.U32.AND.EX UP0, UPT, URZ, URZ, UPT, UP0 ;  /* 0x000000ffff00728c */ /* 0x000fcc000bf05100 */
[----:B------:R-:W-:Y:S01]  /*0560*/  PLOP3.LUT P0, PT, PT, PT, UP0, 0x80, 0x8 ;  /* 0x000000000008781c */ /* 0x000fe20003f0f008 */
[----:B------:R-:W-:-:S03]  /*0570*/  UISETP.GT.U32.AND UP0, UPT, UR12, 0x1, UPT ;  /* 0x000000010c00788c */ /* 0x000fc6000bf04070 */
[----:B-----5:R-:W-:Y:S01]  /*0580*/  SEL R25, R19, RZ, !P0 ;  /* 0x000000ff13197207 */ /* 0x020fe20004000000 */
[----:B------:R-:W-:Y:S01]  /*0590*/  UISETP.GT.U32.AND.EX UP0, UPT, UR13, URZ, UPT, UP0 ;  /* 0x000000ff0d00728c */ /* 0x000fe2000bf04100 */
[C---:B------:R-:W-:Y:S01]  /*05a0*/  SEL R24, R18.reuse, 0x1, !P0 ;  /* 0x0000000112187807 */ /* 0x040fe20004000000 */
[----:B------:R-:W-:Y:S01]  /*05b0*/  UMOV UR12, UR10 ;  /* 0x0000000a000c7c82 */ /* 0x000fe20008000000 */
[----:B------:R-:W-:Y:S01]  /*05c0*/  UMOV UR13, UR11 ;  /* 0x0000000b000d7c82 */ /* 0x000fe20008000000 */
[----:B------:R-:W-:Y:S02]  /*05d0*/  IMAD R26, R25, R20, RZ ;  /* 0x00000014191a7224 */ /* 0x000fe400078e02ff */
[----:B------:R-:W-:Y:S02]  /*05e0*/  IMAD R25, R19, R18, RZ ;  /* 0x0000001213197224 */ /* 0x000fe400078e02ff */
[----:B------:R-:W-:Y:S02]  /*05f0*/  IMAD R27, R21, R24, R26 ;  /* 0x00000018151b7224 */ /* 0x000fe400078e021a */
[----:B------:R-:W-:-:S02]  /*0600*/  IMAD R25, R18, R19, R25 ;  /* 0x0000001312197224 */ /* 0x000fc400078e0219 */
[----:B------:R-:W-:-:S04]  /*0610*/  IMAD.WIDE.U32 R18, R18, R18, RZ ;  /* 0x0000001212127225 */ /* 0x000fc800078e00ff */
[----:B------:R-:W-:Y:S01]  /*0620*/  IMAD.WIDE.U32 R20, R24, R20, RZ ;  /* 0x0000001418147225 */ /* 0x000fe200078e00ff */
[----:B------:R-:W-:-:S03]  /*0630*/  IADD3 R19, PT, PT, R19, R25, RZ ;  /* 0x0000001913137210 */ /* 0x000fc60007ffe0ff */
[----:B------:R-:W-:Y:S01]  /*0640*/  IMAD.IADD R21, R21, 0x1, R27 ;  /* 0x0000000115157824 */ /* 0x000fe200078e021b */
[----:B------:R-:W-:Y:S06]  /*0650*/  BRA.U UP0, `(.L_x_3037) ;  /* 0xfffffffd00ac7547 */ /* 0x000fec000b83ffff */
[----:B------:R-:W-:Y:S05]  /*0660*/  BRA `(.L_x_3036) ;  /* 0x0000000000307947 */ /* 0x000fea0003800000 */
.L_x_3035:
[----:B-----5:R-:W-:Y:S01]  /*0670*/  ISETP.NE.U32.AND P0, PT, R18, 0x1, PT ;  /* 0x000000011200780c */ /* 0x020fe20003f05070 */
[----:B------:R-:W-:Y:S01]  /*0680*/  BSSY.RECONVERGENT B0, `(.L_x_3036) ;  /* 0x000000a000007945 */ /* 0x000fe20003800200 */
[----:B------:R-:W-:Y:S02]  /*0690*/  IMAD.MOV.U32 R20, RZ, RZ, R18 ;  /* 0x000000ffff147224 */ /* 0x000fe400078e0012 */
[----:B------:R-:W-:Y:S01]  /*06a0*/  ISETP.NE.AND.EX P0, PT, R19, RZ, PT, P0 ;  /* 0x000000ff1300720c */ /* 0x000fe20003f05300 */
[----:B------:R-:W-:-:S12]  /*06b0*/  IMAD.MOV.U32 R21, RZ, RZ, R19 ;  /* 0x000000ffff157224 */ /* 0x000fd800078e0013 */
[----:B------:R-:W-:Y:S05]  /*06c0*/  @!P0 BRA `(.L_x_3038) ;  /* 0x0000000000148947 */ /* 0x000fea0003800000 */
[----:B------:R-:W-:Y:S01]  /*06d0*/  ISETP.NE.U32.AND P0, PT, R18, -0x1, PT ;  /* 0xffffffff1200780c */ /* 0x000fe20003f05070 */
[----:B------:R-:W-:Y:S02]  /*06e0*/  IMAD.U32 R20, RZ, RZ, UR14 ;  /* 0x0000000eff147e24 */ /* 0x000fe4000f8e00ff */
[----:B------:R-:W-:Y:S01]  /*06f0*/  IMAD.U32 R21, RZ, RZ, UR18 ;  /* 0x00000012ff157e24 */ /* 0x000fe2000f8e00ff */
[----:B------:R-:W-:-:S13]  /*0700*/  ISETP.NE.AND.EX P0, PT, R19, -0x1, PT, P0 ;  /* 0xffffffff1300780c */ /* 0x000fda0003f05300 */
[----:B------:R-:W-:-:S07]  /*0710*/  @P0 CS2R R20, SRZ ;  /* 0x0000000000140805 */ /* 0x000fce000001ff00 */
.L_x_3038:
[----:B------:R-:W-:Y:S05]  /*0720*/  BSYNC.RECONVERGENT B0 ;  /* 0x0000000000007941 */ /* 0x000fea0003800200 */
.L_x_3036:
        /* <DEDUP_REMOVED lines=22> */
[----:B------:R-:W-:Y:S01]  /*0890*/  IADD3 R9, PT, PT, R9, R27, RZ ;  /* 0x0000001b09097210 */ /* 0x000fe20007ffe0ff */
[----:B------:R-:W-:Y:S02]  /*08a0*/  USHF.R.U64 UR12, UR8, 0x1, UR9 ;  /* 0x00000001080c7899 */ /* 0x000fe40008001209 */
[----:B------:R-:W-:-:S12]  /*08b0*/  USHF.R.U32.HI UR13, URZ, 0x1, UR9 ;  /* 0x00000001ff0d7899 */ /* 0x000fd80008011609 */
.L_x_3041:
[----:B------:R-:W-:Y:S02]  /*08c0*/  ULOP3.LUT UR10, UR12, 0x1, URZ, 0xc0, !UPT ;  /* 0x000000010c0a7892 */ /* 0x000fe4000f8ec0ff */
[----:B------:R-:W-:Y:S02]  /*08d0*/  USHF.R.U32.HI UR11, URZ, 0x1, UR13 ;  /* 0x00000001ff0b7899 */ /* 0x000fe4000801160d */
[----:B------:R-:W-:Y:S02]  /*08e0*/  UISETP.NE.U32.AND UP0, UPT, UR10, 0x1, UPT ;  /* 0x000000010a00788c */ /* 0x000fe4000bf05070 */
[----:B------:R-:W-:Y:S02]  /*08f0*/  USHF.R.U64 UR10, UR12, 0x1, UR13 ;  /* 0x000000010c0a7899 */ /* 0x000fe4000800120d */
[----:B------:R-:W-:-:S06]  /*0900*/  UISETP.NE.U32.AND.EX UP0, UPT, URZ, URZ, UPT, UP0 ;  /* 0x000000ffff00728c */ /* 0x000fcc000bf05100 */
[----:B------:R-:W-:Y:S01]  /*0910*/  PLOP3.LUT P0, PT, PT, PT, UP0, 0x80, 0x8 ;  /* 0x000000000008781c */ /* 0x000fe20003f0f008 */
[----:B------:R-:W-:-:S03]  /*0920*/  UISETP.GE.U32.AND UP0, UPT, UR12, 0x2, UPT ;  /* 0x000000020c00788c */ /* 0x000fc6000bf06070 */
[----:B------:R-:W-:Y:S01]  /*0930*/  SEL R25, R9, RZ, !P0 ;  /* 0x000000ff09197207 */ /* 0x000fe20004000000 */
[----:B------:R-:W-:Y:S01]  /*0940*/  UISETP.GE.U32.AND.EX UP0, UPT, UR13, URZ, UPT, UP0 ;  /* 0x000000ff0d00728c */ /* 0x000fe2000bf06100 */
        /* <DEDUP_REMOVED lines=8> */
[----:B------:R-:W-:-:S04]  /*09d0*/  IMAD.WIDE.U32 R20, R24, R20, RZ ;  /* 0x0000001418147225 */ /* 0x000fc800078e00ff */
[----:B------:R-:W-:Y:S02]  /*09e0*/  IMAD.IADD R9, R9, 0x1, R25 ;  /* 0x0000000109097824 */ /* 0x000fe400078e0219 */
[----:B------:R-:W-:Y:S01]  /*09f0*/  IMAD.IADD R21, R21, 0x1, R27 ;  /* 0x0000000115157824 */ /* 0x000fe200078e021b */
[----:B------:R-:W-:Y:S06]  /*0a00*/  BRA.U UP0, `(.L_x_3041) ;  /* 0xfffffffd00ac7547 */ /* 0x000fec000b83ffff */
[----:B------:R-:W-:Y:S05]  /*0a10*/  BRA `(.L_x_3040) ;  /* 0x0000000000307947 */ /* 0x000fea0003800000 */
.L_x_3039:
        /* <DEDUP_REMOVED lines=11> */
.L_x_3042:
[----:B------:R-:W-:Y:S05]  /*0ad0*/  BSYNC.RECONVERGENT B0 ;  /* 0x0000000000007941 */ /* 0x000fea0003800200 */
.L_x_3040:
[----:B------:R-:W-:Y:S02]  /*0ae0*/  IMAD.MOV.U32 R8, RZ, RZ, R20 ;  /* 0x000000ffff087224 */ /* 0x000fe400078e0014 */
[----:B------:R-:W-:Y:S01]  /*0af0*/  IMAD.MOV.U32 R9, RZ, RZ, R21 ;  /* 0x000000ffff097224 */ /* 0x000fe200078e0015 */
[----:B------:R-:W-:Y:S06]  /*0b00*/  BRA.U !UP1, `(.L_x_3043) ;  /* 0x0000000109b07547 */ /* 0x000fec000b800000 */
[----:B------:R-:W-:Y:S01]  /*0b10*/  UISETP.NE.U32.AND UP0, UPT, UR8, URZ, UPT ;  /* 0x000000ff0800728c */ /* 0x000fe2000bf05070 */
[----:B------:R-:W-:Y:S02]  /*0b20*/  HFMA2 R21, -RZ, RZ, 0, 0 ;  /* 0x00000000ff157431 */ /* 0x000fe400000001ff */
[----:B------:R-:W-:Y:S01]  /*0b30*/  IMAD.MOV.U32 R20, RZ, RZ, 0x1 ;  /* 0x00000001ff147424 */ /* 0x000fe200078e00ff */
        /* <DEDUP_REMOVED lines=19> */
.L_x_3045:
        /* <DEDUP_REMOVED lines=22> */
.L_x_3043:
        /* <DEDUP_REMOVED lines=11> */
.L_x_3046:
[----:B------:R-:W-:Y:S05]  /*0e80*/  BSYNC.RECONVERGENT B0 ;  /* 0x0000000000007941 */ /* 0x000fea0003800200 */
.L_x_3044:
[----:B------:R-:W-:Y:S01]  /*0e90*/  IMAD.MOV.U32 R12, RZ, RZ, R20 ;  /* 0x000000ffff0c7224 */ /* 0x000fe200078e0014 */
[----:B------:R-:W-:Y:S01]  /*0ea0*/  MOV R13, R21 ;  /* 0x00000015000d7202 */ /* 0x000fe20000000f00 */
        /* <DEDUP_REMOVED lines=23> */
.L_x_3049:
        /* <DEDUP_REMOVED lines=22> */
.L_x_3047:
        /* <DEDUP_REMOVED lines=11> */
.L_x_3050:
[----:B------:R-:W-:Y:S05]  /*1230*/  BSYNC.RECONVERGENT B0 ;  /* 0x0000000000007941 */ /* 0x000fea0003800200 */
.L_x_3048:
[----:B------:R-:W-:Y:S01]  /*1240*/  ISETP.GE.U32.AND P0, PT, R7, UR19, PT ;  /* 0x0000001307007c0c */ /* 0x000fe2000bf06070 */
[----:B------:R-:W-:Y:S01]  /*1250*/  IMAD.U32 R16, RZ, RZ, UR15 ;  /* 0x0000000fff107e24 */ /* 0x000fe2000f8e00ff */
[----:B------:R-:W-:Y:S02]  /*1260*/  ISETP.GE.U32.AND P1, PT, R23, UR19, PT ;  /* 0x0000001317007c0c */ /* 0x000fe4000bf26070 */
[----:B------:R-:W-:Y:S02]  /*1270*/  ISETP.GE.U32.AND.EX P0, PT, R5, UR20, PT, P0 ;  /* 0x0000001405007c0c */ /* 0x000fe4000bf06100 */
[----:B------:R-:W-:Y:S02]  /*1280*/  ISETP.GE.U32.AND.EX P1, PT, R6, UR20, PT, P1 ;  /* 0x0000001406007c0c */ /* 0x000fe4000bf26110 */
[----:B------:R-:W-:Y:S02]  /*1290*/  ISETP.GE.U32.AND P3, PT, R4, UR19, PT ;  /* 0x0000001304007c0c */ /* 0x000fe4000bf66070 */
[----:B------:R-:W-:-:S02]  /*12a0*/  ISETP.GE.U32.AND P2, PT, R2, UR19, PT ;  /* 0x0000001302007c0c */ /* 0x000fc4000bf46070 */
[----:B------:R-:W-:Y:S01]  /*12b0*/  ISETP.GE.U32.AND.EX P3, PT, R3, UR20, PT, P3 ;  /* 0x0000001403007c0c */ /* 0x000fe2000bf66130 */
[----:B------:R-:W-:Y:S01]  /*12c0*/  IMAD.U32 R3, RZ, RZ, UR15 ;  /* 0x0000000fff037e24 */ /* 0x000fe2000f8e00ff */
[----:B------:R-:W-:-:S03]  /*12d0*/  ISETP.GE.U32.AND.EX P2, PT, R0, UR20, PT, P2 ;  /* 0x0000001400007c0c */ /* 0x000fc6000bf46120 */
[C---:B------:R-:W-:Y:S02]  /*12e0*/  @!P0 IADD3 R6, P4, PT, R22.reuse, UR4, RZ ;  /* 0x0000000416068c10 */ /* 0x040fe4000ff9e0ff */
[----:B------:R-:W-:Y:S01]  /*12f0*/  @!P1 IADD3 R5, P5, PT, R22, UR4, RZ ;  /* 0x0000000416059c10 */ /* 0x000fe2000ffbe0ff */
[----:B------:R-:W-:Y:S02]  /*1300*/  ULEA UR4, UP0, UR15, UR4, 0x2 ;  /* 0x000000040f047291 */ /* 0x000fe4000f8010ff */
[----:B------:R-:W-:Y:S01]  /*1310*/  @!P0 IMAD.X R7, RZ, RZ, UR5, P4 ;  /* 0x00000005ff078e24 */ /* 0x000fe2000a0e06ff */
[----:B------:R-:W-:-:S04]  /*1320*/  @!P0 LEA R4, P4, R6, UR6, 0x3 ;  /* 0x0000000606048c11 */ /* 0x000fc8000f8818ff */
[----:B------:R-:W-:Y:S01]  /*1330*/  @!P0 LEA.HI.X R7, R6, UR7, R7, 0x3, P4 ;  /* 0x0000000706078c11 */ /* 0x000fe2000a0f1c07 */
[----:B------:R-:W-:Y:S01]  /*1340*/  @!P1 IMAD.X R6, RZ, RZ, UR5, P5 ;  /* 0x00000005ff069e24 */ /* 0x000fe2000a8e06ff */
[----:B------:R-:W-:Y:S01]  /*1350*/  @!P1 LEA R2, P5, R5, UR6, 0x3 ;  /* 0x0000000605029c11 */ /* 0x000fe2000f8a18ff */
[----:B------:R-:W-:Y:S01]  /*1360*/  UIADD3.X UR5, UPT, UPT, URZ, UR5, URZ, UP0, !UPT ;  /* 0x00000005ff057290 */ /* 0x000fe200087fe4ff */
[----:B------:R-:W-:Y:S01]  /*1370*/  @!P0 LEA R4, P4, R3, R4, 0x3 ;  /* 0x0000000403048211 */ /* 0x000fe200078818ff */
[----:B------:R-:W-:Y:S01]  /*1380*/  UISETP.GE.U32.AND UP0, UPT, UR4, UR19, UPT ;  /* 0x000000130400728c */ /* 0x000fe2000bf06070 */
[----:B------:R-:W-:Y:S02]  /*1390*/  @!P1 LEA.HI.X R3, R5, UR7, R6, 0x3, P5 ;  /* 0x0000000705039c11 */ /* 0x000fe4000a8f1c06 */
[----:B------:R-:W-:Y:S01]  /*13a0*/  @!P0 LEA.HI.X R5, R16, R7, RZ, 0x3, P4 ;  /* 0x0000000710058211 */ /* 0x000fe200020f1cff */
[----:B------:R-:W-:Y:S02]  /*13b0*/  UISETP.GE.U32.AND.EX UP0, UPT, UR5, UR20, UPT, UP0 ;  /* 0x000000140500728c */ /* 0x000fe4000bf06100 */
[----:B------:R2:W-:Y:S04]  /*13c0*/  @!P1 STG.E.64 desc[UR16][R2.64], R18 ;  /* 0x0000001202009986 */ /* 0x0005e8000c101b10 */
[----:B------:R2:W-:Y:S04]  /*13d0*/  @!P0 STG.E.64 desc[UR16][R4.64], R8 ;  /* 0x0000000804008986 */ /* 0x0005e8000c101b10 */
[----:B------:R2:W-:Y:S04]  /*13e0*/  @!P3 STG.E.64 desc[UR16][R10.64], R12 ;  /* 0x0000000c0a00b986 */ /* 0x0005e8000c101b10 */
[----:B------:R2:W-:Y:S01]  /*13f0*/  @!P2 STG.E.64 desc[UR16][R14.64], R20 ;  /* 0x000000140e00a986 */ /* 0x0005e2000c101b10 */
[----:B------:R-:W-:Y:S05]  /*1400*/  BRA.U !UP0, `(.L_x_3051) ;  /* 0xffffffed088c7547 */ /* 0x000fea000b83ffff */
[----:B------:R-:W-:Y:S05]  /*1410*/  EXIT ;  /* 0x000000000000794d */ /* 0x000fea0003800000 */
.L_x_3034:
[----:B------:R-:W0:Y:S02]  /*1420*/  S2R R0, SR_TID.X ;  /* 0x0000000000007919 */ /* 0x000e240000002100 */
[----:B0-----:R-:W-:-:S03]  /*1430*/  IMAD.WIDE.U32 R2, R0, 0x4, RZ ;  /* 0x0000000400027825 */ /* 0x001fc600078e00ff */
[----:B------:R-:W-:-:S04]  /*1440*/  ISETP.GE.U32.AND P0, PT, R2, UR13, PT ;  /* 0x0000000d02007c0c */ /* 0x000fc8000bf06070 */
[----:B------:R-:W-:-:S13]  /*1450*/  ISETP.GE.AND.EX P0, PT, R3, UR10, PT, P0 ;  /* 0x0000000a03007c0c */ /* 0x000fda000bf06300 */
[----:B------:R-:W-:Y:S05]  /*1460*/  @P0 EXIT ;  /* 0x000000000000094d */ /* 0x000fea0003800000 */
[----:B------:R-:W-:Y:S01]  /*1470*/  ULOP3.LUT UR4, UR8, 0x1, URZ, 0xc0, !UPT ;  /* 0x0000000108047892 */ /* 0x000fe2000f8ec0ff */
[----:B------:R-:W-:Y:S01]  /*1480*/  HFMA2 R13, -RZ, RZ, 0, 0 ;  /* 0x00000000ff0d7431 */ /* 0x000fe200000001ff */
[----:B------:R-:W0:Y:S02]  /*1490*/  LDCU UR5, c[0x0][0x360] ;  /* 0x00006c00ff0577ac */ /* 0x000e240008000800 */
[----:B------:R-:W-:-:S03]  /*14a0*/  UISETP.NE.U32.AND UP0, UPT, UR4, 0x1, UPT ;  /* 0x000000010400788c */ /* 0x000fc6000bf05070 */
[----:B------:R-:W-:Y:S01]  /*14b0*/  UMOV UR4, 0xffffffff ;  /* 0xffffffff00047882 */ /* 0x000fe20000000000 */
[----:B------:R-:W-:-:S04]  /*14c0*/  UISETP.NE.U32.AND.EX UP0, UPT, URZ, URZ, UPT, UP0 ;  /* 0x000000ffff00728c */ /* 0x000fc8000bf05100 */
[----:B------:R-:W-:Y:S02]  /*14d0*/  USEL UR4, UR4, 0x1, !UP0 ;  /* 0x0000000104047887 */ /* 0x000fe4000c000000 */
[----:B------:R-:W-:-:S12]  /*14e0*/  USEL UR11, URZ, 0xffffffff, UP0 ;  /* 0xffffffffff0b7887 */ /* 0x000fd80008000000 */
.L_x_3068:
[----:B-1----:R-:W-:-:S04]  /*14f0*/  LEA R2, P0, R0, UR6, 0x5 ;  /* 0x0000000600027c11 */ /* 0x002fc8000f8028ff */
[----:B------:R-:W-:-:S05]  /*1500*/  LEA.HI.X R3, R0, UR7, R13, 0x5, P0 ;  /* 0x0000000700037c11 */ /* 0x000fca00080f2c0d */
[----:B------:R-:W2:Y:S01]  /*1510*/  LDG.E.ENL2.256 R8, R4, desc[UR16][R2.64] ;  /* 0xfe0000100204797e */ /* 0x000ea20008121908 */
[----:B------:R-:W-:Y:S01]  /*1520*/  ISETP.LE.AND P1, PT, RZ, UR9, PT ;  /* 0x00000009ff007c0c */ /* 0x000fe2000bf23270 */
[----:B------:R-:W-:Y:S01]  /*1530*/  BSSY.RECONVERGENT B0, `(.L_x_3052) ;  /* 0x0000031000007945 */ /* 0x000fe20003800200 */
[----:B--2---:R-:W-:Y:S02]  /*1540*/  IMAD.MOV.U32 R12, RZ, RZ, R4 ;  /* 0x000000ffff0c7224 */ /* 0x004fe400078e0004 */
[----:B------:R-:W-:-:S09]  /*1550*/  IMAD.MOV.U32 R15, RZ, RZ, R5 ;  /* 0x000000ffff0f7224 */ /* 0x000fd200078e0005 */
        /* <DEDUP_REMOVED lines=13> */
.L_x_3055:
        /* <DEDUP_REMOVED lines=9> */
[C---:B------:R-:W-:Y:S01]  /*16c0*/  ISETP.GT.U32.AND P0, PT, R16.reuse, 0x1, PT ;  /* 0x000000011000780c */ /* 0x040fe20003f04070 */
[-C--:B------:R-:W-:Y:S01]  /*16d0*/  IMAD R19, R19, R14.reuse, RZ ;  /* 0x0000000e13137224 */ /* 0x080fe200078e02ff */
[----:B------:R-:W-:Y:S01]  /*16e0*/  SHF.R.U64 R16, R16, 0x1, R21 ;  /* 0x0000000110107819 */ /* 0x000fe20000001215 */
[----:B------:R-:W-:Y:S01]  /*16f0*/  IMAD.IADD R15, R5, 0x1, R15 ;  /* 0x00000001050f7824 */ /* 0x000fe200078e020f */
[----:B------:R-:W-:Y:S01]  /*1700*/  ISETP.GT.U32.AND.EX P0, PT, R21, RZ, PT, P0 ;  /* 0x000000ff1500720c */ /* 0x000fe20003f04100 */
[----:B------:R-:W-:-:S04]  /*1710*/  IMAD.WIDE.U32 R4, R17, R14, RZ ;  /* 0x0000000e11047225 */ /* 0x000fc800078e00ff */
[----:B------:R-:W-:Y:S01]  /*1720*/  IMAD R19, R18, R17, R19 ;  /* 0x0000001112137224 */ /* 0x000fe200078e0213 */
[----:B------:R-:W-:Y:S01]  /*1730*/  SHF.R.U32.HI R17, RZ, 0x1, R21 ;  /* 0x00000001ff117819 */ /* 0x000fe20000011615 */
[----:B------:R-:W-:-:S03]  /*1740*/  IMAD.MOV.U32 R14, RZ, RZ, R4 ;  /* 0x000000ffff0e7224 */ /* 0x000fc600078e0004 */
[----:B------:R-:W-:Y:S01]  /*1750*/  IADD3 R18, PT, PT, R5, R19, RZ ;  /* 0x0000001305127210 */ /* 0x000fe20007ffe0ff */
[----:B------:R-:W-:Y:S02]  /*1760*/  IMAD.MOV.U32 R21, RZ, RZ, R17 ;  /* 0x000000ffff157224 */ /* 0x000fe400078e0011 */
[----:B------:R-:W-:Y:S05]  /*1770*/  @P0 BRA `(.L_x_3055) ;  /* 0xfffffffc00ac0947 */ /* 0x000fea000383ffff */
[----:B------:R-:W-:Y:S05]  /*1780*/  BRA `(.L_x_3054) ;  /* 0x00000000002c7947 */ /* 0x000fea0003800000 */
.L_x_3053:
        /* <DEDUP_REMOVED lines=11> */
.L_x_3054:
[----:B0-----:R-:W-:Y:S05]  /*1840*/  BSYNC.RECONVERGENT B0 ;  /* 0x0000000000007941 */ /* 0x001fea0003800200 */
.L_x_3052:
[----:B------:R-:W-:Y:S01]  /*1850*/  BSSY.RECONVERGENT B0, `(.L_x_3056) ;  /* 0x000003e000007945 */ /* 0x000fe20003800200 */
[----:B------:R-:W-:Y:S01]  /*1860*/  IMAD.MOV.U32 R4, RZ, RZ, R14 ;  /* 0x000000ffff047224 */ /* 0x000fe200078e000e */
[----:B------:R-:W-:Y:S02]  /*1870*/  MOV R5, R18 ;  /* 0x0000001200057202 */ /* 0x000fe40000000f00 */
        /* <DEDUP_REMOVED lines=20> */
[----:B------:R-:W-:Y:S01]  /*19c0*/  USHF.R.U64 UR12, UR8, 0x1, UR9 ;  /* 0x00000001080c7899 */ /* 0x000fe20008001209 */
[----:B------:R-:W-:Y:S01]  /*19d0*/  IADD3 R15, PT, PT, R7, R19, RZ ;  /* 0x00000013070f7210 */ /* 0x000fe20007ffe0ff */
[----:B------:R-:W-:Y:S01]  /*19e0*/  USHF.R.U32.HI UR14, URZ, 0x1, UR9 ;  /* 0x00000001ff0e7899 */ /* 0x000fe20008011609 */
[----:B------:R-:W-:-:S03]  /*19f0*/  IMAD.MOV.U32 R16, RZ, RZ, R6 ;  /* 0x000000ffff107224 */ /* 0x000fc600078e0006 */
[----:B------:R-:W-:Y:S02]  /*1a00*/  IMAD.U32 R20, RZ, RZ, UR12 ;  /* 0x0000000cff147e24 */ /* 0x000fe4000f8e00ff */
[----:B------:R-:W-:-:S07]  /*1a10*/  IMAD.U32 R18, RZ, RZ, UR14 ;  /* 0x0000000eff127e24 */ /* 0x000fce000f8e00ff */
.L_x_3059:
        /* <DEDUP_REMOVED lines=9> */
[----:B------:R-:W-:Y:S01]  /*1ab0*/  ISETP.GE.U32.AND P0, PT, R20, 0x2, PT ;  /* 0x000000021400780c */ /* 0x000fe20003f06070 */
[-C--:B------:R-:W-:Y:S01]  /*1ac0*/  IMAD R19, R19, R14.reuse, RZ ;  /* 0x0000000e13137224 */ /* 0x080fe200078e02ff */
[----:B------:R-:W-:Y:S01]  /*1ad0*/  IADD3 R15, PT, PT, R7, R15, RZ ;  /* 0x0000000f070f7210 */ /* 0x000fe20007ffe0ff */
[----:B------:R-:W-:Y:S01]  /*1ae0*/  IMAD.WIDE.U32 R6, R17, R14, RZ ;  /* 0x0000000e11067225 */ /* 0x000fe200078e00ff */
[----:B------:R-:W-:-:S03]  /*1af0*/  ISETP.GE.U32.AND.EX P0, PT, R18, RZ, PT, P0 ;  /* 0x000000ff1200720c */ /* 0x000fc60003f06100 */
[----:B------:R-:W-:Y:S01]  /*1b00*/  IMAD R19, R12, R17, R19 ;  /* 0x000000110c137224 */ /* 0x000fe200078e0213 */
[----:B------:R-:W-:Y:S01]  /*1b10*/  SHF.R.U64 R17, R20, 0x1, R18 ;  /* 0x0000000114117819 */ /* 0x000fe20000001212 */
[----:B------:R-:W-:Y:S01]  /*1b20*/  IMAD.MOV.U32 R14, RZ, RZ, R6 ;  /* 0x000000ffff0e7224 */ /* 0x000fe200078e0006 */
[----:B------:R-:W-:Y:S01]  /*1b30*/  SHF.R.U32.HI R18, RZ, 0x1, R18 ;  /* 0x00000001ff127819 */ /* 0x000fe20000011612 */
[----:B------:R-:W-:Y:S01]  /*1b40*/  IMAD.IADD R12, R7, 0x1, R19 ;  /* 0x00000001070c7824 */ /* 0x000fe200078e0213 */
[----:B------:R-:W-:-:S05]  /*1b50*/  MOV R20, R17 ;  /* 0x0000001100147202 */ /* 0x000fca0000000f00 */
[----:B------:R-:W-:Y:S05]  /*1b60*/  @P0 BRA `(.L_x_3059) ;  /* 0xfffffffc00ac0947 */ /* 0x000fea000383ffff */
[----:B------:R-:W-:Y:S05]  /*1b70*/  BRA `(.L_x_3058) ;  /* 0x00000000002c7947 */ /* 0x000fea0003800000 */
.L_x_3057:
        /* <DEDUP_REMOVED lines=11> */
.L_x_3058:
[----:B------:R-:W-:Y:S05]  /*1c30*/  BSYNC.RECONVERGENT B0 ;  /* 0x0000000000007941 */ /* 0x000fea0003800200 */
.L_x_3056:
        /* <DEDUP_REMOVED lines=29> */
.L_x_3063:
        /* <DEDUP_REMOVED lines=22> */
.L_x_3061:
        /* <DEDUP_REMOVED lines=11> */
.L_x_3062:
[----:B------:R-:W-:Y:S05]  /*2020*/  BSYNC.RECONVERGENT B0 ;  /* 0x0000000000007941 */ /* 0x000fea0003800200 */
.L_x_3060:
        /* <DEDUP_REMOVED lines=29> */
.L_x_3067:
        /* <DEDUP_REMOVED lines=22> */
.L_x_3065:
        /* <DEDUP_REMOVED lines=11> */
.L_x_3066:
[----:B------:R-:W-:Y:S05]  /*2410*/  BSYNC.RECONVERGENT B0 ;  /* 0x0000000000007941 */ /* 0x000fea0003800200 */
.L_x_3064:
[----:B------:R-:W-:Y:S01]  /*2420*/  IADD3 R0, P0, PT, R0, UR5, RZ ;  /* 0x0000000500007c10 */ /* 0x000fe2000ff1e0ff */
[----:B------:R-:W-:Y:S01]  /*2430*/  IMAD.MOV.U32 R10, RZ, RZ, R14 ;  /* 0x000000ffff0a7224 */ /* 0x000fe200078e000e */
[----:B------:R-:W-:-:S03]  /*2440*/  MOV R11, R12 ;  /* 0x0000000c000b7202 */ /* 0x000fc60000000f00 */
        /* <DEDUP_REMOVED lines=10> */
.L_x_3069:
        /* <DEDUP_REMOVED lines=9> */
.L_x_4250:


//--------------------- .text._ZN2at6native61_GLOBAL__N__44eb8e94_28_ForeachBinaryOpScalarList_cu_dda10a6925multi_tensor_apply_kernelINS1_28TensorListScalarListMetadataIiLi1EEENS1_25BinaryOpScalarListFunctorIiLi1ELi1ELi0EEEJNS1_13power_functorIiEEEEEvT_T0_DpT1_ --------------------------
	.section	.text._ZN2at6native61_GLOBAL__N__44eb8e94_28_ForeachBinaryOpScalarList_cu_dda10a6925multi_tensor_apply_kernelINS1_28TensorListScalarListMetadataIiLi1EEENS1_25BinaryOpScalarListFunctorIiLi1ELi1ELi0EEEJNS1_13power_functorIiEEEEEvT_T0_DpT1_,"ax",@progbits
	.align	128
.text._ZN2at6native61_GLOBAL__N__44eb8e94_28_ForeachBinaryOpScalarList_cu_dda10a6925multi_tensor_apply_kernelINS1_28TensorListScalarListMetadataIiLi1EEENS1_25BinaryOpScalarListFunctorIiLi1ELi1ELi0EEEJNS1_13power_functorIiEEEEEvT_T0_DpT1_:
        .type           _ZN2at6native61_GLOBAL__N__44eb8e94_28_ForeachBinaryOpScalarList_cu_dda10a6925multi_tensor_apply_kernelINS1_28TensorListScalarListMetadataIiLi1EEENS1_25BinaryOpScalarListFunctorIiLi1ELi1ELi0EEEJNS1_13power_functorIiEEEEEvT_T0_DpT1_,@function
        .size           _ZN2at6native61_GLOBAL__N__44eb8e94_28_ForeachBinaryOpScalarList_cu_dda10a6925multi_tensor_apply_kernelINS1_28TensorListScalarListMetadataIiLi1EEENS1_25BinaryOpScalarListFunctorIiLi1ELi1ELi0EEEJNS1_13power_functorIiEEEEEvT_T0_DpT1_,(.L_x_4251 - _ZN2at6native61_GLOBAL__N__44eb8e94_28_ForeachBinaryOpScalarList_cu_dda10a6925multi_tensor_apply_kernelINS1_28TensorListScalarListMetadataIiLi1EEENS1_25BinaryOpScalarListFunctorIiLi1ELi1ELi0EEEJNS1_13power_functorIiEEEEEvT_T0_DpT1_)
        .other          _ZN2at6native61_GLOBAL__N__44eb8e94_28_ForeachBinaryOpScalarList_cu_dda10a6925multi_tensor_apply_kernelINS1_28TensorListScalarListMetadataIiLi1EEENS1_25BinaryOpScalarListFunctorIiLi1ELi1ELi0EEEJNS1_13power_functorIiEEEEEvT_T0_DpT1_,@"STO_CUDA_ENTRY STV_DEFAULT"
_ZN2at6native61_GLOBAL__N__44eb8e94_28_ForeachBinaryOpScalarList_cu_dda10a6925multi_tensor_apply_kernelINS1_28TensorListScalarListMetadataIiLi1EEENS1_25BinaryOpScalarListFunctorIiLi1ELi1ELi0EEEJNS1_13power_functorIiEEEEEvT_T0_DpT1_:
        /* <DEDUP_REMOVED lines=11> */
[----:B0-----:R-:W-:Y:S01]  /*00b0*/  UIMAD.WIDE UR6, UR10, 0x40000, UR6 ;  /* 0x000400000a0678a5 */ /* 0x001fe2000f8e0206 */
[----:B------:R-:W0:Y:S01]  /*00c0*/  LDCU UR10, c[0x0][UR11+0x980] ;  /* 0x000130000b0a77ac */ /* 0x000e220008000800 */
        /* <DEDUP_REMOVED lines=22> */
.L_x_3087:
[----:B0-----:R-:W-:Y:S01]  /*0230*/  IADD3 R13, P1, PT, R18, UR4, RZ ;  /* 0x00000004120d7c10 */ /* 0x001fe2000ff3e0ff */
[----:B-1----:R-:W-:Y:S01]  /*0240*/  USHF.L.U32 UR9, UR11, 0x2, URZ ;  /* 0x000000020b097899 */ /* 0x002fe200080006ff */
[----:B--2---:R-:W-:Y:S01]  /*0250*/  CS2R R10, SRZ ;  /* 0x00000000000a7805 */ /* 0x004fe2000001ff00 */
        /* <DEDUP_REMOVED lines=16> */
[----:B------:R0:W5:Y:S01]  /*0360*/  @!P0 LDG.E R10, desc[UR12][R8.64] ;  /* 0x0000000c080a8981 */ /* 0x000162000c1e1900 */
[----:B------:R-:W-:Y:S02]  /*0370*/  ISETP.GE.U32.AND P2, PT, R21, UR15, PT ;  /* 0x0000000f15007c0c */ /* 0x000fe4000bf46070 */
[----:B------:R-:W-:Y:S02]  /*0380*/  ISETP.GE.U32.AND.EX P1, PT, R23, UR16, PT, P1 ;  /* 0x0000001017007c0c */ /* 0x000fe4000bf26110 */
[----:B------:R-:W-:Y:S02]  /*0390*/  ISETP.GE.U32.AND.EX P3, PT, R20, UR16, PT, P3 ;  /* 0x0000001014007c0c */ /* 0x000fe4000bf66130 */
[----:B------:R-:W-:Y:S02]  /*03a0*/  IADD3 R4, P4, PT, R6, UR9, RZ ;  /* 0x0000000906047c10 */ /* 0x000fe4000ff9e0ff */
[----:B------:R-:W-:-:S02]  /*03b0*/  ISETP.GE.U32.AND.EX P2, PT, R19, UR16, PT, P2 ;  /* 0x0000001013007c0c */ /* 0x000fc4000bf46120 */
[----:B------:R-:W-:Y:S02]  /*03c0*/  IADD3.X R5, PT, PT, R7, UR14, RZ, P4, !PT ;  /* 0x0000000e07057c10 */ /* 0x000fe4000a7fe4ff */
[----:B------:R-:W-:Y:S02]  /*03d0*/  IADD3 R2, P0, PT, R4, UR9, RZ ;  /* 0x0000000904027c10 */ /* 0x000fe4000ff1e0ff */
[----:B------:R-:W-:Y:S02]  /*03e0*/  CS2R R14, SRZ ;  /* 0x00000000000e7805 */ /* 0x000fe4000001ff00 */
[----:B------:R-:W-:-:S04]  /*03f0*/  IADD3.X R3, PT, PT, R5, UR14, RZ, P0, !PT ;  /* 0x0000000e05037c10 */ /* 0x000fc800087fe4ff */
[----:B------:R0:W5:Y:S04]  /*0400*/  @!P1 LDG.E R14, desc[UR12][R6.64] ;  /* 0x0000000c060e9981 */ /* 0x000168000c1e1900 */
[----:B------:R0:W5:Y:S04]  /*0410*/  @!P3 LDG.E R15, desc[UR12][R4.64] ;  /* 0x0000000c040fb981 */ /* 0x000168000c1e1900 */
[----:B------:R0:W5:Y:S01]  /*0420*/  @!P2 LDG.E R11, desc[UR12][R2.64] ;  /* 0x0000000c020ba981 */ /* 0x000162000c1e1900 */
        /* <DEDUP_REMOVED lines=9> */
[----:B------:R-:W-:Y:S02]  /*04c0*/  IMAD.MOV.U32 R0, RZ, RZ, 0x1 ;  /* 0x00000001ff007424 */ /* 0x000fe400078e00ff */
[----:B------:R-:W-:-:S07]  /*04d0*/  IMAD.U32 R16, RZ, RZ, UR10 ;  /* 0x0000000aff107e24 */ /* 0x000fce000f8e00ff */
.L_x_3073:
        /* <DEDUP_REMOVED lines=9> */
.L_x_3071:
[----:B-----5:R-:W-:Y:S01]  /*0570*/  ISETP.NE.AND P0, PT, R10, 0x1, PT ;  /* 0x000000010a00780c */ /* 0x020fe20003f05270 */
[----:B------:R-:W-:Y:S01]  /*0580*/  BSSY.RECONVERGENT B0, `(.L_x_3072) ;  /* 0x0000006000007945 */ /* 0x000fe20003800200 */
[----:B------:R-:W-:-:S11]  /*0590*/  IMAD.MOV.U32 R0, RZ, RZ, R10 ;  /* 0x000000ffff007224 */ /* 0x000fd600078e000a */
[----:B------:R-:W-:Y:S05]  /*05a0*/  @!P0 BRA `(.L_x_3074) ;  /* 0x00000000000c8947 */ /* 0x000fea0003800000 */
[----:B------:R-:W-:Y:S01]  /*05b0*/  ISETP.NE.AND P0, PT, R10, -0x1, PT ;  /* 0xffffffff0a00780c */ /* 0x000fe20003f05270 */
[----:B------:R-:W-:-:S12]  /*05c0*/  IMAD.U32 R0, RZ, RZ, UR8 ;  /* 0x00000008ff007e24 */ /* 0x000fd8000f8e00ff */
[----:B------:R-:W-:-:S07]  /*05d0*/  @P0 IMAD.MOV.U32 R0, RZ, RZ, RZ ;  /* 0x000000ffff000224 */ /* 0x000fce00078e00ff */
.L_x_3074:
[----:B------:R-:W-:Y:S05]  /*05e0*/  BSYNC.RECONVERGENT B0 ;  /* 0x0000000000007941 */ /* 0x000fea0003800200 */
.L_x_3072:
[----:B------:R-:W-:Y:S05]  /*05f0*/  BRA.U !UP1, `(.L_x_3075) ;  /* 0x0000000109547547 */ /* 0x000fea000b800000 */
[----:B------:R-:W-:Y:S01]  /*0600*/  UISETP.NE.AND UP2, UPT, UR10, URZ, UPT ;  /* 0x000000ff0a00728c */ /* 0x000fe2000bf45270 */
[----:B-----5:R-:W-:-:S08]  /*0610*/  IMAD.MOV.U32 R10, RZ, RZ, 0x1 ;  /* 0x00000001ff0a7424 */ /* 0x020fd000078e00ff */
[----:B------:R-:W-:Y:S05]  /*0620*/  BRA.U !UP2, `(.L_x_3076) ;  /* 0x000000010a687547 */ /* 0x000fea000b800000 */
[----:B------:R-:W-:Y:S01]  /*0630*/  ULOP3.LUT UR9, UR10, 0x1, URZ, 0xc0, !UPT ;  /* 0x000000010a097892 */ /* 0x000fe2000f8ec0ff */
[----:B------:R-:W-:-:S03]  /*0640*/  IMAD R16, R14, R14, RZ ;  /* 0x0000000e0e107224 */ /* 0x000fc600078e02ff */
[----:B------:R-:W-:-:S06]  /*0650*/  UISETP.NE.U32.AND UP2, UPT, UR9, 0x1, UPT ;  /* 0x000000010900788c */ /* 0x000fcc000bf45070 */
[----:B------:R-:W-:Y:S01]  /*0660*/  PLOP3.LUT P0, PT, PT, PT, UP2, 0x80, 0x8 ;  /* 0x000000000008781c */ /* 0x000fe20003f0f028 */
[----:B------:R-:W-:-:S03]  /*0670*/  UISETP.GE.U32.AND UP2, UPT, UR10, 0x2, UPT ;  /* 0x000000020a00788c */ /* 0x000fc6000bf46070 */
[----:B------:R-:W-:-:S06]  /*0680*/  SEL R10, R14, 0x1, !P0 ;  /* 0x000000010e0a7807 */ /* 0x000fcc0004000000 */
[----:B------:R-:W-:Y:S05]  /*0690*/  BRA.U !UP2, `(.L_x_3076) ;  /* 0x000000010a4c7547 */ /* 0x000fea000b800000 */
[----:B------:R-:W-:-:S06]  /*06a0*/  USHF.R.U32.HI UR9, URZ, 0x1, UR10 ;  /* 0x00000001ff097899 */ /* 0x000fcc000801160a */
[----:B------:R-:W-:-:S07]  /*06b0*/  IMAD.U32 R14, RZ, RZ, UR9 ;  /* 0x00000009ff0e7e24 */ /* 0x000fce000f8e00ff */
.L_x_3077:
        /* <DEDUP_REMOVED lines=9> */
.L_x_3075:
[----:B-----5:R-:W-:Y:S01]  /*0750*/  ISETP.NE.AND P0, PT, R14, 0x1, PT ;  /* 0x000000010e00780c */ /* 0x020fe20003f05270 */
[----:B------:R-:W-:Y:S01]  /*0760*/  BSSY.RECONVERGENT B0, `(.L_x_3076) ;  /* 0x0000006000007945 */ /* 0x000fe20003800200 */
[----:B------:R-:W-:-:S11]  /*0770*/  IMAD.MOV.U32 R10, RZ, RZ, R14 ;  /* 0x000000ffff0a7224 */ /* 0x000fd600078e000e */
[----:B------:R-:W-:Y:S05]  /*0780*/  @!P0 BRA `(.L_x_3078) ;  /* 0x00000000000c8947 */ /* 0x000fea0003800000 */
[----:B------:R-:W-:Y:S01]  /*0790*/  ISETP.NE.AND P0, PT, R14, -0x1, PT ;  /* 0xffffffff0e00780c */ /* 0x000fe20003f05270 */
[----:B------:R-:W-:-:S12]  /*07a0*/  IMAD.U32 R10, RZ, RZ, UR8 ;  /* 0x00000008ff0a7e24 */ /* 0x000fd8000f8e00ff */
[----:B------:R-:W-:-:S07]  /*07b0*/  @P0 IMAD.MOV.U32 R10, RZ, RZ, RZ ;  /* 0x000000ffff0a0224 */ /* 0x000fce00078e00ff */
.L_x_3078:
[----:B------:R-:W-:Y:S05]  /*07c0*/  BSYNC.RECONVERGENT B0 ;  /* 0x0000000000007941 */ /* 0x000fea0003800200 */
.L_x_3076:
[----:B------:R-:W-:Y:S05]  /*07d0*/  BRA.U !UP1, `(.L_x_3079) ;  /* 0x0000000109547547 */ /* 0x000fea000b800000 */
[----:B------:R-:W-:Y:S01]  /*07e0*/  UISETP.NE.AND UP2, UPT, UR10, URZ, UPT ;  /* 0x000000ff0a00728c */ /* 0x000fe2000bf45270 */
[----:B------:R-:W-:-:S08]  /*07f0*/  IMAD.MOV.U32 R14, RZ, RZ, 0x1 ;  /* 0x00000001ff0e7424 */ /* 0x000fd000078e00ff */
        /* <DEDUP_REMOVED lines=10> */
.L_x_3081:
        /* <DEDUP_REMOVED lines=9> */
.L_x_3079:
[----:B------:R-:W-:Y:S01]  /*0930*/  ISETP.NE.AND P0, PT, R15, 0x1, PT ;  /* 0x000000010f00780c */ /* 0x000fe20003f05270 */
[----:B------:R-:W-:Y:S01]  /*0940*/  BSSY.RECONVERGENT B0, `(.L_x_3080) ;  /* 0x0000006000007945 */ /* 0x000fe20003800200 */
[----:B------:R-:W-:-:S11]  /*0950*/  IMAD.MOV.U32 R14, RZ, RZ, R15 ;  /* 0x000000ffff0e7224 */ /* 0x000fd600078e000f */
[----:B------:R-:W-:Y:S05]  /*0960*/  @!P0 BRA `(.L_x_3082) ;  /* 0x00000000000c8947 */ /* 0x000fea0003800000 */
[----:B------:R-:W-:Y:S01]  /*0970*/  ISETP.NE.AND P0, PT, R15, -0x1, PT ;  /* 0xffffffff0f00780c */ /* 0x000fe20003f05270 */
[----:B------:R-:W-:-:S12]  /*0980*/  IMAD.U32 R14, RZ, RZ, UR8 ;  /* 0x00000008ff0e7e24 */ /* 0x000fd8000f8e00ff */
[----:B------:R-:W-:-:S07]  /*0990*/  @P0 IMAD.MOV.U32 R14, RZ, RZ, RZ ;  /* 0x000000ffff0e0224 */ /* 0x000fce00078e00ff */
.L_x_3082:
[----:B------:R-:W-:Y:S05]  /*09a0*/  BSYNC.RECONVERGENT B0 ;  /* 0x0000000000007941 */ /* 0x000fea0003800200 */
.L_x_3080:
        /* <DEDUP_REMOVED lines=11> */
[----:B------:R-:W-:Y:S01]  /*0a60*/  USHF.R.U32.HI UR9, URZ, 0x1, UR10 ;  /* 0x00000001ff097899 */ /* 0x000fe2000801160a */
[----:B------:R-:W-:-:S05]  /*0a70*/  IMAD.MOV.U32 R17, RZ, RZ, R16 ;  /* 0x000000ffff117224 */ /* 0x000fca00078e0010 */
[----:B------:R-:W-:-:S07]  /*0a80*/  IMAD.U32 R11, RZ, RZ, UR9 ;  /* 0x00000009ff0b7e24 */ /* 0x000fce000f8e00ff */
.L_x_3085:
        /* <DEDUP_REMOVED lines=9> */
.L_x_3083:
[----:B------:R-:W-:Y:S01]  /*0b20*/  ISETP.NE.AND P0, PT, R11, 0x1, PT ;  /* 0x000000010b00780c */ /* 0x000fe20003f05270 */
[----:B------:R-:W-:Y:S01]  /*0b30*/  BSSY.RECONVERGENT B0, `(.L_x_3084) ;  /* 0x0000006000007945 */ /* 0x000fe20003800200 */
[----:B------:R-:W-:-:S11]  /*0b40*/  IMAD.MOV.U32 R15, RZ, RZ, R11 ;  /* 0x000000ffff0f7224 */ /* 0x000fd600078e000b */
[----:B------:R-:W-:Y:S05]  /*0b50*/  @!P0 BRA `(.L_x_3086) ;  /* 0x00000000000c8947 */ /* 0x000fea0003800000 */
[----:B------:R-:W-:Y:S01]  /*0b60*/  ISETP.NE.AND P0, PT, R11, -0x1, PT ;  /* 0xffffffff0b00780c */ /* 0x000fe20003f05270 */
[----:B------:R-:W-:-:S12]  /*0b70*/  IMAD.U32 R15, RZ, RZ, UR8 ;  /* 0x00000008ff0f7e24 */ /* 0x000fd8000f8e00ff */
[----:B------:R-:W-:-:S07]  /*0b80*/  @P0 IMAD.MOV.U32 R15, RZ, RZ, RZ ;  /* 0x000000ffff0f0224 */ /* 0x000fce00078e00ff */
.L_x_3086:
[----:B------:R-:W-:Y:S05]  /*0b90*/  BSYNC.RECONVERGENT B0 ;  /* 0x0000000000007941 */ /* 0x000fea0003800200 */
.L_x_3084:
        /* <DEDUP_REMOVED lines=8> */
[----:B------:R2:W-:Y:S04]  /*0c20*/  @!P1 STG.E desc[UR12][R8.64], R0 ;  /* 0x0000000008009986 */ /* 0x0005e8000c10190c */
[----:B------:R2:W-:Y:S04]  /*0c30*/  @!P3 STG.E desc[UR12][R6.64], R10 ;  /* 0x0000000a0600b986 */ /* 0x0005e8000c10190c */
[----:B------:R2:W-:Y:S04]  /*0c40*/  @!P0 STG.E desc[UR12][R4.64], R14 ;  /* 0x0000000e04008986 */ /* 0x0005e8000c10190c */
[----:B------:R2:W-:Y:S01]  /*0c50*/  @!P2 STG.E desc[UR12][R2.64], R15 ;  /* 0x0000000f0200a986 */ /* 0x0005e2000c10190c */
[----:B------:R-:W-:Y:S05]  /*0c60*/  BRA.U !UP0, `(.L_x_3087) ;  /* 0xfffffff508707547 */ /* 0x000fea000b83ffff */
[----:B------:R-:W-:Y:S05]  /*0c70*/  EXIT ;  /* 0x000000000000794d */ /* 0x000fea0003800000 */
.L_x_3070:
        /* <DEDUP_REMOVED lines=11> */
.L_x_3104:
[----:B------:R-:W-:-:S04]  /*0d30*/  LEA R2, P0, R13, UR6, 0x4 ;  /* 0x000000060d027c11 */ /* 0x000fc8000f8020ff */
[----:B------:R-:W-:-:S05]  /*0d40*/  LEA.HI.X R3, R13, UR7, R0, 0x4, P0 ;  /* 0x000000070d037c11 */ /* 0x000fca00080f2400 */
[----:B------:R1:W5:Y:S01]  /*0d50*/  LDG.E.128 R8, desc[UR12][R2.64] ;  /* 0x0000000c02087981 */ /* 0x000362000c1e1d00 */
[----:B------:R-:W-:Y:S01]  /*0d60*/  ISETP.LE.AND P0, PT, RZ, UR10, PT ;  /* 0x0000000aff007c0c */ /* 0x000fe2000bf03270 */
[----:B------:R-:W-:-:S12]  /*0d70*/  BSSY.RECONVERGENT B0, `(.L_x_3088) ;  /* 0x0000016000007945 */ /* 0x000fd80003800200 */
[----:B-1----:R-:W-:Y:S05]  /*0d80*/  @!P0 BRA `(.L_x_3089) ;  /* 0x0000000000388947 */ /* 0x002fea0003800000 */
[----:B------:R-:W-:Y:S01]  /*0d90*/  UISETP.NE.AND UP0, UPT, UR10, URZ, UPT ;  /* 0x000000ff0a00728c */ /* 0x000fe2000bf05270 */
[----:B------:R-:W-:-:S08]  /*0da0*/  IMAD.MOV.U32 R4, RZ, RZ, 0x1 ;  /* 0x00000001ff047424 */ /* 0x000fd000078e00ff */
[----:B------:R-:W-:Y:S05]  /*0db0*/  BRA.U !UP0, `(.L_x_3090) ;  /* 0x0000000108447547 */ /* 0x000fea000b800000 */
[----:B------:R-:W-:Y:S02]  /*0dc0*/  IMAD.U32 R5, RZ, RZ, UR10 ;  /* 0x0000000aff057e24 */ /* 0x000fe4000f8e00ff */
[----:B------:R-:W-:-:S07]  /*0dd0*/  IMAD.MOV.U32 R4, RZ, RZ, 0x1 ;  /* 0x00000001ff047424 */ /* 0x000fce00078e00ff */
.L_x_3091:
        /* <DEDUP_REMOVED lines=9> */
.L_x_3089:
[----:B-----5:R-:W-:Y:S01]  /*0e70*/  ISETP.NE.AND P1, PT, R8, 0x1, PT ;  /* 0x000000010800780c */ /* 0x020fe20003f25270 */
[----:B------:R-:W-:-:S12]  /*0e80*/  IMAD.MOV.U32 R4, RZ, RZ, R8 ;  /* 0x000000ffff047224 */ /* 0x000fd800078e0008 */
[----:B------:R-:W-:Y:S05]  /*0e90*/  @!P1 BRA `(.L_x_3090) ;  /* 0x00000000000c9947 */ /* 0x000fea0003800000 */
[----:B------:R-:W-:Y:S01]  /*0ea0*/  ISETP.NE.AND P1, PT, R8, -0x1, PT ;  /* 0xffffffff0800780c */ /* 0x000fe20003f25270 */
[----:B------:R-:W-:-:S12]  /*0eb0*/  IMAD.U32 R4, RZ, RZ, UR4 ;  /* 0x00000004ff047e24 */ /* 0x000fd8000f8e00ff */
[----:B------:R-:W-:-:S07]  /*0ec0*/  @P1 IMAD.MOV.U32 R4, RZ, RZ, RZ ;  /* 0x000000ffff041224 */ /* 0x000fce00078e00ff */
.L_x_3090:
[----:B0-----:R-:W-:Y:S05]  /*0ed0*/  BSYNC.RECONVERGENT B0 ;  /* 0x0000000000007941 */ /* 0x001fea0003800200 */
.L_x_3088:
[----:B------:R-:W-:Y:S04]  /*0ee0*/  BSSY.RECONVERGENT B0, `(.L_x_3092) ;  /* 0x000001e000007945 */ /* 0x000fe80003800200 */
[----:B------:R-:W-:Y:S05]  /*0ef0*/  @!P0 BRA `(.L_x_3093) ;  /* 0x0000000000588947 */ /* 0x000fea0003800000 */
[----:B------:R-:W-:Y:S01]  /*0f00*/  UISETP.NE.AND UP0, UPT, UR10, URZ, UPT ;  /* 0x000000ff0a00728c */ /* 0x000fe2000bf05270 */
[----:B------:R-:W-:-:S08]  /*0f10*/  IMAD.MOV.U32 R5, RZ, RZ, 0x1 ;  /* 0x00000001ff057424 */ /* 0x000fd000078e00ff */
[----:B------:R-:W-:Y:S05]  /*0f20*/  BRA.U !UP0, `(.L_x_3094) ;  /* 0x0000000108647547 */ /* 0x000fea000b800000 */
[----:B------:R-:W-:Y:S01]  /*0f30*/  ULOP3.LUT UR8, UR10, 0x1, URZ, 0xc0, !UPT ;  /* 0x000000010a087892 */ /* 0x000fe2000f8ec0ff */
[----:B-----5:R-:W-:-:S03]  /*0f40*/  IMAD R6, R9, R9, RZ ;  /* 0x0000000909067224 */ /* 0x020fc600078e02ff */
        /* <DEDUP_REMOVED lines=8> */
.L_x_3095:
        /* <DEDUP_REMOVED lines=9> */
.L_x_3093:
[----:B-----5:R-:W-:Y:S01]  /*1060*/  ISETP.NE.AND P1, PT, R9, 0x1, PT ;  /* 0x000000010900780c */ /* 0x020fe20003f25270 */
[----:B------:R-:W-:-:S12]  /*1070*/  IMAD.MOV.U32 R5, RZ, RZ, R9 ;  /* 0x000000ffff057224 */ /* 0x000fd800078e0009 */
[----:B------:R-:W-:Y:S05]  /*1080*/  @!P1 BRA `(.L_x_3094) ;  /* 0x00000000000c9947 */ /* 0x000fea0003800000 */
[----:B------:R-:W-:Y:S01]  /*1090*/  ISETP.NE.AND P1, PT, R9, -0x1, PT ;  /* 0xffffffff0900780c */ /* 0x000fe20003f25270 */
[----:B------:R-:W-:-:S12]  /*10a0*/  IMAD.U32 R5, RZ, RZ, UR4 ;  /* 0x00000004ff057e24 */ /* 0x000fd8000f8e00ff */
[----:B------:R-:W-:-:S07]  /*10b0*/  @P1 IMAD.MOV.U32 R5, RZ, RZ, RZ ;  /* 0x000000ffff051224 */ /* 0x000fce00078e00ff */
.L_x_3094:
[----:B------:R-:W-:Y:S05]  /*10c0*/  BSYNC.RECONVERGENT B0 ;  /* 0x0000000000007941 */ /* 0x000fea0003800200 */
.L_x_3092:
        /* <DEDUP_REMOVED lines=15> */
.L_x_3099:
        /* <DEDUP_REMOVED lines=9> */
.L_x_3097:
[----:B-----5:R-:W-:Y:S01]  /*1250*/  ISETP.NE.AND P1, PT, R10, 0x1, PT ;  /* 0x000000010a00780c */ /* 0x020fe20003f25270 */
[----:B------:R-:W-:-:S12]  /*1260*/  IMAD.MOV.U32 R6, RZ, RZ, R10 ;  /* 0x000000ffff067224 */ /* 0x000fd800078e000a */
[----:B------:R-:W-:Y:S05]  /*1270*/  @!P1 BRA `(.L_x_3098) ;  /* 0x00000000000c9947 */ /* 0x000fea0003800000 */
[----:B------:R-:W-:Y:S01]  /*1280*/  ISETP.NE.AND P1, PT, R10, -0x1, PT ;  /* 0xffffffff0a00780c */ /* 0x000fe20003f25270 */
[----:B------:R-:W-:-:S12]  /*1290*/  IMAD.U32 R6, RZ, RZ, UR4 ;  /* 0x00000004ff067e24 */ /* 0x000fd8000f8e00ff */
[----:B------:R-:W-:-:S07]  /*12a0*/  @P1 IMAD.MOV.U32 R6, RZ, RZ, RZ ;  /* 0x000000ffff061224 */ /* 0x000fce00078e00ff */
.L_x_3098:
[----:B------:R-:W-:Y:S05]  /*12b0*/  BSYNC.RECONVERGENT B0 ;  /* 0x0000000000007941 */ /* 0x000fea0003800200 */
.L_x_3096:
        /* <DEDUP_REMOVED lines=15> */
.L_x_3103:
        /* <DEDUP_REMOVED lines=9> */
.L_x_3101:
[----:B-----5:R-:W-:Y:S01]  /*1440*/  ISETP.NE.AND P0, PT, R11, 0x1, PT ;  /* 0x000000010b00780c */ /* 0x020fe20003f05270 */
[----:B------:R-:W-:-:S12]  /*1450*/  IMAD.MOV.U32 R7, RZ, RZ, R11 ;  /* 0x000000ffff077224 */ /* 0x000fd800078e000b */
[----:B------:R-:W-:Y:S05]  /*1460*/  @!P0 BRA `(.L_x_3102) ;  /* 0x00000000000c8947 */ /* 0x000fea0003800000 */
[----:B------:R-:W-:Y:S01]  /*1470*/  ISETP.NE.AND P0, PT, R11, -0x1, PT ;  /* 0xffffffff0b00780c */ /* 0x000fe20003f05270 */
[----:B------:R-:W-:-:S12]  /*1480*/  IMAD.U32 R7, RZ, RZ, UR4 ;  /* 0x00000004ff077e24 */ /* 0x000fd8000f8e00ff */
[----:B------:R-:W-:-:S07]  /*1490*/  @P0 IMAD.MOV.U32 R7, RZ, RZ, RZ ;  /* 0x000000ffff070224 */ /* 0x000fce00078e00ff */
.L_x_3102:
[----:B------:R-:W-:Y:S05]  /*14a0*/  BSYNC.RECONVERGENT B0 ;  /* 0x0000000000007941 */ /* 0x000fea0003800200 */
.L_x_3100:
[----:B------:R-:W-:Y:S01]  /*14b0*/  IADD3 R13, P0, PT, R13, UR5, RZ ;  /* 0x000000050d0d7c10 */ /* 0x000fe2000ff1e0ff */
[----:B------:R1:W-:Y:S04]  /*14c0*/  STG.E.128 desc[UR12][R2.64], R4 ;  /* 0x0000000402007986 */ /* 0x0003e8000c101d0c */
[C---:B-----5:R-:W-:Y:S02]  /*14d0*/  IMAD.SHL.U32 R8, R13.reuse, 0x4, RZ ;  /* 0x000000040d087824 */ /* 0x060fe400078e00ff */
[----:B------:R-:W-:Y:S01]  /*14e0*/  IMAD.X R0, RZ, RZ, R0, P0 ;  /* 0x000000ffff007224 */ /* 0x000fe200000e0600 */
[----:B------:R-:W-:Y:S02]  /*14f0*/  LOP3.LUT P0, RZ, R13, 0xffffc000, RZ, 0xc0, !PT ;  /* 0xffffc0000dff7812 */ /* 0x000fe4000780c0ff */
[----:B------:R-:W-:-:S02]  /*1500*/  ISETP.LT.U32.AND P1, PT, R8, UR17, PT ;  /* 0x0000001108007c0c */ /* 0x000fc4000bf21070 */
[----:B------:R-:W-:Y:S02]  /*1510*/  SHF.L.U64.HI R8, R13, 0x2, R0 ;  /* 0x000000020d087819 */ /* 0x000fe40000010200 */
[----:B------:R-:W-:Y:S02]  /*1520*/  LOP3.LUT P0, RZ, R0, 0x3fffffff, RZ, 0xc0, P0 ;  /* 0x3fffffff00ff7812 */ /* 0x000fe4000000c0ff */
[----:B------:R-:W-:-:S13]  /*1530*/  ISETP.LT.AND.EX P1, PT, R8, UR9, PT, P1 ;  /* 0x0000000908007c0c */ /* 0x000fda000bf21310 */
[----:B-1----:R-:W-:Y:S05]  /*1540*/  @!P0 BRA P1, `(.L_x_3104) ;  /* 0xfffffff400f88947 */ /* 0x002fea000083ffff */
[----:B------:R-:W-:Y:S05]  /*1550*/  EXIT ;  /* 0x000000000000794d */ /* 0x000fea0003800000 */
.L_x_3105:
        /* <DEDUP_REMOVED lines=10> */
.L_x_4251:


//--------------------- .text._ZN2at6native61_GLOBAL__N__44eb8e94_28_ForeachBinaryOpScalarList_cu_dda10a6925multi_tensor_apply_kernelINS1_28TensorListScalarListMetadataIaLi1EEENS1_25BinaryOpScalarListFunctorIaLi1ELi1ELi0EEEJNS1_13power_functorIaEEEEEvT_T0_DpT1_ --------------------------
	.section	.text._ZN2at6native61_GLOBAL__N__44eb8e94_28_ForeachBinaryOpScalarList_cu_dda10a6925multi_tensor_apply_kernelINS1_28TensorListScalarListMetadataIaLi1EEENS1_25BinaryOpScalarListFunctorIaLi1ELi1ELi0EEEJNS1_13power_functorIaEEEEEvT_T0_DpT1_,"ax",@progbits
	.align	128
.text._ZN2at6native61_GLOBAL__N__44eb8e94_28_ForeachBinaryOpScalarList_cu_dda10a6925multi_tensor_apply_kernelINS1_28TensorListScalarListMetadataIaLi1EEENS1_25BinaryOpScalarListFunctorIaLi1ELi1ELi0EEEJNS1_13power_functorIaEEEEEvT_T0_DpT1_:
        .type           _ZN2at6native61_GLOBAL__N__44eb8e94_28_ForeachBinaryOpScalarList_cu_dda10a6925multi_tensor_apply_kernelINS1_28TensorListScalarListMetadataIaLi1EEENS1_25BinaryOpScalarListFunctorIaLi1ELi1ELi0EEEJNS1_13power_functorIaEEEEEvT_T0_DpT1_,@function
        .size           _ZN2at6native61_GLOBAL__N__44eb8e94_28_ForeachBinaryOpScalarList_cu_dda10a6925multi_tensor_apply_kernelINS1_28TensorListScalarListMetadataIaLi1EEENS1_25BinaryOpScalarListFunctorIaLi1ELi1ELi0EEEJNS1_13power_functorIaEEEEEvT_T0_DpT1_,(.L_x_4252 - _ZN2at6native61_GLOBAL__N__44eb8e94_28_ForeachBinaryOpScalarList_cu_dda10a6925multi_tensor_apply_kernelINS1_28TensorListScalarListMetadataIaLi1EEENS1_25BinaryOpScalarListFunctorIaLi1ELi1ELi0EEEJNS1_13power_functorIaEEEEEvT_T0_DpT1_)
        .other          _ZN2at6native61_GLOBAL__N__44eb8e94_28_ForeachBinaryOpScalarList_cu_dda10a6925multi_tensor_apply_kernelINS1_28TensorListScalarListMetadataIaLi1EEENS1_25BinaryOpScalarListFunctorIaLi1ELi1ELi0EEEJNS1_13power_functorIaEEEEEvT_T0_DpT1_,@"STO_CUDA_ENTRY STV_DEFAULT"
_ZN2at6native61_GLOBAL__N__44eb8e94_28_ForeachBinaryOpScalarList_cu_dda10a6925multi_tensor_apply_kernelINS1_28TensorListScalarListMetadataIaLi1EEENS1_25BinaryOpScalarListFunctorIaLi1ELi1ELi0EEEJNS1_13power_functorIaEEEEEvT_T0_DpT1_:
        /* <DEDUP_REMOVED lines=12> */
[----:B------:R-:W2:Y:S01]  /*00c0*/  LDCU.S8 UR8, c[0x0][UR8+0x980] ;  /* 0x00013000080877ac */ /* 0x000ea20008000200 */
        /* <DEDUP_REMOVED lines=22> */
.L_x_3123:
[----:B0-----:R-:W-:Y:S02]  /*0230*/  IADD3 R15, P1, PT, R14, UR4, RZ ;  /* 0x000000040e0f7c10 */ /* 0x001fe4000ff3e0ff */
[----:B--2---:R-:W-:Y:S02]  /*0240*/  PRMT R0, RZ, 0x7610, R0 ;  /* 0x00007610ff007816 */ /* 0x004fe40000000000 */
[C---:B-1----:R-:W-:Y:S01]  /*0250*/  IADD3 R17, P3, PT, R15.reuse, UR12, RZ ;  /* 0x0000000c0f117c10 */ /* 0x042fe2000ff7e0ff */
[----:B------:R-:W-:Y:S01]  /*0260*/  IMAD.X R16, RZ, RZ, UR5, P1 ;  /* 0x00000005ff107e24 */ /* 0x000fe200088e06ff */
[C---:B------:R-:W-:Y:S02]  /*0270*/  ISETP.GE.U32.AND P0, PT, R15.reuse, UR13, PT ;  /* 0x0000000d0f007c0c */ /* 0x040fe4000bf06070 */
[----:B------:R-:W-:Y:S01]  /*0280*/  IADD3 R8, P2, PT, R15, UR16, RZ ;  /* 0x000000100f087c10 */ /* 0x000fe2000ff5e0ff */
[----:B------:R-:W-:Y:S01]  /*0290*/  IMAD.X R18, RZ, RZ, R16, P3 ;  /* 0x000000ffff127224 */ /* 0x000fe200018e0610 */
[----:B------:R-:W-:-:S02]  /*02a0*/  IADD3 R19, P3, PT, R17, UR12, RZ ;  /* 0x0000000c11137c10 */ /* 0x000fc4000ff7e0ff */
[C---:B------:R-:W-:Y:S02]  /*02b0*/  ISETP.GE.U32.AND.EX P0, PT, R16.reuse, UR14, PT, P0 ;  /* 0x0000000e10007c0c */ /* 0x040fe4000bf06100 */
[----:B------:R-:W-:Y:S01]  /*02c0*/  IADD3.X R9, PT, PT, R16, UR9, RZ, P2, !PT ;  /* 0x0000000910097c10 */ /* 0x000fe200097fe4ff */
[----:B------:R-:W-:Y:S01]  /*02d0*/  IMAD.X R21, RZ, RZ, R18, P3 ;  /* 0x000000ffff157224 */ /* 0x000fe200018e0612 */
[----:B------:R-:W-:Y:S02]  /*02e0*/  IADD3 R6, P2, PT, R8, UR12, RZ ;  /* 0x0000000c08067c10 */ /* 0x000fe4000ff5e0ff */
[----:B------:R-:W-:Y:S02]  /*02f0*/  IADD3 R20, P4, PT, R19, UR12, RZ ;  /* 0x0000000c13147c10 */ /* 0x000fe4000ff9e0ff */
[----:B------:R-:W-:Y:S01]  /*0300*/  ISETP.GE.U32.AND P1, PT, R17, UR13, PT ;  /* 0x0000000d11007c0c */ /* 0x000fe2000bf26070 */
[----:B------:R-:W-:Y:S01]  /*0310*/  IMAD.X R7, RZ, RZ, R9, P2 ;  /* 0x000000ffff077224 */ /* 0x000fe200010e0609 */
[----:B------:R-:W-:Y:S01]  /*0320*/  ISETP.GE.U32.AND P3, PT, R19, UR13, PT ;  /* 0x0000000d13007c0c */ /* 0x000fe2000bf66070 */
[----:B------:R-:W-:Y:S01]  /*0330*/  IMAD.X R22, RZ, RZ, R21, P4 ;  /* 0x000000ffff167224 */ /* 0x000fe200020e0615 */
[----:B------:R-:W-:Y:S01]  /*0340*/  ISETP.GE.U32.AND P2, PT, R20, UR13, PT ;  /* 0x0000000d14007c0c */ /* 0x000fe2000bf46070 */
[----:B------:R0:W5:Y:S01]  /*0350*/  @!P0 LDG.E.U8 R0, desc[UR10][R8.64] ;  /* 0x0000000a08008981 */ /* 0x000162000c1e1100 */
[----:B------:R-:W-:-:S02]  /*0360*/  IADD3 R4, P4, PT, R6, UR12, RZ ;  /* 0x0000000c06047c10 */ /* 0x000fc4000ff9e0ff */
[----:B------:R-:W-:Y:S02]  /*0370*/  ISETP.GE.U32.AND.EX P1, PT, R18, UR14, PT, P1 ;  /* 0x0000000e12007c0c */ /* 0x000fe4000bf26110 */
[----:B------:R-:W-:Y:S02]  /*0380*/  ISETP.GE.U32.AND.EX P3, PT, R21, UR14, PT, P3 ;  /* 0x0000000e15007c0c */ /* 0x000fe4000bf66130 */
[----:B------:R-:W-:Y:S01]  /*0390*/  ISETP.GE.U32.AND.EX P2, PT, R22, UR14, PT, P2 ;  /* 0x0000000e16007c0c */ /* 0x000fe2000bf46120 */
[----:B------:R-:W-:Y:S01]  /*03a0*/  IMAD.X R5, RZ, RZ, R7, P4 ;  /* 0x000000ffff057224 */ /* 0x000fe200020e0607 */
[----:B------:R-:W-:Y:S02]  /*03b0*/  IADD3 R2, P0, PT, R4, UR12, RZ ;  /* 0x0000000c04027c10 */ /* 0x000fe4000ff1e0ff */
[----:B------:R-:W-:Y:S02]  /*03c0*/  PRMT R11, RZ, 0x7610, R11 ;  /* 0x00007610ff0b7816 */ /* 0x000fe4000000000b */
[----:B------:R-:W-:Y:S01]  /*03d0*/  PRMT R13, RZ, 0x7610, R13 ;  /* 0x00007610ff0d7816 */ /* 0x000fe2000000000d */
[----:B------:R-:W-:Y:S01]  /*03e0*/  IMAD.X R3, RZ, RZ, R5, P0 ;  /* 0x000000ffff037224 */ /* 0x000fe200000e0605 */
[----:B------:R-:W-:-:S02]  /*03f0*/  PRMT R12, RZ, 0x7610, R12 ;  /* 0x00007610ff0c7816 */ /* 0x000fc4000000000c */
[----:B------:R0:W5:Y:S04]  /*0400*/  @!P1 LDG.E.U8 R11, desc[UR10][R6.64] ;  /* 0x0000000a060b9981 */ /* 0x000168000c1e1100 */
[----:B------:R0:W5:Y:S04]  /*0410*/  @!P3 LDG.E.U8 R13, desc[UR10][R4.64] ;  /* 0x0000000a040db981 */ /* 0x000168000c1e1100 */
[----:B------:R0:W5:Y:S01]  /*0420*/  @!P2 LDG.E.U8 R12, desc[UR10][R2.64] ;  /* 0x0000000a020ca981 */ /* 0x000162000c1e1100 */
        /* <DEDUP_REMOVED lines=10> */
[----:B------:R-:W-:Y:S02]  /*04d0*/  UISETP.NE.U32.AND UP2, UPT, UR7, 0x1, UPT ;  /* 0x000000010700788c */ /* 0x000fe4000bf45070 */
[----:B------:R-:W-:-:S04]  /*04e0*/  ULOP3.LUT UR7, UR8, 0xff, URZ, 0xc0, !UPT ;  /* 0x000000ff08077892 */ /* 0x000fc8000f8ec0ff */
        /* <DEDUP_REMOVED lines=11> */
.L_x_3109:
        /* <DEDUP_REMOVED lines=13> */
.L_x_3107:
[----:B-----5:R-:W-:Y:S01]  /*0670*/  LOP3.LUT R0, R0, 0xff, RZ, 0xc0, !PT ;  /* 0x000000ff00007812 */ /* 0x020fe200078ec0ff */
[----:B------:R-:W-:Y:S01]  /*0680*/  BSSY.RECONVERGENT B0, `(.L_x_3108) ;  /* 0x0000007000007945 */ /* 0x000fe20003800200 */
[----:B------:R-:W-:Y:S02]  /*0690*/  IMAD.MOV.U32 R10, RZ, RZ, 0x1 ;  /* 0x00000001ff0a7424 */ /* 0x000fe400078e00ff */
[----:B------:R-:W-:-:S13]  /*06a0*/  ISETP.NE.AND P0, PT, R0, 0x1, PT ;  /* 0x000000010000780c */ /* 0x000fda0003f05270 */
[----:B------:R-:W-:Y:S05]  /*06b0*/  @!P0 BRA `(.L_x_3110) ;  /* 0x00000000000c8947 */ /* 0x000fea0003800000 */
[----:B------:R-:W-:Y:S01]  /*06c0*/  ISETP.NE.AND P0, PT, R0, 0xff, PT ;  /* 0x000000ff0000780c */ /* 0x000fe20003f05270 */
[----:B------:R-:W-:-:S12]  /*06d0*/  IMAD.U32 R10, RZ, RZ, UR6 ;  /* 0x00000006ff0a7e24 */ /* 0x000fd8000f8e00ff */
[----:B------:R-:W-:-:S07]  /*06e0*/  @P0 PRMT R10, RZ, 0x7610, R10 ;  /* 0x00007610ff0a0816 */ /* 0x000fce000000000a */
.L_x_3110:
[----:B------:R-:W-:Y:S05]  /*06f0*/  BSYNC.RECONVERGENT B0 ;  /* 0x0000000000007941 */ /* 0x000fea0003800200 */
.L_x_3108:
[----:B------:R-:W-:Y:S05]  /*0700*/  BRA.U !UP1, `(.L_x_3111) ;  /* 0x0000000109787547 */ /* 0x000fea000b800000 */
[----:B------:R-:W-:Y:S01]  /*0710*/  UISETP.NE.AND UP2, UPT, UR8, URZ, UPT ;  /* 0x000000ff0800728c */ /* 0x000fe2000bf45270 */
[----:B-----5:R-:W-:-:S08]  /*0720*/  IMAD.MOV.U32 R0, RZ, RZ, 0x1 ;  /* 0x00000001ff007424 */ /* 0x020fd000078e00ff */
[----:B------:R-:W-:Y:S05]  /*0730*/  BRA.U !UP2, `(.L_x_3112) ;  /* 0x000000010a907547 */ /* 0x000fea000b800000 */
[----:B------:R-:W-:-:S04]  /*0740*/  ULOP3.LUT UR7, UR8, 0x1, URZ, 0xc0, !UPT ;  /* 0x0000000108077892 */ /* 0x000fc8000f8ec0ff */
[----:B------:R-:W-:Y:S02]  /*0750*/  UISETP.NE.U32.AND UP2, UPT, UR7, 0x1, UPT ;  /* 0x000000010700788c */ /* 0x000fe4000bf45070 */
[----:B------:R-:W-:-:S04]  /*0760*/  ULOP3.LUT UR7, UR8, 0xff, URZ, 0xc0, !UPT ;  /* 0x000000ff08077892 */ /* 0x000fc8000f8ec0ff */
        /* <DEDUP_REMOVED lines=11> */
.L_x_3113:
        /* <DEDUP_REMOVED lines=13> */
.L_x_3111:
        /* <DEDUP_REMOVED lines=8> */
.L_x_3114:
[----:B------:R-:W-:Y:S05]  /*0970*/  BSYNC.RECONVERGENT B0 ;  /* 0x0000000000007941 */ /* 0x000fea0003800200 */
.L_x_3112:
[----:B------:R-:W-:Y:S05]  /*0980*/  BRA.U !UP1, `(.L_x_3115) ;  /* 0x0000000109807547 */ /* 0x000fea000b800000 */
        /* <DEDUP_REMOVED lines=17> */
.L_x_3117:
        /* <DEDUP_REMOVED lines=15> */
.L_x_3115:
[----:B------:R-:W-:Y:S01]  /*0b90*/  LOP3.LUT R13, R13, 0xff, RZ, 0xc0, !PT ;  /* 0x000000ff0d0d7812 */ /* 0x000fe200078ec0ff */
[----:B------:R-:W-:Y:S01]  /*0ba0*/  BSSY.RECONVERGENT B0, `(.L_x_3116) ;  /* 0x0000007000007945 */ /* 0x000fe20003800200 */
[----:B------:R-:W-:Y:S02]  /*0bb0*/  IMAD.MOV.U32 R11, RZ, RZ, 0x1 ;  /* 0x00000001ff0b7424 */ /* 0x000fe400078e00ff */
[----:B------:R-:W-:-:S13]  /*0bc0*/  ISETP.NE.AND P0, PT, R13, 0x1, PT ;  /* 0x000000010d00780c */ /* 0x000fda0003f05270 */
[----:B------:R-:W-:Y:S05]  /*0bd0*/  @!P0 BRA `(.L_x_3118) ;  /* 0x00000000000c8947 */ /* 0x000fea0003800000 */
[----:B------:R-:W-:Y:S01]  /*0be0*/  ISETP.NE.AND P0, PT, R13, 0xff, PT ;  /* 0x000000ff0d00780c */ /* 0x000fe20003f05270 */
[----:B------:R-:W-:-:S12]  /*0bf0*/  IMAD.U32 R11, RZ, RZ, UR6 ;  /* 0x00000006ff0b7e24 */ /* 0x000fd8000f8e00ff */
[----:B------:R-:W-:-:S07]  /*0c00*/  @P0 PRMT R11, RZ, 0x7610, R11 ;  /* 0x00007610ff0b0816 */ /* 0x000fce000000000b */
.L_x_3118:
[----:B------:R-:W-:Y:S05]  /*0c10*/  BSYNC.RECONVERGENT B0 ;  /* 0x0000000000007941 */ /* 0x000fea0003800200 */
.L_x_3116:
        /* <DEDUP_REMOVED lines=18> */
.L_x_3121:
        /* <DEDUP_REMOVED lines=15> */
.L_x_3119:
        /* <DEDUP_REMOVED lines=8> */
.L_x_3122:
[----:B------:R-:W-:Y:S05]  /*0eb0*/  BSYNC.RECONVERGENT B0 ;  /* 0x0000000000007941 */ /* 0x000fea0003800200 */
.L_x_3120:
        /* <DEDUP_REMOVED lines=8> */
[----:B------:R2:W-:Y:S04]  /*0f40*/  @!P1 STG.E.U8 desc[UR10][R8.64], R10 ;  /* 0x0000000a08009986 */ /* 0x0005e8000c10110a */
[----:B------:R2:W-:Y:S04]  /*0f50*/  @!P3 STG.E.U8 desc[UR10][R6.64], R0 ;  /* 0x000000000600b986 */ /* 0x0005e8000c10110a */
[----:B------:R2:W-:Y:S04]  /*0f60*/  @!P0 STG.E.U8 desc[UR10][R4.64], R11 ;  /* 0x0000000b04008986 */ /* 0x0005e8000c10110a */
[----:B------:R2:W-:Y:S01]  /*0f70*/  @!P2 STG.E.U8 desc[UR10][R2.64], R13 ;  /* 0x0000000d0200a986 */ /* 0x0005e2000c10110a */
[----:B------:R-:W-:Y:S05]  /*0f80*/  BRA.U !UP0, `(.L_x_3123) ;  /* 0xfffffff108a87547 */ /* 0x000fea000b83ffff */
[----:B------:R-:W-:Y:S05]  /*0f90*/  EXIT ;  /* 0x000000000000794d */ /* 0x000fea0003800000 */
.L_x_3106:
        /* <DEDUP_REMOVED lines=11> */
.L_x_3140:
[----:B------:R-:W-:-:S04]  /*1050*/  LEA R2, P0, R5, UR16, 0x2 ;  /* 0x0000001005027c11 */ /* 0x000fc8000f8010ff */
[----:B------:R-:W-:-:S05]  /*1060*/  LEA.HI.X R3, R5, UR9, R0, 0x2, P0 ;  /* 0x0000000905037c11 */ /* 0x000fca00080f1400 */
[----:B------:R-:W2:Y:S01]  /*1070*/  LDG.E R7, desc[UR10][R2.64] ;  /* 0x0000000a02077981 */ /* 0x000ea2000c1e1900 */
[----:B------:R-:W-:Y:S01]  /*1080*/  ISETP.LE.AND P0, PT, RZ, UR8, PT ;  /* 0x00000008ff007c0c */ /* 0x000fe2000bf03270 */
[----:B------:R-:W-:Y:S01]  /*1090*/  BSSY.RECONVERGENT B0, `(.L_x_3124) ;  /* 0x000002d000007945 */ /* 0x000fe20003800200 */
[C---:B--2---:R-:W-:Y:S02]  /*10a0*/  PRMT R6, R7.reuse, 0x7770, RZ ;  /* 0x0000777007067816 */ /* 0x044fe400000000ff */
[C---:B------:R-:W-:Y:S02]  /*10b0*/  PRMT R9, R7.reuse, 0x7771, RZ ;  /* 0x0000777107097816 */ /* 0x040fe400000000ff */
[C---:B------:R-:W-:Y:S02]  /*10c0*/  PRMT R8, R7.reuse, 0x7772, RZ ;  /* 0x0000777207087816 */ /* 0x040fe400000000ff */
[----:B------:R-:W-:-:S05]  /*10d0*/  PRMT R7, R7, 0x7773, RZ ;  /* 0x0000777307077816 */ /* 0x000fca00000000ff */
[----:B------:R-:W-:Y:S05]  /*10e0*/  @!P0 BRA `(.L_x_3125) ;  /* 0x0000000000808947 */ /* 0x000fea0003800000 */
        /* <DEDUP_REMOVED lines=17> */
.L_x_3127:
        /* <DEDUP_REMOVED lines=15> */
.L_x_3125:
[----:B------:R-:W-:Y:S01]  /*12f0*/  PRMT R6, R6, 0x9910, RZ ;  /* 0x0000991006067816 */ /* 0x000fe200000000ff */
[----:B------:R-:W-:-:S03]  /*1300*/  IMAD.MOV.U32 R4, RZ, RZ, 0x1 ;  /* 0x00000001ff047424 */ /* 0x000fc600078e00ff */
[----:B------:R-:W-:-:S13]  /*1310*/  ISETP.NE.AND P1, PT, R6, 0x1, PT ;  /* 0x000000010600780c */ /* 0x000fda0003f25270 */
[----:B------:R-:W-:Y:S05]  /*1320*/  @!P1 BRA `(.L_x_3126) ;  /* 0x00000000000c9947 */ /* 0x000fea0003800000 */
[----:B------:R-:W-:Y:S01]  /*1330*/  ISETP.NE.AND P1, PT, R6, 0xff, PT ;  /* 0x000000ff0600780c */ /* 0x000fe20003f25270 */
[----:B------:R-:W-:-:S12]  /*1340*/  IMAD.U32 R4, RZ, RZ, UR4 ;  /* 0x00000004ff047e24 */ /* 0x000fd8000f8e00ff */
[----:B------:R-:W-:-:S07]  /*1350*/  @P1 PRMT R4, RZ, 0x7610, R4 ;  /* 0x00007610ff041816 */ /* 0x000fce0000000004 */
.L_x_3126:
[----:B0-----:R-:W-:Y:S05]  /*1360*/  BSYNC.RECONVERGENT B0 ;  /* 0x0000000000007941 */ /* 0x001fea0003800200 */
.L_x_3124:
[----:B------:R-:W-:Y:S04]  /*1370*/  BSSY.RECONVERGENT B0, `(.L_x_3128) ;  /* 0x0000029000007945 */ /* 0x000fe80003800200 */
        /* <DEDUP_REMOVED lines=18> */
.L_x_3131:
        /* <DEDUP_REMOVED lines=15> */
.L_x_3129:
[----:B------:R-:W-:Y:S01]  /*1590*/  PRMT R9, R9, 0x9910, RZ ;  /* 0x0000991009097816 */ /* 0x000fe200000000ff */
[----:B------:R-:W-:-:S03]  /*15a0*/  IMAD.MOV.U32 R6, RZ, RZ, 0x1 ;  /* 0x00000001ff067424 */ /* 0x000fc600078e00ff */
[----:B------:R-:W-:-:S13]  /*15b0*/  ISETP.NE.AND P1, PT, R9, 0x1, PT ;  /* 0x000000010900780c */ /* 0x000fda0003f25270 */
[----:B------:R-:W-:Y:S05]  /*15c0*/  @!P1 BRA `(.L_x_3130) ;  /* 0x00000000000c9947 */ /* 0x000fea0003800000 */
[----:B------:R-:W-:Y:S01]  /*15d0*/  ISETP.NE.AND P1, PT, R9, 0xff, PT ;  /* 0x000000ff0900780c */ /* 0x000fe20003f25270 */
[----:B------:R-:W-:-:S12]  /*15e0*/  IMAD.U32 R6, RZ, RZ, UR4 ;  /* 0x00000004ff067e24 */ /* 0x000fd8000f8e00ff */
[----:B------:R-:W-:-:S07]  /*15f0*/  @P1 PRMT R6, RZ, 0x7610, R6 ;  /* 0x00007610ff061816 */ /* 0x000fce0000000006 */
.L_x_3130:
[----:B------:R-:W-:Y:S05]  /*1600*/  BSYNC.RECONVERGENT B0 ;  /* 0x0000000000007941 */ /* 0x000fea0003800200 */
.L_x_3128:
        /* <DEDUP_REMOVED lines=19> */
.L_x_3135:
        /* <DEDUP_REMOVED lines=13> */
.L_x_3133:
[----:B------:R-:W-:Y:S01]  /*1810*/  PRMT R8, R8, 0x9910, RZ ;  /* 0x0000991008087816 */ /* 0x000fe200000000ff */
[----:B------:R-:W-:-:S03]  /*1820*/  IMAD.MOV.U32 R9, RZ, RZ, 0x1 ;  /* 0x00000001ff097424 */ /* 0x000fc600078e00ff */
[----:B------:R-:W-:-:S13]  /*1830*/  ISETP.NE.AND P1, PT, R8, 0x1, PT ;  /* 0x000000010800780c */ /* 0x000fda0003f25270 */
[----:B------:R-:W-:Y:S05]  /*1840*/  @!P1 BRA `(.L_x_3134) ;  /* 0x00000000000c9947 */ /* 0x000fea0003800000 */
[----:B------:R-:W-:Y:S01]  /*1850*/  ISETP.NE.AND P1, PT, R8, 0xff, PT ;  /* 0x000000ff0800780c */ /* 0x000fe20003f25270 */
[----:B------:R-:W-:-:S12]  /*1860*/  IMAD.U32 R9, RZ, RZ, UR4 ;  /* 0x00000004ff097e24 */ /* 0x000fd8000f8e00ff */
[----:B------:R-:W-:-:S07]  /*1870*/  @P1 PRMT R9, RZ, 0x7610, R9 ;  /* 0x00007610ff091816 */ /* 0x000fce0000000009 */
.L_x_3134:
[----:B------:R-:W-:Y:S05]  /*1880*/  BSYNC.RECONVERGENT B0 ;  /* 0x0000000000007941 */ /* 0x000fea0003800200 */
.L_x_3132:
        /* <DEDUP_REMOVED lines=19> */
.L_x_3139:
        /* <DEDUP_REMOVED lines=15> */
.L_x_3137:
[----:B------:R-:W-:Y:S01]  /*1ab0*/  PRMT R7, R7, 0x9910, RZ ;  /* 0x0000991007077816 */ /* 0x000fe200000000ff */
[----:B------:R-:W-:-:S03]  /*1ac0*/  IMAD.MOV.U32 R8, RZ, RZ, 0x1 ;  /* 0x00000001ff087424 */ /* 0x000fc600078e00ff */
[----:B------:R-:W-:-:S13]  /*1ad0*/  ISETP.NE.AND P0, PT, R7, 0x1, PT ;  /* 0x000000010700780c */ /* 0x000fda0003f05270 */
[----:B------:R-:W-:Y:S05]  /*1ae0*/  @!P0 BRA `(.L_x_3138) ;  /* 0x00000000000c8947 */ /* 0x000fea0003800000 */
[----:B------:R-:W-:Y:S01]  /*1af0*/  ISETP.NE.AND P0, PT, R7, 0xff, PT ;  /* 0x000000ff0700780c */ /* 0x000fe20003f05270 */
[----:B------:R-:W-:-:S12]  /*1b00*/  IMAD.U32 R8, RZ, RZ, UR4 ;  /* 0x00000004ff087e24 */ /* 0x000fd8000f8e00ff */
[----:B------:R-:W-:-:S07]  /*1b10*/  @P0 PRMT R8, RZ, 0x7610, R8 ;  /* 0x00007610ff080816 */ /* 0x000fce0000000008 */
.L_x_3138:
[----:B------:R-:W-:Y:S05]  /*1b20*/  BSYNC.RECONVERGENT B0 ;  /* 0x0000000000007941 */ /* 0x000fea0003800200 */
.L_x_3136:
[----:B------:R-:W-:Y:S02]  /*1b30*/  LOP3.LUT R8, R8, 0xffff, RZ, 0xc0, !PT ;  /* 0x0000ffff08087812 */ /* 0x000fe400078ec0ff */
[----:B------:R-:W-:Y:S02]  /*1b40*/  LOP3.LUT R9, R9, 0xffff, RZ, 0xc0, !PT ;  /* 0x0000ffff09097812 */ /* 0x000fe400078ec0ff */
[----:B------:R-:W-:Y:S02]  /*1b50*/  LOP3.LUT R6, R6, 0xffff, RZ, 0xc0, !PT ;  /* 0x0000ffff06067812 */ /* 0x000fe400078ec0ff */
[----:B------:R-:W-:Y:S02]  /*1b60*/  LOP3.LUT R7, R4, 0xffff, RZ, 0xc0, !PT ;  /* 0x0000ffff04077812 */ /* 0x000fe400078ec0ff */
[----:B------:R-:W-:Y:S02]  /*1b70*/  IADD3 R5, P0, PT, R5, UR6, RZ ;  /* 0x0000000605057c10 */ /* 0x000fe4000ff1e0ff */
[----:B------:R-:W-:-:S02]  /*1b80*/  PRMT R8, R9, 0x3340, R8 ;  /* 0x0000334009087816 */ /* 0x000fc40000000008 */
[----:B------:R-:W-:Y:S01]  /*1b90*/  PRMT R7, R7, 0x3340, R6 ;  /* 0x0000334007077816 */ /* 0x000fe20000000006 */
[----:B------:R-:W-:Y:S02]  /*1ba0*/  IMAD.SHL.U32 R4, R5, 0x4, RZ ;  /* 0x0000000405047824 */ /* 0x000fe400078e00ff */
[----:B------:R-:W-:Y:S01]  /*1bb0*/  IMAD.X R0, RZ, RZ, R0, P0 ;  /* 0x000000ffff007224 */ /* 0x000fe200000e0600 */
[----:B------:R-:W-:Y:S02]  /*1bc0*/  PRMT R7, R7, 0x5410, R8 ;  /* 0x0000541007077816 */ /* 0x000fe40000000008 */
[----:B------:R-:W-:Y:S02]  /*1bd0*/  ISETP.LT.U32.AND P1, PT, R4, UR15, PT ;  /* 0x0000000f04007c0c */ /* 0x000fe4000bf21070 */
[C---:B------:R-:W-:Y:S01]  /*1be0*/  LOP3.LUT P0, RZ, R5.reuse, 0xffffc000, RZ, 0xc0, !PT ;  /* 0xffffc00005ff7812 */ /* 0x040fe2000780c0ff */
[----:B------:R1:W-:Y:S01]  /*1bf0*/  STG.E desc[UR10][R2.64], R7 ;  /* 0x0000000702007986 */ /* 0x0003e2000c10190a */
[----:B------:R-:W-:-:S02]  /*1c00*/  SHF.L.U64.HI R4, R5, 0x2, R0 ;  /* 0x0000000205047819 */ /* 0x000fc40000010200 */
[----:B------:R-:W-:Y:S02]  /*1c10*/  LOP3.LUT P0, RZ, R0, 0x3fffffff, RZ, 0xc0, P0 ;  /* 0x3fffffff00ff7812 */ /* 0x000fe4000000c0ff */
[----:B------:R-:W-:-:S13]  /*1c20*/  ISETP.LT.AND.EX P1, PT, R4, UR7, PT, P1 ;  /* 0x0000000704007c0c */ /* 0x000fda000bf21310 */
[----:B-1----:R-:W-:Y:S05]  /*1c30*/  @!P0 BRA P1, `(.L_x_3140) ;  /* 0xfffffff400048947 */ /* 0x002fea000083ffff */
[----:B------:R-:W-:Y:S05]  /*1c40*/  EXIT ;  /* 0x000000000000794d */ /* 0x000fea0003800000 */
.L_x_3141:
        /* <DEDUP_REMOVED lines=11> */
.L_x_4252:


//--------------------- .text._ZN2at6native61_GLOBAL__N__44eb8e94_28_ForeachBinaryOpScalarList_cu_dda10a6925multi_tensor_apply_kernelINS1_28TensorListScalarListMetadataIhLi1EEENS1_25BinaryOpScalarListFunctorIhLi1ELi1ELi0EEEJNS1_13power_functorIhEEEEEvT_T0_DpT1_ --------------------------
	.section	.text._ZN2at6native61_GLOBAL__N__44eb8e94_28_ForeachBinaryOpScalarList_cu_dda10a6925multi_tensor_apply_kernelINS1_28TensorListScalarListMetadataIhLi1EEENS1_25BinaryOpScalarListFunctorIhLi1ELi1ELi0EEEJNS1_13power_functorIhEEEEEvT_T0_DpT1_,"ax",@progbits
	.align	128
.text._ZN2at6native61_GLOBAL__N__44eb8e94_28_ForeachBinaryOpScalarList_cu_dda10a6925multi_tensor_apply_kernelINS1_28TensorListScalarListMetadataIhLi1EEENS1_25BinaryOpScalarListFunctorIhLi1ELi1ELi0EEEJNS1_13power_functorIhEEEEEvT_T0_DpT1_:
        .type           _ZN2at6native61_GLOBAL__N__44eb8e94_28_ForeachBinaryOpScalarList_cu_dda10a6925multi_tensor_apply_kernelINS1_28TensorListScalarListMetadataIhLi1EEENS1_25BinaryOpScalarListFunctorIhLi1ELi1ELi0EEEJNS1_13power_functorIhEEEEEvT_T0_DpT1_,@function
        .size           _ZN2at6native61_GLOBAL__N__44eb8e94_28_ForeachBinaryOpScalarList_cu_dda10a6925multi_tensor_apply_kernelINS1_28TensorListScalarListMetadataIhLi1EEENS1_25BinaryOpScalarListFunctorIhLi1ELi1ELi0EEEJNS1_13power_functorIhEEEEEvT_T0_DpT1_,(.L_x_4253 - _ZN2at6native61_GLOBAL__N__44eb8e94_28_ForeachBinaryOpScalarList_cu_dda10a6925multi_tensor_apply_kernelINS1_28TensorListScalarListMetadataIhLi1EEENS1_25BinaryOpScalarListFunctorIhLi1ELi1ELi0EEEJNS1_13power_functorIhEEEEEvT_T0_DpT1_)
        .other          _ZN2at6native61_GLOBAL__N__44eb8e94_28_ForeachBinaryOpScalarList_cu_dda10a6925multi_tensor_apply_kernelINS1_28TensorListScalarListMetadataIhLi1EEENS1_25BinaryOpScalarListFunctorIhLi1ELi1ELi0EEEJNS1_13power_functorIhEEEEEvT_T0_DpT1_,@"STO_CUDA_ENTRY STV_DEFAULT"
_ZN2at6native61_GLOBAL__N__44eb8e94_28_ForeachBinaryOpScalarList_cu_dda10a6925multi_tensor_apply_kernelINS1_28TensorListScalarListMetadataIhLi1EEENS1_25BinaryOpScalarListFunctorIhLi1ELi1ELi0EEEJNS1_13power_functorIhEEEEEvT_T0_DpT1_:
        /* <DEDUP_REMOVED lines=27> */
[----:B------:R-:W-:Y:S01]  /*01b0*/  UMOV UR4, URZ ;  /* 0x000000ff00047c82 */ /* 0x000fe20008000000 */
[----:B------:R-:W-:Y:S02]  /*01c0*/  UMOV UR5, URZ ;  /* 0x000000ff00057c82 */ /* 0x000fe40008000000 */
[----:B------:R-:W-:Y:S02]  /*01d0*/  USEL UR10, UR14, 0x10000, UP0 ;  /* 0x000100000e0a7887 */ /* 0x000fe40008000000 */
[----:B------:R-:W-:-:S12]  /*01e0*/  USEL UR11, UR6, URZ, UP0 ;  /* 0x000000ff060b7287 */ /* 0x000fd80008000000 */
.L_x_3151:
[----:B0-----:R-:W-:Y:S02]  /*01f0*/  IADD3 R17, P0, PT, R16, UR4, RZ ;  /* 0x0000000410117c10 */ /* 0x001fe4000ff1e0ff */
[----:B------:R-:W-:Y:S02]  /*0200*/  PRMT R0, RZ, 0x7610, R0 ;  /* 0x00007610ff007816 */ /* 0x000fe40000000000 */
[C---:B-1----:R-:W-:Y:S01]  /*0210*/  IADD3 R18, P1, PT, R17.reuse, UR7, RZ ;  /* 0x0000000711127c10 */ /* 0x042fe2000ff3e0ff */
[----:B------:R-:W-:Y:S01]  /*0220*/  IMAD.X R19, RZ, RZ, UR5, P0 ;  /* 0x00000005ff137e24 */ /* 0x000fe200080e06ff */
[----:B--2---:R-:W-:Y:S02]  /*0230*/  IADD3 R8, P0, PT, R17, UR15, RZ ;  /* 0x0000000f11087c10 */ /* 0x004fe4000ff1e0ff */
[----:B------:R-:W-:Y:S01]  /*0240*/  IADD3 R20, P2, PT, R18, UR7, RZ ;  /* 0x0000000712147c10 */ /* 0x000fe2000ff5e0ff */
[----:B------:R-:W-:Y:S01]  /*0250*/  IMAD.X R21, RZ, RZ, R19, P1 ;  /* 0x000000ffff157224 */ /* 0x000fe200008e0613 */
[----:B------:R-:W-:-:S02]  /*0260*/  IADD3.X R9, PT, PT, R19, UR9, RZ, P0, !PT ;  /* 0x0000000913097c10 */ /* 0x000fc400087fe4ff */
[----:B------:R-:W-:Y:S01]  /*0270*/  IADD3 R22, P3, PT, R20, UR7, RZ ;  /* 0x0000000714167c10 */ /* 0x000fe2000ff7e0ff */
[----:B------:R-:W-:Y:S01]  /*0280*/  IMAD.X R23, RZ, RZ, R21, P2 ;  /* 0x000000ffff177224 */ /* 0x000fe200010e0615 */
[----:B------:R-:W-:Y:S02]  /*0290*/  IADD3 R6, P1, PT, R8, UR7, RZ ;  /* 0x0000000708067c10 */ /* 0x000fe4000ff3e0ff */
[----:B------:R-:W-:Y:S01]  /*02a0*/  ISETP.GE.U32.AND P0, PT, R22, UR10, PT ;  /* 0x0000000a16007c0c */ /* 0x000fe2000bf06070 */
[----:B------:R-:W-:Y:S02]  /*02b0*/  IMAD.X R24, RZ, RZ, R23, P3 ;  /* 0x000000ffff187224 */ /* 0x000fe400018e0617 */
[----:B------:R-:W-:Y:S01]  /*02c0*/  IMAD.X R7, RZ, RZ, R9, P1 ;  /* 0x000000ffff077224 */ /* 0x000fe200008e0609 */
[----:B------:R-:W-:Y:S02]  /*02d0*/  IADD3 R4, P1, PT, R6, UR7, RZ ;  /* 0x0000000706047c10 */ /* 0x000fe4000ff3e0ff */
[----:B------:R-:W-:-:S03]  /*02e0*/  ISETP.GE.U32.AND.EX P0, PT, R24, UR11, PT, P0 ;  /* 0x0000000b18007c0c */ /* 0x000fc6000bf06100 */
[----:B------:R-:W-:Y:S01]  /*02f0*/  IMAD.X R5, RZ, RZ, R7, P1 ;  /* 0x000000ffff057224 */ /* 0x000fe200008e0607 */
[----:B------:R-:W-:-:S05]  /*0300*/  IADD3 R2, P1, PT, R4, UR7, RZ ;  /* 0x0000000704027c10 */ /* 0x000fca000ff3e0ff */
[----:B------:R-:W-:Y:S01]  /*0310*/  IMAD.X R3, RZ, RZ, R5, P1 ;  /* 0x000000ffff037224 */ /* 0x000fe200008e0605 */
[----:B------:R-:W-:Y:S02]  /*0320*/  ISETP.GE.U32.AND P1, PT, R18, UR10, PT ;  /* 0x0000000a12007c0c */ /* 0x000fe4000bf26070 */
[----:B------:R-:W-:Y:S02]  /*0330*/  ISETP.GE.U32.AND P2, PT, R20, UR10, PT ;  /* 0x0000000a14007c0c */ /* 0x000fe4000bf46070 */
[----:B------:R0:W5:Y:S01]  /*0340*/  @!P0 LDG.E.U8 R0, desc[UR12][R2.64] ;  /* 0x0000000c02008981 */ /* 0x000162000c1e1100 */
[----:B------:R-:W-:Y:S02]  /*0350*/  ISETP.GE.U32.AND P0, PT, R17, UR10, PT ;  /* 0x0000000a11007c0c */ /* 0x000fe4000bf06070 */
[----:B------:R-:W-:Y:S02]  /*0360*/  ISETP.GE.U32.AND.EX P1, PT, R21, UR11, PT, P1 ;  /* 0x0000000b15007c0c */ /* 0x000fe4000bf26110 */
[----:B------:R-:W-:-:S02]  /*0370*/  ISETP.GE.U32.AND.EX P0, PT, R19, UR11, PT, P0 ;  /* 0x0000000b13007c0c */ /* 0x000fc4000bf06100 */
[----:B------:R-:W-:Y:S02]  /*0380*/  ISETP.GE.U32.AND.EX P2, PT, R23, UR11, PT, P2 ;  /* 0x0000000b17007c0c */ /* 0x000fe4000bf46120 */
[----:B------:R-:W-:Y:S02]  /*0390*/  PRMT R15, RZ, 0x7610, R15 ;  /* 0x00007610ff0f7816 */ /* 0x000fe4000000000f */
[----:B------:R-:W-:Y:S02]  /*03a0*/  PRMT R13, RZ, 0x7610, R13 ;  /* 0x00007610ff0d7816 */ /* 0x000fe4000000000d */
[----:B------:R-:W-:-:S04]  /*03b0*/  PRMT R11, RZ, 0x7610, R11 ;  /* 0x00007610ff0b7816 */ /* 0x000fc8000000000b */
[----:B------:R0:W5:Y:S04]  /*03c0*/  @!P1 LDG.E.U8 R13, desc[UR12][R6.64] ;  /* 0x0000000c060d9981 */ /* 0x000168000c1e1100 */
[----:B------:R0:W5:Y:S04]  /*03d0*/  @!P0 LDG.E.U8 R15, desc[UR12][R8.64] ;  /* 0x0000000c080f8981 */ /* 0x000168000c1e1100 */
[----:B------:R0:W5:Y:S01]  /*03e0*/  @!P2 LDG.E.U8 R11, desc[UR12][R4.64] ;  /* 0x0000000c040ba981 */ /* 0x000162000c1e1100 */
[----:B------:R-:W-:Y:S02]  /*03f0*/  UISETP.NE.AND UP1, UPT, UR8, URZ, UPT ;  /* 0x000000ff0800728c */ /* 0x000fe4000bf25270 */
[----:B------:R-:W-:Y:S01]  /*0400*/  ULEA UR4, UP0, UR7, UR4, 0x2 ;  /* 0x0000000407047291 */ /* 0x000fe2000f8010ff */
[----:B------:R-:W-:-:S03]  /*0410*/  IMAD.MOV.U32 R10, RZ, RZ, 0x1 ;  /* 0x00000001ff0a7424 */ /* 0x000fc600078e00ff */
[----:B------:R-:W-:Y:S01]  /*0420*/  UIADD3.X UR5, UPT, UPT, URZ, UR5, URZ, UP0, !UPT ;  /* 0x00000005ff057290 */ /* 0x000fe200087fe4ff */
[----:B------:R-:W-:Y:S01]  /*0430*/  IMAD.MOV.U32 R12, RZ, RZ, 0x1 ;  /* 0x00000001ff0c7424 */ /* 0x000fe200078e00ff */
[----:B------:R-:W-:-:S04]  /*0440*/  UISETP.GE.U32.AND UP0, UPT, UR4, UR10, UPT ;  /* 0x0000000a0400728c */ /* 0x000fc8000bf06070 */
[----:B------:R-:W-:Y:S01]  /*0450*/  UISETP.GE.U32.AND.EX UP0, UPT, UR5, UR11, UPT, UP0 ;  /* 0x0000000b0500728c */ /* 0x000fe2000bf06100 */
[----:B0-----:R-:W-:Y:S10]  /*0460*/  BRA.U !UP1, `(.L_x_3143) ;  /* 0x0000000109407547 */ /* 0x001ff4000b800000 */
[----:B------:R-:W-:Y:S02]  /*0470*/  IMAD.MOV.U32 R10, RZ, RZ, 0x1 ;  /* 0x00000001ff0a7424 */ /* 0x000fe400078e00ff */
[----:B------:R-:W-:-:S07]  /*0480*/  IMAD.U32 R14, RZ, RZ, UR8 ;  /* 0x00000008ff0e7e24 */ /* 0x000fce000f8e00ff */
.L_x_3144:
[C---:B------:R-:W-:Y:S02]  /*0490*/  LOP3.LUT R25, R14.reuse, 0x1, RZ, 0xc0, !PT ;  /* 0x000000010e197812 */ /* 0x040fe400078ec0ff */
[----:B------:R-:W-:Y:S02]  /*04a0*/  LOP3.LUT R14, R14, 0xff, RZ, 0xc0, !PT ;  /* 0x000000ff0e0e7812 */ /* 0x000fe400078ec0ff */
[----:B------:R-:W-:Y:S02]  /*04b0*/  ISETP.NE.U32.AND P0, PT, R25, 0x1, PT ;  /* 0x000000011900780c */ /* 0x000fe40003f05070 */
[C---:B-----5:R-:W-:Y:S02]  /*04c0*/  PRMT R26, R15.reuse, 0x9910, RZ ;  /* 0x000099100f1a7816 */ /* 0x060fe400000000ff */
[----:B------:R-:W-:Y:S02]  /*04d0*/  SEL R25, R15, 0x1, !P0 ;  /* 0x000000010f197807 */ /* 0x000fe40004000000 */
[----:B------:R-:W-:-:S02]  /*04e0*/  ISETP.GT.U32.AND P0, PT, R14, 0x1, PT ;  /* 0x000000010e00780c */ /* 0x000fc40003f04070 */
[----:B------:R-:W-:Y:S02]  /*04f0*/  PRMT R25, R25, 0x9910, RZ ;  /* 0x0000991019197816 */ /* 0x000fe400000000ff */
[----:B------:R-:W-:Y:S02]  /*0500*/  PRMT R10, R10, 0x9910, RZ ;  /* 0x000099100a0a7816 */ /* 0x000fe400000000ff */
[----:B------:R-:W-:Y:S01]  /*0510*/  SHF.R.U32.HI R14, RZ, 0x1, R14 ;  /* 0x00000001ff0e7819 */ /* 0x000fe2000001160e */
[----:B------:R-:W-:Y:S02]  /*0520*/  IMAD.MOV.U32 R15, RZ, RZ, R25 ;  /* 0x000000ffff0f7224 */ /* 0x000fe400078e0019 */
[----:B------:R-:W-:Y:S02]  /*0530*/  IMAD.MOV.U32 R25, RZ, RZ, R26 ;  /* 0x000000ffff197224 */ /* 0x000fe400078e001a */
[----:B------:R-:W-:Y:S02]  /*0540*/  IMAD R10, R10, R15, RZ ;  /* 0x0000000f0a0a7224 */ /* 0x000fe400078e02ff */
[----:B------:R-:W-:Y:S01]  /*0550*/  IMAD R15, R25, R25, RZ ;  /* 0x00000019190f7224 */ /* 0x000fe200078e02ff */
[----:B------:R-:W-:Y:S06]  /*0560*/  @P0 BRA `(.L_x_3144) ;  /* 0xfffffffc00c80947 */ /* 0x000fec000383ffff */
.L_x_3143:
[----:B------:R-:W-:Y:S01]  /*0570*/  IMAD.MOV.U32 R14, RZ, RZ, 0x1 ;  /* 0x00000001ff0e7424 */ /* 0x000fe200078e00ff */
[----:B------:R-:W-:Y:S06]  /*0580*/  BRA.U !UP1, `(.L_x_3145) ;  /* 0x0000000109407547 */ /* 0x000fec000b800000 */
[----:B------:R-:W-:Y:S02]  /*0590*/  IMAD.MOV.U32 R12, RZ, RZ, 0x1 ;  /* 0x00000001ff0c7424 */ /* 0x000fe400078e00ff */
[----:B-----5:R-:W-:-:S07]  /*05a0*/  IMAD.U32 R15, RZ, RZ, UR8 ;  /* 0x00000008ff0f7e24 */ /* 0x020fce000f8e00ff */
.L_x_3146:
[C---:B------:R-:W-:Y:S02]  /*05b0*/  LOP3.LUT R25, R15.reuse, 0x1, RZ, 0xc0, !PT ;  /* 0x000000010f197812 */ /* 0x040fe400078ec0ff */
[----:B------:R-:W-:Y:S02]  /*05c0*/  LOP3.LUT R15, R15, 0xff, RZ, 0xc0, !PT ;  /* 0x000000ff0f0f7812 */ /* 0x000fe400078ec0ff */
[----:B------:R-:W-:Y:S02]  /*05d0*/  ISETP.NE.U32.AND P0, PT, R25, 0x1, PT ;  /* 0x000000011900780c */ /* 0x000fe40003f05070 */
[C---:B------:R-:W-:Y:S02]  /*05e0*/  PRMT R26, R13.reuse, 0x9910, RZ ;  /* 0x000099100d1a7816 */ /* 0x040fe400000000ff */
        /* <DEDUP_REMOVED lines=10> */
.L_x_3145:
[----:B-----5:R-:W-:Y:S01]  /*0690*/  IMAD.MOV.U32 R15, RZ, RZ, 0x1 ;  /* 0x00000001ff0f7424 */ /* 0x020fe200078e00ff */
[----:B------:R-:W-:Y:S01]  /*06a0*/  PRMT R13, R14, 0x7610, R13 ;  /* 0x000076100e0d7816 */ /* 0x000fe2000000000d */
[----:B------:R-:W-:Y:S06]  /*06b0*/  BRA.U !UP1, `(.L_x_3147) ;  /* 0x0000000109387547 */ /* 0x000fec000b800000 */
[----:B------:R-:W-:Y:S02]  /*06c0*/  IMAD.MOV.U32 R13, RZ, RZ, 0x1 ;  /* 0x00000001ff0d7424 */ /* 0x000fe400078e00ff */
[----:B------:R-:W-:-:S07]  /*06d0*/  IMAD.U32 R14, RZ, RZ, UR8 ;  /* 0x00000008ff0e7e24 */ /* 0x000fce000f8e00ff */
.L_x_3148:
        /* <DEDUP_REMOVED lines=12> */
.L_x_3147:
[----:B------:R-:W-:Y:S05]  /*07a0*/  BRA.U !UP1, `(.L_x_3149) ;  /* 0x0000000109387547 */ /* 0x000fea000b800000 */
[----:B------:R-:W-:Y:S02]  /*07b0*/  IMAD.MOV.U32 R15, RZ, RZ, 0x1 ;  /* 0x00000001ff0f7424 */ /* 0x000fe400078e00ff */
[----:B------:R-:W-:-:S07]  /*07c0*/  IMAD.U32 R11, RZ, RZ, UR8 ;  /* 0x00000008ff0b7e24 */ /* 0x000fce000f8e00ff */
.L_x_3150:
        /* <DEDUP_REMOVED lines=12> */
.L_x_3149:
        /* <DEDUP_REMOVED lines=14> */
.L_x_3142:
[----:B------:R-:W0:Y:S02]  /*0970*/  S2R R0, SR_TID.X ;  /* 0x0000000000007919 */ /* 0x000e240000002100 */
[----:B0-----:R-:W-:-:S03]  /*0980*/  IMAD.WIDE.U32 R2, R0, 0x4, RZ ;  /* 0x0000000400027825 */ /* 0x001fc600078e00ff */
[----:B------:R-:W-:-:S04]  /*0990*/  ISETP.GE.U32.AND P0, PT, R2, UR14, PT ;  /* 0x0000000e02007c0c */ /* 0x000fc8000bf06070 */
[----:B------:R-:W-:-:S13]  /*09a0*/  ISETP.GE.AND.EX P0, PT, R3, UR6, PT, P0 ;  /* 0x0000000603007c0c */ /* 0x000fda000bf06300 */
[----:B------:R-:W-:Y:S05]  /*09b0*/  @P0 EXIT ;  /* 0x000000000000094d */ /* 0x000fea0003800000 */
[----:B------:R-:W-:Y:S01]  /*09c0*/  IMAD.MOV.U32 R5, RZ, RZ, RZ ;  /* 0x000000ffff057224 */ /* 0x000fe200078e00ff */
[----:B------:R-:W0:Y:S06]  /*09d0*/  LDCU UR4, c[0x0][0x360] ;  /* 0x00006c00ff0477ac */ /* 0x000e2c0008000800 */
.L_x_3160:
[----:B-1----:R-:W-:-:S04]  /*09e0*/  LEA R2, P0, R0, UR15, 0x2 ;  /* 0x0000000f00027c11 */ /* 0x002fc8000f8010ff */
[----:B------:R-:W-:-:S05]  /*09f0*/  LEA.HI.X R3, R0, UR9, R5, 0x2, P0 ;  /* 0x0000000900037c11 */ /* 0x000fca00080f1405 */
[----:B------:R-:W2:Y:S04]  /*0a00*/  LDG.E.U16 R10, desc[UR12][R2.64+0x2] ;  /* 0x0000020c020a7981 */ /* 0x000ea8000c1e1500 */
[----:B-----5:R1:W5:Y:S01]  /*0a10*/  LDG.E.U8 R11, desc[UR12][R2.64+0x1] ;  /* 0x0000010c020b7981 */ /* 0x020362000c1e1100 */
[----:B------:R-:W-:Y:S01]  /*0a20*/  ISETP.NE.AND P0, PT, RZ, UR8, PT ;  /* 0x00000008ff007c0c */ /* 0x000fe2000bf05270 */
[----:B------:R-:W-:Y:S02]  /*0a30*/  IMAD.MOV.U32 R6, RZ, RZ, 0x1 ;  /* 0x00000001ff067424 */ /* 0x000fe400078e00ff */
[----:B------:R-:W-:Y:S02]  /*0a40*/  IMAD.MOV.U32 R7, RZ, RZ, 0x1 ;  /* 0x00000001ff077424 */ /* 0x000fe400078e00ff */
[----:B------:R-:W-:-:S02]  /*0a50*/  IMAD.MOV.U32 R9, RZ, RZ, 0x1 ;  /* 0x00000001ff097424 */ /* 0x000fc400078e00ff */
[----:B------:R-:W-:Y:S01]  /*0a60*/  IMAD.MOV.U32 R4, RZ, RZ, 0x1 ;  /* 0x00000001ff047424 */ /* 0x000fe200078e00ff */
[----:B--2---:R-:W-:-:S05]  /*0a70*/  PRMT R8, R10, 0x7770, RZ ;  /* 0x000077700a087816 */ /* 0x004fca00000000ff */
[----:B-1----:R-:W-:Y:S05]  /*0a80*/  @!P0 BRA `(.L_x_3152) ;  /* 0x00000000003c8947 */ /* 0x002fea0003800000 */
[----:B------:R1:W5:Y:S01]  /*0a90*/  LDG.E.U8 R12, desc[UR12][R2.64] ;  /* 0x0000000c020c7981 */ /* 0x000362000c1e1100 */
[----:B------:R-:W-:Y:S02]  /*0aa0*/  IMAD.MOV.U32 R6, RZ, RZ, 0x1 ;  /* 0x00000001ff067424 */ /* 0x000fe400078e00ff */
[----:B------:R-:W-:-:S07]  /*0ab0*/  IMAD.U32 R13, RZ, RZ, UR8 ;  /* 0x00000008ff0d7e24 */ /* 0x000fce000f8e00ff */
.L_x_3153:
        /* <DEDUP_REMOVED lines=12> */
.L_x_3152:
[----:B------:R-:W-:Y:S05]  /*0b80*/  @!P0 BRA `(.L_x_3154) ;  /* 0x0000000000388947 */ /* 0x000fea0003800000 */
[----:B------:R-:W-:Y:S02]  /*0b90*/  IMAD.MOV.U32 R7, RZ, RZ, 0x1 ;  /* 0x00000001ff077424 */ /* 0x000fe400078e00ff */
[----:B------:R-:W-:-:S07]  /*0ba0*/  IMAD.U32 R12, RZ, RZ, UR8 ;  /* 0x00000008ff0c7e24 */ /* 0x000fce000f8e00ff */
.L_x_3155:
        /* <DEDUP_REMOVED lines=12> */
.L_x_3154:
[----:B------:R-:W-:Y:S01]  /*0c70*/  PRMT R10, R10, 0x7771, RZ ;  /* 0x000077710a0a7816 */ /* 0x000fe200000000ff */
[----:B------:R-:W-:Y:S06]  /*0c80*/  @!P0 BRA `(.L_x_3156) ;  /* 0x0000000000388947 */ /* 0x000fec0003800000 */
[----:B------:R-:W-:Y:S02]  /*0c90*/  IMAD.MOV.U32 R9, RZ, RZ, 0x1 ;  /* 0x00000001ff097424 */ /* 0x000fe400078e00ff */
[----:B-----5:R-:W-:-:S07]  /*0ca0*/  IMAD.U32 R11, RZ, RZ, UR8 ;  /* 0x00000008ff0b7e24 */ /* 0x020fce000f8e00ff */
.L_x_3157:
        /* <DEDUP_REMOVED lines=12> */
.L_x_3156:
[----:B------:R-:W-:Y:S05]  /*0d70*/  @!P0 BRA `(.L_x_3158) ;  /* 0x0000000000388947 */ /* 0x000fea0003800000 */
[----:B------:R-:W-:Y:S02]  /*0d80*/  IMAD.MOV.U32 R4, RZ, RZ, 0x1 ;  /* 0x00000001ff047424 */ /* 0x000fe400078e00ff */
[----:B------:R-:W-:-:S07]  /*0d90*/  IMAD.U32 R8, RZ, RZ, UR8 ;  /* 0x00000008ff087e24 */ /* 0x000fce000f8e00ff */
.L_x_3159:
        /* <DEDUP_REMOVED lines=12> */
.L_x_3158:
[----:B------:R-:W-:Y:S02]  /*0e60*/  LOP3.LUT R4, R4, 0xffff, RZ, 0xc0, !PT ;  /* 0x0000ffff04047812 */ /* 0x000fe400078ec0ff */
[----:B------:R-:W-:Y:S02]  /*0e70*/  LOP3.LUT R9, R9, 0xffff, RZ, 0xc0, !PT ;  /* 0x0000ffff09097812 */ /* 0x000fe400078ec0ff */
[----:B------:R-:W-:Y:S02]  /*0e80*/  LOP3.LUT R7, R7, 0xffff, RZ, 0xc0, !PT ;  /* 0x0000ffff07077812 */ /* 0x000fe400078ec0ff */
[----:B------:R-:W-:Y:S02]  /*0e90*/  LOP3.LUT R6, R6, 0xffff, RZ, 0xc0, !PT ;  /* 0x0000ffff06067812 */ /* 0x000fe400078ec0ff */
[----:B------:R-:W-:Y:S02]  /*0ea0*/  PRMT R4, R9, 0x3340, R4 ;  /* 0x0000334009047816 */ /* 0x000fe40000000004 */
[----:B------:R-:W-:-:S02]  /*0eb0*/  PRMT R7, R6, 0x3340, R7 ;  /* 0x0000334006077816 */ /* 0x000fc40000000007 */
        /* <DEDUP_REMOVED lines=10> */
[----:B--2---:R-:W-:Y:S05]  /*0f60*/  @!P0 BRA P1, `(.L_x_3160) ;  /* 0xfffffff8009c8947 */ /* 0x004fea000083ffff */
[----:B------:R-:W-:Y:S05]  /*0f70*/  EXIT ;  /* 0x000000000000794d */ /* 0x000fea0003800000 */
.L_x_3161:
        /* <DEDUP_REMOVED lines=16> */
.L_x_4253:


//--------------------- .text._ZN2at6native61_GLOBAL__N__44eb8e94_28_ForeachBinaryOpScalarList_cu_dda10a6925multi_tensor_apply_kernelINS1_28TensorListScalarListMetadataIfLi2EEENS1_25BinaryOpScalarListFunctorIN3c108BFloat16ELi2ELi1ELi1EEEJSt7dividesIfEEEEvT_T0_DpT1_ --------------------------
	.section	.text._ZN2at6native61_GLOBAL__N__44eb8e94_28_ForeachBinaryOpScalarList_cu_dda10a6925multi_tensor_apply_kernelINS1_28TensorListScalarListMetadataIfLi2EEENS1_25BinaryOpScalarListFunctorIN3c108BFloat16ELi2ELi1ELi1EEEJSt7dividesIfEEEEvT_T0_DpT1_,"ax",@progbits
	.align	128
.text._ZN2at6native61_GLOBAL__N__44eb8e94_28_ForeachBinaryOpScalarList_cu_dda10a6925multi_tensor_apply_kernelINS1_28TensorListScalarListMetadataIfLi2EEENS1_25BinaryOpScalarListFunctorIN3c108BFloat16ELi2ELi1ELi1EEEJSt7dividesIfEEEEvT_T0_DpT1_:
        .type           _ZN2at6native61_GLOBAL__N__44eb8e94_28_ForeachBinaryOpScalarList_cu_dda10a6925multi_tensor_apply_kernelINS1_28TensorListScalarListMetadataIfLi2EEENS1_25BinaryOpScalarListFunctorIN3c108BFloat16ELi2ELi1ELi1EEEJSt7dividesIfEEEEvT_T0_DpT1_,@function
        .size           _ZN2at6native61_GLOBAL__N__44eb8e94_28_ForeachBinaryOpScalarList_cu_dda10a6925multi_tensor_apply_kernelINS1_28TensorListScalarListMetadataIfLi2EEENS1_25BinaryOpScalarListFunctorIN3c108BFloat16ELi2ELi1ELi1EEEJSt7dividesIfEEEEvT_T0_DpT1_,(.L_x_4254 - _ZN2at6native61_GLOBAL__N__44eb8e94_28_ForeachBinaryOpScalarList_cu_dda10a6925multi_tensor_apply_kernelINS1_28TensorListScalarListMetadataIfLi2EEENS1_25BinaryOpScalarListFunctorIN3c108BFloat16ELi2ELi1ELi1EEEJSt7dividesIfEEEEvT_T0_DpT1_)
        .other          _ZN2at6native61_GLOBAL__N__44eb8e94_28_ForeachBinaryOpScalarList_cu_dda10a6925multi_tensor_apply_kernelINS1_28TensorListScalarListMetadataIfLi2EEENS1_25BinaryOpScalarListFunctorIN3c108BFloat16ELi2ELi1ELi1EEEJSt7dividesIfEEEEvT_T0_DpT1_,@"STO_CUDA_ENTRY STV_DEFAULT"
_ZN2at6native61_GLOBAL__N__44eb8e94_28_ForeachBinaryOpScalarList_cu_dda10a6925multi_tensor_apply_kernelINS1_28TensorListScalarListMetadataIfLi2EEENS1_25BinaryOpScalarListFunctorIN3c108BFloat16ELi2ELi1ELi1EEEJSt7dividesIfEEEEvT_T0_DpT1_:
        /* <DEDUP_REMOVED lines=42> */
[----:B------:R-:W-:Y:S05]  /*02a0*/  CALL.REL.NOINC `($__internal_70_$__cuda_sm20_div_u16) ;  /* 0x0000000c00a87944 */ /* 0x000fea0003c00000 */
        /* <DEDUP_REMOVED lines=16> */
.L_x_3164:
[----:B0-----:R-:W-:Y:S02]  /*03b0*/  IADD3 R9, P1, PT, R6, UR6, RZ ;  /* 0x0000000606097c10 */ /* 0x001fe4000ff3e0ff */
        /* <DEDUP_REMOVED lines=15> */
[C---:B------:R-:W-:Y:S02]  /*04b0*/  @!P4 LEA R4, P1, R11.reuse, UR8, 0x1 ;  /* 0x000000080b04cc11 */ /* 0x040fe4000f8208ff */
[C---:B------:R-:W-:Y:S02]  /*04c0*/  IADD3 R23, P5, PT, R18.reuse, UR15, RZ ;  /* 0x0000000f12177c10 */ /* 0x040fe4000ffbe0ff */
[----:B------:R-:W-:Y:S02]  /*04d0*/  @!P3 LEA R2, P6, R18, UR8, 0x1 ;  /* 0x000000081202bc11 */ /* 0x000fe4000f8c08ff */
[----:B------:R-:W-:Y:S01]  /*04e0*/  PRMT R21, RZ, 0x7610, R21 ;  /* 0x00007610ff157816 */ /* 0x000fe20000000015 */
[----:B------:R-:W-:Y:S01]  /*04f0*/  IMAD.X R22, RZ, RZ, R17, P5 ;  /* 0x000000ffff167224 */ /* 0x000fe200028e0611 */
[----:B------:R-:W-:Y:S02]  /*0500*/  @!P4 LEA.HI.X R5, R11, UR9, R20, 0x1, P1 ;  /* 0x000000090b05cc11 */ /* 0x000fe400088f0c14 */
[----:B------:R-:W-:-:S02]  /*0510*/  PRMT R19, RZ, 0x7610, R19 ;  /* 0x00007610ff137816 */ /* 0x000fc40000000013 */
[----:B------:R-:W-:Y:S01]  /*0520*/  @!P3 LEA.HI.X R3, R18, UR9, R17, 0x1, P6 ;  /* 0x000000091203bc11 */ /* 0x000fe2000b0f0c11 */
[----:B------:R1:W3:Y:S01]  /*0530*/  @!P4 LDG.E.U16 R21, desc[UR18][R4.64] ;  /* 0x000000120415c981 */ /* 0x0002e2000c1e1500 */
[----:B------:R-:W-:-:S03]  /*0540*/  ISETP.GE.U32.AND P1, PT, R23, UR16, PT ;  /* 0x0000001017007c0c */ /* 0x000fc6000bf26070 */
[----:B------:R4:W5:Y:S01]  /*0550*/  @!P3 LDG.E.U16 R19, desc[UR18][R2.64] ;  /* 0x000000120213b981 */ /* 0x000962000c1e1500 */
[----:B------:R-:W-:Y:S02]  /*0560*/  ISETP.GE.AND.EX P1, PT, R22, UR17, PT, P1 ;  /* 0x0000001116007c0c */ /* 0x000fe4000bf26310 */
[----:B------:R-:W-:-:S11]  /*0570*/  PRMT R16, RZ, 0x7610, R16 ;  /* 0x00007610ff107816 */ /* 0x000fd60000000010 */
[----:B0-----:R-:W-:-:S04]  /*0580*/  @!P1 LEA R12, P5, R23, UR8, 0x1 ;  /* 0x00000008170c9c11 */ /* 0x001fc8000f8a08ff */
[----:B------:R-:W-:-:S05]  /*0590*/  @!P1 LEA.HI.X R13, R23, UR9, R22, 0x1, P5 ;  /* 0x00000009170d9c11 */ /* 0x000fca000a8f0c16 */
[----:B------:R0:W5:Y:S01]  /*05a0*/  @!P1 LDG.E.U16 R16, desc[UR18][R12.64] ;  /* 0x000000120c109981 */ /* 0x000162000c1e1500 */
[----:B------:R-:W4:Y:S01]  /*05b0*/  MUFU.RCP R8, UR14 ;  /* 0x0000000e00087d08 */ /* 0x000f220008001000 */
[----:B-1----:R-:W-:-:S04]  /*05c0*/  @!P3 LEA R4, P5, R18, UR10, 0x1 ;  /* 0x0000000a1204bc11 */ /* 0x002fc8000f8a08ff */
[----:B------:R-:W-:Y:S02]  /*05d0*/  @!P3 LEA.HI.X R5, R18, UR11, R17, 0x1, P5 ;  /* 0x0000000b1205bc11 */ /* 0x000fe4000a8f0c11 */
[----:B------:R-:W-:Y:S02]  /*05e0*/  PRMT R26, RZ, 0x7610, R26 ;  /* 0x00007610ff1a7816 */ /* 0x000fe4000000001a */
[----:B------:R-:W-:Y:S02]  /*05f0*/  PRMT R25, RZ, 0x7610, R25 ;  /* 0x00007610ff197816 */ /* 0x000fe40000000019 */
[----:B------:R-:W-:Y:S01]  /*0600*/  PRMT R24, RZ, 0x7610, R24 ;  /* 0x00007610ff187816 */ /* 0x000fe20000000018 */
[----:B--2---:R-:W-:-:S04]  /*0610*/  IMAD.U32 R15, R14, 0x10000, RZ ;  /* 0x000100000e0f7824 */ /* 0x004fc800078e00ff */
[----:B----4-:R-:W-:Y:S01]  /*0620*/  FMUL.FTZ R15, R15, R8 ;  /* 0x000000080f0f7220 */ /* 0x010fe20000410000 */
[----:B------:R-:W-:-:S04]  /*0630*/  @!P2 LEA R14, P6, R9, UR10, 0x1 ;  /* 0x0000000a090eac11 */ /* 0x000fc8000f8c08ff */
[----:B------:R-:W-:Y:S02]  /*0640*/  F2FP.BF16.F32.PACK_AB R3, RZ, R15 ;  /* 0x0000000fff03723e */ /* 0x000fe400000010ff */
[----:B------:R-:W-:Y:S02]  /*0650*/  @!P2 LEA.HI.X R15, R9, UR11, R10, 0x1, P6 ;  /* 0x0000000b090fac11 */ /* 0x000fe4000b0f0c0a */
[----:B0-----:R-:W-:Y:S01]  /*0660*/  PRMT R13, R3, 0x7610, R13 ;  /* 0x00007610030d7816 */ /* 0x001fe2000000000d */
[----:B---3--:R-:W-:Y:S01]  /*0670*/  IMAD.U32 R21, R21, 0x10000, RZ ;  /* 0x0001000015157824 */ /* 0x008fe200078e00ff */
[----:B------:R-:W-:-:S03]  /*0680*/  IADD3 R9, P5, PT, R9, UR13, RZ ;  /* 0x0000000d09097c10 */ /* 0x000fc6000ffbe0ff */
[----:B------:R0:W-:Y:S01]  /*0690*/  @!P2 STG.E.U16 desc[UR18][R14.64], R13 ;  /* 0x0000000d0e00a986 */ /* 0x0001e2000c101512 */
[----:B-----5:R-:W-:Y:S01]  /*06a0*/  IMAD.U32 R19, R19, 0x10000, RZ ;  /* 0x0001000013137824 */ /* 0x020fe200078e00ff */
[----:B------:R-:W-:Y:S01]  /*06b0*/  @!P4 LEA R12, P2, R11, UR10, 0x1 ;  /* 0x0000000a0b0ccc11 */ /* 0x000fe2000f8408ff */
[-C--:B------:R-:W-:Y:S01]  /*06c0*/  FMUL.FTZ R21, R21, R8.reuse ;  /* 0x0000000815157220 */ /* 0x080fe20000410000 */
[----:B------:R-:W-:Y:S02]  /*06d0*/  IMAD.X R10, RZ, RZ, R10, P5 ;  /* 0x000000ffff0a7224 */ /* 0x000fe400028e060a */
[----:B------:R-:W-:Y:S01]  /*06e0*/  FMUL.FTZ R19, R19, R8 ;  /* 0x0000000813137220 */ /* 0x000fe20000410000 */
[----:B------:R-:W-:Y:S02]  /*06f0*/  @!P1 LEA R2, P6, R23, UR10, 0x1 ;  /* 0x0000000a17029c11 */ /* 0x000fe4000f8c08ff */
[----:B------:R-:W-:Y:S02]  /*0700*/  F2FP.BF16.F32.PACK_AB R21, RZ, R21 ;  /* 0x00000015ff15723e */ /* 0x000fe400000010ff */
[----:B0-----:R-:W-:-:S02]  /*0710*/  @!P4 LEA.HI.X R13, R11, UR11, R20, 0x1, P2 ;  /* 0x0000000b0b0dcc11 */ /* 0x001fc400090f0c14 */
[----:B------:R-:W-:Y:S02]  /*0720*/  IADD3 R11, P5, PT, R11, UR13, RZ ;  /* 0x0000000d0b0b7c10 */ /* 0x000fe4000ffbe0ff */
[----:B------:R-:W-:Y:S02]  /*0730*/  F2FP.BF16.F32.PACK_AB R19, RZ, R19 ;  /* 0x00000013ff13723e */ /* 0x000fe400000010ff */
[----:B------:R-:W-:Y:S01]  /*0740*/  ISETP.GE.U32.AND P2, PT, R9, UR16, PT ;  /* 0x0000001009007c0c */ /* 0x000fe2000bf46070 */
[----:B------:R-:W-:Y:S01]  /*0750*/  IMAD.X R20, RZ, RZ, R20, P5 ;  /* 0x000000ffff147224 */ /* 0x000fe200028e0614 */
[----:B------:R-:W-:Y:S01]  /*0760*/  IADD3 R18, P5, PT, R11, UR15, RZ ;  /* 0x0000000f0b127c10 */ /* 0x000fe2000ffbe0ff */
[----:B------:R0:W-:Y:S01]  /*0770*/  @!P4 STG.E.U16 desc[UR18][R12.64], R21 ;  /* 0x000000150c00c986 */ /* 0x0001e2000c101512 */
[----:B------:R-:W-:Y:S02]  /*0780*/  @!P1 LEA.HI.X R3, R23, UR11, R22, 0x1, P6 ;  /* 0x0000000b17039c11 */ /* 0x000fe4000b0f0c16 */
[----:B------:R-:W-:Y:S01]  /*0790*/  ISETP.GE.AND.EX P2, PT, R10, UR17, PT, P2 ;  /* 0x000000110a007c0c */ /* 0x000fe2000bf46320 */
[----:B------:R1:W-:Y:S01]  /*07a0*/  @!P3 STG.E.U16 desc[UR18][R4.64], R19 ;  /* 0x000000130400b986 */ /* 0x0003e2000c101512 */
[----:B------:R-:W-:Y:S01]  /*07b0*/  IADD3 R22, P3, PT, R18, UR15, RZ ;  /* 0x0000000f12167c10 */ /* 0x000fe2000ff7e0ff */
[----:B------:R-:W-:Y:S01]  /*07c0*/  IMAD.X R23, RZ, RZ, R20, P5 ;  /* 0x000000ffff177224 */ /* 0x000fe200028e0614 */
[----:B------:R-:W-:-:S02]  /*07d0*/  ISETP.GE.U32.AND P4, PT, R11, UR16, PT ;  /* 0x000000100b007c0c */ /* 0x000fc4000bf86070 */
[----:B------:R-:W-:Y:S02]  /*07e0*/  ISETP.GE.U32.AND P6, PT, R18, UR16, PT ;  /* 0x0000001012007c0c */ /* 0x000fe4000bfc6070 */
[----:B------:R-:W-:Y:S01]  /*07f0*/  ISETP.GE.AND.EX P4, PT, R20, UR17, PT, P4 ;  /* 0x0000001114007c0c */ /* 0x000fe2000bf86340 */
[----:B0-----:R-:W-:Y:S01]  /*0800*/  IMAD.X R21, RZ, RZ, R23, P3 ;  /* 0x000000ffff157224 */ /* 0x001fe200018e0617 */
[----:B------:R-:W-:Y:S01]  /*0810*/  ISETP.GE.U32.AND P5, PT, R22, UR16, PT ;  /* 0x0000001016007c0c */ /* 0x000fe2000bfa6070 */
[----:B------:R-:W-:Y:S01]  /*0820*/  IMAD.U32 R15, R16, 0x10000, RZ ;  /* 0x00010000100f7824 */ /* 0x000fe200078e00ff */
[----:B------:R-:W-:Y:S02]  /*0830*/  ISETP.GE.AND.EX P3, PT, R23, UR17, PT, P6 ;  /* 0x0000001117007c0c */ /* 0x000fe4000bf66360 */
[----:B------:R-:W-:Y:S01]  /*0840*/  ISETP.GE.AND.EX P5, PT, R21, UR17, PT, P5 ;  /* 0x0000001115007c0c */ /* 0x000fe2000bfa6350 */
[----:B------:R-:W-:Y:S01]  /*0850*/  FMUL.FTZ R15, R15, R8 ;  /* 0x000000080f0f7220 */ /* 0x000fe20000410000 */
[----:B------:R-:W-:-:S04]  /*0860*/  @!P2 LEA R12, P6, R9, UR8, 0x1 ;  /* 0x00000008090cac11 */ /* 0x000fc8000f8c08ff */
[----:B------:R-:W-:Y:S02]  /*0870*/  F2FP.BF16.F32.PACK_AB R15, RZ, R15 ;  /* 0x0000000fff0f723e */ /* 0x000fe400000010ff */
[----:B------:R-:W-:Y:S02]  /*0880*/  @!P2 LEA.HI.X R13, R9, UR9, R10, 0x1, P6 ;  /* 0x00000009090dac11 */ /* 0x000fe4000b0f0c0a */
[C---:B-1----:R-:W-:Y:S01]  /*0890*/  @!P4 LEA R4, P6, R11.reuse, UR8, 0x1 ;  /* 0x000000080b04cc11 */ /* 0x042fe2000f8c08ff */
[----:B------:R0:W-:Y:S01]  /*08a0*/  @!P1 STG.E.U16 desc[UR18][R2.64], R15 ;  /* 0x0000000f02009986 */ /* 0x0001e2000c101512 */
[----:B------:R-:W-:Y:S02]  /*08b0*/  @!P3 LEA R14, P1, R18, UR8, 0x1 ;  /* 0x00000008120ebc11 */ /* 0x000fe4000f8208ff */
[----:B------:R-:W-:Y:S02]  /*08c0*/  @!P4 LEA.HI.X R5, R11, UR9, R20, 0x1, P6 ;  /* 0x000000090b05cc11 */ /* 0x000fe4000b0f0c14 */
[----:B------:R-:W-:-:S02]  /*08d0*/  PRMT R19, RZ, 0x7610, R19 ;  /* 0x00007610ff137816 */ /* 0x000fc40000000013 */
[C---:B------:R-:W-:Y:S01]  /*08e0*/  @!P5 LEA R16, P6, R22.reuse, UR8, 0x1 ;  /* 0x000000081610dc11 */ /* 0x040fe2000f8c08ff */
[----:B------:R-:W2:Y:S03]  /*08f0*/  @!P4 LDG.E.U16 R26, desc[UR18][R4.64] ;  /* 0x00000012041ac981 */ /* 0x000ea6000c1e1500 */
[----:B------:R-:W-:Y:S01]  /*0900*/  @!P5 LEA.HI.X R17, R22, UR9, R21, 0x1, P6 ;  /* 0x000000091611dc11 */ /* 0x000fe2000b0f0c15 */
[----:B------:R1:W3:Y:S01]  /*0910*/  @!P2 LDG.E.U16 R19, desc[UR18][R12.64] ;  /* 0x000000120c13a981 */ /* 0x0002e2000c1e1500 */
[----:B0-----:R-:W-:-:S03]  /*0920*/  @!P3 LEA.HI.X R15, R18, UR9, R23, 0x1, P1 ;  /* 0x00000009120fbc11 */ /* 0x001fc600088f0c17 */
[----:B------:R-:W4:Y:S04]  /*0930*/  @!P5 LDG.E.U16 R24, desc[UR18][R16.64] ;  /* 0x000000121018d981 */ /* 0x000f28000c1e1500 */
[----:B------:R-:W5:Y:S01]  /*0940*/  @!P3 LDG.E.U16 R25, desc[UR18][R14.64] ;  /* 0x000000120e19b981 */ /* 0x000f62000c1e1500 */
[----:B------:R-:W-:-:S04]  /*0950*/  @!P2 LEA R2, P1, R9, UR10, 0x1 ;  /* 0x0000000a0902ac11 */ /* 0x000fc8000f8208ff */
[----:B------:R-:W-:Y:S02]  /*0960*/  @!P2 LEA.HI.X R3, R9, UR11, R10, 0x1, P1 ;  /* 0x0000000b0903ac11 */ /* 0x000fe400088f0c0a */
[C---:B------:R-:W-:Y:S02]  /*0970*/  @!P4 LEA R10, P1, R11.reuse, UR10, 0x1 ;  /* 0x0000000a0b0acc11 */ /* 0x040fe4000f8208ff */
[----:B-1----:R-:W-:Y:S02]  /*0980*/  @!P3 LEA R12, P6, R18, UR10, 0x1 ;  /* 0x0000000a120cbc11 */ /* 0x002fe4000f8c08ff */
[----:B------:R-:W-:Y:S02]  /*0990*/  @!P4 LEA.HI.X R11, R11, UR11, R20, 0x1, P1 ;  /* 0x0000000b0b0bcc11 */ /* 0x000fe400088f0c14 */
[----:B------:R-:W-:Y:S01]  /*09a0*/  @!P5 LEA R4, P1, R22, UR10, 0x1 ;  /* 0x0000000a1604dc11 */ /* 0x000fe2000f8208ff */
[----:B------:R-:W-:Y:S01]  /*09b0*/  UIADD3 UR4, UP0, UPT, UR4, 0x2, URZ ;  /* 0x0000000204047890 */ /* 0x000fe2000ff1e0ff */
[----:B------:R-:W-:-:S03]  /*09c0*/  @!P3 LEA.HI.X R13, R18, UR11, R23, 0x1, P6 ;  /* 0x0000000b120dbc11 */ /* 0x000fc6000b0f0c17 */
[----:B------:R-:W-:Y:S02]  /*09d0*/  UIADD3.X UR5, UPT, UPT, URZ, UR5, URZ, UP0, !UPT ;  /* 0x00000005ff057290 */ /* 0x000fe400087fe4ff */
[----:B------:R-:W-:-:S04]  /*09e0*/  ULEA UR6, UP0, UR13, UR6, 0x1 ;  /* 0x000000060d067291 */ /* 0x000fc8000f8008ff */
[----:B------:R-:W-:Y:S01]  /*09f0*/  ULEA.HI.X UR7, UR13, UR7, URZ, 0x1, UP0 ;  /* 0x000000070d077291 */ /* 0x000fe200080f0cff */
[----:B--2---:R-:W-:Y:S02]  /*0a00*/  IMAD.U32 R9, R26, 0x10000, RZ ;  /* 0x000100001a097824 */ /* 0x004fe400078e00ff */
[----:B---3--:R-:W-:Y:S02]  /*0a10*/  IMAD.U32 R19, R19, 0x10000, RZ ;  /* 0x0001000013137824 */ /* 0x008fe400078e00ff */
[-C--:B------:R-:W-:Y:S01]  /*0a20*/  FMUL.FTZ R9, R9, R8.reuse ;  /* 0x0000000809097220 */ /* 0x080fe20000410000 */
[----:B----4-:R-:W-:Y:S02]  /*0a30*/  IMAD.U32 R5, R24, 0x10000, RZ ;  /* 0x0001000018057824 */ /* 0x010fe400078e00ff */
[----:B------:R-:W-:Y:S01]  /*0a40*/  FMUL.FTZ R19, R19, R8 ;  /* 0x0000000813137220 */ /* 0x000fe20000410000 */
[----:B-----5:R-:W-:-:S04]  /*0a50*/  IMAD.U32 R25, R25, 0x10000, RZ ;  /* 0x0001000019197824 */ /* 0x020fc800078e00ff */
[-C--:B------:R-:W-:Y:S01]  /*0a60*/  FMUL.FTZ R25, R25, R8.reuse ;  /* 0x0000000819197220 */ /* 0x080fe20000410000 */
[----:B------:R-:W-:Y:S01]  /*0a70*/  FMUL.FTZ R8, R5, R8 ;  /* 0x0000000805087220 */ /* 0x000fe20000410000 */
[----:B------:R-:W-:Y:S02]  /*0a80*/  F2FP.BF16.F32.PACK_AB R19, RZ, R19 ;  /* 0x00000013ff13723e */ /* 0x000fe400000010ff */
[----:B------:R-:W-:Y:S02]  /*0a90*/  F2FP.BF16.F32.PACK_AB R9, RZ, R9 ;  /* 0x00000009ff09723e */ /* 0x000fe400000010ff */
[----:B------:R-:W-:Y:S02]  /*0aa0*/  F2FP.BF16.F32.PACK_AB R25, RZ, R25 ;  /* 0x00000019ff19723e */ /* 0x000fe400000010ff */
[----:B------:R-:W-:Y:S02]  /*0ab0*/  @!P5 LEA.HI.X R5, R22, UR11, R21, 0x1, P1 ;  /* 0x0000000b1605dc11 */ /* 0x000fe400088f0c15 */
[----:B------:R-:W-:Y:S01]  /*0ac0*/  F2FP.BF16.F32.PACK_AB R8, RZ, R8 ;  /* 0x00000008ff08723e */ /* 0x000fe200000010ff */
[----:B------:R1:W-:Y:S01]  /*0ad0*/  @!P2 STG.E.U16 desc[UR18][R2.64], R19 ;  /* 0x000000130200a986 */ /* 0x0003e2000c101512 */
[----:B------:R-:W-:-:S03]  /*0ae0*/  ISETP.NE.U32.AND P1, PT, R7, UR4, PT ;  /* 0x0000000407007c0c */ /* 0x000fc6000bf25070 */
[----:B------:R1:W-:Y:S04]  /*0af0*/  @!P4 STG.E.U16 desc[UR18][R10.64], R9 ;  /* 0x000000090a00c986 */ /* 0x0003e8000c101512 */
[----:B------:R1:W-:Y:S04]  /*0b00*/  @!P3 STG.E.U16 desc[UR18][R12.64], R25 ;  /* 0x000000190c00b986 */ /* 0x0003e8000c101512 */
[----:B------:R1:W-:Y:S01]  /*0b10*/  @!P5 STG.E.U16 desc[UR18][R4.64], R8 ;  /* 0x000000080400d986 */ /* 0x0003e2000c101512 */
[----:B------:R-:W-:-:S13]  /*0b20*/  ISETP.NE.AND.EX P1, PT, RZ, UR5, PT, P1 ;  /* 0x00000005ff007c0c */ /* 0x000fda000bf25310 */
[----:B-1----:R-:W-:Y:S05]  /*0b30*/  @P1 BRA `(.L_x_3164) ;  /* 0xfffffff8001c1947 */ /* 0x002fea000383ffff */
.L_x_3163:
[----:B------:R-:W-:Y:S05]  /*0b40*/  @!P0 EXIT ;  /* 0x000000000000894d */ /* 0x000fea0003800000 */
[----:B0-----:R-:W-:Y:S02]  /*0b50*/  IADD3 R21, P0, PT, R6, UR6, RZ ;  /* 0x0000000606157c10 */ /* 0x001fe4000ff1e0ff */
        /* <DEDUP_REMOVED lines=9> */
[----:B------:R-:W-:Y:S02]  /*0bf0*/  ISETP.GE.U32.AND P2, PT, R9, UR16, PT ;  /* 0x0000001009007c0c */ /* 0x000fe4000bf46070 */
[----:B------:R-:W-:Y:S02]  /*0c00*/  ISETP.GE.AND.EX P1, PT, R7, UR17, PT, P1 ;  /* 0x0000001107007c0c */ /* 0x000fe4000bf26310 */
[----:B------:R-:W-:Y:S02]  /*0c10*/  ISETP.GE.AND.EX P2, PT, R8, UR17, PT, P2 ;  /* 0x0000001108007c0c */ /* 0x000fe4000bf46320 */
[----:B------:R-:W-:Y:S02]  /*0c20*/  IADD3 R4, P4, PT, R9, UR15, RZ ;  /* 0x0000000f09047c10 */ /* 0x000fe4000ff9e0ff */
[----:B------:R-:W-:-:S02]  /*0c30*/  PRMT R6, RZ, 0x7610, R6 ;  /* 0x00007610ff067816 */ /* 0x000fc40000000006 */
[----:B------:R-:W-:Y:S01]  /*0c40*/  ISETP.GE.U32.AND P3, PT, R4, UR16, PT ;  /* 0x0000001004007c0c */ /* 0x000fe2000bf66070 */
[----:B------:R-:W-:Y:S01]  /*0c50*/  IMAD.X R5, RZ, RZ, R8, P4 ;  /* 0x000000ffff057224 */ /* 0x000fe200020e0608 */
[----:B------:R-:W-:-:S03]  /*0c60*/  @!P0 LEA R16, P4, R21, UR8, 0x1 ;  /* 0x0000000815108c11 */ /* 0x000fc6000f8808ff */
[C---:B------:R-:W-:Y:S02]  /*0c70*/  @!P1 LEA R14, P5, R10.reuse, UR8, 0x1 ;  /* 0x000000080a0e9c11 */ /* 0x040fe4000f8a08ff */
[----:B------:R-:W-:Y:S02]  /*0c80*/  @!P0 LEA.HI.X R17, R21, UR9, R24, 0x1, P4 ;  /* 0x0000000915118c11 */ /* 0x000fe4000a0f0c18 */
[----:B------:R-:W-:Y:S02]  /*0c90*/  ISETP.GE.AND.EX P3, PT, R5, UR17, PT, P3 ;  /* 0x0000001105007c0c */ /* 0x000fe4000bf66330 */
[----:B------:R-:W-:Y:S01]  /*0ca0*/  @!P2 LEA R12, P4, R9, UR8, 0x1 ;  /* 0x00000008090cac11 */ /* 0x000fe2000f8808ff */
[----:B------:R-:W2:Y:S01]  /*0cb0*/  @!P0 LDG.E.U16 R3, desc[UR18][R16.64] ;  /* 0x0000001210038981 */ /* 0x000ea2000c1e1500 */
[----:B------:R-:W-:Y:S02]  /*0cc0*/  @!P1 LEA.HI.X R15, R10, UR9, R7, 0x1, P5 ;  /* 0x000000090a0f9c11 */ /* 0x000fe4000a8f0c07 */
[----:B------:R-:W-:-:S02]  /*0cd0*/  PRMT R20, RZ, 0x7610, R20 ;  /* 0x00007610ff147816 */ /* 0x000fc40000000014 */
[----:B------:R-:W-:Y:S01]  /*0ce0*/  @!P2 LEA.HI.X R13, R9, UR9, R8, 0x1, P4 ;  /* 0x00000009090dac11 */ /* 0x000fe2000a0f0c08 */
[----:B------:R-:W3:Y:S04]  /*0cf0*/  @!P1 LDG.E.U16 R6, desc[UR18][R14.64] ;  /* 0x000000120e069981 */ /* 0x000ee8000c1e1500 */
[----:B------:R0:W4:Y:S01]  /*0d00*/  @!P2 LDG.E.U16 R20, desc[UR18][R12.64] ;  /* 0x000000120c14a981 */ /* 0x000122000c1e1500 */
[----:B------:R-:W-:-:S04]  /*0d10*/  @!P3 LEA R18, P4, R4, UR8, 0x1 ;  /* 0x000000080412bc11 */ /* 0x000fc8000f8808ff */
[----:B------:R-:W-:-:S05]  /*0d20*/  @!P3 LEA.HI.X R19, R4, UR9, R5, 0x1, P4 ;  /* 0x000000090413bc11 */ /* 0x000fca000a0f0c05 */
[----:B------:R-:W5:Y:S01]  /*0d30*/  @!P3 LDG.E.U16 R0, desc[UR18][R18.64] ;  /* 0x000000121200b981 */ /* 0x000f62000c1e1500 */
[----:B------:R-:W1:Y:S01]  /*0d40*/  MUFU.RCP R11, UR14 ;  /* 0x0000000e000b7d08 */ /* 0x000e620008001000 */
[----:B------:R-:W-:Y:S02]  /*0d50*/  @!P0 LEA R2, P4, R21, UR10, 0x1 ;  /* 0x0000000a15028c11 */ /* 0x000fe4000f8808ff */
[----:B0-----:R-:W-:-:S04]  /*0d60*/  @!P2 LEA R12, P5, R9, UR10, 0x1 ;  /* 0x0000000a090cac11 */ /* 0x001fc8000f8a08ff */
[----:B------:R-:W-:Y:S01]  /*0d70*/  @!P2 LEA.HI.X R13, R9, UR11, R8, 0x1, P5 ;  /* 0x0000000b090dac11 */ /* 0x000fe2000a8f0c08 */
[----:B--2---:R-:W-:Y:S01]  /*0d80*/  IMAD.U32 R22, R3, 0x10000, RZ ;  /* 0x0001000003167824 */ /* 0x004fe200078e00ff */
[----:B------:R-:W-:Y:S01]  /*0d90*/  @!P0 LEA.HI.X R3, R21, UR11, R24, 0x1, P4 ;  /* 0x0000000b15038c11 */ /* 0x000fe2000a0f0c18 */
[----:B---3--:R-:W-:Y:S02]  /*0da0*/  IMAD.U32 R16, R6, 0x10000, RZ ;  /* 0x0001000006107824 */ /* 0x008fe400078e00ff */
[-C--:B-1----:R-:W-:Y:S01]  /*0db0*/  FMUL.FTZ R22, R22, R11.reuse ;  /* 0x0000000b16167220 */ /* 0x082fe20000410000 */
[----:B----4-:R-:W-:Y:S02]  /*0dc0*/  IMAD.U32 R20, R20, 0x10000, RZ ;  /* 0x0001000014147824 */ /* 0x010fe400078e00ff */
[-C--:B------:R-:W-:Y:S01]  /*0dd0*/  FMUL.FTZ R16, R16, R11.reuse ;  /* 0x0000000b10107220 */ /* 0x080fe20000410000 */
[----:B------:R-:W-:Y:S01]  /*0de0*/  @!P1 LEA R6, P4, R10, UR10, 0x1 ;  /* 0x0000000a0a069c11 */ /* 0x000fe2000f8808ff */
[----:B------:R-:W-:Y:S01]  /*0df0*/  FMUL.FTZ R20, R20, R11 ;  /* 0x0000000b14147220 */ /* 0x000fe20000410000 */
[----:B------:R-:W-:-:S02]  /*0e00*/  F2FP.BF16.F32.PACK_AB R22, RZ, R22 ;  /* 0x00000016ff16723e */ /* 0x000fc400000010ff */
[----:B------:R-:W-:Y:S02]  /*0e10*/  @!P1 LEA.HI.X R7, R10, UR11, R7, 0x1, P4 ;  /* 0x0000000b0a079c11 */ /* 0x000fe4000a0f0c07 */
[----:B------:R-:W-:Y:S02]  /*0e20*/  F2FP.BF16.F32.PACK_AB R16, RZ, R16 ;  /* 0x00000010ff10723e */ /* 0x000fe400000010ff */
[----:B------:R-:W-:Y:S01]  /*0e30*/  F2FP.BF16.F32.PACK_AB R20, RZ, R20 ;  /* 0x00000014ff14723e */ /* 0x000fe200000010ff */
[----:B------:R0:W-:Y:S01]  /*0e40*/  @!P0 STG.E.U16 desc[UR18][R2.64], R22 ;  /* 0x0000001602008986 */ /* 0x0001e2000c101512 */
[----:B-----5:R-:W-:-:S03]  /*0e50*/  IMAD.U32 R0, R0, 0x10000, RZ ;  /* 0x0001000000007824 */ /* 0x020fc600078e00ff */
[----:B------:R0:W-:Y:S01]  /*0e60*/  @!P1 STG.E.U16 desc[UR18][R6.64], R16 ;  /* 0x0000001006009986 */ /* 0x0001e2000c101512 */
[----:B------:R-:W-:-:S03]  /*0e70*/  FMUL.FTZ R0, R0, R11 ;  /* 0x0000000b00007220 */ /* 0x000fc60000410000 */
[----:B------:R0:W-:Y:S01]  /*0e80*/  @!P2 STG.E.U16 desc[UR18][R12.64], R20 ;  /* 0x000000140c00a986 */ /* 0x0001e2000c101512 */
[----:B------:R-:W-:Y:S05]  /*0e90*/  @P3 EXIT ;  /* 0x000000000000394d */ /* 0x000fea0003800000 */
[C---:B0-----:R-:W-:Y:S02]  /*0ea0*/  LEA R2, P0, R4.reuse, UR10, 0x1 ;  /* 0x0000000a04027c11 */ /* 0x041fe4000f8008ff */
[----:B------:R-:W-:Y:S02]  /*0eb0*/  F2FP.BF16.F32.PACK_AB R0, RZ, R0 ;  /* 0x00000000ff00723e */ /* 0x000fe400000010ff */
[----:B------:R-:W-:-:S05]  /*0ec0*/  LEA.HI.X R3, R4, UR11, R5, 0x1, P0 ;  /* 0x0000000b04037c11 */ /* 0x000fca00080f0c05 */
[----:B------:R-:W-:Y:S01]  /*0ed0*/  STG.E.U16 desc[UR18][R2.64], R0 ;  /* 0x0000000002007986 */ /* 0x000fe2000c101512 */
[----:B------:R-:W-:Y:S05]  /*0ee0*/  EXIT ;  /* 0x000000000000794d */ /* 0x000fea0003800000 */
.L_x_3162:
[----:B------:R-:W1:Y:S02]  /*0ef0*/  S2R R9, SR_TID.X ;  /* 0x0000000000097919 */ /* 0x000e640000002100 */
[----:B-1----:R-:W-:-:S03]  /*0f00*/  IMAD.WIDE.U32 R2, R9, 0x4, RZ ;  /* 0x0000000409027825 */ /* 0x002fc600078e00ff */
[----:B------:R-:W-:-:S04]  /*0f10*/  ISETP.GE.U32.AND P0, PT, R2, UR20, PT ;  /* 0x0000001402007c0c */ /* 0x000fc8000bf06070 */
[----:B------:R-:W-:-:S13]  /*0f20*/  ISETP.GE.AND.EX P0, PT, R3, UR12, PT, P0 ;  /* 0x0000000c03007c0c */ /* 0x000fda000bf06300 */
[----:B0-----:R-:W-:Y:S05]  /*0f30*/  @P0 EXIT ;  /* 0x000000000000094d */ /* 0x001fea0003800000 */
[----:B------:R-:W0:Y:S01]  /*0f40*/  MUFU.RCP R11, UR14 ;  /* 0x0000000e000b7d08 */ /* 0x000e220008001000 */
[----:B------:R-:W-:Y:S01]  /*0f50*/  IMAD.MOV.U32 R10, RZ, RZ, RZ ;  /* 0x000000ffff0a7224 */ /* 0x000fe200078e00ff */
[----:B------:R-:W1:Y:S06]  /*0f60*/  LDCU UR4, c[0x0][0x360] ;  /* 0x00006c00ff0477ac */ /* 0x000e6c0008000800 */
.L_x_3165:
        /* <DEDUP_REMOVED lines=10> */
[-C--:B0-----:R-:W-:Y:S01]  /*1010*/  FMUL.FTZ R5, R5, R11.reuse ;  /* 0x0000000b05057220 */ /* 0x081fe20000410000 */
[----:B------:R-:W-:Y:S01]  /*1020*/  IMAD.U32 R7, R4, 0x10000, RZ ;  /* 0x0001000004077824 */ /* 0x000fe200078e00ff */
[----:B------:R-:W-:Y:S01]  /*1030*/  IADD3 R4, P0, PT, R8, UR10, RZ ;  /* 0x0000000a08047c10 */ /* 0x000fe2000ff1e0ff */
[-C--:B------:R-:W-:Y:S01]  /*1040*/  FMUL.FTZ R0, R0, R11.reuse ;  /* 0x0000000b00007220 */ /* 0x080fe20000410000 */
[-C--:B------:R-:W-:Y:S01]  /*1050*/  FMUL.FTZ R6, R6, R11.reuse ;  /* 0x0000000b06067220 */ /* 0x080fe20000410000 */
[----:B------:R-:W-:-:S03]  /*1060*/  FMUL.FTZ R7, R7, R11 ;  /* 0x0000000b07077220 */ /* 0x000fc60000410000 */
[----:B------:R-:W-:Y:S02]  /*1070*/  F2FP.BF16.F32.PACK_AB R2, R0, R5 ;  /* 0x000000050002723e */ /* 0x000fe400000010ff */
[----:B------:R-:W-:Y:S02]  /*1080*/  IADD3.X R5, PT, PT, R12, UR11, RZ, P0, !PT ;  /* 0x0000000b0c057c10 */ /* 0x000fe400087fe4ff */
[----:B-1----:R-:W-:Y:S02]  /*1090*/  IADD3 R9, P0, PT, R9, UR4, RZ ;  /* 0x0000000409097c10 */ /* 0x002fe4000ff1e0ff */
        /* <DEDUP_REMOVED lines=9> */
[----:B--2---:R-:W-:Y:S05]  /*1130*/  @!P0 BRA P1, `(.L_x_3165) ;  /* 0xfffffffc008c8947 */ /* 0x004fea000083ffff */
[----:B------:R-:W-:Y:S05]  /*1140*/  EXIT ;  /* 0x000000000000794d */ /* 0x000fea0003800000 */
        .weak           $__internal_70_$__cuda_sm20_div_u16
        .type           $__internal_70_$__cuda_sm20_div_u16,@function
        .size           $__internal_70_$__cuda_sm20_div_u16,(.L_x_4254 - $__internal_70_$__cuda_sm20_div_u16)
$__internal_70_$__cuda_sm20_div_u16:
        /* <DEDUP_REMOVED lines=18> */
[----:B------:R-:W-:Y:S06]  /*1270*/  RET.REL.NODEC R2 `(_ZN2at6native61_GLOBAL__N__44eb8e94_28_ForeachBinaryOpScalarList_cu_dda10a6925multi_tensor_apply_kernelINS1_28TensorListScalarListMetadataIfLi2EEENS1_25BinaryOpScalarListFunctorIN3c108BFloat16ELi2ELi1ELi1EEEJSt7dividesIfEEEEvT_T0_DpT1_) ;  /* 0xffffffec02607950 */ /* 0x000fec0003c3ffff */
.L_x_3166:
        /* <DEDUP_REMOVED lines=16> */
.L_x_4254:


//--------------------- .text._ZN2at6native61_GLOBAL__N__44eb8e94_28_ForeachBinaryOpScalarList_cu_dda10a6925multi_tensor_apply_kernelINS1_28TensorListScalarListMetadataIfLi2EEENS1_25BinaryOpScalarListFunctorIN3c104HalfELi2ELi1ELi1EEEJSt7dividesIfEEEEvT_T0_DpT1_ --------------------------
	.section	.text._ZN2at6native61_GLOBAL__N__44eb8e94_28_ForeachBinaryOpScalarList_cu_dda10a6925multi_tensor_apply_kernelINS1_28TensorListScalarListMetadataIfLi2EEENS1_25BinaryOpScalarListFunctorIN3c104HalfELi2ELi1ELi1EEEJSt7dividesIfEEEEvT_T0_DpT1_,"ax",@progbits
	.align	128
.text._ZN2at6native61_GLOBAL__N__44eb8e94_28_ForeachBinaryOpScalarList_cu_dda10a6925multi_tensor_apply_kernelINS1_28TensorListScalarListMetadataIfLi2EEENS1_25BinaryOpScalarListFunctorIN3c104HalfELi2ELi1ELi1EEEJSt7dividesIfEEEEvT_T0_DpT1_:
        .type           _ZN2at6native61_GLOBAL__N__44eb8e94_28_ForeachBinaryOpScalarList_cu_dda10a6925multi_tensor_apply_kernelINS1_28TensorListScalarListMetadataIfLi2EEENS1_25BinaryOpScalarListFunctorIN3c104HalfELi2ELi1ELi1EEEJSt7dividesIfEEEEvT_T0_DpT1_,@function
        .size           _ZN2at6native61_GLOBAL__N__44eb8e94_28_ForeachBinaryOpScalarList_cu_dda10a6925multi_tensor_apply_kernelINS1_28TensorListScalarListMetadataIfLi2EEENS1_25BinaryOpScalarListFunctorIN3c104HalfELi2ELi1ELi1EEEJSt7dividesIfEEEEvT_T0_DpT1_,(.L_x_4256 - _ZN2at6native61_GLOBAL__N__44eb8e94_28_ForeachBinaryOpScalarList_cu_dda10a6925multi_tensor_apply_kernelINS1_28TensorListScalarListMetadataIfLi2EEENS1_25BinaryOpScalarListFunctorIN3c104HalfELi2ELi1ELi1EEEJSt7dividesIfEEEEvT_T0_DpT1_)
        .other          _ZN2at6native61_GLOBAL__N__44eb8e94_28_ForeachBinaryOpScalarList_cu_dda10a6925multi_tensor_apply_kernelINS1_28TensorListScalarListMetadataIfLi2EEENS1_25BinaryOpScalarListFunctorIN3c104HalfELi2ELi1ELi1EEEJSt7dividesIfEEEEvT_T0_DpT1_,@"STO_CUDA_ENTRY STV_DEFAULT"
_ZN2at6native61_GLOBAL__N__44eb8e94_28_ForeachBinaryOpScalarList_cu_dda10a6925multi_tensor_apply_kernelINS1_28TensorListScalarListMetadataIfLi2EEENS1_25BinaryOpScalarListFunctorIN3c104HalfELi2ELi1ELi1EEEJSt7dividesIfEEEEvT_T0_DpT1_:
        /* <DEDUP_REMOVED lines=42> */
[----:B------:R-:W-:Y:S05]  /*02a0*/  CALL.REL.NOINC `($__internal_71_$__cuda_sm20_div_u16) ;  /* 0x0000000c00a07944 */ /* 0x000fea0003c00000 */
        /* <DEDUP_REMOVED lines=16> */
.L_x_3169:
        /* <DEDUP_REMOVED lines=38> */
[----:B--2---:R-:W-:-:S05]  /*0610*/  HADD2.F32 R15, -RZ, R14.H0_H0 ;  /* 0x2000000eff0f7230 */ /* 0x004fca0000004100 */
[----:B----4-:R-:W-:Y:S01]  /*0620*/  FMUL.FTZ R15, R15, R8 ;  /* 0x000000080f0f7220 */ /* 0x010fe20000410000 */
[----:B------:R-:W-:-:S04]  /*0630*/  @!P2 LEA R14, P6, R9, UR10, 0x1 ;  /* 0x0000000a090eac11 */ /* 0x000fc8000f8c08ff */
[----:B------:R-:W-:Y:S02]  /*0640*/  F2FP.F16.F32.PACK_AB R3, RZ, R15 ;  /* 0x0000000fff03723e */ /* 0x000fe400000000ff */
[--C-:B------:R-:W-:Y:S02]  /*0650*/  @!P2 LEA.HI.X R15, R9, UR11, R10.reuse, 0x1, P6 ;  /* 0x0000000b090fac11 */ /* 0x100fe4000b0f0c0a */
[----:B0-----:R-:W-:Y:S01]  /*0660*/  PRMT R13, R3, 0x7610, R13 ;  /* 0x00007610030d7816 */ /* 0x001fe2000000000d */
[----:B---3--:R-:W-:Y:S01]  /*0670*/  HADD2.F32 R21, -RZ, R21.H0_H0 ;  /* 0x20000015ff157230 */ /* 0x008fe20000004100 */
[----:B------:R-:W-:Y:S01]  /*0680*/  IADD3 R9, P5, PT, R9, UR13, RZ ;  /* 0x0000000d09097c10 */ /* 0x000fe2000ffbe0ff */
[----:B-----5:R-:W-:Y:S02]  /*0690*/  HADD2.F32 R19, -RZ, R19.H0_H0 ;  /* 0x20000013ff137230 */ /* 0x020fe40000004100 */
[----:B------:R0:W-:Y:S01]  /*06a0*/  @!P2 STG.E.U16 desc[UR18][R14.64], R13 ;  /* 0x0000000d0e00a986 */ /* 0x0001e2000c101512 */
[----:B------:R-:W-:Y:S01]  /*06b0*/  @!P4 LEA R12, P2, R11, UR10, 0x1 ;  /* 0x0000000a0b0ccc11 */ /* 0x000fe2000f8408ff */
[----:B------:R-:W-:Y:S01]  /*06c0*/  FMUL.FTZ R21, R21, R8 ;  /* 0x0000000815157220 */ /* 0x000fe20000410000 */
[----:B------:R-:W-:-:S02]  /*06d0*/  IMAD.X R10, RZ, RZ, R10, P5 ;  /* 0x000000ffff0a7224 */ /* 0x000fc400028e060a */
[----:B------:R-:W-:Y:S01]  /*06e0*/  FMUL.FTZ R19, R19, R8 ;  /* 0x0000000813137220 */ /* 0x000fe20000410000 */
[----:B------:R-:W-:Y:S02]  /*06f0*/  @!P1 LEA R2, P6, R23, UR10, 0x1 ;  /* 0x0000000a17029c11 */ /* 0x000fe4000f8c08ff */
[----:B------:R-:W-:Y:S02]  /*0700*/  F2FP.F16.F32.PACK_AB R21, RZ, R21 ;  /* 0x00000015ff15723e */ /* 0x000fe400000000ff */
[C-C-:B0-----:R-:W-:Y:S02]  /*0710*/  @!P4 LEA.HI.X R13, R11.reuse, UR11, R20.reuse, 0x1, P2 ;  /* 0x0000000b0b0dcc11 */ /* 0x141fe400090f0c14 */
[----:B------:R-:W-:Y:S02]  /*0720*/  IADD3 R11, P5, PT, R11, UR13, RZ ;  /* 0x0000000d0b0b7c10 */ /* 0x000fe4000ffbe0ff */
[----:B------:R-:W-:Y:S02]  /*0730*/  F2FP.F16.F32.PACK_AB R19, RZ, R19 ;  /* 0x00000013ff13723e */ /* 0x000fe400000000ff */
[----:B------:R-:W-:Y:S01]  /*0740*/  ISETP.GE.U32.AND P2, PT, R9, UR16, PT ;  /* 0x0000001009007c0c */ /* 0x000fe2000bf46070 */
[----:B------:R-:W-:Y:S01]  /*0750*/  IMAD.X R20, RZ, RZ, R20, P5 ;  /* 0x000000ffff147224 */ /* 0x000fe200028e0614 */
[----:B------:R-:W-:Y:S01]  /*0760*/  IADD3 R18, P5, PT, R11, UR15, RZ ;  /* 0x0000000f0b127c10 */ /* 0x000fe2000ffbe0ff */
[----:B------:R0:W-:Y:S01]  /*0770*/  @!P4 STG.E.U16 desc[UR18][R12.64], R21 ;  /* 0x000000150c00c986 */ /* 0x0001e2000c101512 */
[----:B------:R-:W-:-:S02]  /*0780*/  @!P1 LEA.HI.X R3, R23, UR11, R22, 0x1, P6 ;  /* 0x0000000b17039c11 */ /* 0x000fc4000b0f0c16 */
[----:B------:R-:W-:Y:S01]  /*0790*/  ISETP.GE.AND.EX P2, PT, R10, UR17, PT, P2 ;  /* 0x000000110a007c0c */ /* 0x000fe2000bf46320 */
[----:B------:R1:W-:Y:S01]  /*07a0*/  @!P3 STG.E.U16 desc[UR18][R4.64], R19 ;  /* 0x000000130400b986 */ /* 0x0003e2000c101512 */
[C---:B------:R-:W-:Y:S01]  /*07b0*/  IADD3 R22, P3, PT, R18.reuse, UR15, RZ ;  /* 0x0000000f12167c10 */ /* 0x040fe2000ff7e0ff */
[----:B------:R-:W-:Y:S01]  /*07c0*/  IMAD.X R23, RZ, RZ, R20, P5 ;  /* 0x000000ffff177224 */ /* 0x000fe200028e0614 */
[----:B------:R-:W-:Y:S01]  /*07d0*/  ISETP.GE.U32.AND P4, PT, R11, UR16, PT ;  /* 0x000000100b007c0c */ /* 0x000fe2000bf86070 */
[----:B------:R-:W-:Y:S01]  /*07e0*/  HADD2.F32 R15, -RZ, R16.H0_H0 ;  /* 0x20000010ff0f7230 */ /* 0x000fe20000004100 */
[----:B------:R-:W-:Y:S02]  /*07f0*/  ISETP.GE.U32.AND P6, PT, R18, UR16, PT ;  /* 0x0000001012007c0c */ /* 0x000fe4000bfc6070 */
[----:B------:R-:W-:Y:S01]  /*0800*/  ISETP.GE.AND.EX P4, PT, R20, UR17, PT, P4 ;  /* 0x0000001114007c0c */ /* 0x000fe2000bf86340 */
[----:B0-----:R-:W-:Y:S01]  /*0810*/  IMAD.X R21, RZ, RZ, R23, P3 ;  /* 0x000000ffff157224 */ /* 0x001fe200018e0617 */
[----:B------:R-:W-:-:S02]  /*0820*/  ISETP.GE.U32.AND P5, PT, R22, UR16, PT ;  /* 0x0000001016007c0c */ /* 0x000fc4000bfa6070 */
[----:B------:R-:W-:Y:S01]  /*0830*/  ISETP.GE.AND.EX P3, PT, R23, UR17, PT, P6 ;  /* 0x0000001117007c0c */ /* 0x000fe2000bf66360 */
[----:B------:R-:W-:Y:S01]  /*0840*/  FMUL.FTZ R15, R15, R8 ;  /* 0x000000080f0f7220 */ /* 0x000fe20000410000 */
[----:B------:R-:W-:Y:S02]  /*0850*/  ISETP.GE.AND.EX P5, PT, R21, UR17, PT, P5 ;  /* 0x0000001115007c0c */ /* 0x000fe4000bfa6350 */
[C---:B------:R-:W-:Y:S02]  /*0860*/  @!P2 LEA R12, P6, R9.reuse, UR8, 0x1 ;  /* 0x00000008090cac11 */ /* 0x040fe4000f8c08ff */
[----:B------:R-:W-:Y:S02]  /*0870*/  F2FP.F16.F32.PACK_AB R15, RZ, R15 ;  /* 0x0000000fff0f723e */ /* 0x000fe400000000ff */
[----:B------:R-:W-:Y:S02]  /*0880*/  @!P2 LEA.HI.X R13, R9, UR9, R10, 0x1, P6 ;  /* 0x00000009090dac11 */ /* 0x000fe4000b0f0c0a */
[----:B-1----:R-:W-:Y:S01]  /*0890*/  @!P4 LEA R4, P6, R11, UR8, 0x1 ;  /* 0x000000080b04cc11 */ /* 0x002fe2000f8c08ff */
[----:B------:R0:W-:Y:S01]  /*08a0*/  @!P1 STG.E.U16 desc[UR18][R2.64], R15 ;  /* 0x0000000f02009986 */ /* 0x0001e2000c101512 */
[----:B------:R-:W-:-:S02]  /*08b0*/  PRMT R19, RZ, 0x7610, R19 ;  /* 0x00007610ff137816 */ /* 0x000fc40000000013 */
[----:B------:R-:W-:Y:S02]  /*08c0*/  @!P3 LEA R14, P1, R18, UR8, 0x1 ;  /* 0x00000008120ebc11 */ /* 0x000fe4000f8208ff */
[----:B------:R-:W-:Y:S02]  /*08d0*/  @!P4 LEA.HI.X R5, R11, UR9, R20, 0x1, P6 ;  /* 0x000000090b05cc11 */ /* 0x000fe4000b0f0c14 */
[C---:B------:R-:W-:Y:S01]  /*08e0*/  @!P5 LEA R16, P6, R22.reuse, UR8, 0x1 ;  /* 0x000000081610dc11 */ /* 0x040fe2000f8c08ff */
[----:B------:R1:W2:Y:S03]  /*08f0*/  @!P2 LDG.E.U16 R19, desc[UR18][R12.64] ;  /* 0x000000120c13a981 */ /* 0x0002a6000c1e1500 */
[----:B------:R-:W-:Y:S01]  /*0900*/  @!P5 LEA.HI.X R17, R22, UR9, R21, 0x1, P6 ;  /* 0x000000091611dc11 */ /* 0x000fe2000b0f0c15 */
[----:B------:R3:W4:Y:S01]  /*0910*/  @!P4 LDG.E.U16 R26, desc[UR18][R4.64] ;  /* 0x00000012041ac981 */ /* 0x000722000c1e1500 */
[----:B0-----:R-:W-:-:S03]  /*0920*/  @!P3 LEA.HI.X R15, R18, UR9, R23, 0x1, P1 ;  /* 0x00000009120fbc11 */ /* 0x001fc600088f0c17 */
[----:B------:R-:W5:Y:S04]  /*0930*/  @!P5 LDG.E.U16 R24, desc[UR18][R16.64] ;  /* 0x000000121018d981 */ /* 0x000f68000c1e1500 */
[----:B------:R-:W5:Y:S01]  /*0940*/  @!P3 LDG.E.U16 R25, desc[UR18][R14.64] ;  /* 0x000000120e19b981 */ /* 0x000f62000c1e1500 */
[----:B------:R-:W-:-:S04]  /*0950*/  @!P2 LEA R2, P1, R9, UR10, 0x1 ;  /* 0x0000000a0902ac11 */ /* 0x000fc8000f8208ff */
[----:B------:R-:W-:Y:S02]  /*0960*/  @!P2 LEA.HI.X R3, R9, UR11, R10, 0x1, P1 ;  /* 0x0000000b0903ac11 */ /* 0x000fe400088f0c0a */
[C---:B------:R-:W-:Y:S02]  /*0970*/  @!P4 LEA R10, P1, R11.reuse, UR10, 0x1 ;  /* 0x0000000a0b0acc11 */ /* 0x040fe4000f8208ff */
[----:B-1----:R-:W-:Y:S02]  /*0980*/  @!P3 LEA R12, P6, R18, UR10, 0x1 ;  /* 0x0000000a120cbc11 */ /* 0x002fe4000f8c08ff */
[----:B------:R-:W-:Y:S02]  /*0990*/  @!P4 LEA.HI.X R11, R11, UR11, R20, 0x1, P1 ;  /* 0x0000000b0b0bcc11 */ /* 0x000fe400088f0c14 */
[----:B---3--:R-:W-:Y:S01]  /*09a0*/  @!P5 LEA R4, P1, R22, UR10, 0x1 ;  /* 0x0000000a1604dc11 */ /* 0x008fe2000f8208ff */
[----:B------:R-:W-:Y:S01]  /*09b0*/  UIADD3 UR4, UP0, UPT, UR4, 0x2, URZ ;  /* 0x0000000204047890 */ /* 0x000fe2000ff1e0ff */
[----:B------:R-:W-:-:S03]  /*09c0*/  @!P3 LEA.HI.X R13, R18, UR11, R23, 0x1, P6 ;  /* 0x0000000b120dbc11 */ /* 0x000fc6000b0f0c17 */
[----:B------:R-:W-:Y:S02]  /*09d0*/  UIADD3.X UR5, UPT, UPT, URZ, UR5, URZ, UP0, !UPT ;  /* 0x00000005ff057290 */ /* 0x000fe400087fe4ff */
[----:B------:R-:W-:-:S04]  /*09e0*/  ULEA UR6, UP0, UR13, UR6, 0x1 ;  /* 0x000000060d067291 */ /* 0x000fc8000f8008ff */
[----:B------:R-:W-:Y:S01]  /*09f0*/  ULEA.HI.X UR7, UR13, UR7, URZ, 0x1, UP0 ;  /* 0x000000070d077291 */ /* 0x000fe200080f0cff */
[----:B--2---:R-:W-:Y:S02]  /*0a00*/  HADD2.F32 R19, -RZ, R19.H0_H0 ;  /* 0x20000013ff137230 */ /* 0x004fe40000004100 */
[----:B----4-:R-:W-:-:S03]  /*0a10*/  HADD2.F32 R9, -RZ, R26.H0_H0 ;  /* 0x2000001aff097230 */ /* 0x010fc60000004100 */
[-C--:B------:R-:W-:Y:S01]  /*0a20*/  FMUL.FTZ R19, R19, R8.reuse ;  /* 0x0000000813137220 */ /* 0x080fe20000410000 */
[----:B-----5:R-:W-:Y:S02]  /*0a30*/  HADD2.F32 R5, -RZ, R24.H0_H0 ;  /* 0x20000018ff057230 */ /* 0x020fe40000004100 */
[----:B------:R-:W-:Y:S02]  /*0a40*/  HADD2.F32 R25, -RZ, R25.H0_H0 ;  /* 0x20000019ff197230 */ /* 0x000fe40000004100 */
[-C--:B------:R-:W-:Y:S01]  /*0a50*/  FMUL.FTZ R9, R9, R8.reuse ;  /* 0x0000000809097220 */ /* 0x080fe20000410000 */
[----:B------:R-:W-:Y:S02]  /*0a60*/  F2FP.F16.F32.PACK_AB R19, RZ, R19 ;  /* 0x00000013ff13723e */ /* 0x000fe400000000ff */
[-C--:B------:R-:W-:Y:S01]  /*0a70*/  FMUL.FTZ R25, R25, R8.reuse ;  /* 0x0000000819197220 */ /* 0x080fe20000410000 */
[----:B------:R-:W-:Y:S01]  /*0a80*/  FMUL.FTZ R8, R5, R8 ;  /* 0x0000000805087220 */ /* 0x000fe20000410000 */
[----:B------:R-:W-:-:S02]  /*0a90*/  F2FP.F16.F32.PACK_AB R9, RZ, R9 ;  /* 0x00000009ff09723e */ /* 0x000fc400000000ff */
[----:B------:R-:W-:Y:S02]  /*0aa0*/  @!P5 LEA.HI.X R5, R22, UR11, R21, 0x1, P1 ;  /* 0x0000000b1605dc11 */ /* 0x000fe400088f0c15 */
[----:B------:R-:W-:Y:S02]  /*0ab0*/  F2FP.F16.F32.PACK_AB R25, RZ, R25 ;  /* 0x00000019ff19723e */ /* 0x000fe400000000ff */
        /* <DEDUP_REMOVED lines=8> */
.L_x_3168:
        /* <DEDUP_REMOVED lines=36> */
[----:B--2---:R-:W-:Y:S01]  /*0d80*/  HADD2.F32 R22, -RZ, R3.H0_H0 ;  /* 0x20000003ff167230 */ /* 0x004fe20000004100 */
[----:B------:R-:W-:Y:S01]  /*0d90*/  @!P0 LEA.HI.X R3, R21, UR11, R24, 0x1, P4 ;  /* 0x0000000b15038c11 */ /* 0x000fe2000a0f0c18 */
[----:B---3--:R-:W-:-:S03]  /*0da0*/  HADD2.F32 R16, -RZ, R6.H0_H0 ;  /* 0x20000006ff107230 */ /* 0x008fc60000004100 */
[-C--:B-1----:R-:W-:Y:S01]  /*0db0*/  FMUL.FTZ R22, R22, R11.reuse ;  /* 0x0000000b16167220 */ /* 0x082fe20000410000 */
[----:B----4-:R-:W-:Y:S02]  /*0dc0*/  HADD2.F32 R20, -RZ, R20.H0_H0 ;  /* 0x20000014ff147230 */ /* 0x010fe40000004100 */
[-C--:B------:R-:W-:Y:S01]  /*0dd0*/  FMUL.FTZ R16, R16, R11.reuse ;  /* 0x0000000b10107220 */ /* 0x080fe20000410000 */
[----:B------:R-:W-:Y:S02]  /*0de0*/  @!P1 LEA R6, P4, R10, UR10, 0x1 ;  /* 0x0000000a0a069c11 */ /* 0x000fe4000f8808ff */
[----:B------:R-:W-:Y:S01]  /*0df0*/  FMUL.FTZ R20, R20, R11 ;  /* 0x0000000b14147220 */ /* 0x000fe20000410000 */
[----:B------:R-:W-:Y:S02]  /*0e00*/  F2FP.F16.F32.PACK_AB R22, RZ, R22 ;  /* 0x00000016ff16723e */ /* 0x000fe400000000ff */
[----:B------:R-:W-:Y:S02]  /*0e10*/  @!P1 LEA.HI.X R7, R10, UR11, R7, 0x1, P4 ;  /* 0x0000000b0a079c11 */ /* 0x000fe4000a0f0c07 */
[----:B------:R-:W-:-:S02]  /*0e20*/  F2FP.F16.F32.PACK_AB R16, RZ, R16 ;  /* 0x00000010ff10723e */ /* 0x000fc400000000ff */
[----:B------:R-:W-:Y:S01]  /*0e30*/  F2FP.F16.F32.PACK_AB R20, RZ, R20 ;  /* 0x00000014ff14723e */ /* 0x000fe200000000ff */
[----:B-----5:R-:W-:Y:S01]  /*0e40*/  HADD2.F32 R0, -RZ, R0.H0_H0 ;  /* 0x20000000ff007230 */ /* 0x020fe20000004100 */
[----:B------:R0:W-:Y:S04]  /*0e50*/  @!P0 STG.E.U16 desc[UR18][R2.64], R22 ;  /* 0x0000001602008986 */ /* 0x0001e8000c101512 */
[----:B------:R0:W-:Y:S01]  /*0e60*/  @!P1 STG.E.U16 desc[UR18][R6.64], R16 ;  /* 0x0000001006009986 */ /* 0x0001e2000c101512 */
[----:B------:R-:W-:-:S03]  /*0e70*/  FMUL.FTZ R0, R0, R11 ;  /* 0x0000000b00007220 */ /* 0x000fc60000410000 */
[----:B------:R0:W-:Y:S01]  /*0e80*/  @!P2 STG.E.U16 desc[UR18][R12.64], R20 ;  /* 0x000000140c00a986 */ /* 0x0001e2000c101512 */
[----:B------:R-:W-:Y:S05]  /*0e90*/  @P3 EXIT ;  /* 0x000000000000394d */ /* 0x000fea0003800000 */
[C---:B0-----:R-:W-:Y:S02]  /*0ea0*/  LEA R2, P0, R4.reuse, UR10, 0x1 ;  /* 0x0000000a04027c11 */ /* 0x041fe4000f8008ff */
[----:B------:R-:W-:Y:S02]  /*0eb0*/  F2FP.F16.F32.PACK_AB R0, RZ, R0 ;  /* 0x00000000ff00723e */ /* 0x000fe400000000ff */
[----:B------:R-:W-:-:S05]  /*0ec0*/  LEA.HI.X R3, R4, UR11, R5, 0x1, P0 ;  /* 0x0000000b04037c11 */ /* 0x000fca00080f0c05 */
[----:B------:R-:W-:Y:S01]  /*0ed0*/  STG.E.U16 desc[UR18][R2.64], R0 ;  /* 0x0000000002007986 */ /* 0x000fe2000c101512 */
[----:B------:R-:W-:Y:S05]  /*0ee0*/  EXIT ;  /* 0x000000000000794d */ /* 0x000fea0003800000 */
.L_x_3167:
        /* <DEDUP_REMOVED lines=8> */
.L_x_3170:
        /* <DEDUP_REMOVED lines=9> */
[-C--:B0-----:R-:W-:Y:S01]  /*1000*/  FMUL.FTZ R0, R0, R12.reuse ;  /* 0x0000000c00007220 */ /* 0x081fe20000410000 */
[----:B------:R-:W-:Y:S02]  /*1010*/  HADD2.F32 R7, -RZ, R3.H1_H1 ;  /* 0x30000003ff077230 */ /* 0x000fe40000004100 */
[-C--:B------:R-:W-:Y:S01]  /*1020*/  FMUL.FTZ R5, R5, R12.reuse ;  /* 0x0000000c05057220 */ /* 0x080fe20000410000 */
[----:B------:R-:W-:-:S02]  /*1030*/  FMUL.FTZ R6, R6, R12 ;  /* 0x0000000c06067220 */ /* 0x000fc40000410000 */
[----:B------:R-:W-:Y:S02]  /*1040*/  FMUL.FTZ R7, R7, R12 ;  /* 0x0000000c07077220 */ /* 0x000fe40000410000 */
[----:B------:R-:W-:Y:S02]  /*1050*/  F2FP.F16.F32.PACK_AB R8, R5, R0 ;  /* 0x000000000508723e */ /* 0x000fe400000000ff */
[----:B------:R-:W-:Y:S02]  /*1060*/  IADD3.X R5, PT, PT, R9, UR11, RZ, P0, !PT ;  /* 0x0000000b09057c10 */ /* 0x000fe400087fe4ff */
[----:B-1----:R-:W-:Y:S02]  /*1070*/  IADD3 R10, P0, PT, R10, UR4, RZ ;  /* 0x000000040a0a7c10 */ /* 0x002fe4000ff1e0ff */
        /* <DEDUP_REMOVED lines=9> */
[----:B--2---:R-:W-:Y:S05]  /*1110*/  @!P0 BRA P1, `(.L_x_3170) ;  /* 0xfffffffc00948947 */ /* 0x004fea000083ffff */
[----:B------:R-:W-:Y:S05]  /*1120*/  EXIT ;  /* 0x000000000000794d */ /* 0x000fea0003800000 */
        .weak           $__internal_71_$__cuda_sm20_div_u16
        .type           $__internal_71_$__cuda_sm20_div_u16,@function
        .size           $__internal_71_$__cuda_sm20_div_u16,(.L_x_4256 - $__internal_71_$__cuda_sm20_div_u16)
$__internal_71_$__cuda_sm20_div_u16:
        /* <DEDUP_REMOVED lines=18> */
[----:B------:R-:W-:Y:S06]  /*1250*/  RET.REL.NODEC R2 `(_ZN2at6native61_GLOBAL__N__44eb8e94_28_ForeachBinaryOpScalarList_cu_dda10a6925multi_tensor_apply_kernelINS1_28TensorListScalarListMetadataIfLi2EEENS1_25BinaryOpScalarListFunctorIN3c104HalfELi2ELi1ELi1EEEJSt7dividesIfEEEEvT_T0_DpT1_) ;  /* 0xffffffec02687950 */ /* 0x000fec0003c3ffff */
.L_x_3171:
        /* <DEDUP_REMOVED lines=10> */
.L_x_4256:


//--------------------- .text._ZN2at6native61_GLOBAL__N__44eb8e94_28_ForeachBinaryOpScalarList_cu_dda10a6925multi_tensor_apply_kernelINS1_28TensorListScalarListMetadataIbLi2EEENS1_25BinaryOpScalarListFunctorIbLi2ELi1ELi1EEEJSt7dividesIbEEEEvT_T0_DpT1_ --------------------------
	.section	.text._ZN2at6native61_GLOBAL__N__44eb8e94_28_ForeachBinaryOpScalarList_cu_dda10a6925multi_tensor_apply_kernelINS1_28TensorListScalarListMetadataIbLi2EEENS1_25BinaryOpScalarListFunctorIbLi2ELi1ELi1EEEJSt7dividesIbEEEEvT_T0_DpT1_,"ax",@progbits
	.align	128
.text._ZN2at6native61_GLOBAL__N__44eb8e94_28_ForeachBinaryOpScalarList_cu_dda10a6925multi_tensor_apply_kernelINS1_28TensorListScalarListMetadataIbLi2EEENS1_25BinaryOpScalarListFunctorIbLi2ELi1ELi1EEEJSt7dividesIbEEEEvT_T0_DpT1_:
        .type           _ZN2at6native61_GLOBAL__N__44eb8e94_28_ForeachBinaryOpScalarList_cu_dda10a6925multi_tensor_apply_kernelINS1_28TensorListScalarListMetadataIbLi2EEENS1_25BinaryOpScalarListFunctorIbLi2ELi1ELi1EEEJSt7dividesIbEEEEvT_T0_DpT1_,@function
        .size           _ZN2at6native61_GLOBAL__N__44eb8e94_28_ForeachBinaryOpScalarList_cu_dda10a6925multi_tensor_apply_kernelINS1_28TensorListScalarListMetadataIbLi2EEENS1_25BinaryOpScalarListFunctorIbLi2ELi1ELi1EEEJSt7dividesIbEEEEvT_T0_DpT1_,(.L_x_4258 - _ZN2at6native61_GLOBAL__N__44eb8e94_28_ForeachBinaryOpScalarList_cu_dda10a6925multi_tensor_apply_kernelINS1_28TensorListScalarListMetadataIbLi2EEENS1_25BinaryOpScalarListFunctorIbLi2ELi1ELi1EEEJSt7dividesIbEEEEvT_T0_DpT1_)
        .other          _ZN2at6native61_GLOBAL__N__44eb8e94_28_ForeachBinaryOpScalarList_cu_dda10a6925multi_tensor_apply_kernelINS1_28TensorListScalarListMetadataIbLi2EEENS1_25BinaryOpScalarListFunctorIbLi2ELi1ELi1EEEJSt7dividesIbEEEEvT_T0_DpT1_,@"STO_CUDA_ENTRY STV_DEFAULT"
_ZN2at6native61_GLOBAL__N__44eb8e94_28_ForeachBinaryOpScalarList_cu_dda10a6925multi_tensor_apply_kernelINS1_28TensorListScalarListMetadataIbLi2EEENS1_25BinaryOpScalarListFunctorIbLi2ELi1ELi1EEEJSt7dividesIbEEEEvT_T0_DpT1_:
        /* <DEDUP_REMOVED lines=10> */
[----:B--2---:R-:W-:-:S04]  /*00a0*/  UIMAD.WIDE UR4, UR5, 0x10000, URZ ;  /* 0x00010000050478a5 */ /* 0x004fc8000f8e02ff */
[----:B0-----:R-:W-:Y:S02]  /*00b0*/  UIADD3 UR30, UP0, UPT, UR4, UR6, URZ ;  /* 0x00000006041e7290 */ /* 0x001fe4000ff1e0ff */
[----:B---3--:R-:W-:Y:S02]  /*00c0*/  UIADD3 UR27, UP1, UPT, UR4, UR10, URZ ;  /* 0x0000000a041b7290 */ /* 0x008fe4000ff3e0ff */
[----:B------:R-:W-:Y:S02]  /*00d0*/  UIADD3.X UR7, UPT, UPT, UR5, UR7, URZ, UP0, !UPT ;  /* 0x0000000705077290 */ /* 0x000fe400087fe4ff */
[----:B----4-:R-:W-:Y:S02]  /*00e0*/  UIADD3 UR12, UP2, UPT, -UR4, UR8, URZ ;  /* 0x00000008040c7290 */ /* 0x010fe4000ff5e1ff */
[----:B------:R-:W-:Y:S02]  /*00f0*/  ULOP3.LUT UR4, UR30, UR8, UR27, 0xfe, !UPT ;  /* 0x000000081e047292 */ /* 0x000fe4000f8efe1b */
[----:B------:R-:W-:-:S02]  /*0100*/  UIADD3.X UR10, UPT, UPT, UR5, UR11, URZ, UP1, !UPT ;  /* 0x0000000b050a7290 */ /* 0x000fc40008ffe4ff */
[----:B------:R-:W-:Y:S02]  /*0110*/  ULOP3.LUT UP0, URZ, UR4, 0x3, URZ, 0xc0, !UPT ;  /* 0x0000000304ff7892 */ /* 0x000fe4000f80c0ff */
[----:B------:R-:W-:-:S07]  /*0120*/  UIADD3.X UR5, UPT, UPT, ~UR5, UR9, URZ, UP2, !UPT ;  /* 0x0000000905057290 */ /* 0x000fce00097fe5ff */
[----:B-1----:R-:W-:Y:S05]  /*0130*/  BRA.U !UP0, `(.L_x_3172) ;  /* 0x0000000d08c07547 */ /* 0x002fea000b800000 */
        /* <DEDUP_REMOVED lines=19> */
[----:B------:R-:W-:Y:S05]  /*0270*/  CALL.REL.NOINC `($__internal_72_$__cuda_sm20_div_u16) ;  /* 0x0000001000107944 */ /* 0x000fea0003c00000 */
[----:B------:R-:W-:Y:S01]  /*0280*/  UISETP.GE.U32.AND UP0, UPT, UR6, UR4, UPT ;  /* 0x000000040600728c */ /* 0x000fe2000bf06070 */
[----:B------:R-:W-:Y:S02]  /*0290*/  UMOV UR5, URZ ;  /* 0x000000ff00057c82 */ /* 0x000fe40008000000 */
[----:B------:R-:W-:Y:S01]  /*02a0*/  UMOV UR4, URZ ;  /* 0x000000ff00047c82 */ /* 0x000fe20008000000 */
[----:B------:R-:W-:-:S09]  /*02b0*/  UISETP.GE.U32.AND.EX UP0, UPT, UR8, URZ, UPT, UP0 ;  /* 0x000000ff0800728c */ /* 0x000fd2000bf06100 */
        /* <DEDUP_REMOVED lines=24> */
[----:B------:R-:W-:Y:S02]  /*0440*/  UIMAD.WIDE.U32 UR14, UR33, 0x6, UR18 ;  /* 0x00000006210e78a5 */ /* 0x000fe4000f8e0012 */
[----:B------:R-:W-:Y:S02]  /*0450*/  UIADD3 UR40, UP5, UPT, UR4, UR22, URZ ;  /* 0x0000001604287290 */ /* 0x000fe4000ffbe0ff */
[----:B------:R-:W-:-:S02]  /*0460*/  UIADD3.X UR46, UPT, UPT, UR5, UR26, URZ, UP4, !UPT ;  /* 0x0000001a052e7290 */ /* 0x000fc4000a7fe4ff */
[----:B------:R-:W-:Y:S02]  /*0470*/  UIMAD.WIDE.U32 UR12, UR33, 0x7, UR18 ;  /* 0x00000007210c78a5 */ /* 0x000fe4000f8e0012 */
[----:B------:R-:W-:Y:S02]  /*0480*/  UIADD3 UR6, UP2, UPT, UR18, UR33, URZ ;  /* 0x0000002112067290 */ /* 0x000fe4000ff5e0ff */
[----:B------:R-:W-:Y:S02]  /*0490*/  UIADD3 UR39, UP3, UPT, UR8, UR22, URZ ;  /* 0x0000001608277290 */ /* 0x000fe4000ff7e0ff */
[----:B------:R-:W-:Y:S02]  /*04a0*/  UIADD3.X UR26, UPT, UPT, UR9, UR26, URZ, UP1, !UPT ;  /* 0x0000001a091a7290 */ /* 0x000fe40008ffe4ff */
[----:B------:R-:W-:Y:S02]  /*04b0*/  UIADD3 UR37, UP1, UPT, UR8, UR16, URZ ;  /* 0x0000001008257290 */ /* 0x000fe4000ff3e0ff */
[----:B------:R-:W-:-:S02]  /*04c0*/  UIADD3 UR38, UP4, UPT, UR4, UR16, URZ ;  /* 0x0000001004267290 */ /* 0x000fc4000ff9e0ff */
[----:B------:R-:W-:Y:S02]  /*04d0*/  UIADD3.X UR44, UPT, UPT, UR5, UR21, URZ, UP0, !UPT ;  /* 0x00000015052c7290 */ /* 0x000fe400087fe4ff */
[----:B------:R-:W-:Y:S02]  /*04e0*/  UIADD3.X UR20, UPT, UPT, UR9, UR21, URZ, UP6, !UPT ;  /* 0x0000001509147290 */ /* 0x000fe4000b7fe4ff */
[----:B------:R-:W-:Y:S02]  /*04f0*/  UIADD3 UR36, UP0, UPT, UR4, UR14, URZ ;  /* 0x0000000e04247290 */ /* 0x000fe4000ff1e0ff */
[----:B------:R-:W-:Y:S02]  /*0500*/  UIADD3 UR35, UP6, UPT, UR8, UR14, URZ ;  /* 0x0000000e08237290 */ /* 0x000fe4000ffde0ff */
[----:B------:R-:W-:Y:S02]  /*0510*/  UIADD3.X UR41, UPT, UPT, UR5, UR23, URZ, UP5, !UPT ;  /* 0x0000001705297290 */ /* 0x000fe4000affe4ff */
[----:B------:R-:W-:-:S02]  /*0520*/  UIADD3 UR34, UP5, UPT, UR4, UR12, URZ ;  /* 0x0000000c04227290 */ /* 0x000fc4000ffbe0ff */
[----:B------:R-:W-:Y:S02]  /*0530*/  UIADD3.X UR22, UPT, UPT, UR9, UR23, URZ, UP3, !UPT ;  /* 0x0000001709167290 */ /* 0x000fe40009ffe4ff */
[----:B------:R-:W-:Y:S02]  /*0540*/  UIADD3.X UR18, UPT, UPT, URZ, UR19, URZ, UP2, !UPT ;  /* 0x00000013ff127290 */ /* 0x000fe400097fe4ff */
[----:B------:R-:W-:Y:S02]  /*0550*/  UIADD3 UR21, UP3, UPT, UR8, UR12, URZ ;  /* 0x0000000c08157290 */ /* 0x000fe4000ff7e0ff */
[----:B------:R-:W-:Y:S02]  /*0560*/  UIADD3 UR19, UP2, UPT, UR8, UR6, URZ ;  /* 0x0000000608137290 */ /* 0x000fe4000ff5e0ff */
[----:B------:R-:W-:Y:S02]  /*0570*/  UIADD3.X UR16, UPT, UPT, UR9, UR17, URZ, UP1, !UPT ;  /* 0x0000001109107290 */ /* 0x000fe40008ffe4ff */
[----:B------:R-:W-:-:S02]  /*0580*/  UIADD3.X UR23, UPT, UPT, UR5, UR17, URZ, UP4, !UPT ;  /* 0x0000001105177290 */ /* 0x000fc4000a7fe4ff */
        /* <DEDUP_REMOVED lines=10> */
.L_x_3174:
[C---:B------:R-:W-:Y:S01]  /*0630*/  IADD3 R0, P0, PT, R2.reuse, UR33, RZ ;  /* 0x0000002102007c10 */ /* 0x040fe2000ff1e0ff */
[----:B-1----:R-:W-:Y:S01]  /*0640*/  IMAD.U32 R5, RZ, RZ, UR33 ;  /* 0x00000021ff057e24 */ /* 0x002fe2000f8e00ff */
[----:B------:R-:W-:Y:S02]  /*0650*/  ISETP.GE.U32.AND P4, PT, R2, UR32, PT ;  /* 0x0000002002007c0c */ /* 0x000fe4000bf86070 */
[----:B------:R-:W-:Y:S01]  /*0660*/  ISETP.GE.U32.AND P5, PT, R0, UR32, PT ;  /* 0x0000002000007c0c */ /* 0x000fe2000bfa6070 */
[----:B------:R-:W-:Y:S01]  /*0670*/  IMAD.X R0, RZ, RZ, R3, P0 ;  /* 0x000000ffff007224 */ /* 0x000fe200000e0603 */
[----:B------:R-:W-:Y:S02]  /*0680*/  ISETP.GE.AND.EX P4, PT, R3, UR31, PT, P4 ;  /* 0x0000001f03007c0c */ /* 0x000fe4000bf86340 */
[----:B------:R-:W-:Y:S02]  /*0690*/  IADD3 R12, P2, P3, R5, UR33, R2 ;  /* 0x00000021050c7c10 */ /* 0x000fe4000fb5e002 */
[----:B------:R-:W-:-:S02]  /*06a0*/  ISETP.GE.AND.EX P5, PT, R0, UR31, PT, P5 ;  /* 0x0000001f00007c0c */ /* 0x000fc4000bfa6350 */
[----:B------:R-:W-:Y:S02]  /*06b0*/  ISETP.GE.U32.AND P0, PT, R12, UR32, PT ;  /* 0x000000200c007c0c */ /* 0x000fe4000bf06070 */
[----:B------:R-:W-:-:S04]  /*06c0*/  IADD3.X R14, PT, PT, RZ, RZ, R3, P2, P3 ;  /* 0x000000ffff0e7210 */ /* 0x000fc800017e6403 */
[----:B------:R-:W-:Y:S02]  /*06d0*/  ISETP.GE.AND.EX P0, PT, R14, UR31, PT, P0 ;  /* 0x0000001f0e007c0c */ /* 0x000fe4000bf06300 */
[----:B------:R-:W-:-:S03]  /*06e0*/  @!P4 IADD3 R4, P1, PT, R2, UR30, RZ ;  /* 0x0000001e0204cc10 */ /* 0x000fc6000ff3e0ff */
[----:B------:R-:W-:Y:S02]  /*06f0*/  @!P5 IADD3 R6, P2, PT, R2, UR8, RZ ;  /* 0x000000080206dc10 */ /* 0x000fe4000ff5e0ff */
[C---:B------:R-:W-:Y:S02]  /*0700*/  @!P4 IADD3.X R5, PT, PT, R3.reuse, UR7, RZ, P1, !PT ;  /* 0x000000070305cc10 */ /* 0x040fe40008ffe4ff */
[----:B------:R-:W-:Y:S02]  /*0710*/  @!P5 IADD3.X R7, PT, PT, R3, UR9, RZ, P2, !PT ;  /* 0x000000090307dc10 */ /* 0x000fe400097fe4ff */
[----:B------:R-:W-:Y:S02]  /*0720*/  IADD3 R0, P2, PT, R12, UR33, RZ ;  /* 0x000000210c007c10 */ /* 0x000fe4000ff5e0ff */
[----:B------:R0:W2:Y:S02]  /*0730*/  @!P4 LDG.E.U8 R5, desc[UR28][R4.64] ;  /* 0x0000001c0405c981 */ /* 0x0000a4000c1e1100 */
[----:B------:R-:W-:-:S02]  /*0740*/  ISETP.GE.U32.AND P1, PT, R0, UR32, PT ;  /* 0x0000002000007c0c */ /* 0x000fc4000bf26070 */
[----:B------:R1:W3:Y:S01]  /*0750*/  @!P5 LDG.E.U8 R6, desc[UR28][R6.64] ;  /* 0x0000001c0606d981 */ /* 0x0002e2000c1e1100 */
[----:B------:R-:W-:Y:S01]  /*0760*/  IMAD.X R0, RZ, RZ, R14, P2 ;  /* 0x000000ffff007224 */ /* 0x000fe200010e060e */
[----:B------:R-:W-:-:S04]  /*0770*/  @!P0 IADD3 R8, P2, PT, R2, UR43, RZ ;  /* 0x0000002b02088c10 */ /* 0x000fc8000ff5e0ff */
[----:B------:R-:W-:Y:S02]  /*0780*/  @!P0 IADD3.X R9, PT, PT, R3, UR44, RZ, P2, !PT ;  /* 0x0000002c03098c10 */ /* 0x000fe400097fe4ff */
[----:B------:R-:W-:-:S03]  /*0790*/  ISETP.GE.AND.EX P1, PT, R0, UR31, PT, P1 ;  /* 0x0000001f00007c0c */ /* 0x000fc6000bf26310 */
[----:B------:R-:W4:Y:S10]  /*07a0*/  @!P0 LDG.E.U8 R8, desc[UR28][R8.64] ;  /* 0x0000001c08088981 */ /* 0x000f34000c1e1100 */
[----:B------:R-:W-:-:S04]  /*07b0*/  @!P1 IADD3 R10, P2, PT, R2, UR40, RZ ;  /* 0x00000028020a9c10 */ /* 0x000fc8000ff5e0ff */
[----:B------:R-:W-:-:S05]  /*07c0*/  @!P1 IADD3.X R11, PT, PT, R3, UR41, RZ, P2, !PT ;  /* 0x00000029030b9c10 */ /* 0x000fca00097fe4ff */
[----:B------:R5:W5:Y:S01]  /*07d0*/  @!P1 LDG.E.U8 R10, desc[UR28][R10.64] ;  /* 0x0000001c0a0a9981 */ /* 0x000b62000c1e1100 */
[----:B0-----:R-:W-:Y:S01]  /*07e0*/  @!P4 IADD3 R4, P6, PT, R2, UR27, RZ ;  /* 0x0000001b0204cc10 */ /* 0x001fe2000ffde0ff */
[----:B-1----:R-:W-:Y:S02]  /*07f0*/  IMAD.U32 R7, RZ, RZ, UR33 ;  /* 0x00000021ff077e24 */ /* 0x002fe4000f8e00ff */
[----:B------:R-:W-:Y:S01]  /*0800*/  IMAD.U32 R17, RZ, RZ, UR33 ;  /* 0x00000021ff117e24 */ /* 0x000fe2000f8e00ff */
[----:B--2---:R-:W-:Y:S02]  /*0810*/  ISETP.NE.AND P2, PT, R5, RZ, !P4 ;  /* 0x000000ff0500720c */ /* 0x004fe40006745270 */
[----:B------:R-:W-:Y:S02]  /*0820*/  @!P4 IADD3.X R5, PT, PT, R3, UR10, RZ, P6, !PT ;  /* 0x0000000a0305cc10 */ /* 0x000fe4000b7fe4ff */
[----:B---3--:R-:W-:Y:S02]  /*0830*/  ISETP.NE.AND P3, PT, R6, RZ, !P5 ;  /* 0x000000ff0600720c */ /* 0x008fe40006f65270 */
[----:B------:R-:W-:-:S02]  /*0840*/  @!P4 SEL R13, RZ, 0x1, !P2 ;  /* 0x00000001ff0dc807 */ /* 0x000fc40005000000 */
[----:B------:R-:W-:Y:S02]  /*0850*/  @!P5 IADD3 R6, P2, PT, R2, UR19, RZ ;  /* 0x000000130206dc10 */ /* 0x000fe4000ff5e0ff */
[----:B------:R-:W-:Y:S01]  /*0860*/  SEL R15, RZ, 0x1, !P3 ;  /* 0x00000001ff0f7807 */ /* 0x000fe20005800000 */
[----:B------:R0:W-:Y:S01]  /*0870*/  @!P4 STG.E.U8 desc[UR28][R4.64], R13 ;  /* 0x0000000d0400c986 */ /* 0x0001e2000c10111c */
[----:B------:R-:W-:Y:S02]  /*0880*/  IADD3 R12, P3, P6, R7, UR33, R12 ;  /* 0x00000021070c7c10 */ /* 0x000fe4000fe7e00c */
[----:B------:R-:W-:Y:S02]  /*0890*/  @!P5 IADD3.X R7, PT, PT, R3, UR12, RZ, P2, !PT ;  /* 0x0000000c0307dc10 */ /* 0x000fe400097fe4ff */
[----:B------:R-:W-:Y:S02]  /*08a0*/  IADD3 R0, P4, PT, R12, UR33, RZ ;  /* 0x000000210c007c10 */ /* 0x000fe4000ff9e0ff */
[----:B------:R-:W-:Y:S01]  /*08b0*/  IADD3.X R14, PT, PT, RZ, RZ, R14, P3, P6 ;  /* 0x000000ffff0e7210 */ /* 0x000fe20001fec40e */
[----:B------:R1:W-:Y:S01]  /*08c0*/  @!P5 STG.E.U8 desc[UR28][R6.64], R15 ;  /* 0x0000000f0600d986 */ /* 0x0003e2000c10111c */
[----:B----4-:R-:W-:-:S02]  /*08d0*/  ISETP.NE.AND P5, PT, R8, RZ, !P0 ;  /* 0x000000ff0800720c */ /* 0x010fc400047a5270 */
[----:B------:R-:W-:Y:S01]  /*08e0*/  @!P0 IADD3 R8, P6, PT, R2, UR42, RZ ;  /* 0x0000002a02088c10 */ /* 0x000fe2000ffde0ff */
[----:B-----5:R-:W-:Y:S01]  /*08f0*/  IMAD.X R11, RZ, RZ, R14, P4 ;  /* 0x000000ffff0b7224 */ /* 0x020fe200020e060e */
[----:B------:R-:W-:Y:S02]  /*0900*/  ISETP.GE.U32.AND P2, PT, R0, UR32, PT ;  /* 0x0000002000007c0c */ /* 0x000fe4000bf46070 */
[----:B------:R-:W-:Y:S02]  /*0910*/  @!P0 IADD3.X R9, PT, PT, R3, UR20, RZ, P6, !PT ;  /* 0x0000001403098c10 */ /* 0x000fe4000b7fe4ff */
[----:B0-----:R-:W-:Y:S02]  /*0920*/  SEL R13, RZ, 0x1, !P5 ;  /* 0x00000001ff0d7807 */ /* 0x001fe40006800000 */
[----:B------:R-:W-:Y:S02]  /*0930*/  IADD3 R0, P4, P5, R17, UR33, R12 ;  /* 0x0000002111007c10 */ /* 0x000fe4000fd9e00c */
[----:B------:R-:W-:Y:S01]  /*0940*/  ISETP.GE.U32.AND P3, PT, R12, UR32, PT ;  /* 0x000000200c007c0c */ /* 0x000fe2000bf66070 */
[----:B------:R0:W-:Y:S01]  /*0950*/  @!P0 STG.E.U8 desc[UR28][R8.64], R13 ;  /* 0x0000000d08008986 */ /* 0x0001e2000c10111c */
[----:B-1----:R-:W-:-:S02]  /*0960*/  IADD3.X R6, PT, PT, RZ, RZ, R14, P4, P5 ;  /* 0x000000ffff067210 */ /* 0x002fc400027ea40e */
[----:B------:R-:W-:Y:S02]  /*0970*/  ISETP.GE.AND.EX P3, PT, R14, UR31, PT, P3 ;  /* 0x0000001f0e007c0c */ /* 0x000fe4000bf66330 */
[----:B------:R-:W-:Y:S02]  /*0980*/  ISETP.GE.U32.AND P0, PT, R0, UR32, PT ;  /* 0x0000002000007c0c */ /* 0x000fe4000bf06070 */
[----:B------:R-:W-:Y:S02]  /*0990*/  @!P1 IADD3 R4, P4, PT, R2, UR39, RZ ;  /* 0x0000002702049c10 */ /* 0x000fe4000ff9e0ff */
[----:B------:R-:W-:Y:S02]  /*09a0*/  IADD3 R0, P5, PT, R0, UR33, RZ ;  /* 0x0000002100007c10 */ /* 0x000fe4000ffbe0ff */
[----:B------:R-:W-:Y:S02]  /*09b0*/  @!P1 IADD3.X R5, PT, PT, R3, UR22, RZ, P4, !PT ;  /* 0x0000001603059c10 */ /* 0x000fe4000a7fe4ff */
[----:B------:R-:W-:Y:S01]  /*09c0*/  ISETP.GE.U32.AND P4, PT, R0, UR32, PT ;  /* 0x0000002000007c0c */ /* 0x000fe2000bf86070 */
[----:B------:R-:W-:Y:S01]  /*09d0*/  IMAD.X R0, RZ, RZ, R6, P5 ;  /* 0x000000ffff007224 */ /* 0x000fe200028e0606 */
[----:B------:R-:W-:-:S02]  /*09e0*/  ISETP.GE.AND.EX P2, PT, R11, UR31, PT, P2 ;  /* 0x0000001f0b007c0c */ /* 0x000fc4000bf46320 */
[----:B------:R-:W-:Y:S02]  /*09f0*/  ISETP.GE.AND.EX P0, PT, R6, UR31, PT, P0 ;  /* 0x0000001f06007c0c */ /* 0x000fe4000bf06300 */
[----:B------:R-:W-:Y:S02]  /*0a00*/  ISETP.NE.AND P6, PT, R10, RZ, !P1 ;  /* 0x000000ff0a00720c */ /* 0x000fe40004fc5270 */
[----:B------:R-:W-:Y:S02]  /*0a10*/  ISETP.GE.AND.EX P4, PT, R0, UR31, PT, P4 ;  /* 0x0000001f00007c0c */ /* 0x000fe4000bf86340 */
[----:B------:R-:W-:Y:S02]  /*0a20*/  SEL R17, RZ, 0x1, !P6 ;  /* 0x00000001ff117807 */ /* 0x000fe40007000000 */
[----:B------:R-:W-:-:S03]  /*0a30*/  @!P3 IADD3 R6, P5, PT, R2, UR45, RZ ;  /* 0x0000002d0206bc10 */ /* 0x000fc6000ffbe0ff */
[----:B------:R1:W-:Y:S01]  /*0a40*/  @!P1 STG.E.U8 desc[UR28][R4.64], R17 ;  /* 0x0000001104009986 */ /* 0x0003e2000c10111c */
[C---:B------:R-:W-:Y:S02]  /*0a50*/  @!P3 IADD3.X R7, PT, PT, R3.reuse, UR46, RZ, P5, !PT ;  /* 0x0000002e0307bc10 */ /* 0x040fe4000affe4ff */
[C---:B0-----:R-:W-:Y:S02]  /*0a60*/  @!P2 IADD3 R8, P5, PT, R2.reuse, UR38, RZ ;  /* 0x000000260208ac10 */ /* 0x041fe4000ffbe0ff */
[C---:B------:R-:W-:Y:S01]  /*0a70*/  @!P0 IADD3 R10, P1, PT, R2.reuse, UR36, RZ ;  /* 0x00000024020a8c10 */ /* 0x040fe2000ff3e0ff */
[----:B------:R-:W2:Y:S01]  /*0a80*/  @!P3 LDG.E.U8 R6, desc[UR28][R6.64] ;  /* 0x0000001c0606b981 */ /* 0x000ea2000c1e1100 */
[C---:B------:R-:W-:Y:S02]  /*0a90*/  @!P2 IADD3.X R9, PT, PT, R3.reuse, UR23, RZ, P5, !PT ;  /* 0x000000170309ac10 */ /* 0x040fe4000affe4ff */
[C---:B------:R-:W-:Y:S02]  /*0aa0*/  @!P0 IADD3.X R11, PT, PT, R3.reuse, UR17, RZ, P1, !PT ;  /* 0x00000011030b8c10 */ /* 0x040fe40008ffe4ff */
[C---:B------:R-:W-:Y:S01]  /*0ab0*/  @!P4 IADD3 R12, P1, PT, R2.reuse, UR34, RZ ;  /* 0x00000022020ccc10 */ /* 0x040fe2000ff3e0ff */
[----:B------:R-:W3:Y:S03]  /*0ac0*/  @!P2 LDG.E.U8 R8, desc[UR28][R8.64] ;  /* 0x0000001c0808a981 */ /* 0x000ee6000c1e1100 */
[----:B------:R-:W-:Y:S01]  /*0ad0*/  @!P4 IADD3.X R13, PT, PT, R3, UR15, RZ, P1, !PT ;  /* 0x0000000f030dcc10 */ /* 0x000fe20008ffe4ff */
[----:B------:R-:W4:Y:S04]  /*0ae0*/  @!P0 LDG.E.U8 R10, desc[UR28][R10.64] ;  /* 0x0000001c0a0a8981 */ /* 0x000f28000c1e1100 */
[----:B------:R-:W5:Y:S01]  /*0af0*/  @!P4 LDG.E.U8 R12, desc[UR28][R12.64] ;  /* 0x0000001c0c0cc981 */ /* 0x000f62000c1e1100 */
[----:B------:R-:W-:-:S02]  /*0b00*/  @!P3 IADD3 R14, P5, PT, R2, UR25, RZ ;  /* 0x00000019020ebc10 */ /* 0x000fc4000ffbe0ff */
[----:B-1----:R-:W-:Y:S02]  /*0b10*/  @!P2 IADD3 R4, P6, PT, R2, UR37, RZ ;  /* 0x000000250204ac10 */ /* 0x002fe4000ffde0ff */
[C---:B------:R-:W-:Y:S02]  /*0b20*/  @!P3 IADD3.X R15, PT, PT, R3.reuse, UR26, RZ, P5, !PT ;  /* 0x0000001a030fbc10 */ /* 0x040fe4000affe4ff */
[----:B------:R-:W-:Y:S01]  /*0b30*/  @!P2 IADD3.X R5, PT, PT, R3, UR16, RZ, P6, !PT ;  /* 0x000000100305ac10 */ /* 0x000fe2000b7fe4ff */
[----:B------:R-:W-:-:S04]  /*0b40*/  UIADD3 UR24, UP0, UPT, UR24, -0x2, URZ ;  /* 0xfffffffe18187890 */ /* 0x000fc8000ff1e0ff */
[----:B------:R-:W-:Y:S02]  /*0b50*/  UIADD3.X UR6, UPT, UPT, UR6, -0x1, URZ, UP0, !UPT ;  /* 0xffffffff06067890 */ /* 0x000fe400087fe4ff */
[----:B------:R-:W-:-:S04]  /*0b60*/  UISETP.NE.U32.AND UP0, UPT, UR24, URZ, UPT ;  /* 0x000000ff1800728c */ /* 0x000fc8000bf05070 */
[----:B------:R-:W-:Y:S02]  /*0b70*/  UISETP.NE.AND.EX UP0, UPT, UR6, URZ, UPT, UP0 ;  /* 0x000000ff0600728c */ /* 0x000fe4000bf05300 */
[----:B------:R-:W-:Y:S01]  /*0b80*/  UIMAD.WIDE.U32 UR4, UR33, 0x8, UR4 ;  /* 0x00000008210478a5 */ /* 0x000fe2000f8e0004 */
[----:B--2---:R-:W-:-:S04]  /*0b90*/  ISETP.NE.AND P1, PT, R6, RZ, !P3 ;  /* 0x000000ff0600720c */ /* 0x004fc80005f25270 */
[----:B------:R-:W-:Y:S02]  /*0ba0*/  @!P3 SEL R17, RZ, 0x1, !P1 ;  /* 0x00000001ff11b807 */ /* 0x000fe40004800000 */
[----:B---3--:R-:W-:-:S03]  /*0bb0*/  ISETP.NE.AND P5, PT, R8, RZ, !P2 ;  /* 0x000000ff0800720c */ /* 0x008fc600057a5270 */
[----:B------:R0:W-:Y:S01]  /*0bc0*/  @!P3 STG.E.U8 desc[UR28][R14.64], R17 ;  /* 0x000000110e00b986 */ /* 0x0001e2000c10111c */
[----:B----4-:R-:W-:Y:S02]  /*0bd0*/  ISETP.NE.AND P1, PT, R10, RZ, !P0 ;  /* 0x000000ff0a00720c */ /* 0x010fe40004725270 */
[C---:B------:R-:W-:Y:S02]  /*0be0*/  @!P0 IADD3 R6, P3, PT, R2.reuse, UR35, RZ ;  /* 0x0000002302068c10 */ /* 0x040fe4000ff7e0ff */
[----:B------:R-:W-:Y:S02]  /*0bf0*/  SEL R11, RZ, 0x1, !P5 ;  /* 0x00000001ff0b7807 */ /* 0x000fe40006800000 */
[----:B------:R-:W-:Y:S02]  /*0c00*/  @!P4 IADD3 R8, P6, PT, R2, UR21, RZ ;  /* 0x000000150208cc10 */ /* 0x000fe4000ffde0ff */
[----:B-----5:R-:W-:Y:S02]  /*0c10*/  ISETP.NE.AND P5, PT, R12, RZ, !P4 ;  /* 0x000000ff0c00720c */ /* 0x020fe400067a5270 */
[----:B------:R-:W-:-:S02]  /*0c20*/  @!P0 IADD3.X R7, PT, PT, R3, UR14, RZ, P3, !PT ;  /* 0x0000000e03078c10 */ /* 0x000fc40009ffe4ff */
[----:B------:R-:W-:Y:S02]  /*0c30*/  SEL R13, RZ, 0x1, !P1 ;  /* 0x00000001ff0d7807 */ /* 0x000fe40004800000 */
[----:B------:R-:W-:Y:S02]  /*0c40*/  @!P4 IADD3.X R9, PT, PT, R3, UR13, RZ, P6, !PT ;  /* 0x0000000d0309cc10 */ /* 0x000fe4000b7fe4ff */
[----:B------:R-:W-:Y:S01]  /*0c50*/  SEL R19, RZ, 0x1, !P5 ;  /* 0x00000001ff137807 */ /* 0x000fe20006800000 */
[----:B------:R1:W-:Y:S04]  /*0c60*/  @!P2 STG.E.U8 desc[UR28][R4.64], R11 ;  /* 0x0000000b0400a986 */ /* 0x0003e8000c10111c */
[----:B------:R1:W-:Y:S04]  /*0c70*/  @!P0 STG.E.U8 desc[UR28][R6.64], R13 ;  /* 0x0000000d06008986 */ /* 0x0003e8000c10111c */
[----:B------:R1:W-:Y:S01]  /*0c80*/  @!P4 STG.E.U8 desc[UR28][R8.64], R19 ;  /* 0x000000130800c986 */ /* 0x0003e2000c10111c */
[----:B0-----:R-:W-:-:S04]  /*0c90*/  IMAD.U32 R15, RZ, RZ, UR33 ;  /* 0x00000021ff0f7e24 */ /* 0x001fc8000f8e00ff */
[----:B------:R-:W-:Y:S01]  /*0ca0*/  IMAD.WIDE.U32 R2, R15, 0x8, R2 ;  /* 0x000000080f027825 */ /* 0x000fe200078e0002 */
[----:B------:R-:W-:Y:S06]  /*0cb0*/  BRA.U UP0, `(.L_x_3174) ;  /* 0xfffffff9005c7547 */ /* 0x000fec000b83ffff */
.L_x_3173:
[----:B------:R-:W-:-:S04]  /*0cc0*/  ULOP3.LUT UR6, UR11, 0x1, URZ, 0xc0, !UPT ;  /* 0x000000010b067892 */ /* 0x000fc8000f8ec0ff */
[----:B------:R-:W-:-:S06]  /*0cd0*/  UISETP.NE.U32.AND UP0, UPT, UR6, 0x1, UPT ;  /* 0x000000010600788c */ /* 0x000fcc000bf05070 */
[----:B------:R-:W-:-:S13]  /*0ce0*/  PLOP3.LUT P0, PT, PT, PT, UP0, 0x80, 0x8 ;  /* 0x000000000008781c */ /* 0x000fda0003f0f008 */
[----:B------:R-:W-:Y:S05]  /*0cf0*/  @!P0 EXIT ;  /* 0x000000000000894d */ /* 0x000fea0003800000 */
[----:B------:R-:W0:Y:S01]  /*0d00*/  S2R R0, SR_TID.X ;  /* 0x0000000000007919 */ /* 0x000e220000002100 */
[----:B------:R-:W2:Y:S01]  /*0d10*/  LDCU UR6, c[0x0][0x360] ;  /* 0x00006c00ff0677ac */ /* 0x000ea20008000800 */
[----:B0-----:R-:W-:-:S04]  /*0d20*/  IADD3 R0, P1, PT, R0, UR4, RZ ;  /* 0x0000000400007c10 */ /* 0x001fc8000ff3e0ff */
[C---:B------:R-:W-:Y:S01]  /*0d30*/  ISETP.GE.U32.AND P0, PT, R0.reuse, UR32, PT ;  /* 0x0000002000007c0c */ /* 0x040fe2000bf06070 */
[----:B-1----:R-:W-:Y:S01]  /*0d40*/  IMAD.X R11, RZ, RZ, UR5, P1 ;  /* 0x00000005ff0b7e24 */ /* 0x002fe200088e06ff */
[----:B--2---:R-:W-:-:S04]  /*0d50*/  IADD3 R10, P1, PT, R0, UR6, RZ ;  /* 0x00000006000a7c10 */ /* 0x004fc8000ff3e0ff */
[C---:B------:R-:W-:Y:S01]  /*0d60*/  IADD3 R12, P3, PT, R10.reuse, UR6, RZ ;  /* 0x000000060a0c7c10 */ /* 0x040fe2000ff7e0ff */
[----:B------:R-:W-:Y:S01]  /*0d70*/  IMAD.X R15, RZ, RZ, R11, P1 ;  /* 0x000000ffff0f7224 */ /* 0x000fe200008e060b */
[----:B------:R-:W-:Y:S02]  /*0d80*/  ISETP.GE.AND.EX P0, PT, R11, UR31, PT, P0 ;  /* 0x0000001f0b007c0c */ /* 0x000fe4000bf06300 */
[----:B------:R-:W-:Y:S01]  /*0d90*/  ISETP.GE.U32.AND P1, PT, R10, UR32, PT ;  /* 0x000000200a007c0c */ /* 0x000fe2000bf26070 */
[----:B------:R-:W-:Y:S01]  /*0da0*/  IMAD.X R16, RZ, RZ, R15, P3 ;  /* 0x000000ffff107224 */ /* 0x000fe200018e060f */
[----:B------:R-:W-:Y:S02]  /*0db0*/  ISETP.GE.U32.AND P2, PT, R12, UR32, PT ;  /* 0x000000200c007c0c */ /* 0x000fe4000bf46070 */
[----:B------:R-:W-:Y:S02]  /*0dc0*/  ISETP.GE.AND.EX P1, PT, R15, UR31, PT, P1 ;  /* 0x0000001f0f007c0c */ /* 0x000fe4000bf26310 */
[----:B------:R-:W-:-:S05]  /*0dd0*/  ISETP.GE.AND.EX P2, PT, R16, UR31, PT, P2 ;  /* 0x0000001f10007c0c */ /* 0x000fca000bf46320 */
[----:B------:R-:W-:-:S04]  /*0de0*/  @!P0 IADD3 R2, P3, PT, R0, UR30, RZ ;  /* 0x0000001e00028c10 */ /* 0x000fc8000ff7e0ff */
[----:B------:R-:W-:Y:S02]  /*0df0*/  @!P0 IADD3.X R3, PT, PT, R11, UR7, RZ, P3, !PT ;  /* 0x000000070b038c10 */ /* 0x000fe40009ffe4ff */
[----:B------:R-:W-:Y:S02]  /*0e00*/  @!P1 IADD3 R4, P3, PT, R10, UR30, RZ ;  /* 0x0000001e0a049c10 */ /* 0x000fe4000ff7e0ff */
[----:B------:R-:W-:Y:S02]  /*0e10*/  @!P2 IADD3 R6, P4, PT, R12, UR30, RZ ;  /* 0x0000001e0c06ac10 */ /* 0x000fe4000ff9e0ff */
[----:B------:R-:W-:Y:S01]  /*0e20*/  @!P1 IADD3.X R5, PT, PT, R15, UR7, RZ, P3, !PT ;  /* 0x000000070f059c10 */ /* 0x000fe20009ffe4ff */
[----:B------:R0:W2:Y:S01]  /*0e30*/  @!P0 LDG.E.U8 R3, desc[UR28][R2.64] ;  /* 0x0000001c02038981 */ /* 0x0000a2000c1e1100 */
[----:B------:R-:W-:-:S04]  /*0e40*/  @!P2 IADD3.X R7, PT, PT, R16, UR7, RZ, P4, !PT ;  /* 0x000000071007ac10 */ /* 0x000fc8000a7fe4ff */
[----:B------:R1:W3:Y:S04]  /*0e50*/  @!P1 LDG.E.U8 R5, desc[UR28][R4.64] ;  /* 0x0000001c04059981 */ /* 0x0002e8000c1e1100 */
[----:B------:R-:W4:Y:S01]  /*0e60*/  @!P2 LDG.E.U8 R6, desc[UR28][R6.64] ;  /* 0x0000001c0606a981 */ /* 0x000f22000c1e1100 */
[----:B------:R-:W-:-:S04]  /*0e70*/  IADD3 R13, P4, PT, R12, UR6, RZ ;  /* 0x000000060c0d7c10 */ /* 0x000fc8000ff9e0ff */
[----:B------:R-:W-:Y:S01]  /*0e80*/  ISETP.GE.U32.AND P3, PT, R13, UR32, PT ;  /* 0x000000200d007c0c */ /* 0x000fe2000bf66070 */
[----:B------:R-:W-:-:S05]  /*0e90*/  IMAD.X R14, RZ, RZ, R16, P4 ;  /* 0x000000ffff0e7224 */ /* 0x000fca00020e0610 */
[----:B------:R-:W-:-:S13]  /*0ea0*/  ISETP.GE.AND.EX P3, PT, R14, UR31, PT, P3 ;  /* 0x0000001f0e007c0c */ /* 0x000fda000bf66330 */
[----:B------:R-:W-:-:S04]  /*0eb0*/  @!P3 IADD3 R8, P4, PT, R13, UR30, RZ ;  /* 0x0000001e0d08bc10 */ /* 0x000fc8000ff9e0ff */
[----:B------:R-:W-:Y:S02]  /*0ec0*/  @!P3 IADD3.X R9, PT, PT, R14, UR7, RZ, P4, !PT ;  /* 0x000000070e09bc10 */ /* 0x000fe4000a7fe4ff */
[----:B0-----:R-:W-:-:S03]  /*0ed0*/  @!P0 IADD3 R2, P4, PT, R0, UR27, RZ ;  /* 0x0000001b00028c10 */ /* 0x001fc6000ff9e0ff */
[----:B------:R0:W5:Y:S01]  /*0ee0*/  @!P3 LDG.E.U8 R8, desc[UR28][R8.64] ;  /* 0x0000001c0808b981 */ /* 0x000162000c1e1100 */
[----:B--2---:R-:W-:Y:S02]  /*0ef0*/  ISETP.NE.AND P5, PT, R3, RZ, !P0 ;  /* 0x000000ff0300720c */ /* 0x004fe400047a5270 */
[----:B------:R-:W-:Y:S02]  /*0f00*/  @!P0 IADD3.X R3, PT, PT, R11, UR10, RZ, P4, !PT ;  /* 0x0000000a0b038c10 */ /* 0x000fe4000a7fe4ff */
[----:B-1----:R-:W-:Y:S02]  /*0f10*/  @!P1 IADD3 R4, P4, PT, R10, UR27, RZ ;  /* 0x0000001b0a049c10 */ /* 0x002fe4000ff9e0ff */
[----:B------:R-:W-:Y:S02]  /*0f20*/  @!P0 SEL R11, RZ, 0x1, !P5 ;  /* 0x00000001ff0b8807 */ /* 0x000fe40006800000 */
[----:B---3--:R-:W-:Y:S02]  /*0f30*/  ISETP.NE.AND P6, PT, R5, RZ, !P1 ;  /* 0x000000ff0500720c */ /* 0x008fe40004fc5270 */
[----:B----4-:R-:W-:Y:S01]  /*0f40*/  ISETP.NE.AND P5, PT, R6, RZ, !P2 ;  /* 0x000000ff0600720c */ /* 0x010fe200057a5270 */
[----:B------:R1:W-:Y:S01]  /*0f50*/  @!P0 STG.E.U8 desc[UR28][R2.64], R11 ;  /* 0x0000000b02008986 */ /* 0x0003e2000c10111c */
[----:B------:R-:W-:-:S02]  /*0f60*/  @!P1 IADD3.X R5, PT, PT, R15, UR10, RZ, P4, !PT ;  /* 0x0000000a0f059c10 */ /* 0x000fc4000a7fe4ff */
[----:B------:R-:W-:Y:S02]  /*0f70*/  @!P2 IADD3 R6, P4, PT, R12, UR27, RZ ;  /* 0x0000001b0c06ac10 */ /* 0x000fe4000ff9e0ff */
[----:B------:R-:W-:Y:S02]  /*0f80*/  SEL R15, RZ, 0x1, !P6 ;  /* 0x00000001ff0f7807 */ /* 0x000fe40007000000 */
[----:B------:R-:W-:Y:S02]  /*0f90*/  @!P2 IADD3.X R7, PT, PT, R16, UR10, RZ, P4, !PT ;  /* 0x0000000a1007ac10 */ /* 0x000fe4000a7fe4ff */
[----:B0-----:R-:W-:Y:S01]  /*0fa0*/  SEL R9, RZ, 0x1, !P5 ;  /* 0x00000001ff097807 */ /* 0x001fe20006800000 */
[----:B------:R1:W-:Y:S04]  /*0fb0*/  @!P1 STG.E.U8 desc[UR28][R4.64], R15 ;  /* 0x0000000f04009986 */ /* 0x0003e8000c10111c */
[----:B------:R1:W-:Y:S01]  /*0fc0*/  @!P2 STG.E.U8 desc[UR28][R6.64], R9 ;  /* 0x000000090600a986 */ /* 0x0003e2000c10111c */
[----:B------:R-:W-:Y:S05]  /*0fd0*/  @P3 EXIT ;  /* 0x000000000000394d */ /* 0x000fea0003800000 */
[----:B-1----:R-:W-:Y:S02]  /*0fe0*/  IADD3 R2, P0, PT, R13, UR27, RZ ;  /* 0x0000001b0d027c10 */ /* 0x002fe4000ff1e0ff */
[----:B-----5:R-:W-:Y:S02]  /*0ff0*/  ISETP.NE.AND P3, PT, R8, RZ, !P3 ;  /* 0x000000ff0800720c */ /* 0x020fe40005f65270 */
[----:B------:R-:W-:Y:S02]  /*1000*/  IADD3.X R3, PT, PT, R14, UR10, RZ, P0, !PT ;  /* 0x0000000a0e037c10 */ /* 0x000fe400087fe4ff */
[----:B------:R-:W-:-:S05]  /*1010*/  SEL R5, RZ, 0x1, !P3 ;  /* 0x00000001ff057807 */ /* 0x000fca0005800000 */
[----:B------:R-:W-:Y:S01]  /*1020*/  STG.E.U8 desc[UR28][R2.64], R5 ;  /* 0x0000000502007986 */ /* 0x000fe2000c10111c */
[----:B------:R-:W-:Y:S05]  /*1030*/  EXIT ;  /* 0x000000000000794d */ /* 0x000fea0003800000 */
.L_x_3172:
[----:B------:R-:W0:Y:S02]  /*1040*/  S2R R8, SR_TID.X ;  /* 0x0000000000087919 */ /* 0x000e240000002100 */
[----:B0-----:R-:W-:-:S03]  /*1050*/  IMAD.WIDE.U32 R2, R8, 0x4, RZ ;  /* 0x0000000408027825 */ /* 0x001fc600078e00ff */
[----:B------:R-:W-:-:S04]  /*1060*/  ISETP.GE.U32.AND P0, PT, R2, UR12, PT ;  /* 0x0000000c02007c0c */ /* 0x000fc8000bf06070 */
[----:B------:R-:W-:-:S13]  /*1070*/  ISETP.GE.AND.EX P0, PT, R3, UR5, PT, P0 ;  /* 0x0000000503007c0c */ /* 0x000fda000bf06300 */
[----:B------:R-:W-:Y:S05]  /*1080*/  @P0 EXIT ;  /* 0x000000000000094d */ /* 0x000fea0003800000 */
[----:B------:R-:W-:Y:S01]  /*1090*/  IMAD.MOV.U32 R9, RZ, RZ, RZ ;  /* 0x000000ffff097224 */ /* 0x000fe200078e00ff */
[----:B------:R-:W0:Y:S06]  /*10a0*/  LDCU UR4, c[0x0][0x360] ;  /* 0x00006c00ff0477ac */ /* 0x000e2c0008000800 */
.L_x_3175:
        /* <DEDUP_REMOVED lines=9> */
[----:B------:R-:W-:-:S02]  /*1140*/  ISETP.NE.AND P0, PT, R0, RZ, PT ;  /* 0x000000ff0000720c */ /* 0x000fc40003f05270 */
[----:B------:R-:W-:Y:S02]  /*1150*/  ISETP.NE.AND P3, PT, R6, RZ, PT ;  /* 0x000000ff0600720c */ /* 0x000fe40003f65270 */
[----:B------:R-:W-:Y:S02]  /*1160*/  ISETP.NE.AND P2, PT, R5, RZ, PT ;  /* 0x000000ff0500720c */ /* 0x000fe40003f45270 */
[----:B------:R-:W-:Y:S02]  /*1170*/  ISETP.NE.AND P1, PT, R4, RZ, PT ;  /* 0x000000ff0400720c */ /* 0x000fe40003f25270 */
        /* <DEDUP_REMOVED lines=20> */
        .weak           $__internal_72_$__cuda_sm20_div_u16
        .type           $__internal_72_$__cuda_sm20_div_u16,@function
        .size           $__internal_72_$__cuda_sm20_div_u16,(.L_x_4258 - $__internal_72_$__cuda_sm20_div_u16)
$__internal_72_$__cuda_sm20_div_u16:
        /* <DEDUP_REMOVED lines=19> */
[----:B------:R-:W-:Y:S05]  /*13f0*/  RET.REL.NODEC R2 `(_ZN2at6native61_GLOBAL__N__44eb8e94_28_ForeachBinaryOpScalarList_cu_dda10a6925multi_tensor_apply_kernelINS1_28TensorListScalarListMetadataIbLi2EEENS1_25BinaryOpScalarListFunctorIbLi2ELi1ELi1EEEJSt7dividesIbEEEEvT_T0_DpT1_) ;  /* 0xffffffec02007950 */ /* 0x000fea0003c3ffff */
.L_x_3176:
        /* <DEDUP_REMOVED lines=16> */
.L_x_4258:


//--------------------- .text._ZN2at6native61_GLOBAL__N__44eb8e94_28_ForeachBinaryOpScalarList_cu_dda10a6925multi_tensor_apply_kernelINS1_28TensorListScalarListMetadataIN3c107complexIfEELi2EEENS1_25BinaryOpScalarListFunctorIS6_Li2ELi1ELi1EEEJSt7dividesIS6_EEEEvT_T0_DpT1_ --------------------------
	.section	.text._ZN2at6native61_GLOBAL__N__44eb8e94_28_ForeachBinaryOpScalarList_cu_dda10a6925multi_tensor_apply_kernelINS1_28TensorListScalarListMetadataIN3c107complexIfEELi2EEENS1_25BinaryOpScalarListFunctorIS6_Li2ELi1ELi1EEEJSt7dividesIS6_EEEEvT_T0_DpT1_,"ax",@progbits
	.align	128
.text._ZN2at6native61_GLOBAL__N__44eb8e94_28_ForeachBinaryOpScalarList_cu_dda10a6925multi_tensor_apply_kernelINS1_28TensorListScalarListMetadataIN3c107complexIfEELi2EEENS1_25BinaryOpScalarListFunctorIS6_Li2ELi1ELi1EEEJSt7dividesIS6_EEEEvT_T0_DpT1_:
        .type           _ZN2at6native61_GLOBAL__N__44eb8e94_28_ForeachBinaryOpScalarList_cu_dda10a6925multi_tensor_apply_kernelINS1_28TensorListScalarListMetadataIN3c107complexIfEELi2EEENS1_25BinaryOpScalarListFunctorIS6_Li2ELi1ELi1EEEJSt7dividesIS6_EEEEvT_T0_DpT1_,@function
        .size           _ZN2at6native61_GLOBAL__N__44eb8e94_28_ForeachBinaryOpScalarList_cu_dda10a6925multi_tensor_apply_kernelINS1_28TensorListScalarListMetadataIN3c107complexIfEELi2EEENS1_25BinaryOpScalarListFunctorIS6_Li2ELi1ELi1EEEJSt7dividesIS6_EEEEvT_T0_DpT1_,(.L_x_4260 - _ZN2at6native61_GLOBAL__N__44eb8e94_28_ForeachBinaryOpScalarList_cu_dda10a6925multi_tensor_apply_kernelINS1_28TensorListScalarListMetadataIN3c107complexIfEELi2EEENS1_25BinaryOpScalarListFunctorIS6_Li2ELi1ELi1EEEJSt7dividesIS6_EEEEvT_T0_DpT1_)
        .other          _ZN2at6native61_GLOBAL__N__44eb8e94_28_ForeachBinaryOpScalarList_cu_dda10a6925multi_tensor_apply_kernelINS1_28TensorListScalarListMetadataIN3c107complexIfEELi2EEENS1_25BinaryOpScalarListFunctorIS6_Li2ELi1ELi1EEEJSt7dividesIS6_EEEEvT_T0_DpT1_,@"STO_CUDA_ENTRY STV_DEFAULT"
_ZN2at6native61_GLOBAL__N__44eb8e94_28_ForeachBinaryOpScalarList_cu_dda10a6925multi_tensor_apply_kernelINS1_28TensorListScalarListMetadataIN3c107complexIfEELi2EEENS1_25BinaryOpScalarListFunctorIS6_Li2ELi1ELi1EEEJSt7dividesIS6_EEEEvT_T0_DpT1_:
[----:B------:R-:W-:Y:S08]  /*0000*/  LDC R1, c[0x0][0x37c] ;  /* 0x0000df00ff017b82 */ /* 0x000ff00000000800 */
[----:B------:R-:W0:Y:S01]  /*0010*/  S2UR UR5, SR_CTAID.X ;  /* 0x00000000000579c3 */ /* 0x000e220000002500 */
[----:B------:R-:W1:Y:S01]  /*0020*/  LDCU.64 UR14, c[0x0][0x358] ;  /* 0x00006b00ff0e77ac */ /* 0x000e620008000a00 */
[----:B0-----:R-:W0:Y:S02]  /*0030*/  LDCU.U8 UR4, c[0x0][UR5+0xb80] ;  /* 0x00017000050477ac */ /* 0x001e240008000000 */
[----:B0-----:R-:W-:-:S02]  /*0040*/  USHF.L.U32 UR6, UR4, 0x3, URZ ;  /* 0x0000000304067899 */ /* 0x001fc400080006ff */
[----:B------:R-:W-:-:S04]  /*0050*/  UIMAD UR4, UR5, 0x3, UR5 ;  /* 0x00000003050478a4 */ /* 0x000fc8000f8e0205 */
[----:B------:R-:W-:-:S06]  /*0060*/  MOV R10, UR6 ;  /* 0x00000006000a7c02 */ /* 0x000fcc0008000f00 */
[----:B------:R-:W0:Y:S01]  /*0070*/  LDC.64 R10, c[0x0][R10+0x980] ;  /* 0x000260000a0a7b82 */ /* 0x000e220000000a00 */
[----:B------:R-:W2:Y:S01]  /*0080*/  LDCU.64 UR8, c[0x0][UR6+0x580] ;  /* 0x0000b000060877ac */ /* 0x000ea20008000a00 */
[----:B------:R-:W2:Y:S01]  /*0090*/  LDCU UR12, c[0x0][UR4+0xcc0] ;  /* 0x00019800040c77ac */ /* 0x000ea20008000800 */
[----:B------:R-:W3:Y:S01]  /*00a0*/  LDCU.64 UR4, c[0x0][UR6+0x780] ;  /* 0x0000f000060477ac */ /* 0x000ee20008000a00 */
[----:B------:R-:W4:Y:S01]  /*00b0*/  LDCU.64 UR6, c[0x0][UR6+0x380] ;  /* 0x00007000060677ac */ /* 0x000f220008000a00 */
[----:B--2---:R-:W-:Y:S02]  /*00c0*/  UIMAD.WIDE UR8, UR12, 0x80000, UR8 ;  /* 0x000800000c0878a5 */ /* 0x004fe4000f8e0208 */
[----:B------:R-:W-:Y:S02]  /*00d0*/  UIMAD.WIDE UR10, UR12, 0x10000, URZ ;  /* 0x000100000c0a78a5 */ /* 0x000fe4000f8e02ff */
[----:B---3--:R-:W-:Y:S02]  /*00e0*/  ULOP3.LUT UR13, UR4, 0x3, URZ, 0xc0, !UPT ;  /* 0x00000003040d7892 */ /* 0x008fe4000f8ec0ff */
[----:B------:R-:W-:-:S02]  /*00f0*/  UIADD3 UR16, UP1, UPT, UR4, -UR10, URZ ;  /* 0x8000000a04107290 */ /* 0x000fc4000ff3e0ff */
[----:B----4-:R-:W-:Y:S02]  /*0100*/  UIMAD.WIDE UR6, UR12, 0x80000, UR6 ;  /* 0x000800000c0678a5 */ /* 0x010fe4000f8e0206 */
[----:B------:R-:W-:Y:S02]  /*0110*/  ULOP3.LUT UR12, UR13, 0x1f, UR8, 0xf8, !UPT ;  /* 0x0000001f0d0c7892 */ /* 0x000fe4000f8ef808 */
[----:B------:R-:W-:Y:S02]  /*0120*/  UIADD3.X UR10, UPT, UPT, UR5, ~UR11, URZ, UP1, !UPT ;  /* 0x8000000b050a7290 */ /* 0x000fe40008ffe4ff */
[----:B------:R-:W-:-:S04]  /*0130*/  ULOP3.LUT UP0, URZ, UR12, 0x1f, UR6, 0xf8, !UPT ;  /* 0x0000001f0cff7892 */ /* 0x000fc8000f80f806 */
[----:B------:R-:W-:-:S09]  /*0140*/  ULOP3.LUT UP0, URZ, URZ, URZ, URZ, 0xfc, UP0 ;  /* 0x000000ffffff7292 */ /* 0x000fd2000800fcff */
[----:B-1----:R-:W-:Y:S05]  /*0150*/  BRA.U !UP0, `(.L_x_3177) ;  /* 0x00000009088c7547 */ /* 0x002fea000b800000 */
[----:B------:R-:W-:-:S04]  /*0160*/  UISETP.GE.U32.AND UP0, UPT, UR16, 0x1, UPT ;  /* 0x000000011000788c */ /* 0x000fc8000bf06070 */
[----:B------:R-:W-:-:S06]  /*0170*/  UISETP.GE.AND.EX UP0, UPT, UR10, URZ, UPT, UP0 ;  /* 0x000000ff0a00728c */ /* 0x000fcc000bf06300 */
[----:B------:R-:W-:-:S13]  /*0180*/  PLOP3.LUT P0, PT, PT, PT, UP0, 0x80, 0x8 ;  /* 0x000000000008781c */ /* 0x000fda0003f0f008 */
[----:B------:R-:W-:Y:S05]  /*0190*/  @!P0 EXIT ;  /* 0x000000000000894d */ /* 0x000fea0003800000 */
[----:B------:R-:W1:Y:S01]  /*01a0*/  S2R R0, SR_TID.X ;  /* 0x0000000000007919 */ /* 0x000e620000002100 */
[----:B------:R-:W-:Y:S01]  /*01b0*/  UISETP.LT.U32.AND UP0, UPT, UR16, 0x10000, UPT ;  /* 0x000100001000788c */ /* 0x000fe2000bf01070 */
[C---:B0-----:R-:W-:Y:S01]  /*01c0*/  FSETP.NEU.FTZ.AND P3, PT, |R10|.reuse, RZ, PT ;  /* 0x000000ff0a00720b */ /* 0x041fe20003f7d200 */
[----:B------:R-:W-:Y:S01]  /*01d0*/  FADD.FTZ R2, |R10|, -RZ ;  /* 0x800000ff0a027221 */ /* 0x000fe20000010200 */
[C---:B------:R-:W-:Y:S01]  /*01e0*/  FSETP.NEU.FTZ.AND P0, PT, |R11|.reuse, RZ, PT ;  /* 0x000000ff0b00720b */ /* 0x040fe20003f1d200 */
[----:B------:R-:W-:Y:S01]  /*01f0*/  UISETP.LT.U32.AND.EX UP0, UPT, UR10, URZ, UPT, UP0 ;  /* 0x000000ff0a00728c */ /* 0x000fe2000bf01100 */
[----:B------:R-:W-:Y:S01]  /*0200*/  FADD.FTZ R3, |R11|, -RZ ;  /* 0x800000ff0b037221 */ /* 0x000fe20000010200 */
[----:B------:R-:W0:Y:S01]  /*0210*/  LDCU UR11, c[0x0][0x360] ;  /* 0x00006c00ff0b77ac */ /* 0x000e220008000800 */
[----:B------:R-:W-:Y:S01]  /*0220*/  PLOP3.LUT P3, PT, P3, P0, PT, 0x2, 0x20 ;  /* 0x000000000020781c */ /* 0x000fe20001f60072 */
[----:B------:R-:W-:Y:S02]  /*0230*/  USEL UR12, UR16, 0x10000, UP0 ;  /* 0x00010000100c7887 */ /* 0x000fe40008000000 */
[----:B------:R-:W-:Y:S01]  /*0240*/  USEL UR13, UR10, URZ, UP0 ;  /* 0x000000ff0a0d7287 */ /* 0x000fe20008000000 */
[----:B------:R-:W-:Y:S01]  /*0250*/  UMOV UR4, URZ ;  /* 0x000000ff00047c82 */ /* 0x000fe20008000000 */
[----:B------:R-:W-:-:S10]  /*0260*/  UMOV UR5, URZ ;  /* 0x000000ff00057c82 */ /* 0x000fd40008000000 */
.L_x_3189:
[----:B-12---:R-:W-:Y:S02]  /*0270*/  IADD3 R22, P0, PT, R0, UR4, RZ ;  /* 0x0000000400167c10 */ /* 0x006fe4000ff1e0ff */
[----:B------:R-:W-:Y:S02]  /*0280*/  CS2R R12, SRZ ;  /* 0x00000000000c7805 */ /* 0x000fe4000001ff00 */
[----:B------:R-:W-:Y:S02]  /*0290*/  CS2R R14, SRZ ;  /* 0x00000000000e7805 */ /* 0x000fe4000001ff00 */
[----:B0-----:R-:W-:Y:S02]  /*02a0*/  IADD3 R9, P4, PT, R22, UR11, RZ ;  /* 0x0000000b16097c10 */ /* 0x001fe4000ff9e0ff */
[----:B------:R-:W-:Y:S02]  /*02b0*/  IADD3.X R23, PT, PT, RZ, UR5, RZ, P0, !PT ;  /* 0x00000005ff177c10 */ /* 0x000fe400087fe4ff */
[----:B------:R-:W-:-:S02]  /*02c0*/  IADD3 R7, P0, PT, R9, UR11, RZ ;  /* 0x0000000b09077c10 */ /* 0x000fc4000ff1e0ff */
[----:B------:R-:W-:Y:S02]  /*02d0*/  IADD3.X R8, PT, PT, RZ, R23, RZ, P4, !PT ;  /* 0x00000017ff087210 */ /* 0x000fe400027fe4ff */
[----:B------:R-:W-:Y:S02]  /*02e0*/  ISETP.GE.U32.AND P2, PT, R22, UR12, PT ;  /* 0x0000000c16007c0c */ /* 0x000fe4000bf46070 */
[----:B------:R-:W-:Y:S02]  /*02f0*/  ISETP.GE.U32.AND P1, PT, R9, UR12, PT ;  /* 0x0000000c09007c0c */ /* 0x000fe4000bf26070 */
[----:B------:R-:W-:Y:S02]  /*0300*/  IADD3 R5, P5, PT, R7, UR11, RZ ;  /* 0x0000000b07057c10 */ /* 0x000fe4000ffbe0ff */
[----:B------:R-:W-:Y:S02]  /*0310*/  IADD3.X R4, PT, PT, RZ, R8, RZ, P0, !PT ;  /* 0x00000008ff047210 */ /* 0x000fe400007fe4ff */
[----:B------:R-:W-:-:S02]  /*0320*/  ISETP.GE.U32.AND.EX P2, PT, R23, UR13, PT, P2 ;  /* 0x0000000d17007c0c */ /* 0x000fc4000bf46120 */
[----:B------:R-:W-:Y:S02]  /*0330*/  ISETP.GE.U32.AND.EX P1, PT, R8, UR13, PT, P1 ;  /* 0x0000000d08007c0c */ /* 0x000fe4000bf26110 */
[----:B------:R-:W-:Y:S02]  /*0340*/  ISETP.GE.U32.AND P0, PT, R7, UR12, PT ;  /* 0x0000000c07007c0c */ /* 0x000fe4000bf06070 */
[----:B------:R-:W-:Y:S02]  /*0350*/  ISETP.GE.U32.AND P4, PT, R5, UR12, PT ;  /* 0x0000000c05007c0c */ /* 0x000fe4000bf86070 */
[----:B------:R-:W-:Y:S02]  /*0360*/  IADD3.X R6, PT, PT, RZ, R4, RZ, P5, !PT ;  /* 0x00000004ff067210 */ /* 0x000fe40002ffe4ff */
[----:B------:R-:W-:Y:S02]  /*0370*/  ISETP.GE.U32.AND.EX P0, PT, R4, UR13, PT, P0 ;  /* 0x0000000d04007c0c */ /* 0x000fe4000bf06100 */
[----:B------:R-:W-:-:S02]  /*0380*/  ISETP.GE.U32.AND.EX P4, PT, R6, UR13, PT, P4 ;  /* 0x0000000d06007c0c */ /* 0x000fc4000bf86140 */
[C---:B------:R-:W-:Y:S02]  /*0390*/  @!P2 LEA R28, P5, R22.reuse, UR6, 0x3 ;  /* 0x00000006161cac11 */ /* 0x040fe4000f8a18ff */
[C---:B------:R-:W-:Y:S02]  /*03a0*/  @!P1 LEA R26, P6, R9.reuse, UR6, 0x3 ;  /* 0x00000006091a9c11 */ /* 0x040fe4000f8c18ff */
[----:B------:R-:W-:Y:S02]  /*03b0*/  @!P2 LEA.HI.X R29, R22, UR7, R23, 0x3, P5 ;  /* 0x00000007161dac11 */ /* 0x000fe4000a8f1c17 */
[----:B------:R-:W-:-:S03]  /*03c0*/  @!P1 LEA.HI.X R27, R9, UR7, R8, 0x3, P6 ;  /* 0x00000007091b9c11 */ /* 0x000fc6000b0f1c08 */
[----:B------:R-:W-:Y:S02]  /*03d0*/  @!P0 LEA R24, P5, R7, UR6, 0x3 ;  /* 0x0000000607188c11 */ /* 0x000fe4000f8a18ff */
[----:B------:R-:W-:Y:S02]  /*03e0*/  CS2R R16, SRZ ;  /* 0x0000000000107805 */ /* 0x000fe4000001ff00 */
[----:B------:R-:W-:Y:S02]  /*03f0*/  @!P4 LEA R20, P6, R5, UR6, 0x3 ;  /* 0x000000060514cc11 */ /* 0x000fe4000f8c18ff */
[----:B------:R-:W-:Y:S02]  /*0400*/  CS2R R18, SRZ ;  /* 0x0000000000127805 */ /* 0x000fe4000001ff00 */
[----:B------:R-:W-:Y:S01]  /*0410*/  @!P0 LEA.HI.X R25, R7, UR7, R4, 0x3, P5 ;  /* 0x0000000707198c11 */ /* 0x000fe2000a8f1c04 */
[----:B------:R0:W5:Y:S01]  /*0420*/  @!P2 LDG.E.64 R12, desc[UR14][R28.64] ;  /* 0x0000000e1c0ca981 */ /* 0x000162000c1e1b00 */
[----:B------:R-:W-:-:S03]  /*0430*/  @!P4 LEA.HI.X R21, R5, UR7, R6, 0x3, P6 ;  /* 0x000000070515cc11 */ /* 0x000fc6000b0f1c06 */
[----:B------:R0:W5:Y:S04]  /*0440*/  @!P1 LDG.E.64 R14, desc[UR14][R26.64] ;  /* 0x0000000e1a0e9981 */ /* 0x000168000c1e1b00 */
[----:B------:R0:W5:Y:S04]  /*0450*/  @!P0 LDG.E.64 R16, desc[UR14][R24.64] ;  /* 0x0000000e18108981 */ /* 0x000168000c1e1b00 */
[----:B------:R0:W5:Y:S01]  /*0460*/  @!P4 LDG.E.64 R18, desc[UR14][R20.64] ;  /* 0x0000000e1412c981 */ /* 0x000162000c1e1b00 */
[----:B------:R-:W-:Y:S01]  /*0470*/  FSETP.GE.FTZ.AND P5, PT, |R10|, |R11|, PT ;  /* 0x4000000b0a00720b */ /* 0x000fe20003fb6200 */
[----:B------:R-:W-:-:S04]  /*0480*/  ULEA UR4, UP0, UR11, UR4, 0x2 ;  /* 0x000000040b047291 */ /* 0x000fc8000f8010ff */
[----:B------:R-:W-:Y:S02]  /*0490*/  UIADD3.X UR5, UPT, UPT, URZ, UR5, URZ, UP0, !UPT ;  /* 0x00000005ff057290 */ /* 0x000fe400087fe4ff */
[----:B------:R-:W-:-:S04]  /*04a0*/  UISETP.GE.U32.AND UP0, UPT, UR4, UR12, UPT ;  /* 0x0000000c0400728c */ /* 0x000fc8000bf06070 */
[----:B------:R-:W-:Y:S02]  /*04b0*/  UISETP.GE.U32.AND.EX UP0, UPT, UR5, UR13, UPT, UP0 ;  /* 0x0000000d0500728c */ /* 0x000fe4000bf06100 */
[----:B0-----:R-:W-:Y:S09]  /*04c0*/  @!P5 BRA `(.L_x_3178) ;  /* 0x000000000038d947 */ /* 0x001ff20003800000 */
[----:B------:R-:W0:Y:S08]  /*04d0*/  @P3 MUFU.RCP R21, R2 ;  /* 0x0000000200153308 */ /* 0x000e300000001000 */
[----:B------:R-:W1:Y:S01]  /*04e0*/  @P3 MUFU.RCP R24, R3 ;  /* 0x0000000300183308 */ /* 0x000e620000001000 */
[----:B0----5:R-:W-:Y:S01]  /*04f0*/  @P3 FMUL.FTZ R20, R21, R12 ;  /* 0x0000000c15143220 */ /* 0x021fe20000410000 */
[----:B-1----:R-:W-:Y:S01]  /*0500*/  @P3 FMUL.FTZ R21, R24, R13 ;  /* 0x0000000d18153220 */ /* 0x002fe20000410000 */
[----:B------:R-:W-:Y:S06]  /*0510*/  @P3 BRA `(.L_x_3179) ;  /* 0x0000000000443947 */ /* 0x000fec0003800000 */
[----:B------:R-:W0:Y:S02]  /*0520*/  MUFU.RCP R20, R10 ;  /* 0x0000000a00147308 */ /* 0x000e240000001000 */
[----:B0-----:R-:W-:-:S04]  /*0530*/  FMUL.FTZ R21, R11, R20 ;  /* 0x000000140b157220 */ /* 0x001fc80000410000 */
[----:B------:R-:W-:Y:S01]  /*0540*/  FFMA.FTZ R24, R11, R21, R10 ;  /* 0x000000150b187223 */ /* 0x000fe2000001000a */
[C---:B------:R-:W-:Y:S01]  /*0550*/  FFMA.FTZ R25, R21.reuse, R13, R12 ;  /* 0x0000000d15197223 */ /* 0x040fe2000001000c */
[----:B------:R-:W-:-:S04]  /*0560*/  FFMA.FTZ R21, R21, -R12, R13 ;  /* 0x8000000c15157223 */ /* 0x000fc8000001000d */
[----:B------:R-:W0:Y:S02]  /*0570*/  MUFU.RCP R24, R24 ;  /* 0x0000001800187308 */ /* 0x000e240000001000 */
[C---:B0-----:R-:W-:Y:S01]  /*0580*/  FMUL.FTZ R20, R24.reuse, R25 ;  /* 0x0000001918147220 */ /* 0x041fe20000410000 */
[----:B------:R-:W-:Y:S01]  /*0590*/  FMUL.FTZ R21, R24, R21 ;  /* 0x0000001518157220 */ /* 0x000fe20000410000 */
[----:B------:R-:W-:Y:S06]  /*05a0*/  BRA `(.L_x_3179) ;  /* 0x0000000000207947 */ /* 0x000fec0003800000 */
.L_x_3178:
[----:B------:R-:W0:Y:S02]  /*05b0*/  MUFU.RCP R21, R11 ;  /* 0x0000000b00157308 */ /* 0x000e240000001000 */
[----:B0-----:R-:W-:-:S04]  /*05c0*/  FMUL.FTZ R20, R10, R21 ;  /* 0x000000150a147220 */ /* 0x001fc80000410000 */
[----:B------:R-:W-:Y:S01]  /*05d0*/  FFMA.FTZ R24, R10, R20, R11 ;  /* 0x000000140a187223 */ /* 0x000fe2000001000b */
[C---:B-----5:R-:W-:Y:S01]  /*05e0*/  FFMA.FTZ R21, R20.reuse, R12, R13 ;  /* 0x0000000c14157223 */ /* 0x060fe2000001000d */
[----:B------:R-:W-:-:S04]  /*05f0*/  FFMA.FTZ R13, R20, R13, -R12 ;  /* 0x0000000d140d7223 */ /* 0x000fc8000001080c */
[----:B------:R-:W0:Y:S02]  /*0600*/  MUFU.RCP R24, R24 ;  /* 0x0000001800187308 */ /* 0x000e240000001000 */
[C---:B0-----:R-:W-:Y:S01]  /*0610*/  FMUL.FTZ R20, R24.reuse, R21 ;  /* 0x0000001518147220 */ /* 0x041fe20000410000 */
[----:B------:R-:W-:-:S07]  /*0620*/  FMUL.FTZ R21, R24, R13 ;  /* 0x0000000d18157220 */ /* 0x000fce0000410000 */
.L_x_3179:
[----:B------:R-:W-:Y:S05]  /*0630*/  @!P5 BRA `(.L_x_3180) ;  /* 0x00000000003cd947 */ /* 0x000fea0003800000 */
[----:B------:R-:W-:Y:S05]  /*0640*/  @P3 BRA `(.L_x_3181) ;  /* 0x0000000000243947 */ /* 0x000fea0003800000 */
        /* <DEDUP_REMOVED lines=9> */
.L_x_3181:
[----:B------:R-:W0:Y:S08]  /*06e0*/  MUFU.RCP R13, R2 ;  /* 0x00000002000d7308 */ /* 0x000e300000001000 */
[----:B------:R-:W1:Y:S01]  /*06f0*/  MUFU.RCP R12, R3 ;  /* 0x00000003000c7308 */ /* 0x000e620000001000 */
[----:B0-----:R-:W-:Y:S01]  /*0700*/  FMUL.FTZ R14, R13, R14 ;  /* 0x0000000e0d0e7220 */ /* 0x001fe20000410000 */
[----:B-1----:R-:W-:Y:S01]  /*0710*/  FMUL.FTZ R15, R12, R15 ;  /* 0x0000000f0c0f7220 */ /* 0x002fe20000410000 */
[----:B------:R-:W-:Y:S06]  /*0720*/  BRA `(.L_x_3182) ;  /* 0x0000000000207947 */ /* 0x000fec0003800000 */
.L_x_3180:
[----:B------:R-:W0:Y:S02]  /*0730*/  MUFU.RCP R13, R11 ;  /* 0x0000000b000d7308 */ /* 0x000e240000001000 */
[----:B0-----:R-:W-:-:S04]  /*0740*/  FMUL.FTZ R24, R10, R13 ;  /* 0x0000000d0a187220 */ /* 0x001fc80000410000 */
[----:B------:R-:W-:Y:S01]  /*0750*/  FFMA.FTZ R13, R10, R24, R11 ;  /* 0x000000180a0d7223 */ /* 0x000fe2000001000b */
[C---:B------:R-:W-:Y:S01]  /*0760*/  FFMA.FTZ R12, R24.reuse, R14, R15 ;  /* 0x0000000e180c7223 */ /* 0x040fe2000001000f */
[----:B------:R-:W-:-:S04]  /*0770*/  FFMA.FTZ R15, R24, R15, -R14 ;  /* 0x0000000f180f7223 */ /* 0x000fc8000001080e */
[----:B------:R-:W0:Y:S02]  /*0780*/  MUFU.RCP R13, R13 ;  /* 0x0000000d000d7308 */ /* 0x000e240000001000 */
[C---:B0-----:R-:W-:Y:S01]  /*0790*/  FMUL.FTZ R14, R13.reuse, R12 ;  /* 0x0000000c0d0e7220 */ /* 0x041fe20000410000 */
[----:B------:R-:W-:-:S07]  /*07a0*/  FMUL.FTZ R15, R13, R15 ;  /* 0x0000000f0d0f7220 */ /* 0x000fce0000410000 */
.L_x_3182:
        /* <DEDUP_REMOVED lines=11> */
.L_x_3184:
[----:B------:R-:W0:Y:S08]  /*0860*/  MUFU.RCP R13, R2 ;  /* 0x00000002000d7308 */ /* 0x000e300000001000 */
[----:B------:R-:W1:Y:S01]  /*0870*/  MUFU.RCP R12, R3 ;  /* 0x00000003000c7308 */ /* 0x000e620000001000 */
[----:B0-----:R-:W-:Y:S01]  /*0880*/  FMUL.FTZ R16, R13, R16 ;  /* 0x000000100d107220 */ /* 0x001fe20000410000 */
[----:B-1----:R-:W-:Y:S01]  /*0890*/  FMUL.FTZ R17, R12, R17 ;  /* 0x000000110c117220 */ /* 0x002fe20000410000 */
[----:B------:R-:W-:Y:S06]  /*08a0*/  BRA `(.L_x_3185) ;  /* 0x0000000000207947 */ /* 0x000fec0003800000 */
.L_x_3183:
        /* <DEDUP_REMOVED lines=8> */
.L_x_3185:
        /* <DEDUP_REMOVED lines=11> */
.L_x_3187:
[----:B------:R-:W0:Y:S08]  /*09e0*/  MUFU.RCP R13, R2 ;  /* 0x00000002000d7308 */ /* 0x000e300000001000 */
[----:B------:R-:W1:Y:S01]  /*09f0*/  MUFU.RCP R12, R3 ;  /* 0x00000003000c7308 */ /* 0x000e620000001000 */
[----:B0-----:R-:W-:Y:S01]  /*0a00*/  FMUL.FTZ R18, R13, R18 ;  /* 0x000000120d127220 */ /* 0x001fe20000410000 */
[----:B-1----:R-:W-:Y:S01]  /*0a10*/  FMUL.FTZ R19, R12, R19 ;  /* 0x000000130c137220 */ /* 0x002fe20000410000 */
[----:B------:R-:W-:Y:S06]  /*0a20*/  BRA `(.L_x_3188) ;  /* 0x0000000000207947 */ /* 0x000fec0003800000 */
.L_x_3186:
        /* <DEDUP_REMOVED lines=8> */
.L_x_3188:
[C---:B------:R-:W-:Y:S02]  /*0ab0*/  @!P2 LEA R24, P6, R22.reuse, UR8, 0x3 ;  /* 0x000000081618ac11 */ /* 0x040fe4000f8c18ff */
[----:B------:R-:W-:Y:S02]  /*0ac0*/  @!P1 LEA R12, P5, R9, UR8, 0x3 ;  /* 0x00000008090c9c11 */ /* 0x000fe4000f8a18ff */
[----:B------:R-:W-:Y:S02]  /*0ad0*/  @!P2 LEA.HI.X R25, R22, UR9, R23, 0x3, P6 ;  /* 0x000000091619ac11 */ /* 0x000fe4000b0f1c17 */
[----:B------:R-:W-:Y:S02]  /*0ae0*/  @!P0 LEA R22, P6, R7, UR8, 0x3 ;  /* 0x0000000807168c11 */ /* 0x000fe4000f8c18ff */
[----:B------:R-:W-:Y:S01]  /*0af0*/  @!P1 LEA.HI.X R13, R9, UR9, R8, 0x3, P5 ;  /* 0x00000009090d9c11 */ /* 0x000fe2000a8f1c08 */
[----:B------:R2:W-:Y:S01]  /*0b00*/  @!P2 STG.E.64 desc[UR14][R24.64], R20 ;  /* 0x000000141800a986 */ /* 0x0005e2000c101b0e */
[----:B------:R-:W-:-:S02]  /*0b10*/  @!P4 LEA R8, P5, R5, UR8, 0x3 ;  /* 0x000000080508cc11 */ /* 0x000fc4000f8a18ff */
[----:B------:R-:W-:Y:S01]  /*0b20*/  @!P0 LEA.HI.X R23, R7, UR9, R4, 0x3, P6 ;  /* 0x0000000907178c11 */ /* 0x000fe2000b0f1c04 */
[----:B------:R2:W-:Y:S01]  /*0b30*/  @!P1 STG.E.64 desc[UR14][R12.64], R14 ;  /* 0x0000000e0c009986 */ /* 0x0005e2000c101b0e */
[----:B------:R-:W-:-:S03]  /*0b40*/  @!P4 LEA.HI.X R9, R5, UR9, R6, 0x3, P5 ;  /* 0x000000090509cc11 */ /* 0x000fc6000a8f1c06 */
[----:B------:R2:W-:Y:S04]  /*0b50*/  @!P0 STG.E.64 desc[UR14][R22.64], R16 ;  /* 0x0000001016008986 */ /* 0x0005e8000c101b0e */
[----:B------:R2:W-:Y:S01]  /*0b60*/  @!P4 STG.E.64 desc[UR14][R8.64], R18 ;  /* 0x000000120800c986 */ /* 0x0005e2000c101b0e */
[----:B------:R-:W-:Y:S05]  /*0b70*/  BRA.U !UP0, `(.L_x_3189) ;  /* 0xfffffff508bc7547 */ /* 0x000fea000b83ffff */
[----:B------:R-:W-:Y:S05]  /*0b80*/  EXIT ;  /* 0x000000000000794d */ /* 0x000fea0003800000 */
.L_x_3177:
[----:B------:R-:W1:Y:S02]  /*0b90*/  S2R R0, SR_TID.X ;  /* 0x0000000000007919 */ /* 0x000e640000002100 */
[----:B-1----:R-:W-:-:S03]  /*0ba0*/  IMAD.WIDE.U32 R2, R0, 0x4, RZ ;  /* 0x0000000400027825 */ /* 0x002fc600078e00ff */
[----:B------:R-:W-:-:S04]  /*0bb0*/  ISETP.GE.U32.AND P0, PT, R2, UR16, PT ;  /* 0x0000001002007c0c */ /* 0x000fc8000bf06070 */
[----:B------:R-:W-:-:S13]  /*0bc0*/  ISETP.GE.AND.EX P0, PT, R3, UR10, PT, P0 ;  /* 0x0000000a03007c0c */ /* 0x000fda000bf06300 */
[----:B------:R-:W-:Y:S05]  /*0bd0*/  @P0 EXIT ;  /* 0x000000000000094d */ /* 0x000fea0003800000 */
[C---:B0-----:R-:W-:Y:S01]  /*0be0*/  FSETP.NEU.FTZ.AND P0, PT, |R10|.reuse, RZ, PT ;  /* 0x000000ff0a00720b */ /* 0x041fe20003f1d200 */
[----:B------:R-:W-:Y:S01]  /*0bf0*/  HFMA2 R3, -RZ, RZ, 0, 0 ;  /* 0x00000000ff037431 */ /* 0x000fe200000001ff */
[C---:B------:R-:W-:Y:S01]  /*0c00*/  FSETP.NEU.FTZ.AND P1, PT, |R11|.reuse, RZ, PT ;  /* 0x000000ff0b00720b */ /* 0x040fe20003f3d200 */
[C---:B------:R-:W-:Y:S01]  /*0c10*/  FADD.FTZ R2, |R10|.reuse, -RZ ;  /* 0x800000ff0a027221 */ /* 0x040fe20000010200 */
[----:B------:R-:W-:Y:S01]  /*0c20*/  FSETP.GE.FTZ.AND P3, PT, |R10|, |R11|, PT ;  /* 0x4000000b0a00720b */ /* 0x000fe20003f76200 */
[----:B------:R-:W-:Y:S01]  /*0c30*/  FADD.FTZ R8, |R11|, -RZ ;  /* 0x800000ff0b087221 */ /* 0x000fe20000010200 */
[----:B------:R-:W-:Y:S01]  /*0c40*/  PLOP3.LUT P0, PT, P0, P1, PT, 0x2, 0x20 ;  /* 0x000000000020781c */ /* 0x000fe20000702072 */
[----:B------:R-:W0:-:S12]  /*0c50*/  LDCU UR4, c[0x0][0x360] ;  /* 0x00006c00ff0477ac */ /* 0x000e180008000800 */
.L_x_3202:
[C---:B------:R-:W-:Y:S02]  /*0c60*/  SHF.L.U32 R9, R0.reuse, 0x5, RZ ;  /* 0x0000000500097819 */ /* 0x040fe400000006ff */
[----:B------:R-:W-:Y:S02]  /*0c70*/  SHF.L.U64.HI R20, R0, 0x5, R3 ;  /* 0x0000000500147819 */ /* 0x000fe40000010203 */
[----:B------:R-:W-:-:S04]  /*0c80*/  IADD3 R12, P1, PT, R9, UR6, RZ ;  /* 0x00000006090c7c10 */ /* 0x000fc8000ff3e0ff */
[----:B------:R-:W-:-:S06]  /*0c90*/  IADD3.X R13, PT, PT, R20, UR7, RZ, P1, !PT ;  /* 0x00000007140d7c10 */ /* 0x000fcc0008ffe4ff */
[----:B------:R-:W5:Y:S01]  /*0ca0*/  LDG.E.ENL2.256 R16, R12, desc[UR14][R12.64] ;  /* 0xfe00000e0c0c797e */ /* 0x000f620008121910 */
[----:B------:R-:W-:Y:S04]  /*0cb0*/  BSSY.RECONVERGENT B0, `(.L_x_3190) ;  /* 0x0000018000007945 */ /* 0x000fe80003800200 */
[----:B------:R-:W-:Y:S05]  /*0cc0*/  @!P3 BRA `(.L_x_3191) ;  /* 0x000000000038b947 */ /* 0x000fea0003800000 */
[----:B------:R-:W1:Y:S08]  /*0cd0*/  @P0 MUFU.RCP R5, R2 ;  /* 0x0000000200050308 */ /* 0x000e700000001000 */
[----:B------:R-:W2:Y:S01]  /*0ce0*/  @P0 MUFU.RCP R6, R8 ;  /* 0x0000000800060308 */ /* 0x000ea20000001000 */
[----:B-1---5:R-:W-:Y:S01]  /*0cf0*/  @P0 FMUL.FTZ R4, R12, R5 ;  /* 0x000000050c040220 */ /* 0x022fe20000410000 */
[----:B--2---:R-:W-:Y:S01]  /*0d00*/  @P0 FMUL.FTZ R5, R13, R6 ;  /* 0x000000060d050220 */ /* 0x004fe20000410000 */
[----:B------:R-:W-:Y:S06]  /*0d10*/  @P0 BRA `(.L_x_3192) ;  /* 0x0000000000440947 */ /* 0x000fec0003800000 */
[----:B------:R-:W1:Y:S02]  /*0d20*/  MUFU.RCP R4, R10 ;  /* 0x0000000a00047308 */ /* 0x000e640000001000 */
[----:B-1----:R-:W-:-:S04]  /*0d30*/  FMUL.FTZ R5, R11, R4 ;  /* 0x000000040b057220 */ /* 0x002fc80000410000 */
[-C--:B------:R-:W-:Y:S01]  /*0d40*/  FFMA.FTZ R6, R11, R5.reuse, R10 ;  /* 0x000000050b067223 */ /* 0x080fe2000001000a */
[-C--:B------:R-:W-:Y:S01]  /*0d50*/  FFMA.FTZ R4, R13, R5.reuse, R12 ;  /* 0x000000050d047223 */ /* 0x080fe2000001000c */
[----:B------:R-:W-:-:S04]  /*0d60*/  FFMA.FTZ R5, -R12, R5, R13 ;  /* 0x000000050c057223 */ /* 0x000fc8000001010d */
[----:B------:R-:W1:Y:S02]  /*0d70*/  MUFU.RCP R6, R6 ;  /* 0x0000000600067308 */ /* 0x000e640000001000 */
[-C--:B-1----:R-:W-:Y:S01]  /*0d80*/  FMUL.FTZ R4, R4, R6.reuse ;  /* 0x0000000604047220 */ /* 0x082fe20000410000 */
[----:B------:R-:W-:Y:S01]  /*0d90*/  FMUL.FTZ R5, R5, R6 ;  /* 0x0000000605057220 */ /* 0x000fe20000410000 */
[----:B------:R-:W-:Y:S06]  /*0da0*/  BRA `(.L_x_3192) ;  /* 0x0000000000207947 */ /* 0x000fec0003800000 */
.L_x_3191:
[----:B------:R-:W1:Y:S02]  /*0db0*/  MUFU.RCP R5, R11 ;  /* 0x0000000b00057308 */ /* 0x000e640000001000 */
[----:B-1----:R-:W-:-:S04]  /*0dc0*/  FMUL.FTZ R5, R10, R5 ;  /* 0x000000050a057220 */ /* 0x002fc80000410000 */
[-C--:B------:R-:W-:Y:S01]  /*0dd0*/  FFMA.FTZ R6, R10, R5.reuse, R11 ;  /* 0x000000050a067223 */ /* 0x080fe2000001000b */
[-C--:B-----5:R-:W-:Y:S01]  /*0de0*/  FFMA.FTZ R4, R12, R5.reuse, R13 ;  /* 0x000000050c047223 */ /* 0x0a0fe2000001000d */
[----:B------:R-:W-:-:S04]  /*0df0*/  FFMA.FTZ R5, R13, R5, -R12 ;  /* 0x000000050d057223 */ /* 0x000fc8000001080c */
[----:B------:R-:W1:Y:S02]  /*0e00*/  MUFU.RCP R6, R6 ;  /* 0x0000000600067308 */ /* 0x000e640000001000 */
[-C--:B-1----:R-:W-:Y:S01]  /*0e10*/  FMUL.FTZ R4, R4, R6.reuse ;  /* 0x0000000604047220 */ /* 0x082fe20000410000 */
[----:B------:R-:W-:-:S07]  /*0e20*/  FMUL.FTZ R5, R5, R6 ;  /* 0x0000000605057220 */ /* 0x000fce0000410000 */
.L_x_3192:
[----:B0-----:R-:W-:Y:S05]  /*0e30*/  BSYNC.RECONVERGENT B0 ;  /* 0x0000000000007941 */ /* 0x001fea0003800200 */
.L_x_3190:
[----:B------:R-:W-:-:S13]  /*0e40*/  FSETP.GE.FTZ.AND P3, PT, |R10|, |R11|, PT ;  /* 0x4000000b0a00720b */ /* 0x000fda0003f76200 */
[----:B------:R-:W-:Y:S05]  /*0e50*/  @!P3 BRA `(.L_x_3193) ;  /* 0x00000000003cb947 */ /* 0x000fea0003800000 */
[----:B------:R-:W-:Y:S05]  /*0e60*/  @P0 BRA `(.L_x_3194) ;  /* 0x0000000000240947 */ /* 0x000fea0003800000 */
[----:B------:R-:W0:Y:S02]  /*0e70*/  MUFU.RCP R6, R10 ;  /* 0x0000000a00067308 */ /* 0x000e240000001000 */
[----:B0-----:R-:W-:-:S04]  /*0e80*/  FMUL.FTZ R7, R11, R6 ;  /* 0x000000060b077220 */ /* 0x001fc80000410000 */
[-C--:B------:R-:W-:Y:S01]  /*0e90*/  FFMA.FTZ R12, R11, R7.reuse, R10 ;  /* 0x000000070b0c7223 */ /* 0x080fe2000001000a */
[-C--:B------:R-:W-:Y:S01]  /*0ea0*/  FFMA.FTZ R6, R15, R7.reuse, R14 ;  /* 0x000000070f067223 */ /* 0x080fe2000001000e */
[----:B------:R-:W-:-:S04]  /*0eb0*/  FFMA.FTZ R7, -R14, R7, R15 ;  /* 0x000000070e077223 */ /* 0x000fc8000001010f */
[----:B------:R-:W0:Y:S02]  /*0ec0*/  MUFU.RCP R12, R12 ;  /* 0x0000000c000c7308 */ /* 0x000e240000001000 */
[-C--:B0-----:R-:W-:Y:S01]  /*0ed0*/  FMUL.FTZ R6, R6, R12.reuse ;  /* 0x0000000c06067220 */ /* 0x081fe20000410000 */
[----:B------:R-:W-:Y:S01]  /*0ee0*/  FMUL.FTZ R7, R7, R12 ;  /* 0x0000000c07077220 */ /* 0x000fe20000410000 */
[----:B------:R-:W-:Y:S06]  /*0ef0*/  BRA `(.L_x_3195) ;  /* 0x0000000000347947 */ /* 0x000fec0003800000 */
.L_x_3194:
[----:B------:R-:W0:Y:S08]  /*0f00*/  MUFU.RCP R7, R2 ;  /* 0x0000000200077308 */ /* 0x000e300000001000 */
[----:B------:R-:W1:Y:S01]  /*0f10*/  MUFU.RCP R12, R8 ;  /* 0x00000008000c7308 */ /* 0x000e620000001000 */
[----:B0-----:R-:W-:Y:S01]  /*0f20*/  FMUL.FTZ R6, R14, R7 ;  /* 0x000000070e067220 */ /* 0x001fe20000410000 */
[----:B-1----:R-:W-:Y:S01]  /*0f30*/  FMUL.FTZ R7, R15, R12 ;  /* 0x0000000c0f077220 */ /* 0x002fe20000410000 */
[----:B------:R-:W-:Y:S06]  /*0f40*/  BRA `(.L_x_3195) ;  /* 0x0000000000207947 */ /* 0x000fec0003800000 */
.L_x_3193:
[----:B------:R-:W0:Y:S02]  /*0f50*/  MUFU.RCP R7, R11 ;  /* 0x0000000b00077308 */ /* 0x000e240000001000 */
[----:B0-----:R-:W-:-:S04]  /*0f60*/  FMUL.FTZ R7, R10, R7 ;  /* 0x000000070a077220 */ /* 0x001fc80000410000 */
[-C--:B------:R-:W-:Y:S01]  /*0f70*/  FFMA.FTZ R12, R10, R7.reuse, R11 ;  /* 0x000000070a0c7223 */ /* 0x080fe2000001000b */
[-C--:B------:R-:W-:Y:S01]  /*0f80*/  FFMA.FTZ R6, R14, R7.reuse, R15 ;  /* 0x000000070e067223 */ /* 0x080fe2000001000f */
[----:B------:R-:W-:-:S04]  /*0f90*/  FFMA.FTZ R7, R15, R7, -R14 ;  /* 0x000000070f077223 */ /* 0x000fc8000001080e */
[----:B------:R-:W0:Y:S02]  /*0fa0*/  MUFU.RCP R12, R12 ;  /* 0x0000000c000c7308 */ /* 0x000e240000001000 */
[-C--:B0-----:R-:W-:Y:S01]  /*0fb0*/  FMUL.FTZ R6, R6, R12.reuse ;  /* 0x0000000c06067220 */ /* 0x081fe20000410000 */
[----:B------:R-:W-:-:S07]  /*0fc0*/  FMUL.FTZ R7, R7, R12 ;  /* 0x0000000c07077220 */ /* 0x000fce0000410000 */
.L_x_3195:
        /* <DEDUP_REMOVED lines=11> */
.L_x_3197:
[----:B------:R-:W0:Y:S08]  /*1080*/  MUFU.RCP R13, R2 ;  /* 0x00000002000d7308 */ /* 0x000e300000001000 */
[----:B------:R-:W1:Y:S01]  /*1090*/  MUFU.RCP R12, R8 ;  /* 0x00000008000c7308 */ /* 0x000e620000001000 */
[----:B0-----:R-:W-:Y:S01]  /*10a0*/  FMUL.FTZ R16, R16, R13 ;  /* 0x0000000d10107220 */ /* 0x001fe20000410000 */
[----:B-1----:R-:W-:Y:S01]  /*10b0*/  FMUL.FTZ R17, R17, R12 ;  /* 0x0000000c11117220 */ /* 0x002fe20000410000 */
[----:B------:R-:W-:Y:S06]  /*10c0*/  BRA `(.L_x_3198) ;  /* 0x0000000000207947 */ /* 0x000fec0003800000 */
.L_x_3196:
        /* <DEDUP_REMOVED lines=8> */
.L_x_3198:
        /* <DEDUP_REMOVED lines=11> */
.L_x_3200:
[----:B------:R-:W0:Y:S08]  /*1200*/  MUFU.RCP R13, R2 ;  /* 0x00000002000d7308 */ /* 0x000e300000001000 */
[----:B------:R-:W1:Y:S01]  /*1210*/  MUFU.RCP R12, R8 ;  /* 0x00000008000c7308 */ /* 0x000e620000001000 */
[----:B0-----:R-:W-:Y:S01]  /*1220*/  FMUL.FTZ R18, R18, R13 ;  /* 0x0000000d12127220 */ /* 0x001fe20000410000 */
[----:B-1----:R-:W-:Y:S01]  /*1230*/  FMUL.FTZ R19, R19, R12 ;  /* 0x0000000c13137220 */ /* 0x002fe20000410000 */
[----:B------:R-:W-:Y:S06]  /*1240*/  BRA `(.L_x_3201) ;  /* 0x0000000000207947 */ /* 0x000fec0003800000 */
.L_x_3199:
        /* <DEDUP_REMOVED lines=8> */
.L_x_3201:
[----:B------:R-:W-:-:S04]  /*12d0*/  IADD3 R12, P1, PT, R9, UR8, RZ ;  /* 0x00000008090c7c10 */ /* 0x000fc8000ff3e0ff */
[----:B------:R-:W-:Y:S02]  /*12e0*/  IADD3.X R13, PT, PT, R20, UR9, RZ, P1, !PT ;  /* 0x00000009140d7c10 */ /* 0x000fe40008ffe4ff */
[----:B------:R-:W-:-:S03]  /*12f0*/  IADD3 R0, P1, PT, R0, UR4, RZ ;  /* 0x0000000400007c10 */ /* 0x000fc6000ff3e0ff */
[----:B------:R1:W-:Y:S01]  /*1300*/  STG.E.ENL2.256 desc[UR14][R12.64], R4, R16 ;  /* 0xf80000040c10797f */ /* 0x0003e2000f12180e */
        /* <DEDUP_REMOVED lines=9> */
.L_x_3203:
        /* <DEDUP_REMOVED lines=14> */
.L_x_4260:


//--------------------- .text._ZN2at6native61_GLOBAL__N__44eb8e94_28_ForeachBinaryOpScalarList_cu_dda10a6925multi_tensor_apply_kernelINS1_28TensorListScalarListMetadataIN3c107complexIdEELi2EEENS1_25BinaryOpScalarListFunctorIS6_Li2ELi1ELi1EEEJSt7dividesIS6_EEEEvT_T0_DpT1_ --------------------------
	.section	.text._ZN2at6native61_GLOBAL__N__44eb8e94_28_ForeachBinaryOpScalarList_cu_dda10a6925multi_tensor_apply_kernelINS1_28TensorListScalarListMetadataIN3c107complexIdEELi2EEENS1_25BinaryOpScalarListFunctorIS6_Li2ELi1ELi1EEEJSt7dividesIS6_EEEEvT_T0_DpT1_,"ax",@progbits
	.align	128
.text._ZN2at6native61_GLOBAL__N__44eb8e94_28_ForeachBinaryOpScalarList_cu_dda10a6925multi_tensor_apply_kernelINS1_28TensorListScalarListMetadataIN3c107complexIdEELi2EEENS1_25BinaryOpScalarListFunctorIS6_Li2ELi1ELi1EEEJSt7dividesIS6_EEEEvT_T0_DpT1_:
        .type           _ZN2at6native61_GLOBAL__N__44eb8e94_28_ForeachBinaryOpScalarList_cu_dda10a6925multi_tensor_apply_kernelINS1_28TensorListScalarListMetadataIN3c107complexIdEELi2EEENS1_25BinaryOpScalarListFunctorIS6_Li2ELi1ELi1EEEJSt7dividesIS6_EEEEvT_T0_DpT1_,@function
        .size           _ZN2at6native61_GLOBAL__N__44eb8e94_28_ForeachBinaryOpScalarList_cu_dda10a6925multi_tensor_apply_kernelINS1_28TensorListScalarListMetadataIN3c107complexIdEELi2EEENS1_25BinaryOpScalarListFunctorIS6_Li2ELi1ELi1EEEJSt7dividesIS6_EEEEvT_T0_DpT1_,(.L_x_4261 - _ZN2at6native61_GLOBAL__N__44eb8e94_28_ForeachBinaryOpScalarList_cu_dda10a6925multi_tensor_apply_kernelINS1_28TensorListScalarListMetadataIN3c107complexIdEELi2EEENS1_25BinaryOpScalarListFunctorIS6_Li2ELi1ELi1EEEJSt7dividesIS6_EEEEvT_T0_DpT1_)
        .other          _ZN2at6native61_GLOBAL__N__44eb8e94_28_ForeachBinaryOpScalarList_cu_dda10a6925multi_tensor_apply_kernelINS1_28TensorListScalarListMetadataIN3c107complexIdEELi2EEENS1_25BinaryOpScalarListFunctorIS6_Li2ELi1ELi1EEEJSt7dividesIS6_EEEEvT_T0_DpT1_,@"STO_CUDA_ENTRY STV_DEFAULT"
_ZN2at6native61_GLOBAL__N__44eb8e94_28_ForeachBinaryOpScalarList_cu_dda10a6925multi_tensor_apply_kernelINS1_28TensorListScalarListMetadataIN3c107complexIdEELi2EEENS1_25BinaryOpScalarListFunctorIS6_Li2ELi1ELi1EEEJSt7dividesIS6_EEEEvT_T0_DpT1_:
        /* <DEDUP_REMOVED lines=10> */
[----:B------:R-:W-:Y:S02]  /*00a0*/  UIADD3 UR10, UPT, UPT, UR10, UR10, URZ ;  /* 0x0000000a0a0a7290 */ /* 0x000fe4000fffe0ff */
[----:B--2---:R-:W-:Y:S02]  /*00b0*/  UIMAD.WIDE UR12, UR11, 0x10000, URZ ;  /* 0x000100000b0c78a5 */ /* 0x004fe4000f8e02ff */
[----:B0-----:R-:W-:Y:S02]  /*00c0*/  UIMAD.WIDE UR8, UR11, 0x100000, UR8 ;  /* 0x001000000b0878a5 */ /* 0x001fe4000f8e0208 */
[----:B---3--:R-:W-:Y:S02]  /*00d0*/  ULOP3.LUT UR14, UR4, 0x3, URZ, 0xc0, !UPT ;  /* 0x00000003040e7892 */ /* 0x008fe4000f8ec0ff */
[----:B------:R-:W-:-:S02]  /*00e0*/  UIADD3 UR15, UP1, UPT, UR4, -UR12, URZ ;  /* 0x8000000c040f7290 */ /* 0x000fc4000ff3e0ff */
[----:B----4-:R-:W-:Y:S02]  /*00f0*/  UIMAD.WIDE UR6, UR11, 0x100000, UR6 ;  /* 0x001000000b0678a5 */ /* 0x010fe4000f8e0206 */
[----:B------:R-:W-:Y:S01]  /*0100*/  ULOP3.LUT UR14, UR14, 0x3f, UR8, 0xf8, !UPT ;  /* 0x0000003f0e0e7892 */ /* 0x000fe2000f8ef808 */
[----:B------:R-:W0:Y:S03]  /*0110*/  LDCU.64 UR16, c[0x0][UR10+0x920] ;  /* 0x000124000a1077ac */ /* 0x000e260008000a00 */
[----:B------:R-:W-:Y:S01]  /*0120*/  ULOP3.LUT UP0, URZ, UR14, 0x3f, UR6, 0xf8, !UPT ;  /* 0x0000003f0eff7892 */ /* 0x000fe2000f80f806 */
[----:B------:R-:W2:Y:S03]  /*0130*/  LDCU.64 UR10, c[0x0][UR10+0x928] ;  /* 0x000125000a0a77ac */ /* 0x000ea60008000a00 */
[----:B------:R-:W-:-:S02]  /*0140*/  ULOP3.LUT UP0, URZ, URZ, URZ, URZ, 0xfc, UP0 ;  /* 0x000000ffffff7292 */ /* 0x000fc4000800fcff */
[----:B------:R-:W-:-:S07]  /*0150*/  UIADD3.X UR12, UPT, UPT, UR5, ~UR13, URZ, UP1, !UPT ;  /* 0x8000000d050c7290 */ /* 0x000fce0008ffe4ff */
[----:B-1----:R-:W-:Y:S05]  /*0160*/  BRA.U !UP0, `(.L_x_3204) ;  /* 0x0000003908647547 */ /* 0x002fea000b800000 */
[----:B------:R-:W-:-:S04]  /*0170*/  UISETP.GE.U32.AND UP0, UPT, UR15, 0x1, UPT ;  /* 0x000000010f00788c */ /* 0x000fc8000bf06070 */
[----:B------:R-:W-:-:S06]  /*0180*/  UISETP.GE.AND.EX UP0, UPT, UR12, URZ, UPT, UP0 ;  /* 0x000000ff0c00728c */ /* 0x000fcc000bf06300 */
[----:B------:R-:W-:-:S13]  /*0190*/  PLOP3.LUT P0, PT, PT, PT, UP0, 0x80, 0x8 ;  /* 0x000000000008781c */ /* 0x000fda0003f0f008 */
[----:B0-2---:R-:W-:Y:S05]  /*01a0*/  @!P0 EXIT ;  /* 0x000000000000894d */ /* 0x005fea0003800000 */
[----:B------:R-:W0:Y:S01]  /*01b0*/  MUFU.RCP64H R3, UR17 ;  /* 0x0000001100037d08 */ /* 0x000e220008001800 */
[----:B------:R-:W-:Y:S01]  /*01c0*/  IMAD.U32 R4, RZ, RZ, UR16 ;  /* 0x00000010ff047e24 */ /* 0x000fe2000f8e00ff */
[----:B------:R-:W-:Y:S01]  /*01d0*/  UISETP.LT.U32.AND UP0, UPT, UR15, 0x10000, UPT ;  /* 0x000100000f00788c */ /* 0x000fe2000bf01070 */
[----:B------:R-:W-:Y:S01]  /*01e0*/  IMAD.U32 R5, RZ, RZ, UR17 ;  /* 0x00000011ff057e24 */ /* 0x000fe2000f8e00ff */
[----:B------:R-:W-:Y:S01]  /*01f0*/  DSETP.NEU.AND P0, PT, RZ, UR10, PT ;  /* 0x0000000aff007e2a */ /* 0x000fe2000bf0d000 */
[----:B------:R-:W-:Y:S01]  /*0200*/  IMAD.MOV.U32 R2, RZ, RZ, 0x1 ;  /* 0x00000001ff027424 */ /* 0x000fe200078e00ff */
[----:B------:R-:W-:-:S04]  /*0210*/  UISETP.LT.U32.AND.EX UP0, UPT, UR12, URZ, UPT, UP0 ;  /* 0x000000ff0c00728c */ /* 0x000fc8000bf01100 */
[----:B------:R-:W-:Y:S02]  /*0220*/  USEL UR14, UR15, 0x10000, UP0 ;  /* 0x000100000f0e7887 */ /* 0x000fe40008000000 */
[----:B------:R-:W-:-:S15]  /*0230*/  USEL UR12, UR12, URZ, UP0 ;  /* 0x000000ff0c0c7287 */ /* 0x000fde0008000000 */
[----:B------:R-:W-:-:S15]  /*0240*/  NOP ;  /* 0x0000000000007918 */ /* 0x000fde0000000000 */
[----:B------:R-:W-:-:S15]  /*0250*/  NOP ;  /* 0x0000000000007918 */ /* 0x000fde0000000000 */
[----:B------:R-:W-:-:S11]  /*0260*/  NOP ;  /* 0x0000000000007918 */ /* 0x000fd60000000000 */
        /* <DEDUP_REMOVED lines=11> */
[----:B0-----:R-:W-:Y:S01]  /*0320*/  MOV R2, UR16 ;  /* 0x0000001000027c02 */ /* 0x001fe20008000f00 */
[----:B------:R-:W-:-:S15]  /*0330*/  IMAD.U32 R3, RZ, RZ, UR17 ;  /* 0x00000011ff037e24 */ /* 0x000fde000f8e00ff */
[----:B------:R-:W-:-:S15]  /*0340*/  NOP ;  /* 0x0000000000007918 */ /* 0x000fde0000000000 */
[----:B------:R-:W-:-:S15]  /*0350*/  NOP ;  /* 0x0000000000007918 */ /* 0x000fde0000000000 */
[----:B------:R-:W-:-:S15]  /*0360*/  NOP ;  /* 0x0000000000007918 */ /* 0x000fde0000000000 */
[----:B------:R-:W-:-:S01]  /*0370*/  NOP ;  /* 0x0000000000007918 */ /* 0x000fc20000000000 */
[----:B-1----:R-:W0:-:S15]  /*0380*/  DFMA R2, R4, -R2, 1 ;  /* 0x3ff000000402742b */ /* 0x002e1e0000000802 */
[----:B------:R-:W-:-:S15]  /*0390*/  NOP ;  /* 0x0000000000007918 */ /* 0x000fde0000000000 */
[----:B------:R-:W-:-:S15]  /*03a0*/  NOP ;  /* 0x0000000000007918 */ /* 0x000fde0000000000 */
[----:B------:R-:W-:-:S15]  /*03b0*/  NOP ;  /* 0x0000000000007918 */ /* 0x000fde0000000000 */
[----:B------:R-:W-:-:S04]  /*03c0*/  NOP ;  /* 0x0000000000007918 */ /* 0x000fc80000000000 */
[----:B0-----:R0:W1:Y:S02]  /*03d0*/  DFMA R2, R4, R2, R4 ;  /* 0x000000020402722b */ /* 0x0010640000000004 */
[----:B0-----:R-:W-:Y:S02]  /*03e0*/  IMAD.U32 R4, RZ, RZ, UR16 ;  /* 0x00000010ff047e24 */ /* 0x001fe4000f8e00ff */
[----:B------:R-:W-:-:S15]  /*03f0*/  IMAD.U32 R5, RZ, RZ, UR17 ;  /* 0x00000011ff057e24 */ /* 0x000fde000f8e00ff */
[----:B------:R-:W-:-:S15]  /*0400*/  NOP ;  /* 0x0000000000007918 */ /* 0x000fde0000000000 */
[----:B------:R-:W-:-:S15]  /*0410*/  NOP ;  /* 0x0000000000007918 */ /* 0x000fde0000000000 */
[----:B------:R-:W-:-:S15]  /*0420*/  NOP ;  /* 0x0000000000007918 */ /* 0x000fde0000000000 */
[----:B-1----:R-:W0:-:S15]  /*0430*/  DMUL R40, R2, UR10 ;  /* 0x0000000a02287c28 */ /* 0x002e1e0008000000 */
[----:B------:R-:W-:-:S15]  /*0440*/  NOP ;  /* 0x0000000000007918 */ /* 0x000fde0000000000 */
[----:B------:R-:W-:-:S15]  /*0450*/  NOP ;  /* 0x0000000000007918 */ /* 0x000fde0000000000 */
[----:B------:R-:W-:-:S15]  /*0460*/  NOP ;  /* 0x0000000000007918 */ /* 0x000fde0000000000 */
[----:B------:R-:W-:-:S04]  /*0470*/  NOP ;  /* 0x0000000000007918 */ /* 0x000fc80000000000 */
[----:B0-----:R-:W0:-:S15]  /*0480*/  DFMA R4, R40, -R4, UR10 ;  /* 0x0000000a28047e2b */ /* 0x001e1e0008000804 */
[----:B------:R-:W-:-:S15]  /*0490*/  NOP ;  /* 0x0000000000007918 */ /* 0x000fde0000000000 */
[----:B------:R-:W-:-:S15]  /*04a0*/  NOP ;  /* 0x0000000000007918 */ /* 0x000fde0000000000 */
[----:B------:R-:W-:-:S15]  /*04b0*/  NOP ;  /* 0x0000000000007918 */ /* 0x000fde0000000000 */
[----:B------:R-:W-:-:S04]  /*04c0*/  NOP ;  /* 0x0000000000007918 */ /* 0x000fc80000000000 */
[----:B0-----:R-:W0:Y:S02]  /*04d0*/  DFMA R40, R2, R4, R40 ;  /* 0x000000040228722b */ /* 0x001e240000000028 */
[----:B0-----:R-:W-:Y:S01]  /*04e0*/  FFMA R0, RZ, UR17, R41 ;  /* 0x00000011ff007c23 */ /* 0x001fe20008000029 */
[----:B------:R-:W-:-:S04]  /*04f0*/  MOV R2, UR11 ;  /* 0x0000000b00027c02 */ /* 0x000fc80008000f00 */
[----:B------:R-:W-:Y:S02]  /*0500*/  FSETP.GEU.AND P2, PT, |R2|, 6.5827683646048100446e-37, PT ;  /* 0x036000000200780b */ /* 0x000fe40003f4e200 */
[----:B------:R-:W-:-:S15]  /*0510*/  FSETP.GT.AND P1, PT, |R0|, 1.469367938527859385e-39, PT ;  /* 0x001000000000780b */ /* 0x000fde0003f24200 */
[----:B------:R-:W-:-:S15]  /*0520*/  NOP ;  /* 0x0000000000007918 */ /* 0x000fde0000000000 */
[----:B------:R-:W-:-:S15]  /*0530*/  NOP ;  /* 0x0000000000007918 */ /* 0x000fde0000000000 */
[----:B------:R-:W-:-:S10]  /*0540*/  NOP ;  /* 0x0000000000007918 */ /* 0x000fd40000000000 */
[----:B------:R-:W0:Y:S02]  /*0550*/  DSETP.EQ.AND P0, PT, RZ, UR16, !P0 ;  /* 0x00000010ff007e2a */ /* 0x000e24000c702000 */
[----:B0-----:R-:W-:Y:S05]  /*0560*/  @P1 BRA P2, `(.L_x_3205) ;  /* 0x0000000000381947 */ /* 0x001fea0001000000 */
[----:B------:R-:W-:Y:S01]  /*0570*/  MOV R9, UR17 ;  /* 0x0000001100097c02 */ /* 0x000fe20008000f00 */
[----:B------:R-:W-:Y:S01]  /*0580*/  IMAD.U32 R6, RZ, RZ, UR16 ;  /* 0x00000010ff067e24 */ /* 0x000fe2000f8e00ff */
[----:B------:R-:W-:Y:S01]  /*0590*/  MOV R5, UR11 ;  /* 0x0000000b00057c02 */ /* 0x000fe20008000f00 */
[----:B------:R-:W-:Y:S01]  /*05a0*/  IMAD.U32 R3, RZ, RZ, UR11 ;  /* 0x0000000bff037e24 */ /* 0x000fe2000f8e00ff */
[----:B------:R-:W-:Y:S01]  /*05b0*/  MOV R0, 0x630 ;  /* 0x0000063000007802 */ /* 0x000fe20000000f00 */
[----:B------:R-:W-:Y:S02]  /*05c0*/  IMAD.U32 R4, RZ, RZ, UR10 ;  /* 0x0000000aff047e24 */ /* 0x000fe4000f8e00ff */
[----:B------:R-:W-:Y:S02]  /*05d0*/  IMAD.U32 R2, RZ, RZ, UR10 ;  /* 0x0000000aff027e24 */ /* 0x000fe4000f8e00ff */
[----:B------:R-:W-:Y:S02]  /*05e0*/  IMAD.U32 R7, RZ, RZ, UR17 ;  /* 0x00000011ff077e24 */ /* 0x000fe4000f8e00ff */
[----:B------:R-:W-:-:S02]  /*05f0*/  IMAD.U32 R8, RZ, RZ, UR16 ;  /* 0x00000010ff087e24 */ /* 0x000fc4000f8e00ff */
[----:B------:R-:W-:Y:S02]  /*0600*/  IMAD.MOV.U32 R4, RZ, RZ, R6 ;  /* 0x000000ffff047224 */ /* 0x000fe400078e0006 */
[----:B------:R-:W-:-:S07]  /*0610*/  IMAD.MOV.U32 R3, RZ, RZ, R9 ;  /* 0x000000ffff037224 */ /* 0x000fce00078e0009 */
[----:B------:R-:W-:Y:S05]  /*0620*/  CALL.REL.NOINC `($__internal_74_$__cuda_sm20_div_rn_f64_full) ;  /* 0x0000007000247944 */ /* 0x000fea0003c00000 */
[----:B------:R-:W-:Y:S01]  /*0630*/  IMAD.MOV.U32 R40, RZ, RZ, R2 ;  /* 0x000000ffff287224 */ /* 0x000fe200078e0002 */
[----:B------:R-:W-:-:S07]  /*0640*/  MOV R41, R3 ;  /* 0x0000000300297202 */ /* 0x000fce0000000f00 */
.L_x_3205:
[----:B------:R-:W-:Y:S01]  /*0650*/  IMAD.U32 R6, RZ, RZ, UR10 ;  /* 0x0000000aff067e24 */ /* 0x000fe2000f8e00ff */
[----:B------:R-:W-:Y:S01]  /*0660*/  BSSY.RECONVERGENT B0, `(.L_x_3206) ;  /* 0x0000025000007945 */ /* 0x000fe20003800200 */
[----:B------:R-:W-:-:S06]  /*0670*/  IMAD.U32 R7, RZ, RZ, UR11 ;  /* 0x0000000bff077e24 */ /* 0x000fcc000f8e00ff */
[----:B------:R-:W0:Y:S02]  /*0680*/  DFMA R6, R40, R6, UR16 ;  /* 0x0000001028067e2b */ /* 0x000e240008000006 */
[----:B0-----:R-:W0:Y:S01]  /*0690*/  MUFU.RCP64H R3, R7 ;  /* 0x0000000700037308 */ /* 0x001e220000001800 */
[----:B------:R-:W-:-:S05]  /*06a0*/  VIADD R2, R7, 0x300402 ;  /* 0x0030040207027836 */ /* 0x000fca0000000000 */
[----:B------:R-:W-:-:S15]  /*06b0*/  FSETP.GEU.AND P1, PT, |R2|, 5.8789094863358348022e-39, PT ;  /* 0x004004020200780b */ /* 0x000fde0003f2e200 */
[----:B------:R-:W-:-:S15]  /*06c0*/  NOP ;  /* 0x0000000000007918 */ /* 0x000fde0000000000 */
[----:B------:R-:W-:-:S15]  /*06d0*/  NOP ;  /* 0x0000000000007918 */ /* 0x000fde0000000000 */
[----:B------:R-:W-:-:S11]  /*06e0*/  NOP ;  /* 0x0000000000007918 */ /* 0x000fd60000000000 */
        /* <DEDUP_REMOVED lines=20> */
[----:B0-----:R0:W1:Y:S02]  /*0830*/  DFMA R38, R4, R38, R4 ;  /* 0x000000260426722b */ /* 0x0010640000000004 */
[----:B01----:R-:W-:Y:S05]  /*0840*/  @P1 BRA `(.L_x_3207) ;  /* 0x0000000000181947 */ /* 0x003fea0003800000 */
[----:B------:R-:W-:-:S04]  /*0850*/  LOP3.LUT R0, R7, 0x7fffffff, RZ, 0xc0, !PT ;  /* 0x7fffffff07007812 */ /* 0x000fc800078ec0ff */
[----:B------:R-:W-:Y:S02]  /*0860*/  IADD3 R11, PT, PT, R0, -0x100000, RZ ;  /* 0xfff00000000b7810 */ /* 0x000fe40007ffe0ff */
[----:B------:R-:W-:-:S07]  /*0870*/  MOV R0, 0x890 ;  /* 0x0000089000007802 */ /* 0x000fce0000000f00 */
[----:B------:R-:W-:Y:S05]  /*0880*/  CALL.REL.NOINC `($__internal_73_$__cuda_sm20_dblrcp_rn_slowpath_v3) ;  /* 0x0000006400f87944 */ /* 0x000fea0003c00000 */
[----:B------:R-:W-:Y:S02]  /*0890*/  IMAD.MOV.U32 R38, RZ, RZ, R34 ;  /* 0x000000ffff267224 */ /* 0x000fe400078e0022 */
[----:B------:R-:W-:-:S07]  /*08a0*/  IMAD.MOV.U32 R39, RZ, RZ, R35 ;  /* 0x000000ffff277224 */ /* 0x000fce00078e0023 */
.L_x_3207:
[----:B------:R-:W-:Y:S05]  /*08b0*/  BSYNC.RECONVERGENT B0 ;  /* 0x0000000000007941 */ /* 0x000fea0003800200 */
.L_x_3206:
[----:B------:R-:W0:Y:S01]  /*08c0*/  MUFU.RCP64H R3, UR11 ;  /* 0x0000000b00037d08 */ /* 0x000e220008001800 */
[----:B------:R-:W-:Y:S01]  /*08d0*/  IMAD.U32 R4, RZ, RZ, UR10 ;  /* 0x0000000aff047e24 */ /* 0x000fe2000f8e00ff */
[----:B------:R-:W-:Y:S01]  /*08e0*/  MOV R5, UR11 ;  /* 0x0000000b00057c02 */ /* 0x000fe20008000f00 */
        /* <DEDUP_REMOVED lines=17> */
[----:B-1----:R-:W0:-:S15]  /*0a00*/  DFMA R2, R4, -R2, 1 ;  /* 0x3ff000000402742b */ /* 0x002e1e0000000802 */
        /* <DEDUP_REMOVED lines=21> */
[----:B0-----:R0:W1:Y:S02]  /*0b60*/  DFMA R36, R2, R4, R36 ;  /* 0x000000040224722b */ /* 0x0010640000000024 */
[----:B0-----:R-:W-:Y:S02]  /*0b70*/  IMAD.U32 R2, RZ, RZ, UR17 ;  /* 0x00000011ff027e24 */ /* 0x001fe4000f8e00ff */
[----:B-1----:R-:W-:-:S03]  /*0b80*/  FFMA R0, RZ, UR11, R37 ;  /* 0x0000000bff007c23 */ /* 0x002fc60008000025 */
[----:B------:R-:W-:Y:S02]  /*0b90*/  FSETP.GEU.AND P2, PT, |R2|, 6.5827683646048100446e-37, PT ;  /* 0x036000000200780b */ /* 0x000fe40003f4e200 */
[----:B------:R-:W-:-:S13]  /*0ba0*/  FSETP.GT.AND P1, PT, |R0|, 1.469367938527859385e-39, PT ;  /* 0x001000000000780b */ /* 0x000fda0003f24200 */
[----:B------:R-:W-:Y:S05]  /*0bb0*/  @P1 BRA P2, `(.L_x_3208) ;  /* 0x0000000000381947 */ /* 0x000fea0001000000 */
[----:B------:R-:W-:Y:S01]  /*0bc0*/  IMAD.U32 R9, RZ, RZ, UR11 ;  /* 0x0000000bff097e24 */ /* 0x000fe2000f8e00ff */
[----:B------:R-:W-:Y:S01]  /*0bd0*/  MOV R3, UR17 ;  /* 0x0000001100037c02 */ /* 0x000fe20008000f00 */
[----:B------:R-:W-:Y:S01]  /*0be0*/  IMAD.U32 R6, RZ, RZ, UR10 ;  /* 0x0000000aff067e24 */ /* 0x000fe2000f8e00ff */
[----:B------:R-:W-:Y:S01]  /*0bf0*/  MOV R7, UR11 ;  /* 0x0000000b00077c02 */ /* 0x000fe20008000f00 */
[----:B------:R-:W-:Y:S01]  /*0c00*/  IMAD.U32 R4, RZ, RZ, UR16 ;  /* 0x00000010ff047e24 */ /* 0x000fe2000f8e00ff */
[----:B------:R-:W-:Y:S01]  /*0c10*/  MOV R3, R9 ;  /* 0x0000000900037202 */ /* 0x000fe20000000f00 */
[----:B------:R-:W-:Y:S01]  /*0c20*/  IMAD.U32 R2, RZ, RZ, UR16 ;  /* 0x00000010ff027e24 */ /* 0x000fe2000f8e00ff */
[----:B------:R-:W-:Y:S01]  /*0c30*/  MOV R0, 0xc80 ;  /* 0x00000c8000007802 */ /* 0x000fe20000000f00 */
[----:B------:R-:W-:Y:S02]  /*0c40*/  IMAD.U32 R5, RZ, RZ, UR17 ;  /* 0x00000011ff057e24 */ /* 0x000fe4000f8e00ff */
[----:B------:R-:W-:-:S02]  /*0c50*/  IMAD.U32 R8, RZ, RZ, UR10 ;  /* 0x0000000aff087e24 */ /* 0x000fc4000f8e00ff */
[----:B------:R-:W-:-:S07]  /*0c60*/  IMAD.MOV.U32 R4, RZ, RZ, R6 ;  /* 0x000000ffff047224 */ /* 0x000fce00078e0006 */
[----:B------:R-:W-:Y:S05]  /*0c70*/  CALL.REL.NOINC `($__internal_74_$__cuda_sm20_div_rn_f64_full) ;  /* 0x0000006800907944 */ /* 0x000fea0003c00000 */
[----:B------:R-:W-:Y:S02]  /*0c80*/  IMAD.MOV.U32 R36, RZ, RZ, R2 ;  /* 0x000000ffff247224 */ /* 0x000fe400078e0002 */
[----:B------:R-:W-:-:S07]  /*0c90*/  IMAD.MOV.U32 R37, RZ, RZ, R3 ;  /* 0x000000ffff257224 */ /* 0x000fce00078e0003 */
.L_x_3208:
[----:B------:R-:W-:Y:S01]  /*0ca0*/  IMAD.U32 R6, RZ, RZ, UR16 ;  /* 0x00000010ff067e24 */ /* 0x000fe2000f8e00ff */
[----:B------:R-:W-:Y:S01]  /*0cb0*/  MOV R7, UR17 ;  /* 0x0000001100077c02 */ /* 0x000fe20008000f00 */
[----:B------:R-:W-:Y:S05]  /*0cc0*/  BSSY.RECONVERGENT B0, `(.L_x_3209) ;  /* 0x0000022000007945 */ /* 0x000fea0003800200 */
        /* <DEDUP_REMOVED lines=29> */
[----:B------:R-:W-:-:S05]  /*0ea0*/  LOP3.LUT R0, R7, 0x7fffffff, RZ, 0xc0, !PT ;  /* 0x7fffffff07007812 */ /* 0x000fca00078ec0ff */
[----:B------:R-:W-:Y:S01]  /*0eb0*/  VIADD R11, R0, 0xfff00000 ;  /* 0xfff00000000b7836 */ /* 0x000fe20000000000 */
[----:B------:R-:W-:-:S07]  /*0ec0*/  MOV R0, 0xee0 ;  /* 0x00000ee000007802 */ /* 0x000fce0000000f00 */
[----:B------:R-:W-:Y:S05]  /*0ed0*/  CALL.REL.NOINC `($__internal_73_$__cuda_sm20_dblrcp_rn_slowpath_v3) ;  /* 0x0000006000647944 */ /* 0x000fea0003c00000 */
.L_x_3210:
[----:B------:R-:W-:Y:S05]  /*0ee0*/  BSYNC.RECONVERGENT B0 ;  /* 0x0000000000007941 */ /* 0x000fea0003800200 */
.L_x_3209:
[----:B------:R-:W0:Y:S01]  /*0ef0*/  S2R R28, SR_TID.X ;  /* 0x00000000001c7919 */ /* 0x000e220000002100 */
[----:B------:R-:W1:Y:S01]  /*0f00*/  LDCU UR13, c[0x0][0x360] ;  /* 0x00006c00ff0d77ac */ /* 0x000e620008000800 */
[----:B------:R-:W-:Y:S01]  /*0f10*/  UMOV UR4, URZ ;  /* 0x000000ff00047c82 */ /* 0x000fe20008000000 */
[----:B------:R-:W-:-:S05]  /*0f20*/  UMOV UR5, URZ ;  /* 0x000000ff00057c82 */ /* 0x000fca0008000000 */
.L_x_3236:
[----:B0-----:R-:W-:Y:S01]  /*0f30*/  IADD3 R0, P1, PT, R28, UR4, RZ ;  /* 0x000000041c007c10 */ /* 0x001fe2000ff3e0ff */
[----:B-1----:R-:W-:Y:S01]  /*0f40*/  IMAD.U32 R9, RZ, RZ, UR13 ;  /* 0x0000000dff097e24 */ /* 0x002fe2000f8e00ff */
[----:B------:R-:W-:Y:S02]  /*0f50*/  MOV R11, UR13 ;  /* 0x0000000d000b7c02 */ /* 0x000fe40008000f00 */
[----:B------:R-:W-:Y:S02]  /*0f60*/  CS2R R18, SRZ ;  /* 0x0000000000127805 */ /* 0x000fe4000001ff00 */
[C---:B------:R-:W-:Y:S01]  /*0f70*/  IADD3 R5, P2, PT, R0.reuse, UR13, RZ ;  /* 0x0000000d00057c10 */ /* 0x040fe2000ff5e0ff */
[----:B------:R-:W-:Y:S01]  /*0f80*/  IMAD.X R3, RZ, RZ, UR5, P1 ;  /* 0x00000005ff037e24 */ /* 0x000fe200088e06ff */
[----:B------:R-:W-:Y:S02]  /*0f90*/  ISETP.GE.U32.AND P1, PT, R0, UR14, PT ;  /* 0x0000000e00007c0c */ /* 0x000fe4000bf26070 */
[----:B------:R-:W-:-:S02]  /*0fa0*/  CS2R R16, SRZ ;  /* 0x0000000000107805 */ /* 0x000fc4000001ff00 */
[----:B------:R-:W-:Y:S02]  /*0fb0*/  IADD3 R7, P5, PT, R5, UR13, RZ ;  /* 0x0000000d05077c10 */ /* 0x000fe4000ffbe0ff */
[----:B------:R-:W-:Y:S02]  /*0fc0*/  IADD3.X R6, PT, PT, RZ, R3, RZ, P2, !PT ;  /* 0x00000003ff067210 */ /* 0x000fe400017fe4ff */
[----:B------:R-:W-:Y:S02]  /*0fd0*/  IADD3 R2, P4, PT, R7, UR13, RZ ;  /* 0x0000000d07027c10 */ /* 0x000fe4000ff9e0ff */
[----:B------:R-:W-:Y:S01]  /*0fe0*/  ISETP.GE.U32.AND P3, PT, R5, UR14, PT ;  /* 0x0000000e05007c0c */ /* 0x000fe2000bf66070 */
[----:B------:R-:W-:Y:S01]  /*0ff0*/  IMAD.X R8, RZ, RZ, R6, P5 ;  /* 0x000000ffff087224 */ /* 0x000fe200028e0606 */
[----:B------:R-:W-:Y:S02]  /*1000*/  ISETP.GE.U32.AND P2, PT, R2, UR14, PT ;  /* 0x0000000e02007c0c */ /* 0x000fe4000bf46070 */
[----:B------:R-:W-:Y:S01]  /*1010*/  ISETP.GE.U32.AND.EX P1, PT, R3, UR12, PT, P1 ;  /* 0x0000000c03007c0c */ /* 0x000fe2000bf26110 */
[----:B------:R-:W-:Y:S01]  /*1020*/  IMAD.X R2, RZ, RZ, R8, P4 ;  /* 0x000000ffff027224 */ /* 0x000fe200020e0608 */
[----:B------:R-:W-:-:S02]  /*1030*/  ISETP.GE.U32.AND.EX P3, PT, R6, UR12, PT, P3 ;  /* 0x0000000c06007c0c */ /* 0x000fc4000bf66130 */
[----:B------:R-:W-:Y:S02]  /*1040*/  ISETP.GE.U32.AND P4, PT, R7, UR14, PT ;  /* 0x0000000e07007c0c */ /* 0x000fe4000bf86070 */
[----:B------:R-:W-:Y:S02]  /*1050*/  ISETP.GE.U32.AND.EX P2, PT, R2, UR12, PT, P2 ;  /* 0x0000000c02007c0c */ /* 0x000fe4000bf46120 */
[----:B------:R-:W-:-:S05]  /*1060*/  ISETP.GE.U32.AND.EX P4, PT, R8, UR12, PT, P4 ;  /* 0x0000000c08007c0c */ /* 0x000fca000bf86140 */
[C---:B------:R-:W-:Y:S02]  /*1070*/  @!P1 LEA R2, P5, R0.reuse, UR6, 0x4 ;  /* 0x0000000600029c11 */ /* 0x040fe4000f8a20ff */
[C---:B------:R-:W-:Y:S02]  /*1080*/  @!P3 LEA R4, P6, R5.reuse, UR6, 0x4 ;  /* 0x000000060504bc11 */ /* 0x040fe4000f8c20ff */
[----:B------:R-:W-:Y:S02]  /*1090*/  @!P1 LEA.HI.X R3, R0, UR7, R3, 0x4, P5 ;  /* 0x0000000700039c11 */ /* 0x000fe4000a8f2403 */
[----:B------:R-:W-:Y:S02]  /*10a0*/  @!P3 LEA.HI.X R5, R5, UR7, R6, 0x4, P6 ;  /* 0x000000070505bc11 */ /* 0x000fe4000b0f2406 */
[----:B------:R-:W-:Y:S02]  /*10b0*/  @!P2 IADD3 R0, P5, P6, R9, UR4, R28 ;  /* 0x000000040900ac10 */ /* 0x000fe4000febe01c */
[----:B------:R-:W-:-:S02]  /*10c0*/  CS2R R26, SRZ ;  /* 0x00000000001a7805 */ /* 0x000fc4000001ff00 */
[----:B------:R-:W-:Y:S02]  /*10d0*/  CS2R R24, SRZ ;  /* 0x0000000000187805 */ /* 0x000fe4000001ff00 */
[----:B------:R-:W-:Y:S02]  /*10e0*/  CS2R R14, SRZ ;  /* 0x00000000000e7805 */ /* 0x000fe4000001ff00 */
[----:B------:R-:W-:Y:S02]  /*10f0*/  @!P2 IADD3.X R9, PT, PT, RZ, UR5, RZ, P5, P6 ;  /* 0x00000005ff09ac10 */ /* 0x000fe4000afec4ff */
[----:B------:R-:W-:Y:S02]  /*1100*/  CS2R R12, SRZ ;  /* 0x00000000000c7805 */ /* 0x000fe4000001ff00 */
[----:B------:R-:W-:Y:S01]  /*1110*/  @!P2 IADD3 R0, P5, P6, R11, UR13, R0 ;  /* 0x0000000d0b00ac10 */ /* 0x000fe2000febe000 */
[----:B------:R-:W-:Y:S01]  /*1120*/  IMAD.U32 R22, RZ, RZ, UR16 ;  /* 0x00000010ff167e24 */ /* 0x000fe2000f8e00ff */
[----:B------:R0:W5:Y:S02]  /*1130*/  @!P3 LDG.E.128 R24, desc[UR18][R4.64] ;  /* 0x000000120418b981 */ /* 0x000164000c1e1d00 */
[----:B------:R-:W-:-:S02]  /*1140*/  @!P2 IADD3.X R9, PT, PT, RZ, R9, RZ, P5, P6 ;  /* 0x00000009ff09a210 */ /* 0x000fc40002fec4ff */
[C---:B------:R-:W-:Y:S01]  /*1150*/  @!P4 LEA R6, P5, R7.reuse, UR6, 0x4 ;  /* 0x000000060706cc11 */ /* 0x040fe2000f8a20ff */
[----:B------:R-:W-:Y:S01]  /*1160*/  IMAD.U32 R23, RZ, RZ, UR17 ;  /* 0x00000011ff177e24 */ /* 0x000fe2000f8e00ff */
[C---:B------:R-:W-:Y:S02]  /*1170*/  @!P2 LEA R20, P6, R0.reuse, UR6, 0x4 ;  /* 0x000000060014ac11 */ /* 0x040fe4000f8c20ff */
[----:B------:R-:W-:Y:S02]  /*1180*/  CS2R R10, SRZ ;  /* 0x00000000000a7805 */ /* 0x000fe4000001ff00 */
[----:B------:R-:W-:Y:S01]  /*1190*/  @!P4 LEA.HI.X R7, R7, UR7, R8, 0x4, P5 ;  /* 0x000000070707cc11 */ /* 0x000fe2000a8f2408 */
[----:B------:R0:W5:Y:S01]  /*11a0*/  @!P1 LDG.E.128 R16, desc[UR18][R2.64] ;  /* 0x0000001202109981 */ /* 0x000162000c1e1d00 */
[----:B------:R-:W-:Y:S02]  /*11b0*/  @!P2 LEA.HI.X R21, R0, UR7, R9, 0x4, P6 ;  /* 0x000000070015ac11 */ /* 0x000fe4000b0f2409 */
[----:B------:R-:W-:-:S03]  /*11c0*/  CS2R R8, SRZ ;  /* 0x0000000000087805 */ /* 0x000fc6000001ff00 */
[----:B------:R0:W5:Y:S04]  /*11d0*/  @!P2 LDG.E.128 R12, desc[UR18][R20.64] ;  /* 0x00000012140ca981 */ /* 0x000168000c1e1d00 */
[----:B------:R0:W5:Y:S01]  /*11e0*/  @!P4 LDG.E.128 R8, desc[UR18][R6.64] ;  /* 0x000000120608c981 */ /* 0x000162000c1e1d00 */
[----:B------:R-:W1:Y:S02]  /*11f0*/  DSETP.GE.AND P1, PT, |R22|, |UR10|, PT ;  /* 0x4000000a16007e2a */ /* 0x000e64000bf26200 */
[----:B-1----:R-:W-:Y:S02]  /*1200*/  VOTEU.ANY UP0, P1 ;  /* 0x0000000000ff7886 */ /* 0x002fe40000800100 */
[----:B--2-4-:R-:W-:Y:S05]  /*1210*/  BRA.U !UP0, `(.L_x_3211) ;  /* 0x0000000908307547 */ /* 0x014fea000b800000 */
[----:B------:R-:W-:Y:S05]  /*1220*/  @!P0 BRA `(.L_x_3212) ;  /* 0x0000000400e88947 */ /* 0x000fea0003800000 */
[----:B0-----:R-:W0:Y:S01]  /*1230*/  DADD R20, -RZ, |UR16| ;  /* 0x40000010ff147e29 */ /* 0x001e220008000100 */
[----:B------:R-:W-:Y:S01]  /*1240*/  IMAD.U32 R4, RZ, RZ, UR16 ;  /* 0x00000010ff047e24 */ /* 0x000fe2000f8e00ff */
[----:B0-----:R-:W0:Y:S01]  /*1250*/  MUFU.RCP64H R3, R21 ;  /* 0x0000001500037308 */ /* 0x001e220000001800 */
[----:B------:R-:W-:Y:S01]  /*1260*/  MOV R5, UR17 ;  /* 0x0000001100057c02 */ /* 0x000fe20008000f00 */
[----:B------:R-:W-:Y:S01]  /*1270*/  IMAD.MOV.U32 R2, RZ, RZ, 0x1 ;  /* 0x00000001ff027424 */ /* 0x000fe200078e00ff */
[----:B-----5:R-:W-:Y:S01]  /*1280*/  FSETP.GEU.AND P2, PT, |R17|, 6.5827683646048100446e-37, PT ;  /* 0x036000001100780b */ /* 0x020fe20003f4e200 */
[----:B------:R-:W-:-:S15]  /*1290*/  BSSY.RECONVERGENT B1, `(.L_x_3213) ;  /* 0x0000032000017945 */ /* 0x000fde0003800200 */
[----:B------:R-:W-:-:S15]  /*12a0*/  NOP ;  /* 0x0000000000007918 */ /* 0x000fde0000000000 */
[----:B------:R-:W-:-:S15]  /*12b0*/  NOP ;  /* 0x0000000000007918 */ /* 0x000fde0000000000 */
[----:B------:R-:W-:-:S13]  /*12c0*/  NOP ;  /* 0x0000000000007918 */ /* 0x000fda0000000000 */
[----:B0-----:R-:W0:-:S15]  /*12d0*/  DFMA R4, R2, -|R4|, 1 ;  /* 0x3ff000000204742b */ /* 0x001e1e0000000c04 */
        /* <DEDUP_REMOVED lines=15> */
[----:B-1----:R-:W0:-:S15]  /*13d0*/  DFMA R2, R4, -|R2|, 1 ;  /* 0x3ff000000402742b */ /* 0x002e1e0000000c02 */
        /* <DEDUP_REMOVED lines=14> */
[----:B0-----:R-:W0:-:S15]  /*14c0*/  DFMA R6, R4, -|UR16|, R16 ;  /* 0xc000001004067c2b */ /* 0x001e1e0008000010 */
        /* <DEDUP_REMOVED lines=8> */
[----:B------:R-:W-:Y:S01]  /*1550*/  MOV R2, R16 ;  /* 0x0000001000027202 */ /* 0x000fe20000000f00 */
[----:B------:R-:W-:Y:S01]  /*1560*/  IMAD.MOV.U32 R5, RZ, RZ, R17 ;  /* 0x000000ffff057224 */ /* 0x000fe200078e0011 */
[----:B------:R-:W-:Y:S01]  /*1570*/  MOV R0, 0x15b0 ;  /* 0x000015b000007802 */ /* 0x000fe20000000f00 */
[----:B------:R-:W-:Y:S02]  /*1580*/  IMAD.MOV.U32 R4, RZ, RZ, R20 ;  /* 0x000000ffff047224 */ /* 0x000fe400078e0014 */
[----:B------:R-:W-:-:S07]  /*1590*/  IMAD.MOV.U32 R3, RZ, RZ, R21 ;  /* 0x000000ffff037224 */ /* 0x000fce00078e0015 */
[----:B------:R-:W-:Y:S05]  /*15a0*/  CALL.REL.NOINC `($__internal_74_$__cuda_sm20_div_rn_f64_full) ;  /* 0x0000006000447944 */ /* 0x000fea0003c00000 */
.L_x_3214:
[----:B------:R-:W-:Y:S05]  /*15b0*/  BSYNC.RECONVERGENT B1 ;  /* 0x0000000000017941 */ /* 0x000fea0003800200 */
.L_x_3213:
[----:B------:R-:W0:Y:S01]  /*15c0*/  DADD R20, -RZ, |UR10| ;  /* 0x4000000aff147e29 */ /* 0x000e220008000100 */
[----:B------:R-:W-:Y:S01]  /*15d0*/  MOV R6, UR10 ;  /* 0x0000000a00067c02 */ /* 0x000fe20008000f00 */
[----:B0-----:R-:W0:Y:S01]  /*15e0*/  MUFU.RCP64H R5, R21 ;  /* 0x0000001500057308 */ /* 0x001e220000001800 */
[----:B------:R-:W-:Y:S01]  /*15f0*/  IMAD.U32 R7, RZ, RZ, UR11 ;  /* 0x0000000bff077e24 */ /* 0x000fe2000f8e00ff */
[----:B------:R-:W-:Y:S01]  /*1600*/  FSETP.GEU.AND P2, PT, |R19|, 6.5827683646048100446e-37, PT ;  /* 0x036000001300780b */ /* 0x000fe20003f4e200 */
[----:B------:R-:W-:Y:S01]  /*1610*/  IMAD.MOV.U32 R4, RZ, RZ, 0x1 ;  /* 0x00000001ff047424 */ /* 0x000fe200078e00ff */
        /* <DEDUP_REMOVED lines=15> */
[----:B0-----:R-:W-:Y:S01]  /*1710*/  IMAD.U32 R4, RZ, RZ, UR10 ;  /* 0x0000000aff047e24 */ /* 0x001fe2000f8e00ff */
[----:B------:R-:W-:-:S15]  /*1720*/  MOV R5, UR11 ;  /* 0x0000000b00057c02 */ /* 0x000fde0008000f00 */
[----:B------:R-:W-:-:S15]  /*1730*/  NOP ;  /* 0x0000000000007918 */ /* 0x000fde0000000000 */
[----:B------:R-:W-:-:S15]  /*1740*/  NOP ;  /* 0x0000000000007918 */ /* 0x000fde0000000000 */
[----:B------:R-:W-:-:S15]  /*1750*/  NOP ;  /* 0x0000000000007918 */ /* 0x000fde0000000000 */
[----:B------:R-:W-:-:S01]  /*1760*/  NOP ;  /* 0x0000000000007918 */ /* 0x000fc20000000000 */
        /* <DEDUP_REMOVED lines=21> */
[----:B0-----:R-:W-:Y:S01]  /*18c0*/  FFMA R0, RZ, R21, R5 ;  /* 0x00000015ff007223 */ /* 0x001fe20000000005 */
[----:B------:R-:W-:Y:S02]  /*18d0*/  IMAD.MOV.U32 R16, RZ, RZ, R2 ;  /* 0x000000ffff107224 */ /* 0x000fe400078e0002 */
[----:B------:R-:W-:Y:S02]  /*18e0*/  IMAD.MOV.U32 R17, RZ, RZ, R3 ;  /* 0x000000ffff117224 */ /* 0x000fe400078e0003 */
[----:B------:R-:W-:-:S13]  /*18f0*/  FSETP.GT.AND P1, PT, |R0|, 1.469367938527859385e-39, PT ;  /* 0x001000000000780b */ /* 0x000fda0003f24200 */
[----:B------:R-:W-:Y:S05]  /*1900*/  @P1 BRA P2, `(.L_x_3216) ;  /* 0x0000000000201947 */ /* 0x000fea0001000000 */
[----:B------:R-:W-:Y:S01]  /*1910*/  IMAD.MOV.U32 R2, RZ, RZ, R18 ;  /* 0x000000ffff027224 */ /* 0x000fe200078e0012 */
[----:B------:R-:W-:Y:S01]  /*1920*/  MOV R5, R19 ;  /* 0x0000001300057202 */ /* 0x000fe20000000f00 */
[----:B------:R-:W-:Y:S01]  /*1930*/  IMAD.MOV.U32 R4, RZ, RZ, R20 ;  /* 0x000000ffff047224 */ /* 0x000fe200078e0014 */
[----:B------:R-:W-:Y:S01]  /*1940*/  MOV R0, 0x1970 ;  /* 0x0000197000007802 */ /* 0x000fe20000000f00 */
[----:B------:R-:W-:-:S07]  /*1950*/  IMAD.MOV.U32 R3, RZ, RZ, R21 ;  /* 0x000000ffff037224 */ /* 0x000fce00078e0015 */
[----:B------:R-:W-:Y:S05]  /*1960*/  CALL.REL.NOINC `($__internal_74_$__cuda_sm20_div_rn_f64_full) ;  /* 0x0000005c00547944 */ /* 0x000fea0003c00000 */
[----:B------:R-:W-:Y:S01]  /*1970*/  IMAD.MOV.U32 R4, RZ, RZ, R2 ;  /* 0x000000ffff047224 */ /* 0x000fe200078e0002 */
[----:B------:R-:W-:-:S07]  /*1980*/  MOV R5, R3 ;  /* 0x0000000300057202 */ /* 0x000fce0000000f00 */
.L_x_3216:
[----:B------:R-:W-:Y:S05]  /*1990*/  BSYNC.RECONVERGENT B1 ;  /* 0x0000000000017941 */ /* 0x000fea0003800200 */
.L_x_3215:
[----:B------:R-:W-:Y:S02]  /*19a0*/  IMAD.MOV.U32 R18, RZ, RZ, R4 ;  /* 0x000000ffff127224 */ /* 0x000fe400078e0004 */
[----:B------:R-:W-:Y:S01]  /*19b0*/  IMAD.MOV.U32 R19, RZ, RZ, R5 ;  /* 0x000000ffff137224 */ /* 0x000fe200078e0005 */
[----:B------:R-:W-:Y:S06]  /*19c0*/  BRA `(.L_x_3217) ;  /* 0x0000000000847947 */ /* 0x000fec0003800000 */
.L_x_3212:
[----:B0----5:R-:W0:-:S15]  /*19d0*/  DFMA R2, R18, R40, R16 ;  /* 0x000000281202722b */ /* 0x021e1e0000000010 */
[----:B------:R-:W-:-:S15]  /*19e0*/  NOP ;  /* 0x0000000000007918 */ /* 0x000fde0000000000 */
[----:B------:R-:W-:-:S15]  /*19f0*/  NOP ;  /* 0x0000000000007918 */ /* 0x000fde0000000000 */
[----:B------:R-:W-:-:S15]  /*1a00*/  NOP ;  /* 0x0000000000007918 */ /* 0x000fde0000000000 */
[----:B------:R-:W-:-:S04]  /*1a10*/  NOP ;  /* 0x0000000000007918 */ /* 0x000fc80000000000 */
[----:B------:R-:W1:-:S15]  /*1a20*/  DFMA R18, R16, -R40, R18 ;  /* 0x800000281012722b */ /* 0x000e5e0000000012 */
        /* <DEDUP_REMOVED lines=9> */
[----:B-1----:R2:W4:Y:S02]  /*1ac0*/  DMUL R18, R18, R38 ;  /* 0x0000002612127228 */ /* 0x0025240000000000 */
[----:B--234-:R-:W-:Y:S05]  /*1ad0*/  BRA `(.L_x_3217) ;  /* 0x0000000000407947 */ /* 0x01cfea0003800000 */
.L_x_3211:
[----:B0----5:R-:W0:-:S15]  /*1ae0*/  DFMA R2, R16, R36, R18 ;  /* 0x000000241002722b */ /* 0x021e1e0000000012 */
        /* <DEDUP_REMOVED lines=9> */
[----:B0-----:R0:W2:-:S15]  /*1b80*/  DMUL R16, R2, R34 ;  /* 0x0000002202107228 */ /* 0x00109e0000000000 */
[----:B------:R-:W-:-:S15]  /*1b90*/  NOP ;  /* 0x0000000000007918 */ /* 0x000fde0000000000 */
[----:B------:R-:W-:-:S15]  /*1ba0*/  NOP ;  /* 0x0000000000007918 */ /* 0x000fde0000000000 */
[----:B------:R-:W-:-:S15]  /*1bb0*/  NOP ;  /* 0x0000000000007918 */ /* 0x000fde0000000000 */
[----:B------:R-:W-:-:S04]  /*1bc0*/  NOP ;  /* 0x0000000000007918 */ /* 0x000fc80000000000 */
[----:B-12---:R0:W1:Y:S02]  /*1bd0*/  DMUL R18, R18, R34 ;  /* 0x0000002212127228 */ /* 0x0060640000000000 */
.L_x_3217:
[----:B------:R-:W-:Y:S05]  /*1be0*/  BRA.U !UP0, `(.L_x_3218) ;  /* 0x0000000908247547 */ /* 0x000fea000b800000 */
[----:B------:R-:W2:-:S15]  /*1bf0*/  @!P0 DFMA R20, R26, R40, R24 ;  /* 0x000000281a14822b */ /* 0x000e9e0000000018 */
[----:B------:R-:W-:-:S15]  /*1c00*/  NOP ;  /* 0x0000000000007918 */ /* 0x000fde0000000000 */
[----:B------:R-:W-:-:S15]  /*1c10*/  NOP ;  /* 0x0000000000007918 */ /* 0x000fde0000000000 */
[----:B------:R-:W-:-:S15]  /*1c20*/  NOP ;  /* 0x0000000000007918 */ /* 0x000fde0000000000 */
[----:B------:R-:W-:-:S04]  /*1c30*/  NOP ;  /* 0x0000000000007918 */ /* 0x000fc80000000000 */
[----:B------:R-:W3:-:S15]  /*1c40*/  @!P0 DFMA R22, R24, -R40, R26 ;  /* 0x800000281816822b */ /* 0x000ede000000001a */
[----:B------:R-:W-:-:S15]  /*1c50*/  NOP ;  /* 0x0000000000007918 */ /* 0x000fde0000000000 */
[----:B------:R-:W-:-:S15]  /*1c60*/  NOP ;  /* 0x0000000000007918 */ /* 0x000fde0000000000 */
[----:B------:R-:W-:-:S15]  /*1c70*/  NOP ;  /* 0x0000000000007918 */ /* 0x000fde0000000000 */
[----:B------:R-:W-:-:S04]  /*1c80*/  NOP ;  /* 0x0000000000007918 */ /* 0x000fc80000000000 */
[----:B--2---:R2:W4:-:S15]  /*1c90*/  @!P0 DMUL R20, R20, R38 ;  /* 0x0000002614148228 */ /* 0x00451e0000000000 */
[----:B------:R-:W-:-:S15]  /*1ca0*/  NOP ;  /* 0x0000000000007918 */ /* 0x000fde0000000000 */
[----:B------:R-:W-:-:S15]  /*1cb0*/  NOP ;  /* 0x0000000000007918 */ /* 0x000fde0000000000 */
[----:B------:R-:W-:-:S15]  /*1cc0*/  NOP ;  /* 0x0000000000007918 */ /* 0x000fde0000000000 */
[----:B------:R-:W-:-:S04]  /*1cd0*/  NOP ;  /* 0x0000000000007918 */ /* 0x000fc80000000000 */
[----:B---3--:R2:W3:Y:S02]  /*1ce0*/  @!P0 DMUL R22, R22, R38 ;  /* 0x0000002616168228 */ /* 0x0084e40000000000 */
[----:B--234-:R-:W-:Y:S05]  /*1cf0*/  @!P0 BRA `(.L_x_3219) ;  /* 0x0000000800208947 */ /* 0x01cfea0003800000 */
[----:B------:R-:W0:Y:S01]  /*1d00*/  DADD R6, -RZ, |UR16| ;  /* 0x40000010ff067e29 */ /* 0x000e220008000100 */
[----:B------:R-:W-:Y:S01]  /*1d10*/  IMAD.U32 R4, RZ, RZ, UR16 ;  /* 0x00000010ff047e24 */ /* 0x000fe2000f8e00ff */
[----:B0-----:R-:W0:Y:S01]  /*1d20*/  MUFU.RCP64H R3, R7 ;  /* 0x0000000700037308 */ /* 0x001e220000001800 */
[----:B------:R-:W-:Y:S01]  /*1d30*/  MOV R5, UR17 ;  /* 0x0000001100057c02 */ /* 0x000fe20008000f00 */
[----:B------:R-:W-:Y:S01]  /*1d40*/  IMAD.MOV.U32 R2, RZ, RZ, 0x1 ;  /* 0x00000001ff027424 */ /* 0x000fe200078e00ff */
[----:B------:R-:W-:Y:S01]  /*1d50*/  FSETP.GEU.AND P2, PT, |R25|, 6.5827683646048100446e-37, PT ;  /* 0x036000001900780b */ /* 0x000fe20003f4e200 */
        /* <DEDUP_REMOVED lines=14> */
[----:B0-----:R0:W2:Y:S02]  /*1e40*/  DFMA R4, R2, R4, R2 ;  /* 0x000000040204722b */ /* 0x0010a40000000002 */
[----:B0-----:R-:W-:Y:S02]  /*1e50*/  IMAD.U32 R2, RZ, RZ, UR16 ;  /* 0x00000010ff027e24 */ /* 0x001fe4000f8e00ff */
[----:B------:R-:W-:-:S15]  /*1e60*/  IMAD.U32 R3, RZ, RZ, UR17 ;  /* 0x00000011ff037e24 */ /* 0x000fde000f8e00ff */
[----:B------:R-:W-:-:S15]  /*1e70*/  NOP ;  /* 0x0000000000007918 */ /* 0x000fde0000000000 */
[----:B------:R-:W-:-:S15]  /*1e80*/  NOP ;  /* 0x0000000000007918 */ /* 0x000fde0000000000 */
[----:B------:R-:W-:-:S15]  /*1e90*/  NOP ;  /* 0x0000000000007918 */ /* 0x000fde0000000000 */
[----:B--2---:R-:W0:-:S15]  /*1ea0*/  DFMA R2, R4, -|R2|, 1 ;  /* 0x3ff000000402742b */ /* 0x004e1e0000000c02 */
        /* <DEDUP_REMOVED lines=28> */
[----:B-1----:R-:W-:Y:S05]  /*2070*/  CALL.REL.NOINC `($__internal_74_$__cuda_sm20_div_rn_f64_full) ;  /* 0x0000005400907944 */ /* 0x002fea0003c00000 */
.L_x_3221:
[----:B------:R-:W-:Y:S05]  /*2080*/  BSYNC.RECONVERGENT B1 ;  /* 0x0000000000017941 */ /* 0x000fea0003800200 */
.L_x_3220:
        /* <DEDUP_REMOVED lines=21> */
[----:B0-----:R-:W-:Y:S01]  /*21e0*/  IMAD.U32 R4, RZ, RZ, UR10 ;  /* 0x0000000aff047e24 */ /* 0x001fe2000f8e00ff */
[----:B------:R-:W-:-:S15]  /*21f0*/  MOV R5, UR11 ;  /* 0x0000000b00057c02 */ /* 0x000fde0008000f00 */
[----:B------:R-:W-:-:S15]  /*2200*/  NOP ;  /* 0x0000000000007918 */ /* 0x000fde0000000000 */
[----:B------:R-:W-:-:S15]  /*2210*/  NOP ;  /* 0x0000000000007918 */ /* 0x000fde0000000000 */
[----:B------:R-:W-:-:S15]  /*2220*/  NOP ;  /* 0x0000000000007918 */ /* 0x000fde0000000000 */
[----:B------:R-:W-:-:S01]  /*2230*/  NOP ;  /* 0x0000000000007918 */ /* 0x000fc20000000000 */
        /* <DEDUP_REMOVED lines=31> */
[----:B-1----:R-:W-:Y:S05]  /*2430*/  CALL.REL.NOINC `($__internal_74_$__cuda_sm20_div_rn_f64_full) ;  /* 0x0000005000a07944 */ /* 0x002fea0003c00000 */
[----:B------:R-:W-:Y:S01]  /*2440*/  IMAD.MOV.U32 R22, RZ, RZ, R2 ;  /* 0x000000ffff167224 */ /* 0x000fe200078e0002 */
[----:B------:R-:W-:-:S07]  /*2450*/  MOV R23, R3 ;  /* 0x0000000300177202 */ /* 0x000fce0000000f00 */
.L_x_3223:
[----:B------:R-:W-:Y:S05]  /*2460*/  BSYNC.RECONVERGENT B1 ;  /* 0x0000000000017941 */ /* 0x000fea0003800200 */
.L_x_3222:
[----:B------:R-:W-:Y:S05]  /*2470*/  BRA `(.L_x_3219) ;  /* 0x0000000000407947 */ /* 0x000fea0003800000 */
.L_x_3218:
[----:B------:R-:W2:-:S15]  /*2480*/  DFMA R20, R24, R36, R26 ;  /* 0x000000241814722b */ /* 0x000e9e000000001a */
[----:B------:R-:W-:-:S15]  /*2490*/  NOP ;  /* 0x0000000000007918 */ /* 0x000fde0000000000 */
[----:B------:R-:W-:-:S15]  /*24a0*/  NOP ;  /* 0x0000000000007918 */ /* 0x000fde0000000000 */
[----:B------:R-:W-:-:S15]  /*24b0*/  NOP ;  /* 0x0000000000007918 */ /* 0x000fde0000000000 */
[----:B------:R-:W-:-:S04]  /*24c0*/  NOP ;  /* 0x0000000000007918 */ /* 0x000fc80000000000 */
[----:B------:R-:W3:-:S15]  /*24d0*/  DFMA R22, R26, R36, -R24 ;  /* 0x000000241a16722b */ /* 0x000ede0000000818 */
[----:B------:R-:W-:-:S15]  /*24e0*/  NOP ;  /* 0x0000000000007918 */ /* 0x000fde0000000000 */
[----:B------:R-:W-:-:S15]  /*24f0*/  NOP ;  /* 0x0000000000007918 */ /* 0x000fde0000000000 */
[----:B------:R-:W-:-:S15]  /*2500*/  NOP ;  /* 0x0000000000007918 */ /* 0x000fde0000000000 */
[----:B------:R-:W-:-:S04]  /*2510*/  NOP ;  /* 0x0000000000007918 */ /* 0x000fc80000000000 */
[----:B--2---:R2:W4:-:S15]  /*2520*/  DMUL R20, R20, R34 ;  /* 0x0000002214147228 */ /* 0x00451e0000000000 */
[----:B------:R-:W-:-:S15]  /*2530*/  NOP ;  /* 0x0000000000007918 */ /* 0x000fde0000000000 */
[----:B------:R-:W-:-:S15]  /*2540*/  NOP ;  /* 0x0000000000007918 */ /* 0x000fde0000000000 */
[----:B------:R-:W-:-:S15]  /*2550*/  NOP ;  /* 0x0000000000007918 */ /* 0x000fde0000000000 */
[----:B------:R-:W-:-:S04]  /*2560*/  NOP ;  /* 0x0000000000007918 */ /* 0x000fc80000000000 */
[----:B---34-:R2:W3:Y:S02]  /*2570*/  DMUL R22, R22, R34 ;  /* 0x0000002216167228 */ /* 0x0184e40000000000 */
.L_x_3219:
[----:B------:R-:W-:Y:S05]  /*2580*/  BRA.U !UP0, `(.L_x_3224) ;  /* 0x0000000908247547 */ /* 0x000fea000b800000 */
[----:B------:R-:W4:-:S15]  /*2590*/  @!P0 DFMA R24, R10, R40, R8 ;  /* 0x000000280a18822b */ /* 0x000f1e0000000008 */
[----:B------:R-:W-:-:S15]  /*25a0*/  NOP ;  /* 0x0000000000007918 */ /* 0x000fde0000000000 */
[----:B------:R-:W-:-:S15]  /*25b0*/  NOP ;  /* 0x0000000000007918 */ /* 0x000fde0000000000 */
[----:B------:R-:W-:-:S15]  /*25c0*/  NOP ;  /* 0x0000000000007918 */ /* 0x000fde0000000000 */
[----:B------:R-:W-:-:S04]  /*25d0*/  NOP ;  /* 0x0000000000007918 */ /* 0x000fc80000000000 */
[----:B------:R-:W5:-:S15]  /*25e0*/  @!P0 DFMA R26, R8, -R40, R10 ;  /* 0x80000028081a822b */ /* 0x000f5e000000000a */
[----:B------:R-:W-:-:S15]  /*25f0*/  NOP ;  /* 0x0000000000007918 */ /* 0x000fde0000000000 */
[----:B------:R-:W-:-:S15]  /*2600*/  NOP ;  /* 0x0000000000007918 */ /* 0x000fde0000000000 */
[----:B------:R-:W-:-:S15]  /*2610*/  NOP ;  /* 0x0000000000007918 */ /* 0x000fde0000000000 */
[----:B------:R-:W-:-:S04]  /*2620*/  NOP ;  /* 0x0000000000007918 */ /* 0x000fc80000000000 */
[----:B----4-:R4:W0:-:S15]  /*2630*/  @!P0 DMUL R24, R24, R38 ;  /* 0x0000002618188228 */ /* 0x01081e0000000000 */
[----:B------:R-:W-:-:S15]  /*2640*/  NOP ;  /* 0x0000000000007918 */ /* 0x000fde0000000000 */
[----:B------:R-:W-:-:S15]  /*2650*/  NOP ;  /* 0x0000000000007918 */ /* 0x000fde0000000000 */
[----:B------:R-:W-:-:S15]  /*2660*/  NOP ;  /* 0x0000000000007918 */ /* 0x000fde0000000000 */
[----:B------:R-:W-:-:S04]  /*2670*/  NOP ;  /* 0x0000000000007918 */ /* 0x000fc80000000000 */
[----:B-----5:R4:W0:Y:S02]  /*2680*/  @!P0 DMUL R26, R26, R38 ;  /* 0x000000261a1a8228 */ /* 0x0208240000000000 */
[----:B0---4-:R-:W-:Y:S05]  /*2690*/  @!P0 BRA `(.L_x_3225) ;  /* 0x0000000800208947 */ /* 0x011fea0003800000 */
[----:B------:R-:W0:Y:S01]  /*26a0*/  DADD R6, -RZ, |UR16| ;  /* 0x40000010ff067e29 */ /* 0x000e220008000100 */
[----:B------:R-:W-:Y:S01]  /*26b0*/  IMAD.U32 R4, RZ, RZ, UR16 ;  /* 0x00000010ff047e24 */ /* 0x000fe2000f8e00ff */
        /* <DEDUP_REMOVED lines=19> */
[----:B0-----:R-:W-:Y:S01]  /*27f0*/  MOV R2, UR16 ;  /* 0x0000001000027c02 */ /* 0x001fe20008000f00 */
[----:B------:R-:W-:-:S15]  /*2800*/  IMAD.U32 R3, RZ, RZ, UR17 ;  /* 0x00000011ff037e24 */ /* 0x000fde000f8e00ff */
[----:B------:R-:W-:-:S15]  /*2810*/  NOP ;  /* 0x0000000000007918 */ /* 0x000fde0000000000 */
[----:B------:R-:W-:-:S15]  /*2820*/  NOP ;  /* 0x0000000000007918 */ /* 0x000fde0000000000 */
[----:B------:R-:W-:-:S15]  /*2830*/  NOP ;  /* 0x0000000000007918 */ /* 0x000fde0000000000 */
[----:B------:R-:W-:-:S01]  /*2840*/  NOP ;  /* 0x0000000000007918 */ /* 0x000fc20000000000 */
[----:B----4-:R-:W0:-:S15]  /*2850*/  DFMA R2, R4, -|R2|, 1 ;  /* 0x3ff000000402742b */ /* 0x010e1e0000000c02 */
        /* <DEDUP_REMOVED lines=24> */
[----:B------:R-:W-:Y:S01]  /*29e0*/  MOV R4, R6 ;  /* 0x0000000600047202 */ /* 0x000fe20000000f00 */
[----:B------:R-:W-:Y:S01]  /*29f0*/  IMAD.MOV.U32 R5, RZ, RZ, R9 ;  /* 0x000000ffff057224 */ /* 0x000fe200078e0009 */
[----:B------:R-:W-:Y:S01]  /*2a00*/  MOV R0, 0x2a30 ;  /* 0x00002a3000007802 */ /* 0x000fe20000000f00 */
[----:B------:R-:W-:-:S07]  /*2a10*/  IMAD.MOV.U32 R3, RZ, RZ, R7 ;  /* 0x000000ffff037224 */ /* 0x000fce00078e0007 */
[----:B-123--:R-:W-:Y:S05]  /*2a20*/  CALL.REL.NOINC `($__internal_74_$__cuda_sm20_div_rn_f64_full) ;  /* 0x0000004c00247944 */ /* 0x00efea0003c00000 */
.L_x_3227:
[----:B------:R-:W-:Y:S05]  /*2a30*/  BSYNC.RECONVERGENT B1 ;  /* 0x0000000000017941 */ /* 0x000fea0003800200 */
.L_x_3226:
[----:B------:R-:W0:Y:S01]  /*2a40*/  DADD R6, -RZ, |UR10| ;  /* 0x4000000aff067e29 */ /* 0x000e220008000100 */
[----:B------:R-:W-:Y:S01]  /*2a50*/  IMAD.U32 R8, RZ, RZ, UR10 ;  /* 0x0000000aff087e24 */ /* 0x000fe2000f8e00ff */
[----:B0-----:R-:W0:Y:S01]  /*2a60*/  MUFU.RCP64H R5, R7 ;  /* 0x0000000700057308 */ /* 0x001e220000001800 */
[----:B------:R-:W-:Y:S01]  /*2a70*/  IMAD.U32 R9, RZ, RZ, UR11 ;  /* 0x0000000bff097e24 */ /* 0x000fe2000f8e00ff */
[----:B------:R-:W-:Y:S01]  /*2a80*/  MOV R4, 0x1 ;  /* 0x0000000100047802 */ /* 0x000fe20000000f00 */
[----:B------:R-:W-:Y:S01]  /*2a90*/  BSSY.RECONVERGENT B1, `(.L_x_3228) ;  /* 0x0000037000017945 */ /* 0x000fe20003800200 */
[----:B------:R-:W-:Y:S01]  /*2aa0*/  FSETP.GEU.AND P2, PT, |R11|, 6.5827683646048100446e-37, PT ;  /* 0x036000000b00780b */ /* 0x000fe20003f4e200 */
[----:B------:R-:W-:Y:S01]  /*2ab0*/  IMAD.MOV.U32 R24, RZ, RZ, R2 ;  /* 0x000000ffff187224 */ /* 0x000fe200078e0002 */
[----:B------:R-:W-:-:S15]  /*2ac0*/  MOV R25, R3 ;  /* 0x0000000300197202 */ /* 0x000fde0000000f00 */
[----:B------:R-:W-:-:S15]  /*2ad0*/  NOP ;  /* 0x0000000000007918 */ /* 0x000fde0000000000 */
[----:B------:R-:W-:-:S15]  /*2ae0*/  NOP ;  /* 0x0000000000007918 */ /* 0x000fde0000000000 */
[----:B------:R-:W-:-:S11]  /*2af0*/  NOP ;  /* 0x0000000000007918 */ /* 0x000fd60000000000 */
        /* <DEDUP_REMOVED lines=11> */
[----:B0-----:R-:W-:Y:S02]  /*2bb0*/  IMAD.U32 R4, RZ, RZ, UR10 ;  /* 0x0000000aff047e24 */ /* 0x001fe4000f8e00ff */
[----:B------:R-:W-:-:S15]  /*2bc0*/  IMAD.U32 R5, RZ, RZ, UR11 ;  /* 0x0000000bff057e24 */ /* 0x000fde000f8e00ff */
[----:B------:R-:W-:-:S15]  /*2bd0*/  NOP ;  /* 0x0000000000007918 */ /* 0x000fde0000000000 */
[----:B------:R-:W-:-:S15]  /*2be0*/  NOP ;  /* 0x0000000000007918 */ /* 0x000fde0000000000 */
[----:B------:R-:W-:-:S15]  /*2bf0*/  NOP ;  /* 0x0000000000007918 */ /* 0x000fde0000000000 */
        /* <DEDUP_REMOVED lines=30> */
[----:B------:R-:W-:Y:S02]  /*2de0*/  IMAD.MOV.U32 R26, RZ, RZ, R2 ;  /* 0x000000ffff1a7224 */ /* 0x000fe400078e0002 */
[----:B------:R-:W-:-:S07]  /*2df0*/  IMAD.MOV.U32 R27, RZ, RZ, R3 ;  /* 0x000000ffff1b7224 */ /* 0x000fce00078e0003 */
.L_x_3229:
[----:B------:R-:W-:Y:S05]  /*2e00*/  BSYNC.RECONVERGENT B1 ;  /* 0x0000000000017941 */ /* 0x000fea0003800200 */
.L_x_3228:
[----:B------:R-:W-:Y:S05]  /*2e10*/  BRA `(.L_x_3225) ;  /* 0x0000000000407947 */ /* 0x000fea0003800000 */
.L_x_3224:
[----:B------:R-:W4:-:S15]  /*2e20*/  DFMA R24, R8, R36, R10 ;  /* 0x000000240818722b */ /* 0x000f1e000000000a */
[----:B------:R-:W-:-:S15]  /*2e30*/  NOP ;  /* 0x0000000000007918 */ /* 0x000fde0000000000 */
[----:B------:R-:W-:-:S15]  /*2e40*/  NOP ;  /* 0x0000000000007918 */ /* 0x000fde0000000000 */
[----:B------:R-:W-:-:S15]  /*2e50*/  NOP ;  /* 0x0000000000007918 */ /* 0x000fde0000000000 */
[----:B------:R-:W-:-:S04]  /*2e60*/  NOP ;  /* 0x0000000000007918 */ /* 0x000fc80000000000 */
[----:B------:R-:W5:-:S15]  /*2e70*/  DFMA R8, R10, R36, -R8 ;  /* 0x000000240a08722b */ /* 0x000f5e0000000808 */
        /* <DEDUP_REMOVED lines=9> */
[----:B-----5:R4:W0:Y:S02]  /*2f10*/  DMUL R26, R8, R34 ;  /* 0x00000022081a7228 */ /* 0x0208240000000000 */
.L_x_3225:
[----:B------:R-:W-:Y:S05]  /*2f20*/  BRA.U !UP0, `(.L_x_3230) ;  /* 0x0000000908247547 */ /* 0x000fea000b800000 */
[----:B----4-:R-:W4:-:S15]  /*2f30*/  @!P0 DFMA R8, R14, R40, R12 ;  /* 0x000000280e08822b */ /* 0x010f1e000000000c */
        /* <DEDUP_REMOVED lines=71> */
[----:B-123--:R-:W-:Y:S05]  /*33b0*/  CALL.REL.NOINC `($__internal_74_$__cuda_sm20_div_rn_f64_full) ;  /* 0x0000004000c07944 */ /* 0x00efea0003c00000 */
.L_x_3233:
[----:B------:R-:W-:Y:S05]  /*33c0*/  BSYNC.RECONVERGENT B1 ;  /* 0x0000000000017941 */ /* 0x000fea0003800200 */
.L_x_3232:
        /* <DEDUP_REMOVED lines=21> */
[----:B0-----:R-:W-:Y:S01]  /*3520*/  IMAD.U32 R4, RZ, RZ, UR10 ;  /* 0x0000000aff047e24 */ /* 0x001fe2000f8e00ff */
[----:B------:R-:W-:-:S15]  /*3530*/  MOV R5, UR11 ;  /* 0x0000000b00057c02 */ /* 0x000fde0008000f00 */
        /* <DEDUP_REMOVED lines=36> */
[----:B------:R-:W-:Y:S01]  /*3780*/  IMAD.MOV.U32 R10, RZ, RZ, R2 ;  /* 0x000000ffff0a7224 */ /* 0x000fe200078e0002 */
[----:B------:R-:W-:-:S07]  /*3790*/  MOV R11, R3 ;  /* 0x00000003000b7202 */ /* 0x000fce0000000f00 */
.L_x_3235:
[----:B------:R-:W-:Y:S05]  /*37a0*/  BSYNC.RECONVERGENT B1 ;  /* 0x0000000000017941 */ /* 0x000fea0003800200 */
.L_x_3234:
[----:B------:R-:W-:Y:S05]  /*37b0*/  BRA `(.L_x_3231) ;  /* 0x0000000000407947 */ /* 0x000fea0003800000 */
.L_x_3230:
[----:B----4-:R-:W4:-:S15]  /*37c0*/  DFMA R8, R12, R36, R14 ;  /* 0x000000240c08722b */ /* 0x010f1e000000000e */
        /* <DEDUP_REMOVED lines=15> */
.L_x_3231:
[----:B0-----:R-:W-:Y:S01]  /*38c0*/  IADD3 R3, P2, PT, R28, UR4, RZ ;  /* 0x000000041c037c10 */ /* 0x001fe2000ff5e0ff */
[----:B------:R-:W-:Y:S02]  /*38d0*/  IMAD.U32 R5, RZ, RZ, UR13 ;  /* 0x0000000dff057e24 */ /* 0x000fe4000f8e00ff */
[----:B------:R-:W-:Y:S01]  /*38e0*/  IMAD.U32 R0, RZ, RZ, UR13 ;  /* 0x0000000dff007e24 */ /* 0x000fe2000f8e00ff */
[----:B------:R-:W-:Y:S01]  /*38f0*/  ISETP.GE.U32.AND P1, PT, R3, UR14, PT ;  /* 0x0000000e03007c0c */ /* 0x000fe2000bf26070 */
[----:B------:R-:W-:Y:S01]  /*3900*/  IMAD.X R6, RZ, RZ, UR5, P2 ;  /* 0x00000005ff067e24 */ /* 0x000fe200090e06ff */
[----:B------:R-:W-:Y:S01]  /*3910*/  IADD3 R5, P3, P4, R5, UR4, R28 ;  /* 0x0000000405057c10 */ /* 0x000fe2000fc7e01c */
[----:B------:R-:W-:Y:S02]  /*3920*/  ULEA UR4, UP0, UR13, UR4, 0x2 ;  /* 0x000000040d047291 */ /* 0x000fe4000f8010ff */
[----:B------:R-:W-:Y:S02]  /*3930*/  IADD3 R0, P5, P6, R0, UR13, R3 ;  /* 0x0000000d00007c10 */ /* 0x000fe4000febe003 */
[----:B------:R-:W-:-:S02]  /*3940*/  ISETP.GE.U32.AND P2, PT, R5, UR14, PT ;  /* 0x0000000e05007c0c */ /* 0x000fc4000bf46070 */
[----:B------:R-:W-:Y:S01]  /*3950*/  IADD3.X R12, PT, PT, RZ, UR5, RZ, P3, P4 ;  /* 0x00000005ff0c7c10 */ /* 0x000fe20009fe84ff */
[----:B------:R-:W-:Y:S01]  /*3960*/  UIADD3.X UR5, UPT, UPT, URZ, UR5, URZ, UP0, !UPT ;  /* 0x00000005ff057290 */ /* 0x000fe200087fe4ff */
[----:B------:R-:W-:Y:S01]  /*3970*/  IADD3 R13, P3, PT, R0, UR13, RZ ;  /* 0x0000000d000d7c10 */ /* 0x000fe2000ff7e0ff */
[----:B------:R-:W-:Y:S01]  /*3980*/  UISETP.GE.U32.AND UP0, UPT, UR4, UR14, UPT ;  /* 0x0000000e0400728c */ /* 0x000fe2000bf06070 */
[----:B------:R-:W-:Y:S02]  /*3990*/  IADD3.X R7, PT, PT, RZ, R6, RZ, P5, P6 ;  /* 0x00000006ff077210 */ /* 0x000fe40002fec4ff */
[----:B------:R-:W-:Y:S01]  /*39a0*/  ISETP.GE.U32.AND.EX P1, PT, R6, UR12, PT, P1 ;  /* 0x0000000c06007c0c */ /* 0x000fe2000bf26110 */
[----:B------:R-:W-:Y:S01]  /*39b0*/  UISETP.GE.U32.AND.EX UP0, UPT, UR5, UR12, UPT, UP0 ;  /* 0x0000000c0500728c */ /* 0x000fe2000bf06100 */
[----:B------:R-:W-:Y:S02]  /*39c0*/  ISETP.GE.U32.AND P4, PT, R0, UR14, PT ;  /* 0x0000000e00007c0c */ /* 0x000fe4000bf86070 */
[----:B------:R-:W-:-:S02]  /*39d0*/  ISETP.GE.U32.AND.EX P2, PT, R12, UR12, PT, P2 ;  /* 0x0000000c0c007c0c */ /* 0x000fc4000bf46120 */
[----:B------:R-:W-:Y:S02]  /*39e0*/  ISETP.GE.U32.AND P5, PT, R13, UR14, PT ;  /* 0x0000000e0d007c0c */ /* 0x000fe4000bfa6070 */
[----:B------:R-:W-:Y:S02]  /*39f0*/  IADD3.X R14, PT, PT, RZ, R7, RZ, P3, !PT ;  /* 0x00000007ff0e7210 */ /* 0x000fe40001ffe4ff */
[----:B------:R-:W-:Y:S02]  /*3a00*/  ISETP.GE.U32.AND.EX P3, PT, R7, UR12, PT, P4 ;  /* 0x0000000c07007c0c */ /* 0x000fe4000bf66140 */
[----:B------:R-:W-:Y:S02]  /*3a10*/  ISETP.GE.U32.AND.EX P4, PT, R14, UR12, PT, P5 ;  /* 0x0000000c0e007c0c */ /* 0x000fe4000bf86150 */
[----:B------:R-:W-:-:S03]  /*3a20*/  @!P1 LEA R2, P5, R3, UR8, 0x4 ;  /* 0x0000000803029c11 */ /* 0x000fc6000f8a20ff */
[----:B------:R-:W-:Y:S02]  /*3a30*/  @!P2 LEA R4, P6, R5, UR8, 0x4 ;  /* 0x000000080504ac11 */ /* 0x000fe4000f8c20ff */
[----:B------:R-:W-:Y:S02]  /*3a40*/  @!P1 LEA.HI.X R3, R3, UR9, R6, 0x4, P5 ;  /* 0x0000000903039c11 */ /* 0x000fe4000a8f2406 */
[----:B------:R-:W-:Y:S02]  /*3a50*/  @!P2 LEA.HI.X R5, R5, UR9, R12, 0x4, P6 ;  /* 0x000000090505ac11 */ /* 0x000fe4000b0f240c */
[C---:B------:R-:W-:Y:S01]  /*3a60*/  @!P3 LEA R6, P5, R0.reuse, UR8, 0x4 ;  /* 0x000000080006bc11 */ /* 0x040fe2000f8a20ff */
[----:B-1----:R0:W-:Y:S01]  /*3a70*/  @!P1 STG.E.128 desc[UR18][R2.64], R16 ;  /* 0x0000001002009986 */ /* 0x0021e2000c101d12 */
[C---:B------:R-:W-:Y:S02]  /*3a80*/  @!P4 LEA R12, P6, R13.reuse, UR8, 0x4 ;  /* 0x000000080d0ccc11 */ /* 0x040fe4000f8c20ff */
[----:B------:R-:W-:Y:S01]  /*3a90*/  @!P3 LEA.HI.X R7, R0, UR9, R7, 0x4, P5 ;  /* 0x000000090007bc11 */ /* 0x000fe2000a8f2407 */
[----:B---3--:R0:W-:Y:S01]  /*3aa0*/  @!P2 STG.E.128 desc[UR18][R4.64], R20 ;  /* 0x000000140400a986 */ /* 0x0081e2000c101d12 */
[----:B------:R-:W-:-:S03]  /*3ab0*/  @!P4 LEA.HI.X R13, R13, UR9, R14, 0x4, P6 ;  /* 0x000000090d0dcc11 */ /* 0x000fc6000b0f240e */
[----:B------:R0:W-:Y:S04]  /*3ac0*/  @!P3 STG.E.128 desc[UR18][R6.64], R24 ;  /* 0x000000180600b986 */ /* 0x0001e8000c101d12 */
[----:B------:R0:W-:Y:S01]  /*3ad0*/  @!P4 STG.E.128 desc[UR18][R12.64], R8 ;  /* 0x000000080c00c986 */ /* 0x0001e2000c101d12 */
[----:B------:R-:W-:Y:S05]  /*3ae0*/  BRA.U !UP0, `(.L_x_3236) ;  /* 0xffffffd508107547 */ /* 0x000fea000b83ffff */
[----:B------:R-:W-:Y:S05]  /*3af0*/  EXIT ;  /* 0x000000000000794d */ /* 0x000fea0003800000 */
.L_x_3204:
[----:B------:R-:W1:Y:S02]  /*3b00*/  S2R R28, SR_TID.X ;  /* 0x00000000001c7919 */ /* 0x000e640000002100 */
[----:B-1----:R-:W-:-:S03]  /*3b10*/  IMAD.WIDE.U32 R2, R28, 0x4, RZ ;  /* 0x000000041c027825 */ /* 0x002fc600078e00ff */
[----:B------:R-:W-:-:S04]  /*3b20*/  ISETP.GE.U32.AND P0, PT, R2, UR15, PT ;  /* 0x0000000f02007c0c */ /* 0x000fc8000bf06070 */
[----:B------:R-:W-:-:S13]  /*3b30*/  ISETP.GE.AND.EX P0, PT, R3, UR12, PT, P0 ;  /* 0x0000000c03007c0c */ /* 0x000fda000bf06300 */
[----:B0-2---:R-:W-:Y:S05]  /*3b40*/  @P0 EXIT ;  /* 0x000000000000094d */ /* 0x005fea0003800000 */
[----:B------:R-:W0:Y:S01]  /*3b50*/  MUFU.RCP64H R3, UR17 ;  /* 0x0000001100037d08 */ /* 0x000e220008001800 */
[----:B------:R-:W-:Y:S01]  /*3b60*/  IMAD.U32 R4, RZ, RZ, UR16 ;  /* 0x00000010ff047e24 */ /* 0x000fe2000f8e00ff */
[----:B------:R-:W-:Y:S01]  /*3b70*/  DSETP.NEU.AND P0, PT, RZ, UR10, PT ;  /* 0x0000000aff007e2a */ /* 0x000fe2000bf0d000 */
[----:B------:R-:W-:Y:S02]  /*3b80*/  IMAD.U32 R5, RZ, RZ, UR17 ;  /* 0x00000011ff057e24 */ /* 0x000fe4000f8e00ff */
[----:B------:R-:W-:Y:S02]  /*3b90*/  IMAD.MOV.U32 R2, RZ, RZ, 0x1 ;  /* 0x00000001ff027424 */ /* 0x000fe400078e00ff */
[----:B------:R-:W-:-:S15]  /*3ba0*/  IMAD.MOV.U32 R29, RZ, RZ, RZ ;  /* 0x000000ffff1d7224 */ /* 0x000fde00078e00ff */
[----:B------:R-:W-:-:S15]  /*3bb0*/  NOP ;  /* 0x0000000000007918 */ /* 0x000fde0000000000 */
[----:B------:R-:W-:-:S15]  /*3bc0*/  NOP ;  /* 0x0000000000007918 */ /* 0x000fde0000000000 */
[----:B------:R-:W-:-:S14]  /*3bd0*/  NOP ;  /* 0x0000000000007918 */ /* 0x000fdc0000000000 */
        /* <DEDUP_REMOVED lines=48> */
[----:B------:R-:W-:Y:S01]  /*3ee0*/  IMAD.U32 R6, RZ, RZ, UR16 ;  /* 0x00000010ff067e24 */ /* 0x000fe2000f8e00ff */
[----:B------:R-:W-:Y:S01]  /*3ef0*/  MOV R4, UR10 ;  /* 0x0000000a00047c02 */ /* 0x000fe20008000f00 */
[----:B------:R-:W-:Y:S01]  /*3f00*/  IMAD.U32 R9, RZ, RZ, UR17 ;  /* 0x00000011ff097e24 */ /* 0x000fe2000f8e00ff */
[----:B------:R-:W-:Y:S01]  /*3f10*/  MOV R8, UR16 ;  /* 0x0000001000087c02 */ /* 0x000fe20008000f00 */
[----:B------:R-:W-:Y:S01]  /*3f20*/  IMAD.U32 R3, RZ, RZ, UR11 ;  /* 0x0000000bff037e24 */ /* 0x000fe2000f8e00ff */
[----:B------:R-:W-:Y:S01]  /*3f30*/  MOV R0, 0x3fa0 ;  /* 0x00003fa000007802 */ /* 0x000fe20000000f00 */
[----:B------:R-:W-:Y:S02]  /*3f40*/  IMAD.U32 R2, RZ, RZ, UR10 ;  /* 0x0000000aff027e24 */ /* 0x000fe4000f8e00ff */
[----:B------:R-:W-:Y:S02]  /*3f50*/  IMAD.U32 R5, RZ, RZ, UR11 ;  /* 0x0000000bff057e24 */ /* 0x000fe4000f8e00ff */
[----:B------:R-:W-:-:S02]  /*3f60*/  IMAD.U32 R7, RZ, RZ, UR17 ;  /* 0x00000011ff077e24 */ /* 0x000fc4000f8e00ff */
[----:B------:R-:W-:Y:S02]  /*3f70*/  IMAD.MOV.U32 R4, RZ, RZ, R6 ;  /* 0x000000ffff047224 */ /* 0x000fe400078e0006 */
[----:B------:R-:W-:-:S07]  /*3f80*/  IMAD.MOV.U32 R3, RZ, RZ, R9 ;  /* 0x000000ffff037224 */ /* 0x000fce00078e0009 */
[----:B------:R-:W-:Y:S05]  /*3f90*/  CALL.REL.NOINC `($__internal_74_$__cuda_sm20_div_rn_f64_full) ;  /* 0x0000003400c87944 */ /* 0x000fea0003c00000 */
[----:B------:R-:W-:Y:S01]  /*3fa0*/  MOV R40, R2 ;  /* 0x0000000200287202 */ /* 0x000fe20000000f00 */
[----:B------:R-:W-:-:S07]  /*3fb0*/  IMAD.MOV.U32 R41, RZ, RZ, R3 ;  /* 0x000000ffff297224 */ /* 0x000fce00078e0003 */
.L_x_3237:
[----:B------:R-:W-:Y:S01]  /*3fc0*/  IMAD.U32 R6, RZ, RZ, UR10 ;  /* 0x0000000aff067e24 */ /* 0x000fe2000f8e00ff */
[----:B------:R-:W-:Y:S01]  /*3fd0*/  BSSY.RECONVERGENT B0, `(.L_x_3238) ;  /* 0x0000025000007945 */ /* 0x000fe20003800200 */
[----:B------:R-:W-:-:S06]  /*3fe0*/  IMAD.U32 R7, RZ, RZ, UR11 ;  /* 0x0000000bff077e24 */ /* 0x000fcc000f8e00ff */
[----:B------:R-:W0:Y:S02]  /*3ff0*/  DFMA R6, R40, R6, UR16 ;  /* 0x0000001028067e2b */ /* 0x000e240008000006 */
[----:B0-----:R-:W0:Y:S01]  /*4000*/  MUFU.RCP64H R3, R7 ;  /* 0x0000000700037308 */ /* 0x001e220000001800 */
[----:B------:R-:W-:-:S04]  /*4010*/  IADD3 R2, PT, PT, R7, 0x300402, RZ ;  /* 0x0030040207027810 */ /* 0x000fc80007ffe0ff */
[----:B------:R-:W-:-:S15]  /*4020*/  FSETP.GEU.AND P1, PT, |R2|, 5.8789094863358348022e-39, PT ;  /* 0x004004020200780b */ /* 0x000fde0003f2e200 */
[----:B------:R-:W-:-:S15]  /*4030*/  NOP ;  /* 0x0000000000007918 */ /* 0x000fde0000000000 */
[----:B------:R-:W-:-:S15]  /*4040*/  NOP ;  /* 0x0000000000007918 */ /* 0x000fde0000000000 */
[----:B------:R-:W-:-:S12]  /*4050*/  NOP ;  /* 0x0000000000007918 */ /* 0x000fd80000000000 */
        /* <DEDUP_REMOVED lines=26> */
[----:B------:R-:W-:Y:S02]  /*4200*/  IMAD.MOV.U32 R38, RZ, RZ, R34 ;  /* 0x000000ffff267224 */ /* 0x000fe400078e0022 */
[----:B------:R-:W-:-:S07]  /*4210*/  IMAD.MOV.U32 R39, RZ, RZ, R35 ;  /* 0x000000ffff277224 */ /* 0x000fce00078e0023 */
.L_x_3239:
[----:B------:R-:W-:Y:S05]  /*4220*/  BSYNC.RECONVERGENT B0 ;  /* 0x0000000000007941 */ /* 0x000fea0003800200 */
.L_x_3238:
[----:B------:R-:W0:Y:S01]  /*4230*/  MUFU.RCP64H R3, UR11 ;  /* 0x0000000b00037d08 */ /* 0x000e220008001800 */
[----:B------:R-:W-:Y:S01]  /*4240*/  MOV R4, UR10 ;  /* 0x0000000a00047c02 */ /* 0x000fe20008000f00 */
[----:B------:R-:W-:Y:S02]  /*4250*/  IMAD.U32 R5, RZ, RZ, UR11 ;  /* 0x0000000bff057e24 */ /* 0x000fe4000f8e00ff */
        /* <DEDUP_REMOVED lines=45> */
[----:B------:R-:W-:Y:S01]  /*4530*/  MOV R6, UR10 ;  /* 0x0000000a00067c02 */ /* 0x000fe20008000f00 */
[----:B------:R-:W-:Y:S01]  /*4540*/  IMAD.U32 R9, RZ, RZ, UR11 ;  /* 0x0000000bff097e24 */ /* 0x000fe2000f8e00ff */
[----:B------:R-:W-:Y:S01]  /*4550*/  MOV R2, UR16 ;  /* 0x0000001000027c02 */ /* 0x000fe20008000f00 */
[----:B------:R-:W-:Y:S01]  /*4560*/  IMAD.U32 R3, RZ, RZ, UR17 ;  /* 0x00000011ff037e24 */ /* 0x000fe2000f8e00ff */
[----:B------:R-:W-:Y:S01]  /*4570*/  MOV R0, 0x45f0 ;  /* 0x000045f000007802 */ /* 0x000fe20000000f00 */
[----:B------:R-:W-:Y:S01]  /*4580*/  IMAD.U32 R4, RZ, RZ, UR16 ;  /* 0x00000010ff047e24 */ /* 0x000fe2000f8e00ff */
[----:B------:R-:W-:Y:S01]  /*4590*/  MOV R4, R6 ;  /* 0x0000000600047202 */ /* 0x000fe20000000f00 */
[----:B------:R-:W-:Y:S02]  /*45a0*/  IMAD.U32 R5, RZ, RZ, UR17 ;  /* 0x00000011ff057e24 */ /* 0x000fe4000f8e00ff */
[----:B------:R-:W-:Y:S02]  /*45b0*/  IMAD.U32 R7, RZ, RZ, UR11 ;  /* 0x0000000bff077e24 */ /* 0x000fe4000f8e00ff */
[----:B------:R-:W-:-:S02]  /*45c0*/  IMAD.U32 R8, RZ, RZ, UR10 ;  /* 0x0000000aff087e24 */ /* 0x000fc4000f8e00ff */
[----:B------:R-:W-:-:S07]  /*45d0*/  IMAD.MOV.U32 R3, RZ, RZ, R9 ;  /* 0x000000ffff037224 */ /* 0x000fce00078e0009 */
[----:B------:R-:W-:Y:S05]  /*45e0*/  CALL.REL.NOINC `($__internal_74_$__cuda_sm20_div_rn_f64_full) ;  /* 0x0000003000347944 */ /* 0x000fea0003c00000 */
[----:B------:R-:W-:Y:S02]  /*45f0*/  IMAD.MOV.U32 R36, RZ, RZ, R2 ;  /* 0x000000ffff247224 */ /* 0x000fe400078e0002 */
[----:B------:R-:W-:-:S07]  /*4600*/  IMAD.MOV.U32 R37, RZ, RZ, R3 ;  /* 0x000000ffff257224 */ /* 0x000fce00078e0003 */
.L_x_3240:
[----:B------:R-:W-:Y:S01]  /*4610*/  MOV R6, UR16 ;  /* 0x0000001000067c02 */ /* 0x000fe20008000f00 */
[----:B------:R-:W-:Y:S01]  /*4620*/  IMAD.U32 R7, RZ, RZ, UR17 ;  /* 0x00000011ff077e24 */ /* 0x000fe2000f8e00ff */
        /* <DEDUP_REMOVED lines=34> */
.L_x_3242:
[----:B------:R-:W-:Y:S05]  /*4850*/  BSYNC.RECONVERGENT B0 ;  /* 0x0000000000007941 */ /* 0x000fea0003800200 */
.L_x_3241:
[----:B------:R-:W0:Y:S02]  /*4860*/  LDCU UR4, c[0x0][0x360] ;  /* 0x00006c00ff0477ac */ /* 0x000e240008000800 */
.L_x_3268:
[----:B-1----:R-:W-:-:S04]  /*4870*/  LEA R2, P1, R28, UR6, 0x6 ;  /* 0x000000061c027c11 */ /* 0x002fc8000f8230ff */
[----:B------:R-:W-:-:S05]  /*4880*/  LEA.HI.X R3, R28, UR7, R29, 0x6, P1 ;  /* 0x000000071c037c11 */ /* 0x000fca00088f341d */
[----:B------:R1:W5:Y:S04]  /*4890*/  LDG.E.ENL2.256 R24, R16, desc[UR18][R2.64] ;  /* 0xfe0000120210797e */ /* 0x0003680008121918 */
[----:B------:R1:W5:Y:S01]  /*48a0*/  LDG.E.ENL2.256 R12, R8, desc[UR18][R2.64+0x20] ;  /* 0xfe0001120208797e */ /* 0x000362000812190c */
[----:B------:R-:W-:Y:S01]  /*48b0*/  MOV R4, UR16 ;  /* 0x0000001000047c02 */ /* 0x000fe20008000f00 */
[----:B------:R-:W-:-:S06]  /*48c0*/  IMAD.U32 R5, RZ, RZ, UR17 ;  /* 0x00000011ff057e24 */ /* 0x000fcc000f8e00ff */
[----:B------:R-:W2:Y:S02]  /*48d0*/  DSETP.GE.AND P2, PT, |R4|, |UR10|, PT ;  /* 0x4000000a04007e2a */ /* 0x000ea4000bf46200 */
[----:B-123--:R-:W-:Y:S05]  /*48e0*/  @!P2 BRA `(.L_x_3243) ;  /* 0x00000008002ca947 */ /* 0x00efea0003800000 */
[----:B------:R-:W-:Y:S05]  /*48f0*/  @!P0 BRA `(.L_x_3244) ;  /* 0x0000000400e48947 */ /* 0x000fea0003800000 */
[----:B------:R-:W1:Y:S01]  /*4900*/  DADD R6, -RZ, |UR16| ;  /* 0x40000010ff067e29 */ /* 0x000e620008000100 */
[----:B------:R-:W-:Y:S01]  /*4910*/  IMAD.U32 R4, RZ, RZ, UR16 ;  /* 0x00000010ff047e24 */ /* 0x000fe2000f8e00ff */
[----:B-1----:R-:W1:Y:S01]  /*4920*/  MUFU.RCP64H R3, R7 ;  /* 0x0000000700037308 */ /* 0x002e620000001800 */
[----:B------:R-:W-:Y:S01]  /*4930*/  IMAD.U32 R5, RZ, RZ, UR17 ;  /* 0x00000011ff057e24 */ /* 0x000fe2000f8e00ff */
[----:B------:R-:W-:Y:S01]  /*4940*/  MOV R2, 0x1 ;  /* 0x0000000100027802 */ /* 0x000fe20000000f00 */
[----:B------:R-:W-:Y:S01]  /*4950*/  BSSY.RECONVERGENT B1, `(.L_x_3245) ;  /* 0x0000033000017945 */ /* 0x000fe20003800200 */
[----:B-----5:R-:W-:-:S15]  /*4960*/  FSETP.GEU.AND P3, PT, |R17|, 6.5827683646048100446e-37, PT ;  /* 0x036000001100780b */ /* 0x020fde0003f6e200 */
[----:B------:R-:W-:-:S15]  /*4970*/  NOP ;  /* 0x0000000000007918 */ /* 0x000fde0000000000 */
[----:B------:R-:W-:-:S15]  /*4980*/  NOP ;  /* 0x0000000000007918 */ /* 0x000fde0000000000 */
[----:B------:R-:W-:-:S13]  /*4990*/  NOP ;  /* 0x0000000000007918 */ /* 0x000fda0000000000 */
[----:B-1----:R-:W1:-:S15]  /*49a0*/  DFMA R4, R2, -|R4|, 1 ;  /* 0x3ff000000204742b */ /* 0x002e5e0000000c04 */
        /* <DEDUP_REMOVED lines=9> */
[----:B-1----:R1:W2:Y:S02]  /*4a40*/  DFMA R4, R2, R4, R2 ;  /* 0x000000040204722b */ /* 0x0022a40000000002 */
[----:B-1----:R-:W-:Y:S02]  /*4a50*/  IMAD.U32 R2, RZ, RZ, UR16 ;  /* 0x00000010ff027e24 */ /* 0x002fe4000f8e00ff */
[----:B------:R-:W-:-:S15]  /*4a60*/  IMAD.U32 R3, RZ, RZ, UR17 ;  /* 0x00000011ff037e24 */ /* 0x000fde000f8e00ff */
[----:B------:R-:W-:-:S15]  /*4a70*/  NOP ;  /* 0x0000000000007918 */ /* 0x000fde0000000000 */
[----:B------:R-:W-:-:S15]  /*4a80*/  NOP ;  /* 0x0000000000007918 */ /* 0x000fde0000000000 */
[----:B------:R-:W-:-:S15]  /*4a90*/  NOP ;  /* 0x0000000000007918 */ /* 0x000fde0000000000 */
[----:B--2---:R-:W1:-:S15]  /*4aa0*/  DFMA R2, R4, -|R2|, 1 ;  /* 0x3ff000000402742b */ /* 0x004e5e0000000c02 */
        /* <DEDUP_REMOVED lines=14> */
[----:B-1----:R-:W1:-:S15]  /*4b90*/  DFMA R4, R2, -|UR16|, R16 ;  /* 0xc000001002047c2b */ /* 0x002e5e0008000010 */
[----:B------:R-:W-:-:S15]  /*4ba0*/  NOP ;  /* 0x0000000000007918 */ /* 0x000fde0000000000 */
[----:B------:R-:W-:-:S15]  /*4bb0*/  NOP ;  /* 0x0000000000007918 */ /* 0x000fde0000000000 */
[----:B------:R-:W-:-:S15]  /*4bc0*/  NOP ;  /* 0x0000000000007918 */ /* 0x000fde0000000000 */
[----:B------:R-:W-:-:S04]  /*4bd0*/  NOP ;  /* 0x0000000000007918 */ /* 0x000fc80000000000 */
[----:B-1----:R-:W1:Y:S02]  /*4be0*/  DFMA R2, R20, R4, R2 ;  /* 0x000000041402722b */ /* 0x002e640000000002 */
[----:B-1----:R-:W-:-:S05]  /*4bf0*/  FFMA R0, RZ, R7, R3 ;  /* 0x00000007ff007223 */ /* 0x002fca0000000003 */
[----:B------:R-:W-:-:S13]  /*4c00*/  FSETP.GT.AND P1, PT, |R0|, 1.469367938527859385e-39, PT ;  /* 0x001000000000780b */ /* 0x000fda0003f24200 */
[----:B------:R-:W-:Y:S05]  /*4c10*/  @P1 BRA P3, `(.L_x_3246) ;  /* 0x0000000000181947 */ /* 0x000fea0001800000 */
[----:B------:R-:W-:Y:S01]  /*4c20*/  IMAD.MOV.U32 R2, RZ, RZ, R16 ;  /* 0x000000ffff027224 */ /* 0x000fe200078e0010 */
[----:B------:R-:W-:Y:S01]  /*4c30*/  MOV R5, R17 ;  /* 0x0000001100057202 */ /* 0x000fe20000000f00 */
[----:B------:R-:W-:Y:S01]  /*4c40*/  IMAD.MOV.U32 R4, RZ, RZ, R6 ;  /* 0x000000ffff047224 */ /* 0x000fe200078e0006 */
[----:B------:R-:W-:Y:S01]  /*4c50*/  MOV R0, 0x4c80 ;  /* 0x00004c8000007802 */ /* 0x000fe20000000f00 */
[----:B------:R-:W-:-:S07]  /*4c60*/  IMAD.MOV.U32 R3, RZ, RZ, R7 ;  /* 0x000000ffff037224 */ /* 0x000fce00078e0007 */
[----:B0-----:R-:W-:Y:S05]  /*4c70*/  CALL.REL.NOINC `($__internal_74_$__cuda_sm20_div_rn_f64_full) ;  /* 0x0000002800907944 */ /* 0x001fea0003c00000 */
.L_x_3246:
[----:B0-----:R-:W-:Y:S05]  /*4c80*/  BSYNC.RECONVERGENT B1 ;  /* 0x0000000000017941 */ /* 0x001fea0003800200 */
.L_x_3245:
        /* <DEDUP_REMOVED lines=48> */
[----:B------:R-:W-:Y:S01]  /*4f90*/  MOV R16, R2 ;  /* 0x0000000200107202 */ /* 0x000fe20000000f00 */
[----:B------:R-:W-:-:S03]  /*4fa0*/  IMAD.MOV.U32 R17, RZ, RZ, R3 ;  /* 0x000000ffff117224 */ /* 0x000fc600078e0003 */
        /* <DEDUP_REMOVED lines=8> */
[----:B------:R-:W-:Y:S02]  /*5030*/  IMAD.MOV.U32 R4, RZ, RZ, R2 ;  /* 0x000000ffff047224 */ /* 0x000fe400078e0002 */
[----:B------:R-:W-:-:S07]  /*5040*/  IMAD.MOV.U32 R5, RZ, RZ, R3 ;  /* 0x000000ffff057224 */ /* 0x000fce00078e0003 */
.L_x_3248:
[----:B------:R-:W-:Y:S05]  /*5050*/  BSYNC.RECONVERGENT B1 ;  /* 0x0000000000017941 */ /* 0x000fea0003800200 */
.L_x_3247:
[----:B------:R-:W-:Y:S01]  /*5060*/  MOV R18, R4 ;  /* 0x0000000400127202 */ /* 0x000fe20000000f00 */
[----:B------:R-:W-:Y:S01]  /*5070*/  IMAD.MOV.U32 R19, RZ, RZ, R5 ;  /* 0x000000ffff137224 */ /* 0x000fe200078e0005 */
[----:B------:R-:W-:Y:S06]  /*5080*/  BRA `(.L_x_3249) ;  /* 0x0000000000847947 */ /* 0x000fec0003800000 */
.L_x_3244:
[----:B-----5:R-:W1:-:S15]  /*5090*/  DFMA R2, R18, R40, R16 ;  /* 0x000000281202722b */ /* 0x020e5e0000000010 */
[----:B------:R-:W-:-:S15]  /*50a0*/  NOP ;  /* 0x0000000000007918 */ /* 0x000fde0000000000 */
[----:B------:R-:W-:-:S15]  /*50b0*/  NOP ;  /* 0x0000000000007918 */ /* 0x000fde0000000000 */
[----:B------:R-:W-:-:S15]  /*50c0*/  NOP ;  /* 0x0000000000007918 */ /* 0x000fde0000000000 */
[----:B------:R-:W-:-:S04]  /*50d0*/  NOP ;  /* 0x0000000000007918 */ /* 0x000fc80000000000 */
[----:B------:R-:W2:-:S15]  /*50e0*/  DFMA R18, R16, -R40, R18 ;  /* 0x800000281012722b */ /* 0x000e9e0000000012 */
        /* <DEDUP_REMOVED lines=9> */
[----:B--2---:R3:W1:Y:S02]  /*5180*/  DMUL R18, R18, R38 ;  /* 0x0000002612127228 */ /* 0x0046640000000000 */
[----:B-1-34-:R-:W-:Y:S05]  /*5190*/  BRA `(.L_x_3249) ;  /* 0x0000000000407947 */ /* 0x01afea0003800000 */
.L_x_3243:
[----:B-----5:R-:W1:-:S15]  /*51a0*/  DFMA R2, R16, R36, R18 ;  /* 0x000000241002722b */ /* 0x020e5e0000000012 */
[----:B------:R-:W-:-:S15]  /*51b0*/  NOP ;  /* 0x0000000000007918 */ /* 0x000fde0000000000 */
[----:B------:R-:W-:-:S15]  /*51c0*/  NOP ;  /* 0x0000000000007918 */ /* 0x000fde0000000000 */
[----:B------:R-:W-:-:S15]  /*51d0*/  NOP ;  /* 0x0000000000007918 */ /* 0x000fde0000000000 */
[----:B------:R-:W-:-:S04]  /*51e0*/  NOP ;  /* 0x0000000000007918 */ /* 0x000fc80000000000 */
[----:B------:R-:W2:-:S15]  /*51f0*/  DFMA R18, R18, R36, -R16 ;  /* 0x000000241212722b */ /* 0x000e9e0000000810 */
        /* <DEDUP_REMOVED lines=9> */
[----:B--23--:R1:W2:Y:S02]  /*5290*/  DMUL R18, R18, R34 ;  /* 0x0000002212127228 */ /* 0x00c2a40000000000 */
.L_x_3249:
[----:B------:R-:W-:Y:S05]  /*52a0*/  @!P2 BRA `(.L_x_3250) ;  /* 0x000000080020a947 */ /* 0x000fea0003800000 */
[----:B------:R-:W3:-:S15]  /*52b0*/  @!P0 DFMA R20, R26, R40, R24 ;  /* 0x000000281a14822b */ /* 0x000ede0000000018 */
[----:B------:R-:W-:-:S15]  /*52c0*/  NOP ;  /* 0x0000000000007918 */ /* 0x000fde0000000000 */
[----:B------:R-:W-:-:S15]  /*52d0*/  NOP ;  /* 0x0000000000007918 */ /* 0x000fde0000000000 */
[----:B------:R-:W-:-:S15]  /*52e0*/  NOP ;  /* 0x0000000000007918 */ /* 0x000fde0000000000 */
[----:B------:R-:W-:-:S04]  /*52f0*/  NOP ;  /* 0x0000000000007918 */ /* 0x000fc80000000000 */
[----:B------:R-:W4:-:S15]  /*5300*/  @!P0 DFMA R22, R24, -R40, R26 ;  /* 0x800000281816822b */ /* 0x000f1e000000001a */
[----:B------:R-:W-:-:S15]  /*5310*/  NOP ;  /* 0x0000000000007918 */ /* 0x000fde0000000000 */
[----:B------:R-:W-:-:S15]  /*5320*/  NOP ;  /* 0x0000000000007918 */ /* 0x000fde0000000000 */
[----:B------:R-:W-:-:S15]  /*5330*/  NOP ;  /* 0x0000000000007918 */ /* 0x000fde0000000000 */
[----:B------:R-:W-:-:S04]  /*5340*/  NOP ;  /* 0x0000000000007918 */ /* 0x000fc80000000000 */
[----:B---3--:R3:W0:-:S15]  /*5350*/  @!P0 DMUL R20, R20, R38 ;  /* 0x0000002614148228 */ /* 0x00861e0000000000 */
[----:B------:R-:W-:-:S15]  /*5360*/  NOP ;  /* 0x0000000000007918 */ /* 0x000fde0000000000 */
[----:B------:R-:W-:-:S15]  /*5370*/  NOP ;  /* 0x0000000000007918 */ /* 0x000fde0000000000 */
[----:B------:R-:W-:-:S15]  /*5380*/  NOP ;  /* 0x0000000000007918 */ /* 0x000fde0000000000 */
[----:B------:R-:W-:-:S04]  /*5390*/  NOP ;  /* 0x0000000000007918 */ /* 0x000fc80000000000 */
[----:B----4-:R3:W4:Y:S02]  /*53a0*/  @!P0 DMUL R22, R22, R38 ;  /* 0x0000002616168228 */ /* 0x0107240000000000 */
[----:B0--34-:R-:W-:Y:S05]  /*53b0*/  @!P0 BRA `(.L_x_3251) ;  /* 0x00000008001c8947 */ /* 0x019fea0003800000 */
[----:B------:R-:W1:Y:S01]  /*53c0*/  DADD R6, -RZ, |UR16| ;  /* 0x40000010ff067e29 */ /* 0x000e620008000100 */
[----:B------:R-:W-:Y:S01]  /*53d0*/  IMAD.U32 R4, RZ, RZ, UR16 ;  /* 0x00000010ff047e24 */ /* 0x000fe2000f8e00ff */
[----:B-1----:R-:W0:Y:S01]  /*53e0*/  MUFU.RCP64H R3, R7 ;  /* 0x0000000700037308 */ /* 0x002e220000001800 */
[----:B------:R-:W-:Y:S01]  /*53f0*/  IMAD.U32 R5, RZ, RZ, UR17 ;  /* 0x00000011ff057e24 */ /* 0x000fe2000f8e00ff */
[----:B------:R-:W-:Y:S01]  /*5400*/  MOV R2, 0x1 ;  /* 0x0000000100027802 */ /* 0x000fe20000000f00 */
[----:B------:R-:W-:Y:S01]  /*5410*/  BSSY.RECONVERGENT B1, `(.L_x_3252) ;  /* 0x0000033000017945 */ /* 0x000fe20003800200 */
[----:B------:R-:W-:-:S15]  /*5420*/  FSETP.GEU.AND P3, PT, |R25|, 6.5827683646048100446e-37, PT ;  /* 0x036000001900780b */ /* 0x000fde0003f6e200 */
        /* <DEDUP_REMOVED lines=48> */
[----:B--2---:R-:W-:Y:S05]  /*5730*/  CALL.REL.NOINC `($__internal_74_$__cuda_sm20_div_rn_f64_full) ;  /* 0x0000001c00e07944 */ /* 0x004fea0003c00000 */
.L_x_3253:
[----:B------:R-:W-:Y:S05]  /*5740*/  BSYNC.RECONVERGENT B1 ;  /* 0x0000000000017941 */ /* 0x000fea0003800200 */
.L_x_3252:
        /* <DEDUP_REMOVED lines=58> */
[----:B------:R-:W-:Y:S02]  /*5af0*/  IMAD.MOV.U32 R22, RZ, RZ, R2 ;  /* 0x000000ffff167224 */ /* 0x000fe400078e0002 */
[----:B------:R-:W-:-:S07]  /*5b00*/  IMAD.MOV.U32 R23, RZ, RZ, R3 ;  /* 0x000000ffff177224 */ /* 0x000fce00078e0003 */
.L_x_3255:
[----:B------:R-:W-:Y:S05]  /*5b10*/  BSYNC.RECONVERGENT B1 ;  /* 0x0000000000017941 */ /* 0x000fea0003800200 */
.L_x_3254:
[----:B------:R-:W-:Y:S05]  /*5b20*/  BRA `(.L_x_3251) ;  /* 0x0000000000407947 */ /* 0x000fea0003800000 */
.L_x_3250:
[----:B------:R-:W3:-:S15]  /*5b30*/  DFMA R20, R24, R36, R26 ;  /* 0x000000241814722b */ /* 0x000ede000000001a */
[----:B------:R-:W-:-:S15]  /*5b40*/  NOP ;  /* 0x0000000000007918 */ /* 0x000fde0000000000 */
[----:B------:R-:W-:-:S15]  /*5b50*/  NOP ;  /* 0x0000000000007918 */ /* 0x000fde0000000000 */
[----:B------:R-:W-:-:S15]  /*5b60*/  NOP ;  /* 0x0000000000007918 */ /* 0x000fde0000000000 */
[----:B------:R-:W-:-:S04]  /*5b70*/  NOP ;  /* 0x0000000000007918 */ /* 0x000fc80000000000 */
[----:B------:R-:W4:-:S15]  /*5b80*/  DFMA R22, R26, R36, -R24 ;  /* 0x000000241a16722b */ /* 0x000f1e0000000818 */
        /* <DEDUP_REMOVED lines=9> */
[----:B0---4-:R3:W4:Y:S02]  /*5c20*/  DMUL R22, R22, R34 ;  /* 0x0000002216167228 */ /* 0x0117240000000000 */
.L_x_3251:
[----:B------:R-:W-:Y:S05]  /*5c30*/  @!P2 BRA `(.L_x_3256) ;  /* 0x000000080028a947 */ /* 0x000fea0003800000 */
[----:B------:R-:W0:-:S15]  /*5c40*/  @!P0 DFMA R24, R10, R40, R8 ;  /* 0x000000280a18822b */ /* 0x000e1e0000000008 */
        /* <DEDUP_REMOVED lines=9> */
[----:B0-----:R0:W0:-:S15]  /*5ce0*/  @!P0 DMUL R24, R24, R38 ;  /* 0x0000002618188228 */ /* 0x00101e0000000000 */
[----:B------:R-:W-:-:S15]  /*5cf0*/  NOP ;  /* 0x0000000000007918 */ /* 0x000fde0000000000 */
[----:B------:R-:W-:-:S15]  /*5d00*/  NOP ;  /* 0x0000000000007918 */ /* 0x000fde0000000000 */
[----:B------:R-:W-:-:S15]  /*5d10*/  NOP ;  /* 0x0000000000007918 */ /* 0x000fde0000000000 */
[----:B------:R-:W-:-:S04]  /*5d20*/  NOP ;  /* 0x0000000000007918 */ /* 0x000fc80000000000 */
[----:B-----5:R0:W0:Y:S02]  /*5d30*/  @!P0 DMUL R26, R26, R38 ;  /* 0x000000261a1a8228 */ /* 0x0200240000000000 */
[----:B0-----:R-:W-:Y:S05]  /*5d40*/  @!P0 BRA `(.L_x_3257) ;  /* 0x0000000800248947 */ /* 0x001fea0003800000 */
[----:B------:R-:W1:Y:S01]  /*5d50*/  DADD R6, -RZ, |UR16| ;  /* 0x40000010ff067e29 */ /* 0x000e620008000100 */
[----:B------:R-:W-:Y:S01]  /*5d60*/  MOV R4, UR16 ;  /* 0x0000001000047c02 */ /* 0x000fe20008000f00 */
[----:B-1----:R-:W0:Y:S01]  /*5d70*/  MUFU.RCP64H R3, R7 ;  /* 0x0000000700037308 */ /* 0x002e220000001800 */
        /* <DEDUP_REMOVED lines=53> */
[----:B--234-:R-:W-:Y:S05]  /*60d0*/  CALL.REL.NOINC `($__internal_74_$__cuda_sm20_div_rn_f64_full) ;  /* 0x0000001400787944 */ /* 0x01cfea0003c00000 */
.L_x_3259:
[----:B------:R-:W-:Y:S05]  /*60e0*/  BSYNC.RECONVERGENT B1 ;  /* 0x0000000000017941 */ /* 0x000fea0003800200 */
.L_x_3258:
[----:B------:R-:W0:Y:S01]  /*60f0*/  DADD R6, -RZ, |UR10| ;  /* 0x4000000aff067e29 */ /* 0x000e220008000100 */
[----:B------:R-:W-:Y:S01]  /*6100*/  IMAD.U32 R8, RZ, RZ, UR10 ;  /* 0x0000000aff087e24 */ /* 0x000fe2000f8e00ff */
[----:B0-----:R-:W0:Y:S01]  /*6110*/  MUFU.RCP64H R5, R7 ;  /* 0x0000000700057308 */ /* 0x001e220000001800 */
[----:B------:R-:W-:Y:S01]  /*6120*/  IMAD.U32 R9, RZ, RZ, UR11 ;  /* 0x0000000bff097e24 */ /* 0x000fe2000f8e00ff */
[----:B------:R-:W-:Y:S01]  /*6130*/  FSETP.GEU.AND P3, PT, |R11|, 6.5827683646048100446e-37, PT ;  /* 0x036000000b00780b */ /* 0x000fe20003f6e200 */
[----:B------:R-:W-:Y:S01]  /*6140*/  IMAD.MOV.U32 R4, RZ, RZ, 0x1 ;  /* 0x00000001ff047424 */ /* 0x000fe200078e00ff */
[----:B------:R-:W-:Y:S01]  /*6150*/  BSSY.RECONVERGENT B1, `(.L_x_3260) ;  /* 0x0000037000017945 */ /* 0x000fe20003800200 */
[----:B------:R-:W-:Y:S02]  /*6160*/  IMAD.MOV.U32 R24, RZ, RZ, R2 ;  /* 0x000000ffff187224 */ /* 0x000fe400078e0002 */
[----:B------:R-:W-:-:S15]  /*6170*/  IMAD.MOV.U32 R25, RZ, RZ, R3 ;  /* 0x000000ffff197224 */ /* 0x000fde00078e0003 */
[----:B------:R-:W-:-:S15]  /*6180*/  NOP ;  /* 0x0000000000007918 */ /* 0x000fde0000000000 */
[----:B------:R-:W-:-:S15]  /*6190*/  NOP ;  /* 0x0000000000007918 */ /* 0x000fde0000000000 */
[----:B------:R-:W-:-:S10]  /*61a0*/  NOP ;  /* 0x0000000000007918 */ /* 0x000fd40000000000 */
        /* <DEDUP_REMOVED lines=43> */
[----:B------:R-:W-:Y:S01]  /*6460*/  MOV R3, R7 ;  /* 0x0000000700037202 */ /* 0x000fe20000000f00 */
[----:B------:R-:W-:Y:S01]  /*6470*/  IMAD.MOV.U32 R4, RZ, RZ, R6 ;  /* 0x000000ffff047224 */ /* 0x000fe200078e0006 */
[----:B------:R-:W-:-:S07]  /*6480*/  MOV R0, 0x64a0 ;  /* 0x000064a000007802 */ /* 0x000fce0000000f00 */
[----:B--234-:R-:W-:Y:S05]  /*6490*/  CALL.REL.NOINC `($__internal_74_$__cuda_sm20_div_rn_f64_full) ;  /* 0x0000001000887944 */ /* 0x01cfea0003c00000 */
[----:B------:R-:W-:Y:S02]  /*64a0*/  IMAD.MOV.U32 R26, RZ, RZ, R2 ;  /* 0x000000ffff1a7224 */ /* 0x000fe400078e0002 */
[----:B------:R-:W-:-:S07]  /*64b0*/  IMAD.MOV.U32 R27, RZ, RZ, R3 ;  /* 0x000000ffff1b7224 */ /* 0x000fce00078e0003 */
.L_x_3261:
[----:B------:R-:W-:Y:S05]  /*64c0*/  BSYNC.RECONVERGENT B1 ;  /* 0x0000000000017941 */ /* 0x000fea0003800200 */
.L_x_3260:
[----:B------:R-:W-:Y:S05]  /*64d0*/  BRA `(.L_x_3257) ;  /* 0x0000000000407947 */ /* 0x000fea0003800000 */
.L_x_3256:
[----:B------:R-:W0:-:S15]  /*64e0*/  DFMA R24, R8, R36, R10 ;  /* 0x000000240818722b */ /* 0x000e1e000000000a */
        /* <DEDUP_REMOVED lines=14> */
[----:B-----5:R0:W0:Y:S02]  /*65d0*/  DMUL R26, R8, R34 ;  /* 0x00000022081a7228 */ /* 0x0200240000000000 */
.L_x_3257:
[----:B------:R-:W-:Y:S05]  /*65e0*/  @!P2 BRA `(.L_x_3262) ;  /* 0x000000080028a947 */ /* 0x000fea0003800000 */
[----:B0-----:R-:W0:-:S15]  /*65f0*/  @!P0 DFMA R8, R14, R40, R12 ;  /* 0x000000280e08822b */ /* 0x001e1e000000000c */
        /* <DEDUP_REMOVED lines=73> */
.L_x_3265:
[----:B------:R-:W-:Y:S05]  /*6a90*/  BSYNC.RECONVERGENT B1 ;  /* 0x0000000000017941 */ /* 0x000fea0003800200 */
.L_x_3264:
        /* <DEDUP_REMOVED lines=49> */
[----:B------:R-:W-:Y:S01]  /*6db0*/  IMAD.MOV.U32 R8, RZ, RZ, R2 ;  /* 0x000000ffff087224 */ /* 0x000fe200078e0002 */
[----:B------:R-:W-:-:S03]  /*6dc0*/  MOV R9, R3 ;  /* 0x0000000300097202 */ /* 0x000fc60000000f00 */
        /* <DEDUP_REMOVED lines=8> */
[----:B------:R-:W-:Y:S01]  /*6e50*/  IMAD.MOV.U32 R10, RZ, RZ, R2 ;  /* 0x000000ffff0a7224 */ /* 0x000fe200078e0002 */
[----:B------:R-:W-:-:S07]  /*6e60*/  MOV R11, R3 ;  /* 0x00000003000b7202 */ /* 0x000fce0000000f00 */
.L_x_3267:
[----:B------:R-:W-:Y:S05]  /*6e70*/  BSYNC.RECONVERGENT B1 ;  /* 0x0000000000017941 */ /* 0x000fea0003800200 */
.L_x_3266:
[----:B------:R-:W-:Y:S05]  /*6e80*/  BRA `(.L_x_3263) ;  /* 0x0000000000407947 */ /* 0x000fea0003800000 */
.L_x_3262:
[----:B0-----:R-:W0:-:S15]  /*6e90*/  DFMA R8, R12, R36, R14 ;  /* 0x000000240c08722b */ /* 0x001e1e000000000e */
        /* <DEDUP_REMOVED lines=15> */
.L_x_3263:
[----:B-1----:R-:W-:-:S04]  /*6f90*/  LEA R2, P1, R28, UR8, 0x6 ;  /* 0x000000081c027c11 */ /* 0x002fc8000f8230ff */
[C---:B------:R-:W-:Y:S02]  /*6fa0*/  LEA.HI.X R3, R28.reuse, UR9, R29, 0x6, P1 ;  /* 0x000000091c037c11 */ /* 0x040fe400088f341d */
[----:B------:R-:W-:-:S03]  /*6fb0*/  IADD3 R28, P1, PT, R28, UR4, RZ ;  /* 0x000000041c1c7c10 */ /* 0x000fc6000ff3e0ff */
[----:B--2-4-:R1:W-:Y:S02]  /*6fc0*/  STG.E.ENL2.256 desc[UR18][R2.64], R16, R20 ;  /* 0xf80000100214797f */ /* 0x0143e4000f121812 */
[C---:B------:R-:W-:Y:S02]  /*6fd0*/  IMAD.SHL.U32 R0, R28.reuse, 0x4, RZ ;  /* 0x000000041c007824 */ /* 0x040fe400078e00ff */
[----:B------:R-:W-:Y:S01]  /*6fe0*/  IMAD.X R29, RZ, RZ, R29, P1 ;  /* 0x000000ffff1d7224 */ /* 0x000fe200008e061d */
[----:B0-----:R1:W-:Y:S01]  /*6ff0*/  STG.E.ENL2.256 desc[UR18][R2.64+0x20], R24, R8 ;  /* 0xf80001180208797f */ /* 0x0013e2000f121812 */
[----:B------:R-:W-:Y:S02]  /*7000*/  LOP3.LUT P1, RZ, R28, 0xffffc000, RZ, 0xc0, !PT ;  /* 0xffffc0001cff7812 */ /* 0x000fe4000782c0ff */
[----:B------:R-:W-:Y:S02]  /*7010*/  ISETP.LT.U32.AND P2, PT, R0, UR15, PT ;  /* 0x0000000f00007c0c */ /* 0x000fe4000bf41070 */
[----:B------:R-:W-:-:S02]  /*7020*/  SHF.L.U64.HI R0, R28, 0x2, R29 ;  /* 0x000000021c007819 */ /* 0x000fc4000001021d */
[----:B------:R-:W-:Y:S02]  /*7030*/  LOP3.LUT P1, RZ, R29, 0x3fffffff, RZ, 0xc0, P1 ;  /* 0x3fffffff1dff7812 */ /* 0x000fe4000082c0ff */
[----:B------:R-:W-:-:S13]  /*7040*/  ISETP.LT.AND.EX P2, PT, R0, UR12, PT, P2 ;  /* 0x0000000c00007c0c */ /* 0x000fda000bf41320 */
[----:B------:R-:W-:Y:S05]  /*7050*/  @!P1 BRA P2, `(.L_x_3268) ;  /* 0xffffffd800049947 */ /* 0x000fea000103ffff */
[----:B------:R-:W-:Y:S05]  /*7060*/  EXIT ;  /* 0x000000000000794d */ /* 0x000fea0003800000 */
        .weak           $__internal_73_$__cuda_sm20_dblrcp_rn_slowpath_v3
        .type           $__internal_73_$__cuda_sm20_dblrcp_rn_slowpath_v3,@function
        .size           $__internal_73_$__cuda_sm20_dblrcp_rn_slowpath_v3,($__internal_74_$__cuda_sm20_div_rn_f64_full - $__internal_73_$__cuda_sm20_dblrcp_rn_slowpath_v3)
$__internal_73_$__cuda_sm20_dblrcp_rn_slowpath_v3:
[----:B------:R-:W-:Y:S01]  /*7070*/  MOV R8, R6 ;  /* 0x0000000600087202 */ /* 0x000fe20000000f00 */
[----:B------:R-:W-:Y:S01]  /*7080*/  IMAD.MOV.U32 R9, RZ, RZ, R7 ;  /* 0x000000ffff097224 */ /* 0x000fe200078e0007 */
[----:B------:R-:W-:Y:S05]  /*7090*/  BSSY.RECONVERGENT B1, `(.L_x_3269) ;  /* 0x000005d000017945 */ /* 0x000fea0003800200 */
[----:B------:R-:W0:Y:S02]  /*70a0*/  DSETP.GTU.AND P1, PT, |R8|, +INF , PT ;  /* 0x7ff000000800742a */ /* 0x000e240003f2c200 */
[----:B0-----:R-:W-:Y:S05]  /*70b0*/  @P1 BRA `(.L_x_3270) ;  /* 0x0000000400601947 */ /* 0x001fea0003800000 */
[----:B------:R-:W-:-:S05]  /*70c0*/  LOP3.LUT R4, R7, 0x7fffffff, RZ, 0xc0, !PT ;  /* 0x7fffffff07047812 */ /* 0x000fca00078ec0ff */
[----:B------:R-:W-:-:S05]  /*70d0*/  VIADD R2, R4, 0xffffffff ;  /* 0xffffffff04027836 */ /* 0x000fca0000000000 */
[----:B------:R-:W-:-:S13]  /*70e0*/  ISETP.GE.U32.AND P1, PT, R2, 0x7fefffff, PT ;  /* 0x7fefffff0200780c */ /* 0x000fda0003f26070 */
[----:B------:R-:W-:Y:S02]  /*70f0*/  @P1 LOP3.LUT R3, R9, 0x7ff00000, RZ, 0x3c, !PT ;  /* 0x7ff0000009031812 */ /* 0x000fe400078e3cff */
[----:B------:R-:W-:Y:S01]  /*7100*/  @P1 MOV R2, RZ ;  /* 0x000000ff00021202 */ /* 0x000fe20000000f00 */
[----:B------:R-:W-:Y:S06]  /*7110*/  @P1 BRA `(.L_x_3271) ;  /* 0x0000000400501947 */ /* 0x000fec0003800000 */
[----:B------:R-:W-:-:S13]  /*7120*/  ISETP.GE.U32.AND P1, PT, R4, 0x1000001, PT ;  /* 0x010000010400780c */ /* 0x000fda0003f26070 */
[----:B------:R-:W-:Y:S05]  /*7130*/  @!P1 BRA `(.L_x_3272) ;  /* 0x0000000000b89947 */ /* 0x000fea0003800000 */
[----:B------:R-:W-:Y:S01]  /*7140*/  VIADD R3, R9, 0xc0200000 ;  /* 0xc020000009037836 */ /* 0x000fe20000000000 */
[----:B------:R-:W-:Y:S01]  /*7150*/  MOV R4, R11 ;  /* 0x0000000b00047202 */ /* 0x000fe20000000f00 */
[----:B------:R-:W-:Y:S02]  /*7160*/  IMAD.MOV.U32 R2, RZ, RZ, R8 ;  /* 0x000000ffff027224 */ /* 0x000fe400078e0008 */
[----:B------:R-:W0:Y:S04]  /*7170*/  MUFU.RCP64H R5, R3 ;  /* 0x0000000300057308 */ /* 0x000e280000001800 */
        /* <DEDUP_REMOVED lines=25> */
[----:B0-----:R-:W0:-:S15]  /*7310*/  DMUL R4, R4, 2.2250738585072013831e-308 ;  /* 0x0010000004047828 */ /* 0x001e1e0000000000 */
        /* <DEDUP_REMOVED lines=15> */
[----:B01----:R-:W-:Y:S05]  /*7410*/  BRA `(.L_x_3271) ;  /* 0x0000000000907947 */ /* 0x003fea0003800000 */
.L_x_3272:
[----:B------:R-:W0:Y:S01]  /*7420*/  DMUL R4, R8, 8.11296384146066816958e+31 ;  /* 0x4690000008047828 */ /* 0x000e220000000000 */
[----:B------:R-:W-:Y:S01]  /*7430*/  IMAD.MOV.U32 R2, RZ, RZ, R11 ;  /* 0x000000ffff027224 */ /* 0x000fe200078e000b */
        /* <DEDUP_REMOVED lines=30> */
[----:B0-----:R-:W0:Y:S02]  /*7620*/  DMUL R2, R2, 8.11296384146066816958e+31 ;  /* 0x4690000002027828 */ /* 0x001e240000000000 */
[----:B0-----:R-:W-:Y:S05]  /*7630*/  BRA `(.L_x_3271) ;  /* 0x0000000000087947 */ /* 0x001fea0003800000 */
.L_x_3270:
[----:B------:R-:W-:Y:S01]  /*7640*/  LOP3.LUT R3, R9, 0x80000, RZ, 0xfc, !PT ;  /* 0x0008000009037812 */ /* 0x000fe200078efcff */
[----:B------:R-:W-:-:S07]  /*7650*/  IMAD.MOV.U32 R2, RZ, RZ, R8 ;  /* 0x000000ffff027224 */ /* 0x000fce00078e0008 */
.L_x_3271:
[----:B------:R-:W-:Y:S05]  /*7660*/  BSYNC.RECONVERGENT B1 ;  /* 0x0000000000017941 */ /* 0x000fea0003800200 */
.L_x_3269:
[----:B------:R-:W-:Y:S01]  /*7670*/  MOV R34, R2 ;  /* 0x0000000200227202 */ /* 0x000fe20000000f00 */
[----:B------:R-:W-:Y:S02]  /*7680*/  IMAD.MOV.U32 R35, RZ, RZ, R3 ;  /* 0x000000ffff237224 */ /* 0x000fe400078e0003 */
[----:B------:R-:W-:Y:S02]  /*7690*/  HFMA2 R3, -RZ, RZ, 0, 0 ;  /* 0x00000000ff037431 */ /* 0x000fe400000001ff */
[----:B------:R-:W-:-:S04]  /*76a0*/  IMAD.MOV.U32 R2, RZ, RZ, R0 ;  /* 0x000000ffff027224 */ /* 0x000fc800078e0000 */
[----:B------:R-:W-:Y:S05]  /*76b0*/  RET.REL.NODEC R2 `(_ZN2at6native61_GLOBAL__N__44eb8e94_28_ForeachBinaryOpScalarList_cu_dda10a6925multi_tensor_apply_kernelINS1_28TensorListScalarListMetadataIN3c107complexIdEELi2EEENS1_25BinaryOpScalarListFunctorIS6_Li2ELi1ELi1EEEJSt7dividesIS6_EEEEvT_T0_DpT1_) ;  /* 0xffffff8802507950 */ /* 0x000fea0003c3ffff */
        .weak           $__internal_74_$__cuda_sm20_div_rn_f64_full
        .type           $__internal_74_$__cuda_sm20_div_rn_f64_full,@function
        .size           $__internal_74_$__cuda_sm20_div_rn_f64_full,(.L_x_4261 - $__internal_74_$__cuda_sm20_div_rn_f64_full)
$__internal_74_$__cuda_sm20_div_rn_f64_full:
[----:B------:R-:W-:Y:S01]  /*76c0*/  IMAD.MOV.U32 R45, RZ, RZ, R5 ;  /* 0x000000ffff2d7224 */ /* 0x000fe200078e0005 */
[C---:B------:R-:W-:Y:S01]  /*76d0*/  FSETP.GEU.AND P1, PT, |R3|.reuse, 1.469367938527859385e-39, PT ;  /* 0x001000000300780b */ /* 0x040fe20003f2e200 */
[----:B------:R-:W-:Y:S01]  /*76e0*/  IMAD.MOV.U32 R31, RZ, RZ, R3 ;  /* 0x000000ffff1f7224 */ /* 0x000fe200078e0003 */
[----:B------:R-:W-:Y:S01]  /*76f0*/  LOP3.LUT R6, R3, 0x800fffff, RZ, 0xc0, !PT ;  /* 0x800fffff03067812 */ /* 0x000fe200078ec0ff */
[----:B------:R-:W-:Y:S01]  /*7700*/  IMAD.MOV.U32 R30, RZ, RZ, R4 ;  /* 0x000000ffff1e7224 */ /* 0x000fe200078e0004 */
[C---:B------:R-:W-:Y:S01]  /*7710*/  FSETP.GEU.AND P4, PT, |R45|.reuse, 1.469367938527859385e-39, PT ;  /* 0x001000002d00780b */ /* 0x040fe20003f8e200 */
[----:B------:R-:W-:Y:S01]  /*7720*/  IMAD.MOV.U32 R44, RZ, RZ, R2 ;  /* 0x000000ffff2c7224 */ /* 0x000fe200078e0002 */
[----:B------:R-:W-:Y:S01]  /*7730*/  LOP3.LUT R33, R6, 0x3ff00000, RZ, 0xfc, !PT ;  /* 0x3ff0000006217812 */ /* 0x000fe200078efcff */
[----:B------:R-:W-:Y:S01]  /*7740*/  BSSY.RECONVERGENT B0, `(.L_x_3273) ;  /* 0x000007e000007945 */ /* 0x000fe20003800200 */
[----:B------:R-:W-:Y:S01]  /*7750*/  MOV R32, R4 ;  /* 0x0000000400207202 */ /* 0x000fe20000000f00 */
[----:B------:R-:W-:Y:S01]  /*7760*/  IMAD.MOV.U32 R46, RZ, RZ, R44 ;  /* 0x000000ffff2e7224 */ /* 0x000fe200078e002c */
[----:B------:R-:W-:-:S02]  /*7770*/  LOP3.LUT R2, R45, 0x7ff00000, RZ, 0xc0, !PT ;  /* 0x7ff000002d027812 */ /* 0x000fc400078ec0ff */
[----:B------:R-:W-:Y:S02]  /*7780*/  LOP3.LUT R5, R3, 0x7ff00000, RZ, 0xc0, !PT ;  /* 0x7ff0000003057812 */ /* 0x000fe400078ec0ff */
[----:B------:R-:W0:Y:S01]  /*7790*/  @!P1 DMUL R32, R30, 8.98846567431157953865e+307 ;  /* 0x7fe000001e209828 */ /* 0x000e220000000000 */
[----:B------:R-:W-:Y:S01]  /*77a0*/  MOV R3, 0x1ca00000 ;  /* 0x1ca0000000037802 */ /* 0x000fe20000000f00 */
[----:B0-----:R-:W0:Y:S01]  /*77b0*/  MUFU.RCP64H R43, R33 ;  /* 0x00000021002b7308 */ /* 0x001e220000001800 */
[----:B------:R-:W-:Y:S02]  /*77c0*/  @!P4 LOP3.LUT R7, R31, 0x7ff00000, RZ, 0xc0, !PT ;  /* 0x7ff000001f07c812 */ /* 0x000fe400078ec0ff */
[C---:B------:R-:W-:Y:S02]  /*77d0*/  ISETP.GE.U32.AND P3, PT, R2.reuse, R5, PT ;  /* 0x000000050200720c */ /* 0x040fe40003f66070 */
[----:B------:R-:W-:Y:S02]  /*77e0*/  @!P4 ISETP.GE.U32.AND P5, PT, R2, R7, PT ;  /* 0x000000070200c20c */ /* 0x000fe40003fa6070 */
[----:B------:R-:W-:-:S02]  /*77f0*/  SEL R6, R3, 0x63400000, !P3 ;  /* 0x6340000003067807 */ /* 0x000fc40005800000 */
[----:B------:R-:W-:Y:S02]  /*7800*/  @!P4 SEL R4, R3, 0x63400000, !P5 ;  /* 0x634000000304c807 */ /* 0x000fe40006800000 */
[--C-:B------:R-:W-:Y:S01]  /*7810*/  LOP3.LUT R47, R6, 0x800fffff, R45.reuse, 0xf8, !PT ;  /* 0x800fffff062f7812 */ /* 0x100fe200078ef82d */
[----:B------:R-:W-:Y:S01]  /*7820*/  @!P4 IMAD.MOV.U32 R6, RZ, RZ, RZ ;  /* 0x000000ffff06c224 */ /* 0x000fe200078e00ff */
[----:B------:R-:W-:Y:S02]  /*7830*/  @!P4 LOP3.LUT R4, R4, 0x80000000, R45, 0xf8, !PT ;  /* 0x800000000404c812 */ /* 0x000fe400078ef82d */
[----:B------:R-:W-:Y:S02]  /*7840*/  MOV R42, 0x1 ;  /* 0x00000001002a7802 */ /* 0x000fe40000000f00 */
[----:B------:R-:W-:Y:S01]  /*7850*/  @!P4 LOP3.LUT R7, R4, 0x100000, RZ, 0xfc, !PT ;  /* 0x001000000407c812 */ /* 0x000fe200078efcff */
[----:B------:R-:W-:Y:S01]  /*7860*/  IMAD.MOV.U32 R4, RZ, RZ, R2 ;  /* 0x000000ffff047224 */ /* 0x000fe200078e0002 */
[----:B------:R-:W-:-:S15]  /*7870*/  @!P1 LOP3.LUT R5, R33, 0x7ff00000, RZ, 0xc0, !PT ;  /* 0x7ff0000021059812 */ /* 0x000fde00078ec0ff */
[----:B------:R-:W-:-:S15]  /*7880*/  NOP ;  /* 0x0000000000007918 */ /* 0x000fde0000000000 */
[----:B------:R-:W-:-:S13]  /*7890*/  NOP ;  /* 0x0000000000007918 */ /* 0x000fda0000000000 */
[----:B------:R-:W1:Y:S02]  /*78a0*/  @!P4 DFMA R46, R46, 2, -R6 ;  /* 0x400000002e2ec82b */ /* 0x000e640000000806 */
[----:B-1----:R-:W-:-:S15]  /*78b0*/  @!P4 LOP3.LUT R4, R47, 0x7ff00000, RZ, 0xc0, !PT ;  /* 0x7ff000002f04c812 */ /* 0x002fde00078ec0ff */
[----:B------:R-:W-:-:S15]  /*78c0*/  NOP ;  /* 0x0000000000007918 */ /* 0x000fde0000000000 */
[----:B------:R-:W-:-:S15]  /*78d0*/  NOP ;  /* 0x0000000000007918 */ /* 0x000fde0000000000 */
[----:B------:R-:W-:-:S15]  /*78e0*/  NOP ;  /* 0x0000000000007918 */ /* 0x000fde0000000000 */
[----:B------:R-:W-:-:S02]  /*78f0*/  NOP ;  /* 0x0000000000007918 */ /* 0x000fc40000000000 */
        /* <DEDUP_REMOVED lines=36> */
[----:B0-----:R-:W-:-:S05]  /*7b40*/  VIADD R6, R4, 0xffffffff ;  /* 0xffffffff04067836 */ /* 0x001fca0000000000 */
[----:B------:R-:W-:Y:S02]  /*7b50*/  ISETP.GT.U32.AND P1, PT, R6, 0x7feffffe, PT ;  /* 0x7feffffe0600780c */ /* 0x000fe40003f24070 */
[----:B------:R-:W-:-:S04]  /*7b60*/  IADD3 R6, PT, PT, R5, -0x1, RZ ;  /* 0xffffffff05067810 */ /* 0x000fc80007ffe0ff */
[----:B------:R-:W-:-:S13]  /*7b70*/  ISETP.GT.U32.OR P1, PT, R6, 0x7feffffe, P1 ;  /* 0x7feffffe0600780c */ /* 0x000fda0000f24470 */
[----:B-1----:R-:W-:Y:S05]  /*7b80*/  @P1 BRA `(.L_x_3274) ;  /* 0x0000000000841947 */ /* 0x002fea0003800000 */
[----:B------:R-:W-:-:S04]  /*7b90*/  LOP3.LUT R5, R31, 0x7ff00000, RZ, 0xc0, !PT ;  /* 0x7ff000001f057812 */ /* 0x000fc800078ec0ff */
[CC--:B------:R-:W-:Y:S02]  /*7ba0*/  VIADDMNMX R4, R2.reuse, -R5.reuse, 0xb9600000, !PT ;  /* 0xb960000002047446 */ /* 0x0c0fe40007800905 */
[----:B------:R-:W-:Y:S02]  /*7bb0*/  ISETP.GE.U32.AND P1, PT, R2, R5, PT ;  /* 0x000000050200720c */ /* 0x000fe40003f26070 */
[----:B------:R-:W-:Y:S02]  /*7bc0*/  VIMNMX R4, PT, PT, R4, 0x46a00000, PT ;  /* 0x46a0000004047848 */ /* 0x000fe40003fe0100 */
[----:B------:R-:W-:Y:S02]  /*7bd0*/  SEL R3, R3, 0x63400000, !P1 ;  /* 0x6340000003037807 */ /* 0x000fe40004800000 */
[----:B------:R-:W-:-:S03]  /*7be0*/  MOV R2, RZ ;  /* 0x000000ff00027202 */ /* 0x000fc60000000f00 */
[----:B------:R-:W-:-:S04]  /*7bf0*/  IMAD.IADD R4, R4, 0x1, -R3 ;  /* 0x0000000104047824 */ /* 0x000fc800078e0a03 */
        /* <DEDUP_REMOVED lines=11> */
[----:B------:R-:W-:Y:S01]  /*7cb0*/  MOV R30, RZ ;  /* 0x000000ff001e7202 */ /* 0x000fe20000000f00 */
[----:B------:R-:W0:Y:S01]  /*7cc0*/  DMUL.RP R32, R42, R32 ;  /* 0x000000202a207228 */ /* 0x000e220000008000 */
[----:B------:R-:W-:Y:S02]  /*7cd0*/  IADD3 R4, PT, PT, -R4, -0x43300000, RZ ;  /* 0xbcd0000004047810 */ /* 0x000fe40007ffe1ff */
[----:B0-----:R-:W-:-:S15]  /*7ce0*/  LOP3.LUT R3, R33, R2, RZ, 0x3c, !PT ;  /* 0x0000000221037212 */ /* 0x001fde00078e3cff */
[----:B------:R-:W-:-:S15]  /*7cf0*/  NOP ;  /* 0x0000000000007918 */ /* 0x000fde0000000000 */
[----:B------:R-:W-:-:S15]  /*7d00*/  NOP ;  /* 0x0000000000007918 */ /* 0x000fde0000000000 */
[----:B------:R-:W-:-:S15]  /*7d10*/  NOP ;  /* 0x0000000000007918 */ /* 0x000fde0000000000 */
[----:B------:R-:W-:-:S01]  /*7d20*/  NOP ;  /* 0x0000000000007918 */ /* 0x000fc20000000000 */
[----:B------:R-:W0:Y:S02]  /*7d30*/  DFMA R30, R6, -R30, R42 ;  /* 0x8000001e061e722b */ /* 0x000e24000000002a */
[----:B0-----:R-:W-:-:S04]  /*7d40*/  FSETP.NEU.AND P1, PT, |R31|, R4, PT ;  /* 0x000000041f00720b */ /* 0x001fc80003f2d200 */
[----:B------:R-:W-:Y:S02]  /*7d50*/  FSEL R2, R32, R6, !P1 ;  /* 0x0000000620027208 */ /* 0x000fe40004800000 */
[----:B------:R-:W-:-:S03]  /*7d60*/  FSEL R3, R3, R7, !P1 ;  /* 0x0000000703037208 */ /* 0x000fc60004800000 */
[----:B------:R-:W-:Y:S02]  /*7d70*/  IMAD.MOV.U32 R6, RZ, RZ, R2 ;  /* 0x000000ffff067224 */ /* 0x000fe400078e0002 */
[----:B------:R-:W-:Y:S01]  /*7d80*/  IMAD.MOV.U32 R7, RZ, RZ, R3 ;  /* 0x000000ffff077224 */ /* 0x000fe200078e0003 */
[----:B------:R-:W-:Y:S06]  /*7d90*/  BRA `(.L_x_3275) ;  /* 0x0000000000607947 */ /* 0x000fec0003800000 */
.L_x_3274:
[----:B------:R-:W0:Y:S02]  /*7da0*/  DSETP.NAN.AND P1, PT, R44, R44, PT ;  /* 0x0000002c2c00722a */ /* 0x000e240003f28000 */
[----:B0-----:R-:W-:Y:S05]  /*7db0*/  @P1 BRA `(.L_x_3276) ;  /* 0x00000000004c1947 */ /* 0x001fea0003800000 */
[----:B------:R-:W0:Y:S02]  /*7dc0*/  DSETP.NAN.AND P1, PT, R30, R30, PT ;  /* 0x0000001e1e00722a */ /* 0x000e240003f28000 */
[----:B0-----:R-:W-:Y:S05]  /*7dd0*/  @P1 BRA `(.L_x_3277) ;  /* 0x0000000000341947 */ /* 0x001fea0003800000 */
[----:B------:R-:W-:Y:S01]  /*7de0*/  ISETP.NE.AND P1, PT, R4, R5, PT ;  /* 0x000000050400720c */ /* 0x000fe20003f25270 */
[----:B------:R-:W-:Y:S01]  /*7df0*/  IMAD.MOV.U32 R7, RZ, RZ, -0x80000 ;  /* 0xfff80000ff077424 */ /* 0x000fe200078e00ff */
[----:B------:R-:W-:-:S11]  /*7e00*/  MOV R6, 0x0 ;  /* 0x0000000000067802 */ /* 0x000fd60000000f00 */
[----:B------:R-:W-:Y:S05]  /*7e10*/  @!P1 BRA `(.L_x_3275) ;  /* 0x0000000000409947 */ /* 0x000fea0003800000 */
[----:B------:R-:W-:Y:S02]  /*7e20*/  ISETP.NE.AND P1, PT, R4, 0x7ff00000, PT ;  /* 0x7ff000000400780c */ /* 0x000fe40003f25270 */
[----:B------:R-:W-:Y:S02]  /*7e30*/  LOP3.LUT R3, R45, 0x80000000, R31, 0x48, !PT ;  /* 0x800000002d037812 */ /* 0x000fe400078e481f */
[----:B------:R-:W-:-:S13]  /*7e40*/  ISETP.EQ.OR P1, PT, R5, RZ, !P1 ;  /* 0x000000ff0500720c */ /* 0x000fda0004f22670 */
[----:B------:R-:W-:Y:S01]  /*7e50*/  @P1 LOP3.LUT R2, R3, 0x7ff00000, RZ, 0xfc, !PT ;  /* 0x7ff0000003021812 */ /* 0x000fe200078efcff */
[----:B------:R-:W-:Y:S01]  /*7e60*/  @!P1 IMAD.MOV.U32 R6, RZ, RZ, RZ ;  /* 0x000000ffff069224 */ /* 0x000fe200078e00ff */
[----:B------:R-:W-:Y:S01]  /*7e70*/  @!P1 MOV R7, R3 ;  /* 0x0000000300079202 */ /* 0x000fe20000000f00 */
[----:B------:R-:W-:Y:S02]  /*7e80*/  @P1 IMAD.MOV.U32 R6, RZ, RZ, RZ ;  /* 0x000000ffff061224 */ /* 0x000fe400078e00ff */
[----:B------:R-:W-:Y:S01]  /*7e90*/  @P1 IMAD.MOV.U32 R7, RZ, RZ, R2 ;  /* 0x000000ffff071224 */ /* 0x000fe200078e0002 */
[----:B------:R-:W-:Y:S06]  /*7ea0*/  BRA `(.L_x_3275) ;  /* 0x00000000001c7947 */ /* 0x000fec0003800000 */
.L_x_3277:
[----:B------:R-:W-:Y:S02]  /*7eb0*/  LOP3.LUT R3, R31, 0x80000, RZ, 0xfc, !PT ;  /* 0x000800001f037812 */ /* 0x000fe400078efcff */
[----:B------:R-:W-:-:S03]  /*7ec0*/  MOV R6, R30 ;  /* 0x0000001e00067202 */ /* 0x000fc60000000f00 */
[----:B------:R-:W-:Y:S01]  /*7ed0*/  IMAD.MOV.U32 R7, RZ, RZ, R3 ;  /* 0x000000ffff077224 */ /* 0x000fe200078e0003 */
[----:B------:R-:W-:Y:S06]  /*7ee0*/  BRA `(.L_x_3275) ;  /* 0x00000000000c7947 */ /* 0x000fec0003800000 */
.L_x_3276:
[----:B------:R-:W-:Y:S01]  /*7ef0*/  LOP3.LUT R3, R45, 0x80000, RZ, 0xfc, !PT ;  /* 0x000800002d037812 */ /* 0x000fe200078efcff */
[----:B------:R-:W-:-:S03]  /*7f00*/  IMAD.MOV.U32 R6, RZ, RZ, R44 ;  /* 0x000000ffff067224 */ /* 0x000fc600078e002c */
[----:B------:R-:W-:-:S07]  /*7f10*/  MOV R7, R3 ;  /* 0x0000000300077202 */ /* 0x000fce0000000f00 */
.L_x_3275:
[----:B------:R-:W-:Y:S05]  /*7f20*/  BSYNC.RECONVERGENT B0 ;  /* 0x0000000000007941 */ /* 0x000fea0003800200 */
.L_x_3273:
[----:B------:R-:W-:Y:S01]  /*7f30*/  MOV R4, R0 ;  /* 0x0000000000047202 */ /* 0x000fe20000000f00 */
[----:B------:R-:W-:Y:S02]  /*7f40*/  IMAD.MOV.U32 R5, RZ, RZ, 0x0 ;  /* 0x00000000ff057424 */ /* 0x000fe400078e00ff */
[----:B------:R-:W-:Y:S02]  /*7f50*/  IMAD.MOV.U32 R2, RZ, RZ, R6 ;  /* 0x000000ffff027224 */ /* 0x000fe400078e0006 */
[----:B------:R-:W-:Y:S01]  /*7f60*/  IMAD.MOV.U32 R3, RZ, RZ, R7 ;  /* 0x000000ffff037224 */ /* 0x000fe200078e0007 */
[----:B------:R-:W-:Y:S06]  /*7f70*/  RET.REL.NODEC R4 `(_ZN2at6native61_GLOBAL__N__44eb8e94_28_ForeachBinaryOpScalarList_cu_dda10a6925multi_tensor_apply_kernelINS1_28TensorListScalarListMetadataIN3c107complexIdEELi2EEENS1_25BinaryOpScalarListFunctorIS6_Li2ELi1ELi1EEEJSt7dividesIS6_EEEEvT_T0_DpT1_) ;  /* 0xffffff8004207950 */ /* 0x000fec0003c3ffff */
.L_x_3278:
        /* <DEDUP_REMOVED lines=16> */
.L_x_4261:


//--------------------- .text._ZN2at6native61_GLOBAL__N__44eb8e94_28_ForeachBinaryOpScalarList_cu_dda10a6925multi_tensor_apply_kernelINS1_28TensorListScalarListMetadataIfLi2EEENS1_25BinaryOpScalarListFunctorIfLi2ELi1ELi1EEEJSt7dividesIfEEEEvT_T0_DpT1_ --------------------------
	.section	.text._ZN2at6native61_GLOBAL__N__44eb8e94_28_ForeachBinaryOpScalarList_cu_dda10a6925multi_tensor_apply_kernelINS1_28TensorListScalarListMetadataIfLi2EEENS1_25BinaryOpScalarListFunctorIfLi2ELi1ELi1EEEJSt7dividesIfEEEEvT_T0_DpT1_,"ax",@progbits
	.align	128
.text._ZN2at6native61_GLOBAL__N__44eb8e94_28_ForeachBinaryOpScalarList_cu_dda10a6925multi_tensor_apply_kernelINS1_28TensorListScalarListMetadataIfLi2EEENS1_25BinaryOpScalarListFunctorIfLi2ELi1ELi1EEEJSt7dividesIfEEEEvT_T0_DpT1_:
        .type           _ZN2at6native61_GLOBAL__N__44eb8e94_28_ForeachBinaryOpScalarList_cu_dda10a6925multi_tensor_apply_kernelINS1_28TensorListScalarListMetadataIfLi2EEENS1_25BinaryOpScalarListFunctorIfLi2ELi1ELi1EEEJSt7dividesIfEEEEvT_T0_DpT1_,@function
        .size           _ZN2at6native61_GLOBAL__N__44eb8e94_28_ForeachBinaryOpScalarList_cu_dda10a6925multi_tensor_apply_kernelINS1_28TensorListScalarListMetadataIfLi2EEENS1_25BinaryOpScalarListFunctorIfLi2ELi1ELi1EEEJSt7dividesIfEEEEvT_T0_DpT1_,(.L_x_4264 - _ZN2at6native61_GLOBAL__N__44eb8e94_28_ForeachBinaryOpScalarList_cu_dda10a6925multi_tensor_apply_kernelINS1_28TensorListScalarListMetadataIfLi2EEENS1_25BinaryOpScalarListFunctorIfLi2ELi1ELi1EEEJSt7dividesIfEEEEvT_T0_DpT1_)
        .other          _ZN2at6native61_GLOBAL__N__44eb8e94_28_ForeachBinaryOpScalarList_cu_dda10a6925multi_tensor_apply_kernelINS1_28TensorListScalarListMetadataIfLi2EEENS1_25BinaryOpScalarListFunctorIfLi2ELi1ELi1EEEJSt7dividesIfEEEEvT_T0_DpT1_,@"STO_CUDA_ENTRY STV_DEFAULT"
_ZN2at6native61_GLOBAL__N__44eb8e94_28_ForeachBinaryOpScalarList_cu_dda10a6925multi_tensor_apply_kernelINS1_28TensorListScalarListMetadataIfLi2EEENS1_25BinaryOpScalarListFunctorIfLi2ELi1ELi1EEEJSt7dividesIfEEEEvT_T0_DpT1_:
        /* <DEDUP_REMOVED lines=41> */
[----:B------:R-:W-:Y:S05]  /*0290*/  CALL.REL.NOINC `($__internal_75_$__cuda_sm20_div_u16) ;  /* 0x0000000c00347944 */ /* 0x000fea0003c00000 */
        /* <DEDUP_REMOVED lines=16> */
.L_x_3281:
        /* <DEDUP_REMOVED lines=14> */
[----:B------:R-:W-:-:S03]  /*0480*/  @!P2 LEA.HI.X R15, R7, UR9, R8, 0x2, P1 ;  /* 0x00000009070fac11 */ /* 0x000fc600088f1408 */
[----:B------:R-:W-:Y:S02]  /*0490*/  @!P4 LEA R2, P1, R9, UR8, 0x2 ;  /* 0x000000080902cc11 */ /* 0x000fe4000f8210ff */
[----:B------:R-:W-:Y:S02]  /*04a0*/  IADD3 R21, P5, PT, R5, UR15, RZ ;  /* 0x0000000f05157c10 */ /* 0x000fe4000ffbe0ff */
[----:B------:R-:W-:Y:S02]  /*04b0*/  CS2R R16, SRZ ;  /* 0x0000000000107805 */ /* 0x000fe4000001ff00 */
[----:B------:R-:W-:Y:S01]  /*04c0*/  @!P4 LEA.HI.X R3, R9, UR9, R22, 0x2, P1 ;  /* 0x000000090903cc11 */ /* 0x000fe200088f1416 */
[----:B------:R0:W2:Y:S01]  /*04d0*/  @!P2 LDG.E R13, desc[UR18][R14.64] ;  /* 0x000000120e0da981 */ /* 0x0000a2000c1e1900 */
[C---:B------:R-:W-:Y:S01]  /*04e0*/  @!P3 LEA R10, P1, R5.reuse, UR8, 0x2 ;  /* 0x00000008050abc11 */ /* 0x040fe2000f8210ff */
[--C-:B------:R-:W-:Y:S02]  /*04f0*/  IMAD.X R26, RZ, RZ, R20.reuse, P5 ;  /* 0x000000ffff1a7224 */ /* 0x100fe400028e0614 */
[----:B------:R-:W3:Y:S01]  /*0500*/  @!P4 LDG.E R17, desc[UR18][R2.64] ;  /* 0x000000120211c981 */ /* 0x000ee2000c1e1900 */
[----:B------:R-:W-:-:S02]  /*0510*/  @!P3 LEA.HI.X R11, R5, UR9, R20, 0x2, P1 ;  /* 0x00000009050bbc11 */ /* 0x000fc400088f1414 */
[----:B------:R-:W-:-:S03]  /*0520*/  ISETP.GE.U32.AND P1, PT, R21, UR16, PT ;  /* 0x0000001015007c0c */ /* 0x000fc6000bf26070 */
[----:B------:R1:W4:Y:S01]  /*0530*/  @!P3 LDG.E R12, desc[UR18][R10.64] ;  /* 0x000000120a0cb981 */ /* 0x000322000c1e1900 */
[----:B------:R-:W-:-:S13]  /*0540*/  ISETP.GE.AND.EX P1, PT, R26, UR17, PT, P1 ;  /* 0x000000111a007c0c */ /* 0x000fda000bf26310 */
[----:B------:R-:W-:-:S04]  /*0550*/  @!P1 LEA R18, P5, R21, UR8, 0x2 ;  /* 0x0000000815129c11 */ /* 0x000fc8000f8a10ff */
[----:B------:R-:W-:-:S05]  /*0560*/  @!P1 LEA.HI.X R19, R21, UR9, R26, 0x2, P5 ;  /* 0x0000000915139c11 */ /* 0x000fca000a8f141a */
[----:B------:R4:W5:Y:S01]  /*0570*/  @!P1 LDG.E R16, desc[UR18][R18.64] ;  /* 0x0000001212109981 */ /* 0x000962000c1e1900 */
[----:B------:R-:W2:Y:S01]  /*0580*/  @!P2 MUFU.RCP R24, UR14 ;  /* 0x0000000e0018ad08 */ /* 0x000ea20008001000 */
[----:B------:R-:W-:Y:S02]  /*0590*/  @!P3 LEA R4, P5, R5, UR10, 0x2 ;  /* 0x0000000a0504bc11 */ /* 0x000fe4000f8a10ff */
[----:B0-----:R-:W-:Y:S02]  /*05a0*/  @!P2 LEA R14, P6, R7, UR10, 0x2 ;  /* 0x0000000a070eac11 */ /* 0x001fe4000f8c10ff */
[----:B------:R-:W-:-:S03]  /*05b0*/  @!P3 LEA.HI.X R5, R5, UR11, R20, 0x2, P5 ;  /* 0x0000000b0505bc11 */ /* 0x000fc6000a8f1414 */
[----:B------:R-:W3:Y:S01]  /*05c0*/  @!P4 MUFU.RCP R28, UR14 ;  /* 0x0000000e001ccd08 */ /* 0x000ee20008001000 */
[----:B-1----:R-:W-:-:S07]  /*05d0*/  @!P4 LEA R10, P5, R9, UR10, 0x2 ;  /* 0x0000000a090acc11 */ /* 0x002fce000f8a10ff */
[----:B------:R-:W4:Y:S01]  /*05e0*/  @!P3 MUFU.RCP R23, UR14 ;  /* 0x0000000e0017bd08 */ /* 0x000f220008001000 */
[----:B------:R-:W-:Y:S02]  /*05f0*/  @!P2 LEA.HI.X R15, R7, UR11, R8, 0x2, P6 ;  /* 0x0000000b070fac11 */ /* 0x000fe4000b0f1408 */
[----:B------:R-:W-:Y:S02]  /*0600*/  @!P4 LEA.HI.X R11, R9, UR11, R22, 0x2, P5 ;  /* 0x0000000b090bcc11 */ /* 0x000fe4000a8f1416 */
[----:B------:R-:W-:-:S05]  /*0610*/  IADD3 R7, P5, PT, R7, UR13, RZ ;  /* 0x0000000d07077c10 */ /* 0x000fca000ffbe0ff */
[----:B------:R-:W-:Y:S01]  /*0620*/  IMAD.X R8, RZ, RZ, R8, P5 ;  /* 0x000000ffff087224 */ /* 0x000fe200028e0608 */
[----:B------:R-:W-:Y:S01]  /*0630*/  IADD3 R9, P5, PT, R9, UR13, RZ ;  /* 0x0000000d09097c10 */ /* 0x000fe2000ffbe0ff */
[----:B------:R-:W5:Y:S04]  /*0640*/  @!P1 MUFU.RCP R25, UR14 ;  /* 0x0000000e00199d08 */ /* 0x000f680008001000 */
[----:B------:R-:W-:Y:S01]  /*0650*/  IMAD.X R22, RZ, RZ, R22, P5 ;  /* 0x000000ffff167224 */ /* 0x000fe200028e0616 */
[----:B------:R-:W-:-:S04]  /*0660*/  @!P1 LEA R2, P6, R21, UR10, 0x2 ;  /* 0x0000000a15029c11 */ /* 0x000fc8000f8c10ff */
[----:B------:R-:W-:Y:S01]  /*0670*/  @!P1 LEA.HI.X R3, R21, UR11, R26, 0x2, P6 ;  /* 0x0000000b15039c11 */ /* 0x000fe2000b0f141a */
[----:B--2---:R-:W-:Y:S01]  /*0680*/  @!P2 FMUL.FTZ R13, R24, R13 ;  /* 0x0000000d180da220 */ /* 0x004fe20000410000 */
[----:B---3--:R-:W-:-:S04]  /*0690*/  @!P4 FMUL.FTZ R17, R28, R17 ;  /* 0x000000111c11c220 */ /* 0x008fc80000410000 */
[----:B------:R0:W-:Y:S01]  /*06a0*/  @!P2 STG.E desc[UR18][R14.64], R13 ;  /* 0x0000000d0e00a986 */ /* 0x0001e2000c101912 */
[----:B------:R-:W-:Y:S01]  /*06b0*/  ISETP.GE.U32.AND P2, PT, R7, UR16, PT ;  /* 0x0000001007007c0c */ /* 0x000fe2000bf46070 */
[----:B----4-:R-:W-:Y:S01]  /*06c0*/  @!P3 FMUL.FTZ R19, R23, R12 ;  /* 0x0000000c1713b220 */ /* 0x010fe20000410000 */
[----:B------:R-:W-:Y:S01]  /*06d0*/  IADD3 R12, P5, PT, R9, UR15, RZ ;  /* 0x0000000f090c7c10 */ /* 0x000fe2000ffbe0ff */
[----:B------:R1:W-:Y:S01]  /*06e0*/  @!P4 STG.E desc[UR18][R10.64], R17 ;  /* 0x000000110a00c986 */ /* 0x0003e2000c101912 */
[----:B------:R-:W-:-:S03]  /*06f0*/  ISETP.GE.AND.EX P2, PT, R8, UR17, PT, P2 ;  /* 0x0000001108007c0c */ /* 0x000fc6000bf46320 */
[----:B------:R2:W-:Y:S01]  /*0700*/  @!P3 STG.E desc[UR18][R4.64], R19 ;  /* 0x000000130400b986 */ /* 0x0005e2000c101912 */
[C---:B0-----:R-:W-:Y:S01]  /*0710*/  IADD3 R13, P3, PT, R12.reuse, UR15, RZ ;  /* 0x0000000f0c0d7c10 */ /* 0x041fe2000ff7e0ff */
[----:B------:R-:W-:Y:S01]  /*0720*/  IMAD.X R15, RZ, RZ, R22, P5 ;  /* 0x000000ffff0f7224 */ /* 0x000fe200028e0616 */
[----:B------:R-:W-:Y:S02]  /*0730*/  ISETP.GE.U32.AND P4, PT, R9, UR16, PT ;  /* 0x0000001009007c0c */ /* 0x000fe4000bf86070 */
[----:B------:R-:W-:Y:S01]  /*0740*/  ISETP.GE.U32.AND P6, PT, R12, UR16, PT ;  /* 0x000000100c007c0c */ /* 0x000fe2000bfc6070 */
[----:B------:R-:W-:Y:S01]  /*0750*/  IMAD.X R14, RZ, RZ, R15, P3 ;  /* 0x000000ffff0e7224 */ /* 0x000fe200018e060f */
[----:B------:R-:W-:Y:S02]  /*0760*/  ISETP.GE.AND.EX P4, PT, R22, UR17, PT, P4 ;  /* 0x0000001116007c0c */ /* 0x000fe4000bf86340 */
[----:B------:R-:W-:Y:S02]  /*0770*/  ISETP.GE.U32.AND P5, PT, R13, UR16, PT ;  /* 0x000000100d007c0c */ /* 0x000fe4000bfa6070 */
[----:B------:R-:W-:-:S02]  /*0780*/  ISETP.GE.AND.EX P3, PT, R15, UR17, PT, P6 ;  /* 0x000000110f007c0c */ /* 0x000fc4000bf66360 */
[----:B------:R-:W-:Y:S02]  /*0790*/  ISETP.GE.AND.EX P5, PT, R14, UR17, PT, P5 ;  /* 0x000000110e007c0c */ /* 0x000fe4000bfa6350 */
[----:B-1----:R-:W-:Y:S01]  /*07a0*/  @!P2 LEA R10, P6, R7, UR8, 0x2 ;  /* 0x00000008070aac11 */ /* 0x002fe2000f8c10ff */
[----:B-----5:R-:W-:-:S03]  /*07b0*/  @!P1 FMUL.FTZ R25, R25, R16 ;  /* 0x0000001019199220 */ /* 0x020fc60000410000 */
[----:B------:R-:W-:Y:S02]  /*07c0*/  @!P2 LEA.HI.X R11, R7, UR9, R8, 0x2, P6 ;  /* 0x00000009070bac11 */ /* 0x000fe4000b0f1408 */
[C---:B--2---:R-:W-:Y:S01]  /*07d0*/  @!P4 LEA R4, P6, R9.reuse, UR8, 0x2 ;  /* 0x000000080904cc11 */ /* 0x044fe2000f8c10ff */
[----:B------:R0:W-:Y:S01]  /*07e0*/  @!P1 STG.E desc[UR18][R2.64], R25 ;  /* 0x0000001902009986 */ /* 0x0001e2000c101912 */
[----:B------:R-:W-:Y:S02]  /*07f0*/  CS2R R16, SRZ ;  /* 0x0000000000107805 */ /* 0x000fe4000001ff00 */
[C---:B------:R-:W-:Y:S02]  /*0800*/  @!P3 LEA R20, P1, R12.reuse, UR8, 0x2 ;  /* 0x000000080c14bc11 */ /* 0x040fe4000f8210ff */
[----:B------:R-:W-:Y:S01]  /*0810*/  @!P4 LEA.HI.X R5, R9, UR9, R22, 0x2, P6 ;  /* 0x000000090905cc11 */ /* 0x000fe2000b0f1416 */
[----:B------:R-:W-:Y:S01]  /*0820*/  IMAD.MOV.U32 R24, RZ, RZ, RZ ;  /* 0x000000ffff187224 */ /* 0x000fe200078e00ff */
[C---:B------:R-:W-:Y:S01]  /*0830*/  @!P5 LEA R18, P6, R13.reuse, UR8, 0x2 ;  /* 0x000000080d12dc11 */ /* 0x040fe2000f8c10ff */
[----:B------:R-:W-:Y:S01]  /*0840*/  IMAD.MOV.U32 R23, RZ, RZ, RZ ;  /* 0x000000ffff177224 */ /* 0x000fe200078e00ff */
[----:B------:R-:W-:Y:S01]  /*0850*/  @!P3 LEA.HI.X R21, R12, UR9, R15, 0x2, P1 ;  /* 0x000000090c15bc11 */ /* 0x000fe200088f140f */
[----:B------:R1:W2:Y:S01]  /*0860*/  @!P2 LDG.E R16, desc[UR18][R10.64] ;  /* 0x000000120a10a981 */ /* 0x0002a2000c1e1900 */
[----:B------:R-:W-:-:S03]  /*0870*/  @!P5 LEA.HI.X R19, R13, UR9, R14, 0x2, P6 ;  /* 0x000000090d13dc11 */ /* 0x000fc6000b0f140e */
[----:B------:R3:W4:Y:S04]  /*0880*/  @!P4 LDG.E R24, desc[UR18][R4.64] ;  /* 0x000000120418c981 */ /* 0x000728000c1e1900 */
[----:B------:R-:W5:Y:S04]  /*0890*/  @!P3 LDG.E R23, desc[UR18][R20.64] ;  /* 0x000000121417b981 */ /* 0x000f68000c1e1900 */
[----:B------:R-:W5:Y:S01]  /*08a0*/  @!P5 LDG.E R17, desc[UR18][R18.64] ;  /* 0x000000121211d981 */ /* 0x000f62000c1e1900 */
[----:B0-----:R-:W2:Y:S08]  /*08b0*/  @!P2 MUFU.RCP R25, UR14 ;  /* 0x0000000e0019ad08 */ /* 0x001eb00008001000 */
[----:B------:R-:W4:Y:S01]  /*08c0*/  @!P4 MUFU.RCP R27, UR14 ;  /* 0x0000000e001bcd08 */ /* 0x000f220008001000 */
[----:B-1----:R-:W-:-:S07]  /*08d0*/  @!P4 LEA R10, P6, R9, UR10, 0x2 ;  /* 0x0000000a090acc11 */ /* 0x002fce000f8c10ff */
[----:B------:R-:W5:Y:S08]  /*08e0*/  @!P3 MUFU.RCP R26, UR14 ;  /* 0x0000000e001abd08 */ /* 0x000f700008001000 */
[----:B------:R-:W0:Y:S01]  /*08f0*/  @!P5 MUFU.RCP R28, UR14 ;  /* 0x0000000e001cdd08 */ /* 0x000e220008001000 */
[----:B------:R-:W-:Y:S02]  /*0900*/  @!P2 LEA R2, P1, R7, UR10, 0x2 ;  /* 0x0000000a0702ac11 */ /* 0x000fe4000f8210ff */
[----:B------:R-:W-:-:S02]  /*0910*/  @!P4 LEA.HI.X R11, R9, UR11, R22, 0x2, P6 ;  /* 0x0000000b090bcc11 */ /* 0x000fc4000b0f1416 */
[----:B---3--:R-:W-:Y:S02]  /*0920*/  @!P5 LEA R4, P6, R13, UR10, 0x2 ;  /* 0x0000000a0d04dc11 */ /* 0x008fe4000f8c10ff */
[----:B------:R-:W-:Y:S02]  /*0930*/  @!P2 LEA.HI.X R3, R7, UR11, R8, 0x2, P1 ;  /* 0x0000000b0703ac11 */ /* 0x000fe400088f1408 */
[C---:B------:R-:W-:Y:S02]  /*0940*/  @!P3 LEA R8, P1, R12.reuse, UR10, 0x2 ;  /* 0x0000000a0c08bc11 */ /* 0x040fe4000f8210ff */
        /* <DEDUP_REMOVED lines=8> */
[----:B--2---:R-:W-:Y:S01]  /*09d0*/  @!P2 FMUL.FTZ R7, R25, R16 ;  /* 0x000000101907a220 */ /* 0x004fe20000410000 */
[----:B----4-:R-:W-:-:S04]  /*09e0*/  @!P4 FMUL.FTZ R13, R27, R24 ;  /* 0x000000181b0dc220 */ /* 0x010fc80000410000 */
[----:B------:R1:W-:Y:S01]  /*09f0*/  @!P2 STG.E desc[UR18][R2.64], R7 ;  /* 0x000000070200a986 */ /* 0x0003e2000c101912 */
[----:B-----5:R-:W-:-:S03]  /*0a00*/  @!P3 FMUL.FTZ R23, R26, R23 ;  /* 0x000000171a17b220 */ /* 0x020fc60000410000 */
[----:B------:R1:W-:Y:S01]  /*0a10*/  @!P4 STG.E desc[UR18][R10.64], R13 ;  /* 0x0000000d0a00c986 */ /* 0x0003e2000c101912 */
[----:B0-----:R-:W-:-:S03]  /*0a20*/  @!P5 FMUL.FTZ R17, R28, R17 ;  /* 0x000000111c11d220 */ /* 0x001fc60000410000 */
[----:B------:R1:W-:Y:S04]  /*0a30*/  @!P3 STG.E desc[UR18][R8.64], R23 ;  /* 0x000000170800b986 */ /* 0x0003e8000c101912 */
[----:B------:R1:W-:Y:S01]  /*0a40*/  @!P5 STG.E desc[UR18][R4.64], R17 ;  /* 0x000000110400d986 */ /* 0x0003e2000c101912 */
[----:B------:R-:W-:Y:S05]  /*0a50*/  @P1 BRA `(.L_x_3281) ;  /* 0xfffffff800501947 */ /* 0x000fea000383ffff */
.L_x_3280:
[----:B------:R-:W-:Y:S05]  /*0a60*/  @!P0 EXIT ;  /* 0x000000000000894d */ /* 0x000fea0003800000 */
[----:B01----:R-:W-:Y:S01]  /*0a70*/  IADD3 R13, P0, PT, R0, UR6, RZ ;  /* 0x00000006000d7c10 */ /* 0x003fe2000ff1e0ff */
[----:B------:R-:W-:Y:S01]  /*0a80*/  IMAD.MOV.U32 R0, RZ, RZ, RZ ;  /* 0x000000ffff007224 */ /* 0x000fe200078e00ff */
[----:B------:R-:W-:Y:S02]  /*0a90*/  CS2R R10, SRZ ;  /* 0x00000000000a7805 */ /* 0x000fe4000001ff00 */
        /* <DEDUP_REMOVED lines=10> */
[----:B------:R-:W-:-:S07]  /*0b40*/  ISETP.GE.AND.EX P2, PT, R18, UR17, PT, P2 ;  /* 0x0000001112007c0c */ /* 0x000fce000bf46320 */
[----:B------:R-:W-:-:S04]  /*0b50*/  @!P0 LEA R2, P3, R13, UR8, 0x2 ;  /* 0x000000080d028c11 */ /* 0x000fc8000f8610ff */
[----:B------:R-:W-:Y:S02]  /*0b60*/  @!P1 LEA R4, P4, R15, UR8, 0x2 ;  /* 0x000000080f049c11 */ /* 0x000fe4000f8810ff */
[----:B------:R-:W-:Y:S02]  /*0b70*/  @!P0 LEA.HI.X R3, R13, UR9, R14, 0x2, P3 ;  /* 0x000000090d038c11 */ /* 0x000fe400098f140e */
[----:B------:R-:W-:Y:S02]  /*0b80*/  @!P2 LEA R6, P3, R17, UR8, 0x2 ;  /* 0x000000081106ac11 */ /* 0x000fe4000f8610ff */
[----:B------:R-:W-:Y:S01]  /*0b90*/  @!P1 LEA.HI.X R5, R15, UR9, R16, 0x2, P4 ;  /* 0x000000090f059c11 */ /* 0x000fe2000a0f1410 */
[----:B------:R-:W2:Y:S01]  /*0ba0*/  @!P0 LDG.E R0, desc[UR18][R2.64] ;  /* 0x0000001202008981 */ /* 0x000ea2000c1e1900 */
[----:B------:R-:W-:-:S03]  /*0bb0*/  @!P2 LEA.HI.X R7, R17, UR9, R18, 0x2, P3 ;  /* 0x000000091107ac11 */ /* 0x000fc600098f1412 */
[----:B------:R0:W3:Y:S01]  /*0bc0*/  @!P1 LDG.E R10, desc[UR18][R4.64] ;  /* 0x00000012040a9981 */ /* 0x0000e2000c1e1900 */
[----:B------:R-:W-:-:S03]  /*0bd0*/  IADD3 R19, P4, PT, R17, UR15, RZ ;  /* 0x0000000f11137c10 */ /* 0x000fc6000ff9e0ff */
[----:B------:R1:W4:Y:S01]  /*0be0*/  @!P2 LDG.E R11, desc[UR18][R6.64] ;  /* 0x00000012060ba981 */ /* 0x000322000c1e1900 */
[----:B------:R-:W-:Y:S01]  /*0bf0*/  ISETP.GE.U32.AND P3, PT, R19, UR16, PT ;  /* 0x0000001013007c0c */ /* 0x000fe2000bf66070 */
[----:B------:R-:W-:Y:S02]  /*0c00*/  IMAD.X R20, RZ, RZ, R18, P4 ;  /* 0x000000ffff147224 */ /* 0x000fe400020e0612 */
[----:B------:R-:W-:-:S03]  /*0c10*/  IMAD.MOV.U32 R12, RZ, RZ, RZ ;  /* 0x000000ffff0c7224 */ /* 0x000fc600078e00ff */
[----:B------:R-:W-:Y:S01]  /*0c20*/  ISETP.GE.AND.EX P3, PT, R20, UR17, PT, P3 ;  /* 0x0000001114007c0c */ /* 0x000fe2000bf66330 */
[----:B------:R-:W2:Y:S01]  /*0c30*/  MUFU.RCP R21, UR14 ;  /* 0x0000000e00157d08 */ /* 0x000ea20008001000 */
[----:B0-----:R-:W-:Y:S02]  /*0c40*/  @!P1 LEA R4, P5, R15, UR10, 0x2 ;  /* 0x0000000a0f049c11 */ /* 0x001fe4000f8a10ff */
[----:B-1----:R-:W-:-:S09]  /*0c50*/  @!P2 LEA R6, P6, R17, UR10, 0x2 ;  /* 0x0000000a1106ac11 */ /* 0x002fd2000f8c10ff */
[----:B------:R-:W-:-:S04]  /*0c60*/  @!P3 LEA R8, P4, R19, UR8, 0x2 ;  /* 0x000000081308bc11 */ /* 0x000fc8000f8810ff */
[----:B------:R-:W-:Y:S02]  /*0c70*/  @!P3 LEA.HI.X R9, R19, UR9, R20, 0x2, P4 ;  /* 0x000000091309bc11 */ /* 0x000fe4000a0f1414 */
[----:B------:R-:W-:Y:S02]  /*0c80*/  @!P0 LEA R2, P4, R13, UR10, 0x2 ;  /* 0x0000000a0d028c11 */ /* 0x000fe4000f8810ff */
[----:B------:R-:W-:Y:S01]  /*0c90*/  @!P1 LEA.HI.X R5, R15, UR11, R16, 0x2, P5 ;  /* 0x0000000b0f059c11 */ /* 0x000fe2000a8f1410 */
[----:B------:R0:W5:Y:S01]  /*0ca0*/  @!P3 LDG.E R12, desc[UR18][R8.64] ;  /* 0x00000012080cb981 */ /* 0x000162000c1e1900 */
[----:B------:R-:W-:Y:S02]  /*0cb0*/  @!P0 LEA.HI.X R3, R13, UR11, R14, 0x2, P4 ;  /* 0x0000000b0d038c11 */ /* 0x000fe4000a0f140e */
[----:B------:R-:W-:Y:S01]  /*0cc0*/  @!P2 LEA.HI.X R7, R17, UR11, R18, 0x2, P6 ;  /* 0x0000000b1107ac11 */ /* 0x000fe2000b0f1412 */
[C---:B--2---:R-:W-:Y:S01]  /*0cd0*/  FMUL.FTZ R13, R21.reuse, R0 ;  /* 0x00000000150d7220 */ /* 0x044fe20000410000 */
[----:B---3--:R-:W-:-:S04]  /*0ce0*/  FMUL.FTZ R15, R21, R10 ;  /* 0x0000000a150f7220 */ /* 0x008fc80000410000 */
[----:B------:R0:W-:Y:S01]  /*0cf0*/  @!P0 STG.E desc[UR18][R2.64], R13 ;  /* 0x0000000d02008986 */ /* 0x0001e2000c101912 */
[----:B----4-:R-:W-:-:S03]  /*0d00*/  FMUL.FTZ R11, R21, R11 ;  /* 0x0000000b150b7220 */ /* 0x010fc60000410000 */
[----:B------:R0:W-:Y:S04]  /*0d10*/  @!P1 STG.E desc[UR18][R4.64], R15 ;  /* 0x0000000f04009986 */ /* 0x0001e8000c101912 */
[----:B------:R0:W-:Y:S01]  /*0d20*/  @!P2 STG.E desc[UR18][R6.64], R11 ;  /* 0x0000000b0600a986 */ /* 0x0001e2000c101912 */
[----:B------:R-:W-:Y:S05]  /*0d30*/  @P3 EXIT ;  /* 0x000000000000394d */ /* 0x000fea0003800000 */
[----:B0-----:R-:W-:Y:S01]  /*0d40*/  LEA R2, P0, R19, UR10, 0x2 ;  /* 0x0000000a13027c11 */ /* 0x001fe2000f8010ff */
[----:B-----5:R-:W-:-:S03]  /*0d50*/  FMUL.FTZ R5, R21, R12 ;  /* 0x0000000c15057220 */ /* 0x020fc60000410000 */
[----:B------:R-:W-:-:S05]  /*0d60*/  LEA.HI.X R3, R19, UR11, R20, 0x2, P0 ;  /* 0x0000000b13037c11 */ /* 0x000fca00080f1414 */
[----:B------:R-:W-:Y:S01]  /*0d70*/  STG.E desc[UR18][R2.64], R5 ;  /* 0x0000000502007986 */ /* 0x000fe2000c101912 */
[----:B------:R-:W-:Y:S05]  /*0d80*/  EXIT ;  /* 0x000000000000794d */ /* 0x000fea0003800000 */
.L_x_3279:
        /* <DEDUP_REMOVED lines=8> */
.L_x_3282:
[C---:B--2---:R-:W-:Y:S01]  /*0e10*/  IMAD.SHL.U32 R2, R12.reuse, 0x10, RZ ;  /* 0x000000100c027824 */ /* 0x044fe200078e00ff */
[----:B------:R-:W-:-:S04]  /*0e20*/  SHF.L.U64.HI R0, R12, 0x4, R13 ;  /* 0x000000040c007819 */ /* 0x000fc8000001020d */
[----:B------:R-:W-:-:S04]  /*0e30*/  IADD3 R4, P0, PT, R2, UR8, RZ ;  /* 0x0000000802047c10 */ /* 0x000fc8000ff1e0ff */
[----:B------:R-:W-:-:S06]  /*0e40*/  IADD3.X R5, PT, PT, R0, UR9, RZ, P0, !PT ;  /* 0x0000000900057c10 */ /* 0x000fcc00087fe4ff */
[----:B------:R-:W0:Y:S01]  /*0e50*/  LDG.E.128 R4, desc[UR18][R4.64] ;  /* 0x0000001204047981 */ /* 0x000e22000c1e1d00 */
[----:B------:R-:W-:-:S04]  /*0e60*/  IADD3 R2, P0, PT, R2, UR10, RZ ;  /* 0x0000000a02027c10 */ /* 0x000fc8000ff1e0ff */
[----:B------:R-:W-:Y:S02]  /*0e70*/  IADD3.X R3, PT, PT, R0, UR11, RZ, P0, !PT ;  /* 0x0000000b00037c10 */ /* 0x000fe400087fe4ff */
[----:B-1----:R-:W-:-:S05]  /*0e80*/  IADD3 R12, P0, PT, R12, UR4, RZ ;  /* 0x000000040c0c7c10 */ /* 0x002fca000ff1e0ff */
[C---:B------:R-:W-:Y:S02]  /*0e90*/  IMAD.SHL.U32 R0, R12.reuse, 0x4, RZ ;  /* 0x000000040c007824 */ /* 0x040fe400078e00ff */
[----:B------:R-:W-:Y:S01]  /*0ea0*/  IMAD.X R13, RZ, RZ, R13, P0 ;  /* 0x000000ffff0d7224 */ /* 0x000fe200000e060d */
[----:B------:R-:W-:Y:S02]  /*0eb0*/  LOP3.LUT P0, RZ, R12, 0xffffc000, RZ, 0xc0, !PT ;  /* 0xffffc0000cff7812 */ /* 0x000fe4000780c0ff */
[----:B------:R-:W-:Y:S02]  /*0ec0*/  ISETP.LT.U32.AND P1, PT, R0, UR20, PT ;  /* 0x0000001400007c0c */ /* 0x000fe4000bf21070 */
[----:B------:R-:W-:Y:S02]  /*0ed0*/  SHF.L.U64.HI R0, R12, 0x2, R13 ;  /* 0x000000020c007819 */ /* 0x000fe4000001020d */
[----:B------:R-:W-:Y:S02]  /*0ee0*/  LOP3.LUT P0, RZ, R13, 0x3fffffff, RZ, 0xc0, P0 ;  /* 0x3fffffff0dff7812 */ /* 0x000fe4000000c0ff */
[----:B------:R-:W-:Y:S01]  /*0ef0*/  ISETP.LT.AND.EX P1, PT, R0, UR12, PT, P1 ;  /* 0x0000000c00007c0c */ /* 0x000fe2000bf21310 */
[-C--:B0-----:R-:W-:Y:S01]  /*0f00*/  FMUL.FTZ R8, R4, R14.reuse ;  /* 0x0000000e04087220 */ /* 0x081fe20000410000 */
[-C--:B------:R-:W-:Y:S01]  /*0f10*/  FMUL.FTZ R9, R5, R14.reuse ;  /* 0x0000000e05097220 */ /* 0x080fe20000410000 */
[-C--:B------:R-:W-:Y:S01]  /*0f20*/  FMUL.FTZ R10, R6, R14.reuse ;  /* 0x0000000e060a7220 */ /* 0x080fe20000410000 */
[----:B------:R-:W-:-:S05]  /*0f30*/  FMUL.FTZ R11, R7, R14 ;  /* 0x0000000e070b7220 */ /* 0x000fca0000410000 */
[----:B------:R2:W-:Y:S04]  /*0f40*/  STG.E.128 desc[UR18][R2.64], R8 ;  /* 0x0000000802007986 */ /* 0x0005e8000c101d12 */
[----:B------:R-:W-:Y:S05]  /*0f50*/  @!P0 BRA P1, `(.L_x_3282) ;  /* 0xfffffffc00ac8947 */ /* 0x000fea000083ffff */
[----:B------:R-:W-:Y:S05]  /*0f60*/  EXIT ;  /* 0x000000000000794d */ /* 0x000fea0003800000 */
        .weak           $__internal_75_$__cuda_sm20_div_u16
        .type           $__internal_75_$__cuda_sm20_div_u16,@function
        .size           $__internal_75_$__cuda_sm20_div_u16,(.L_x_4264 - $__internal_75_$__cuda_sm20_div_u16)
$__internal_75_$__cuda_sm20_div_u16:
        /* <DEDUP_REMOVED lines=18> */
[----:B------:R-:W-:Y:S06]  /*1090*/  RET.REL.NODEC R2 `(_ZN2at6native61_GLOBAL__N__44eb8e94_28_ForeachBinaryOpScalarList_cu_dda10a6925multi_tensor_apply_kernelINS1_28TensorListScalarListMetadataIfLi2EEENS1_25BinaryOpScalarListFunctorIfLi2ELi1ELi1EEEJSt7dividesIfEEEEvT_T0_DpT1_) ;  /* 0xffffffec02d87950 */ /* 0x000fec0003c3ffff */
.L_x_3283:
        /* <DEDUP_REMOVED lines=14> */
.L_x_4264:


//--------------------- .text._ZN2at6native61_GLOBAL__N__44eb8e94_28_ForeachBinaryOpScalarList_cu_dda10a6925multi_tensor_apply_kernelINS1_28TensorListScalarListMetadataIdLi2EEENS1_25BinaryOpScalarListFunctorIdLi2ELi1ELi1EEEJSt7dividesIdEEEEvT_T0_DpT1_ --------------------------
	.section	.text._ZN2at6native61_GLOBAL__N__44eb8e94_28_ForeachBinaryOpScalarList_cu_dda10a6925multi_tensor_apply_kernelINS1_28TensorListScalarListMetadataIdLi2EEENS1_25BinaryOpScalarListFunctorIdLi2ELi1ELi1EEEJSt7dividesIdEEEEvT_T0_DpT1_,"ax",@progbits
	.align	128
.text._ZN2at6native61_GLOBAL__N__44eb8e94_28_ForeachBinaryOpScalarList_cu_dda10a6925multi_tensor_apply_kernelINS1_28TensorListScalarListMetadataIdLi2EEENS1_25BinaryOpScalarListFunctorIdLi2ELi1ELi1EEEJSt7dividesIdEEEEvT_T0_DpT1_:
        .type           _ZN2at6native61_GLOBAL__N__44eb8e94_28_ForeachBinaryOpScalarList_cu_dda10a6925multi_tensor_apply_kernelINS1_28TensorListScalarListMetadataIdLi2EEENS1_25BinaryOpScalarListFunctorIdLi2ELi1ELi1EEEJSt7dividesIdEEEEvT_T0_DpT1_,@function
        .size           _ZN2at6native61_GLOBAL__N__44eb8e94_28_ForeachBinaryOpScalarList_cu_dda10a6925multi_tensor_apply_kernelINS1_28TensorListScalarListMetadataIdLi2EEENS1_25BinaryOpScalarListFunctorIdLi2ELi1ELi1EEEJSt7dividesIdEEEEvT_T0_DpT1_,(.L_x_4266 - _ZN2at6native61_GLOBAL__N__44eb8e94_28_ForeachBinaryOpScalarList_cu_dda10a6925multi_tensor_apply_kernelINS1_28TensorListScalarListMetadataIdLi2EEENS1_25BinaryOpScalarListFunctorIdLi2ELi1ELi1EEEJSt7dividesIdEEEEvT_T0_DpT1_)
        .other          _ZN2at6native61_GLOBAL__N__44eb8e94_28_ForeachBinaryOpScalarList_cu_dda10a6925multi_tensor_apply_kernelINS1_28TensorListScalarListMetadataIdLi2EEENS1_25BinaryOpScalarListFunctorIdLi2ELi1ELi1EEEJSt7dividesIdEEEEvT_T0_DpT1_,@"STO_CUDA_ENTRY STV_DEFAULT"
_ZN2at6native61_GLOBAL__N__44eb8e94_28_ForeachBinaryOpScalarList_cu_dda10a6925multi_tensor_apply_kernelINS1_28TensorListScalarListMetadataIdLi2EEENS1_25BinaryOpScalarListFunctorIdLi2ELi1ELi1EEEJSt7dividesIdEEEEvT_T0_DpT1_:
        /* <DEDUP_REMOVED lines=40> */
[----:B------:R-:W-:Y:S05]  /*0280*/  CALL.REL.NOINC `($__internal_77_$__cuda_sm20_div_u16) ;  /* 0x0000004c00a07944 */ /* 0x000fea0003c00000 */
[----:B------:R-:W0:Y:S01]  /*0290*/  S2R R8, SR_TID.X ;  /* 0x0000000000087919 */ /* 0x000e220000002100 */
[----:B------:R-:W-:Y:S01]  /*02a0*/  UISETP.GE.U32.AND UP0, UPT, UR5, UR16, UPT ;  /* 0x000000100500728c */ /* 0x000fe2000bf06070 */
[----:B------:R-:W-:-:S03]  /*02b0*/  UMOV UR7, URZ ;  /* 0x000000ff00077c82 */ /* 0x000fc60008000000 */
[----:B------:R-:W-:-:S03]  /*02c0*/  UISETP.GE.U32.AND.EX UP0, UPT, UR6, URZ, UPT, UP0 ;  /* 0x000000ff0600728c */ /* 0x000fc6000bf06100 */
[----:B------:R-:W-:-:S06]  /*02d0*/  UMOV UR6, URZ ;  /* 0x000000ff00067c82 */ /* 0x000fcc0008000000 */
[----:B------:R-:W-:Y:S05]  /*02e0*/  BRA.U !UP0, `(.L_x_3285) ;  /* 0x0000002508107547 */ /* 0x000fea000b800000 */
[----:B------:R-:W-:Y:S01]  /*02f0*/  UMOV UR6, URZ ;  /* 0x000000ff00067c82 */ /* 0x000fe20008000000 */
[----:B------:R-:W-:Y:S01]  /*0300*/  UMOV UR7, URZ ;  /* 0x000000ff00077c82 */ /* 0x000fe20008000000 */
[----:B------:R-:W-:Y:S01]  /*0310*/  UMOV UR4, URZ ;  /* 0x000000ff00047c82 */ /* 0x000fe20008000000 */
[----:B------:R-:W-:-:S05]  /*0320*/  UMOV UR5, URZ ;  /* 0x000000ff00057c82 */ /* 0x000fca0008000000 */
.L_x_3318:
[----:B0-----:R-:W-:Y:S02]  /*0330*/  IADD3 R9, P0, PT, R8, UR6, RZ ;  /* 0x0000000608097c10 */ /* 0x001fe4000ff1e0ff */
[----:B-----5:R-:W-:Y:S02]  /*0340*/  CS2R R20, SRZ ;  /* 0x0000000000147805 */ /* 0x020fe4000001ff00 */
[C---:B------:R-:W-:Y:S01]  /*0350*/  ISETP.GE.U32.AND P1, PT, R9.reuse, UR20, PT ;  /* 0x0000001409007c0c */ /* 0x040fe2000bf26070 */
[----:B--2---:R-:W-:Y:S01]  /*0360*/  IMAD.X R6, RZ, RZ, UR7, P0 ;  /* 0x00000007ff067e24 */ /* 0x004fe200080e06ff */
[----:B------:R-:W-:-:S04]  /*0370*/  IADD3 R7, P0, PT, R9, UR17, RZ ;  /* 0x0000001109077c10 */ /* 0x000fc8000ff1e0ff */
[C---:B---34-:R-:W-:Y:S01]  /*0380*/  IADD3 R5, P3, PT, R7.reuse, UR17, RZ ;  /* 0x0000001107057c10 */ /* 0x058fe2000ff7e0ff */
[----:B------:R-:W-:Y:S01]  /*0390*/  IMAD.X R4, RZ, RZ, R6, P0 ;  /* 0x000000ffff047224 */ /* 0x000fe200000e0606 */
[----:B------:R-:W-:Y:S02]  /*03a0*/  ISETP.GE.U32.AND P2, PT, R7, UR20, PT ;  /* 0x0000001407007c0c */ /* 0x000fe4000bf46070 */
[C---:B------:R-:W-:Y:S01]  /*03b0*/  IADD3 R3, P4, PT, R5.reuse, UR17, RZ ;  /* 0x0000001105037c10 */ /* 0x040fe2000ff9e0ff */
[----:B------:R-:W-:Y:S01]  /*03c0*/  IMAD.X R2, RZ, RZ, R4, P3 ;  /* 0x000000ffff027224 */ /* 0x000fe200018e0604 */
[----:B------:R-:W-:Y:S02]  /*03d0*/  ISETP.GE.AND.EX P1, PT, R6, UR21, PT, P1 ;  /* 0x0000001506007c0c */ /* 0x000fe4000bf26310 */
[----:B------:R-:W-:Y:S01]  /*03e0*/  ISETP.GE.AND.EX P2, PT, R4, UR21, PT, P2 ;  /* 0x0000001504007c0c */ /* 0x000fe2000bf46320 */
[----:B------:R-:W-:Y:S01]  /*03f0*/  IMAD.X R0, RZ, RZ, R2, P4 ;  /* 0x000000ffff007224 */ /* 0x000fe200020e0602 */
[----:B------:R-:W-:-:S02]  /*0400*/  ISETP.GE.U32.AND P0, PT, R5, UR20, PT ;  /* 0x0000001405007c0c */ /* 0x000fc4000bf06070 */
[----:B------:R-:W-:Y:S02]  /*0410*/  ISETP.GE.U32.AND P3, PT, R3, UR20, PT ;  /* 0x0000001403007c0c */ /* 0x000fe4000bf66070 */
[----:B------:R-:W-:Y:S02]  /*0420*/  ISETP.GE.AND.EX P0, PT, R2, UR21, PT, P0 ;  /* 0x0000001502007c0c */ /* 0x000fe4000bf06300 */
[----:B------:R-:W-:-:S03]  /*0430*/  ISETP.GE.AND.EX P3, PT, R0, UR21, PT, P3 ;  /* 0x0000001500007c0c */ /* 0x000fc6000bf66330 */
[----:B------:R-:W-:Y:S02]  /*0440*/  @!P1 LEA R10, P4, R9, UR8, 0x3 ;  /* 0x00000008090a9c11 */ /* 0x000fe4000f8818ff */
[----:B------:R-:W-:Y:S02]  /*0450*/  @!P2 LEA R12, P5, R7, UR8, 0x3 ;  /* 0x00000008070cac11 */ /* 0x000fe4000f8a18ff */
[----:B------:R-:W-:Y:S02]  /*0460*/  @!P1 LEA.HI.X R11, R9, UR9, R6, 0x3, P4 ;  /* 0x00000009090b9c11 */ /* 0x000fe4000a0f1c06 */
[----:B------:R-:W-:Y:S02]  /*0470*/  @!P2 LEA.HI.X R13, R7, UR9, R4, 0x3, P5 ;  /* 0x00000009070dac11 */ /* 0x000fe4000a8f1c04 */
[----:B------:R-:W-:Y:S02]  /*0480*/  @!P0 LEA R14, P4, R5, UR8, 0x3 ;  /* 0x00000008050e8c11 */ /* 0x000fe4000f8818ff */
[----:B-1----:R-:W-:-:S02]  /*0490*/  CS2R R34, SRZ ;  /* 0x0000000000227805 */ /* 0x002fc4000001ff00 */
[----:B------:R-:W-:Y:S02]  /*04a0*/  @!P3 LEA R16, P5, R3, UR8, 0x3 ;  /* 0x000000080310bc11 */ /* 0x000fe4000f8a18ff */
[----:B------:R-:W-:Y:S02]  /*04b0*/  CS2R R18, SRZ ;  /* 0x0000000000127805 */ /* 0x000fe4000001ff00 */
[----:B------:R-:W-:Y:S02]  /*04c0*/  CS2R R22, SRZ ;  /* 0x0000000000167805 */ /* 0x000fe4000001ff00 */
[----:B------:R-:W-:Y:S01]  /*04d0*/  @!P0 LEA.HI.X R15, R5, UR9, R2, 0x3, P4 ;  /* 0x00000009050f8c11 */ /* 0x000fe2000a0f1c02 */
[----:B------:R0:W5:Y:S01]  /*04e0*/  @!P1 LDG.E.64 R20, desc[UR18][R10.64] ;  /* 0x000000120a149981 */ /* 0x000162000c1e1b00 */
[----:B------:R-:W-:-:S03]  /*04f0*/  @!P3 LEA.HI.X R17, R3, UR9, R0, 0x3, P5 ;  /* 0x000000090311bc11 */ /* 0x000fc6000a8f1c00 */
[----:B------:R0:W5:Y:S04]  /*0500*/  @!P2 LDG.E.64 R34, desc[UR18][R12.64] ;  /* 0x000000120c22a981 */ /* 0x000168000c1e1b00 */
[----:B------:R0:W5:Y:S04]  /*0510*/  @!P0 LDG.E.64 R22, desc[UR18][R14.64] ;  /* 0x000000120e168981 */ /* 0x000168000c1e1b00 */
[----:B------:R0:W5:Y:S01]  /*0520*/  @!P3 LDG.E.64 R18, desc[UR18][R16.64] ;  /* 0x000000121012b981 */ /* 0x000162000c1e1b00 */
[----:B------:R-:W-:Y:S04]  /*0530*/  BSSY.RECONVERGENT B1, `(.L_x_3286) ;  /* 0x000003b000017945 */ /* 0x000fe80003800200 */
[----:B------:R-:W-:Y:S05]  /*0540*/  @P1 BRA `(.L_x_3287) ;  /* 0x0000000000e41947 */ /* 0x000fea0003800000 */
[----:B0-----:R-:W0:Y:S01]  /*0550*/  MUFU.RCP64H R11, UR13 ;  /* 0x0000000d000b7d08 */ /* 0x001e220008001800 */
[----:B------:R-:W-:Y:S01]  /*0560*/  IMAD.U32 R12, RZ, RZ, UR12 ;  /* 0x0000000cff0c7e24 */ /* 0x000fe2000f8e00ff */
[----:B-----5:R-:W-:Y:S01]  /*0570*/  FSETP.GEU.AND P3, PT, |R21|, 6.5827683646048100446e-37, PT ;  /* 0x036000001500780b */ /* 0x020fe20003f6e200 */
[----:B------:R-:W-:Y:S01]  /*0580*/  IMAD.U32 R13, RZ, RZ, UR13 ;  /* 0x0000000dff0d7e24 */ /* 0x000fe2000f8e00ff */
[C---:B------:R-:W-:Y:S01]  /*0590*/  LEA R16, P2, R9.reuse, UR10, 0x3 ;  /* 0x0000000a09107c11 */ /* 0x040fe2000f8418ff */
[----:B------:R-:W-:Y:S01]  /*05a0*/  IMAD.MOV.U32 R10, RZ, RZ, 0x1 ;  /* 0x00000001ff0a7424 */ /* 0x000fe200078e00ff */
[----:B------:R-:W-:Y:S02]  /*05b0*/  BSSY.RECONVERGENT B2, `(.L_x_3288) ;  /* 0x0000031000027945 */ /* 0x000fe40003800200 */
[----:B------:R-:W-:-:S03]  /*05c0*/  LEA.HI.X R17, R9, UR11, R6, 0x3, P2 ;  /* 0x0000000b09117c11 */ /* 0x000fc600090f1c06 */
        /* <DEDUP_REMOVED lines=31> */
[----:B0-----:R-:W0:-:S15]  /*07c0*/  DFMA R12, R32, -UR12, R20 ;  /* 0x8000000c200c7c2b */ /* 0x001e1e0008000014 */
[----:B------:R-:W-:-:S15]  /*07d0*/  NOP ;  /* 0x0000000000007918 */ /* 0x000fde0000000000 */
[----:B------:R-:W-:-:S15]  /*07e0*/  NOP ;  /* 0x0000000000007918 */ /* 0x000fde0000000000 */
[----:B------:R-:W-:-:S15]  /*07f0*/  NOP ;  /* 0x0000000000007918 */ /* 0x000fde0000000000 */
[----:B------:R-:W-:-:S04]  /*0800*/  NOP ;  /* 0x0000000000007918 */ /* 0x000fc80000000000 */
[----:B0-----:R-:W0:Y:S02]  /*0810*/  DFMA R32, R10, R12, R32 ;  /* 0x0000000c0a20722b */ /* 0x001e240000000020 */
[----:B0-----:R-:W-:-:S05]  /*0820*/  FFMA R10, RZ, UR13, R33 ;  /* 0x0000000dff0a7c23 */ /* 0x001fca0008000021 */
[----:B------:R-:W-:-:S13]  /*0830*/  FSETP.GT.AND P1, PT, |R10|, 1.469367938527859385e-39, PT ;  /* 0x001000000a00780b */ /* 0x000fda0003f24200 */
[----:B------:R-:W-:Y:S05]  /*0840*/  @P1 BRA P3, `(.L_x_3289) ;  /* 0x00000000001c1947 */ /* 0x000fea0001800000 */
[----:B------:R-:W-:Y:S01]  /*0850*/  IMAD.U32 R10, RZ, RZ, UR12 ;  /* 0x0000000cff0a7e24 */ /* 0x000fe2000f8e00ff */
[----:B------:R-:W-:Y:S01]  /*0860*/  MOV R26, UR12 ;  /* 0x0000000c001a7c02 */ /* 0x000fe20008000f00 */
[----:B------:R-:W-:Y:S02]  /*0870*/  IMAD.U32 R11, RZ, RZ, UR13 ;  /* 0x0000000dff0b7e24 */ /* 0x000fe4000f8e00ff */
[----:B------:R-:W-:Y:S01]  /*0880*/  IMAD.MOV.U32 R26, RZ, RZ, R10 ;  /* 0x000000ffff1a7224 */ /* 0x000fe200078e000a */
[----:B------:R-:W-:Y:S01]  /*0890*/  MOV R10, 0x8c0 ;  /* 0x000008c0000a7802 */ /* 0x000fe20000000f00 */
[----:B------:R-:W-:-:S07]  /*08a0*/  IMAD.U32 R27, RZ, RZ, UR13 ;  /* 0x0000000dff1b7e24 */ /* 0x000fce000f8e00ff */
[----:B------:R-:W-:Y:S05]  /*08b0*/  CALL.REL.NOINC `($__internal_76_$__cuda_sm20_div_rn_f64_full) ;  /* 0x00000040000c7944 */ /* 0x000fea0003c00000 */
.L_x_3289:
[----:B------:R-:W-:Y:S05]  /*08c0*/  BSYNC.RECONVERGENT B2 ;  /* 0x0000000000027941 */ /* 0x000fea0003800200 */
.L_x_3288:
[----:B------:R1:W-:Y:S02]  /*08d0*/  STG.E.64 desc[UR18][R16.64], R32 ;  /* 0x0000002010007986 */ /* 0x0003e4000c101b12 */
.L_x_3287:
[----:B------:R-:W-:Y:S05]  /*08e0*/  BSYNC.RECONVERGENT B1 ;  /* 0x0000000000017941 */ /* 0x000fea0003800200 */
.L_x_3286:
[----:B------:R-:W-:Y:S01]  /*08f0*/  ISETP.GE.U32.AND P1, PT, R7, UR20, PT ;  /* 0x0000001407007c0c */ /* 0x000fe2000bf26070 */
[----:B------:R-:W-:Y:S03]  /*0900*/  BSSY.RECONVERGENT B1, `(.L_x_3290) ;  /* 0x000003e000017945 */ /* 0x000fe60003800200 */
[----:B------:R-:W-:-:S13]  /*0910*/  ISETP.GE.AND.EX P1, PT, R4, UR21, PT, P1 ;  /* 0x0000001504007c0c */ /* 0x000fda000bf26310 */
[----:B------:R-:W-:Y:S05]  /*0920*/  @P1 BRA `(.L_x_3291) ;  /* 0x0000000000ec1947 */ /* 0x000fea0003800000 */
[----:B0-----:R-:W0:Y:S01]  /*0930*/  MUFU.RCP64H R11, UR13 ;  /* 0x0000000d000b7d08 */ /* 0x001e220008001800 */
[----:B------:R-:W-:Y:S01]  /*0940*/  IMAD.U32 R12, RZ, RZ, UR12 ;  /* 0x0000000cff0c7e24 */ /* 0x000fe2000f8e00ff */
[----:B-----5:R-:W-:Y:S01]  /*0950*/  FSETP.GEU.AND P3, PT, |R35|, 6.5827683646048100446e-37, PT ;  /* 0x036000002300780b */ /* 0x020fe20003f6e200 */
[----:B------:R-:W-:Y:S01]  /*0960*/  IMAD.U32 R13, RZ, RZ, UR13 ;  /* 0x0000000dff0d7e24 */ /* 0x000fe2000f8e00ff */
[C---:B-1----:R-:W-:Y:S01]  /*0970*/  LEA R16, P2, R7.reuse, UR10, 0x3 ;  /* 0x0000000a07107c11 */ /* 0x042fe2000f8418ff */
        /* <DEDUP_REMOVED lines=43> */
[----:B------:R-:W-:Y:S01]  /*0c30*/  MOV R11, UR13 ;  /* 0x0000000d000b7c02 */ /* 0x000fe20008000f00 */
[----:B------:R-:W-:Y:S02]  /*0c40*/  IMAD.U32 R27, RZ, RZ, UR13 ;  /* 0x0000000dff1b7e24 */ /* 0x000fe4000f8e00ff */
[----:B------:R-:W-:Y:S01]  /*0c50*/  IMAD.U32 R10, RZ, RZ, UR12 ;  /* 0x0000000cff0a7e24 */ /* 0x000fe2000f8e00ff */
[----:B------:R-:W-:Y:S01]  /*0c60*/  MOV R10, 0xcc0 ;  /* 0x00000cc0000a7802 */ /* 0x000fe20000000f00 */
[----:B------:R-:W-:Y:S02]  /*0c70*/  IMAD.U32 R26, RZ, RZ, UR12 ;  /* 0x0000000cff1a7e24 */ /* 0x000fe4000f8e00ff */
[----:B------:R-:W-:Y:S02]  /*0c80*/  IMAD.MOV.U32 R20, RZ, RZ, R34 ;  /* 0x000000ffff147224 */ /* 0x000fe400078e0022 */
[----:B------:R-:W-:Y:S02]  /*0c90*/  IMAD.MOV.U32 R21, RZ, RZ, R35 ;  /* 0x000000ffff157224 */ /* 0x000fe400078e0023 */
[----:B------:R-:W-:-:S07]  /*0ca0*/  IMAD.MOV.U32 R27, RZ, RZ, R11 ;  /* 0x000000ffff1b7224 */ /* 0x000fce00078e000b */
[----:B------:R-:W-:Y:S05]  /*0cb0*/  CALL.REL.NOINC `($__internal_76_$__cuda_sm20_div_rn_f64_full) ;  /* 0x0000003c000c7944 */ /* 0x000fea0003c00000 */
.L_x_3293:
[----:B------:R-:W-:Y:S05]  /*0cc0*/  BSYNC.RECONVERGENT B2 ;  /* 0x0000000000027941 */ /* 0x000fea0003800200 */
.L_x_3292:
[----:B------:R2:W-:Y:S02]  /*0cd0*/  STG.E.64 desc[UR18][R16.64], R32 ;  /* 0x0000002010007986 */ /* 0x0005e4000c101b12 */
.L_x_3291:
[----:B------:R-:W-:Y:S05]  /*0ce0*/  BSYNC.RECONVERGENT B1 ;  /* 0x0000000000017941 */ /* 0x000fea0003800200 */
.L_x_3290:
[----:B------:R-:W-:Y:S04]  /*0cf0*/  BSSY.RECONVERGENT B1, `(.L_x_3294) ;  /* 0x000003d000017945 */ /* 0x000fe80003800200 */
[----:B------:R-:W-:Y:S05]  /*0d00*/  @P0 BRA `(.L_x_3295) ;  /* 0x0000000000ec0947 */ /* 0x000fea0003800000 */
[----:B0-----:R-:W0:Y:S01]  /*0d10*/  MUFU.RCP64H R11, UR13 ;  /* 0x0000000d000b7d08 */ /* 0x001e220008001800 */
[----:B------:R-:W-:Y:S01]  /*0d20*/  IMAD.U32 R12, RZ, RZ, UR12 ;  /* 0x0000000cff0c7e24 */ /* 0x000fe2000f8e00ff */
[----:B-----5:R-:W-:Y:S01]  /*0d30*/  FSETP.GEU.AND P2, PT, |R23|, 6.5827683646048100446e-37, PT ;  /* 0x036000001700780b */ /* 0x020fe20003f4e200 */
[----:B------:R-:W-:Y:S01]  /*0d40*/  IMAD.U32 R13, RZ, RZ, UR13 ;  /* 0x0000000dff0d7e24 */ /* 0x000fe2000f8e00ff */
[C---:B-12---:R-:W-:Y:S01]  /*0d50*/  LEA R16, P1, R5.reuse, UR10, 0x3 ;  /* 0x0000000a05107c11 */ /* 0x046fe2000f8218ff */
        /* <DEDUP_REMOVED lines=45> */
[----:B------:R-:W-:Y:S01]  /*1030*/  IMAD.U32 R27, RZ, RZ, UR13 ;  /* 0x0000000dff1b7e24 */ /* 0x000fe2000f8e00ff */
[----:B------:R-:W-:Y:S01]  /*1040*/  MOV R10, 0x10a0 ;  /* 0x000010a0000a7802 */ /* 0x000fe20000000f00 */
[----:B------:R-:W-:Y:S02]  /*1050*/  IMAD.U32 R26, RZ, RZ, UR12 ;  /* 0x0000000cff1a7e24 */ /* 0x000fe4000f8e00ff */
[----:B------:R-:W-:Y:S02]  /*1060*/  IMAD.MOV.U32 R20, RZ, RZ, R22 ;  /* 0x000000ffff147224 */ /* 0x000fe400078e0016 */
[----:B------:R-:W-:Y:S02]  /*1070*/  IMAD.MOV.U32 R21, RZ, RZ, R23 ;  /* 0x000000ffff157224 */ /* 0x000fe400078e0017 */
[----:B------:R-:W-:-:S07]  /*1080*/  IMAD.MOV.U32 R27, RZ, RZ, R11 ;  /* 0x000000ffff1b7224 */ /* 0x000fce00078e000b */
[----:B------:R-:W-:Y:S05]  /*1090*/  CALL.REL.NOINC `($__internal_76_$__cuda_sm20_div_rn_f64_full) ;  /* 0x0000003800147944 */ /* 0x000fea0003c00000 */
.L_x_3297:
[----:B------:R-:W-:Y:S05]  /*10a0*/  BSYNC.RECONVERGENT B2 ;  /* 0x0000000000027941 */ /* 0x000fea0003800200 */
.L_x_3296:
[----:B------:R3:W-:Y:S02]  /*10b0*/  STG.E.64 desc[UR18][R16.64], R32 ;  /* 0x0000002010007986 */ /* 0x0007e4000c101b12 */
.L_x_3295:
[----:B------:R-:W-:Y:S05]  /*10c0*/  BSYNC.RECONVERGENT B1 ;  /* 0x0000000000017941 */ /* 0x000fea0003800200 */
.L_x_3294:
        /* <DEDUP_REMOVED lines=28> */
[----:B----4-:R-:W0:-:S15]  /*1290*/  DFMA R10, R12, -R10, 1 ;  /* 0x3ff000000c0a742b */ /* 0x010e1e000000080a */
[----:B------:R-:W-:-:S15]  /*12a0*/  NOP ;  /* 0x0000000000007918 */ /* 0x000fde0000000000 */
[----:B------:R-:W-:-:S15]  /*12b0*/  NOP ;  /* 0x0000000000007918 */ /* 0x000fde0000000000 */
[----:B------:R-:W-:-:S15]  /*12c0*/  NOP ;  /* 0x0000000000007918 */ /* 0x000fde0000000000 */
[----:B------:R-:W-:-:S04]  /*12d0*/  NOP ;  /* 0x0000000000007918 */ /* 0x000fc80000000000 */
[----:B0-----:R-:W1:-:S15]  /*12e0*/  DFMA R12, R12, R10, R12 ;  /* 0x0000000a0c0c722b */ /* 0x001e5e000000000c */
[----:B------:R-:W-:-:S15]  /*12f0*/  NOP ;  /* 0x0000000000007918 */ /* 0x000fde0000000000 */
[----:B------:R-:W-:-:S15]  /*1300*/  NOP ;  /* 0x0000000000007918 */ /* 0x000fde0000000000 */
[----:B------:R-:W-:-:S15]  /*1310*/  NOP ;  /* 0x0000000000007918 */ /* 0x000fde0000000000 */
[----:B------:R-:W-:-:S04]  /*1320*/  NOP ;  /* 0x0000000000007918 */ /* 0x000fc80000000000 */
[----:B-123--:R-:W0:-:S15]  /*1330*/  DMUL R32, R12, R18 ;  /* 0x000000120c207228 */ /* 0x00ee1e0000000000 */
        /* <DEDUP_REMOVED lines=22> */
.L_x_3301:
[----:B------:R-:W-:Y:S05]  /*14a0*/  BSYNC.RECONVERGENT B2 ;  /* 0x0000000000027941 */ /* 0x000fea0003800200 */
.L_x_3300:
[----:B------:R4:W-:Y:S02]  /*14b0*/  STG.E.64 desc[UR18][R2.64], R32 ;  /* 0x0000002002007986 */ /* 0x0009e4000c101b12 */
.L_x_3299:
[----:B------:R-:W-:Y:S05]  /*14c0*/  BSYNC.RECONVERGENT B1 ;  /* 0x0000000000017941 */ /* 0x000fea0003800200 */
.L_x_3298:
[----:B------:R-:W-:Y:S02]  /*14d0*/  IADD3 R7, P0, PT, R7, UR16, RZ ;  /* 0x0000001007077c10 */ /* 0x000fe4000ff1e0ff */
[----:B-----5:R-:W-:Y:S02]  /*14e0*/  CS2R R22, SRZ ;  /* 0x0000000000167805 */ /* 0x020fe4000001ff00 */
[----:B------:R-:W-:Y:S02]  /*14f0*/  IADD3 R9, P1, PT, R9, UR16, RZ ;  /* 0x0000001009097c10 */ /* 0x000fe4000ff3e0ff */
[C---:B------:R-:W-:Y:S01]  /*1500*/  IADD3 R0, P2, PT, R7.reuse, UR17, RZ ;  /* 0x0000001107007c10 */ /* 0x040fe2000ff5e0ff */
[----:B------:R-:W-:Y:S01]  /*1510*/  IMAD.X R4, RZ, RZ, R4, P0 ;  /* 0x000000ffff047224 */ /* 0x000fe200000e0604 */
[----:B------:R-:W-:Y:S01]  /*1520*/  ISETP.GE.U32.AND P0, PT, R7, UR20, PT ;  /* 0x0000001407007c0c */ /* 0x000fe2000bf06070 */
[----:B------:R-:W-:Y:S01]  /*1530*/  IMAD.X R6, RZ, RZ, R6, P1 ;  /* 0x000000ffff067224 */ /* 0x000fe200008e0606 */
[----:B----4-:R-:W-:Y:S01]  /*1540*/  IADD3 R3, P4, PT, R0, UR17, RZ ;  /* 0x0000001100037c10 */ /* 0x010fe2000ff9e0ff */
[----:B------:R-:W-:Y:S01]  /*1550*/  IMAD.X R5, RZ, RZ, R4, P2 ;  /* 0x000000ffff057224 */ /* 0x000fe200010e0604 */
[----:B------:R-:W-:-:S02]  /*1560*/  ISETP.GE.AND.EX P0, PT, R4, UR21, PT, P0 ;  /* 0x0000001504007c0c */ /* 0x000fc4000bf06300 */
[----:B------:R-:W-:Y:S01]  /*1570*/  ISETP.GE.U32.AND P1, PT, R9, UR20, PT ;  /* 0x0000001409007c0c */ /* 0x000fe2000bf26070 */
[----:B------:R-:W-:Y:S01]  /*1580*/  IMAD.X R2, RZ, RZ, R5, P4 ;  /* 0x000000ffff027224 */ /* 0x000fe200020e0605 */
[----:B------:R-:W-:Y:S02]  /*1590*/  ISETP.GE.U32.AND P2, PT, R0, UR20, PT ;  /* 0x0000001400007c0c */ /* 0x000fe4000bf46070 */
[----:B------:R-:W-:Y:S02]  /*15a0*/  ISETP.GE.AND.EX P1, PT, R6, UR21, PT, P1 ;  /* 0x0000001506007c0c */ /* 0x000fe4000bf26310 */
[----:B------:R-:W-:Y:S02]  /*15b0*/  ISETP.GE.U32.AND P3, PT, R3, UR20, PT ;  /* 0x0000001403007c0c */ /* 0x000fe4000bf66070 */
[----:B------:R-:W-:Y:S02]  /*15c0*/  ISETP.GE.AND.EX P2, PT, R5, UR21, PT, P2 ;  /* 0x0000001505007c0c */ /* 0x000fe4000bf46320 */
[----:B------:R-:W-:-:S02]  /*15d0*/  ISETP.GE.AND.EX P3, PT, R2, UR21, PT, P3 ;  /* 0x0000001502007c0c */ /* 0x000fc4000bf66330 */
[----:B0-----:R-:W-:-:S04]  /*15e0*/  @!P0 LEA R12, P4, R7, UR8, 0x3 ;  /* 0x00000008070c8c11 */ /* 0x001fc8000f8818ff */
[----:B------:R-:W-:Y:S02]  /*15f0*/  @!P0 LEA.HI.X R13, R7, UR9, R4, 0x3, P4 ;  /* 0x00000009070d8c11 */ /* 0x000fe4000a0f1c04 */
[----:B------:R-:W-:-:S03]  /*1600*/  @!P1 LEA R10, P4, R9, UR8, 0x3 ;  /* 0x00000008090a9c11 */ /* 0x000fc6000f8818ff */
[----:B------:R0:W5:Y:S01]  /*1610*/  @!P0 LDG.E.64 R22, desc[UR18][R12.64] ;  /* 0x000000120c168981 */ /* 0x000162000c1e1b00 */
[----:B------:R-:W-:Y:S02]  /*1620*/  @!P1 LEA.HI.X R11, R9, UR9, R6, 0x3, P4 ;  /* 0x00000009090b9c11 */ /* 0x000fe4000a0f1c06 */
[----:B------:R-:W-:Y:S02]  /*1630*/  CS2R R18, SRZ ;  /* 0x0000000000127805 */ /* 0x000fe4000001ff00 */
[----:B------:R-:W-:Y:S02]  /*1640*/  @!P2 LEA R14, P0, R0, UR8, 0x3 ;  /* 0x00000008000eac11 */ /* 0x000fe4000f8018ff */
[----:B------:R-:W-:Y:S02]  /*1650*/  CS2R R20, SRZ ;  /* 0x0000000000147805 */ /* 0x000fe4000001ff00 */
[----:B------:R-:W-:Y:S02]  /*1660*/  @!P3 LEA R24, P4, R3, UR8, 0x3 ;  /* 0x000000080318bc11 */ /* 0x000fe4000f8818ff */
[----:B-123--:R-:W-:-:S02]  /*1670*/  CS2R R16, SRZ ;  /* 0x0000000000107805 */ /* 0x00efc4000001ff00 */
[----:B------:R-:W-:Y:S02]  /*1680*/  @!P2 LEA.HI.X R15, R0, UR9, R5, 0x3, P0 ;  /* 0x00000009000fac11 */ /* 0x000fe400080f1c05 */
[----:B------:R-:W-:Y:S01]  /*1690*/  @!P3 LEA.HI.X R25, R3, UR9, R2, 0x3, P4 ;  /* 0x000000090319bc11 */ /* 0x000fe2000a0f1c02 */
[----:B------:R0:W5:Y:S04]  /*16a0*/  @!P1 LDG.E.64 R20, desc[UR18][R10.64] ;  /* 0x000000120a149981 */ /* 0x000168000c1e1b00 */
[----:B------:R0:W5:Y:S04]  /*16b0*/  @!P2 LDG.E.64 R18, desc[UR18][R14.64] ;  /* 0x000000120e12a981 */ /* 0x000168000c1e1b00 */
[----:B------:R0:W5:Y:S01]  /*16c0*/  @!P3 LDG.E.64 R16, desc[UR18][R24.64] ;  /* 0x000000121810b981 */ /* 0x000162000c1e1b00 */
[----:B------:R-:W-:Y:S04]  /*16d0*/  BSSY.RECONVERGENT B1, `(.L_x_3302) ;  /* 0x000003b000017945 */ /* 0x000fe80003800200 */
[----:B------:R-:W-:Y:S05]  /*16e0*/  @P1 BRA `(.L_x_3303) ;  /* 0x0000000000e41947 */ /* 0x000fea0003800000 */
[----:B0-----:R-:W0:Y:S01]  /*16f0*/  MUFU.RCP64H R11, UR13 ;  /* 0x0000000d000b7d08 */ /* 0x001e220008001800 */
[----:B------:R-:W-:Y:S01]  /*1700*/  IMAD.U32 R12, RZ, RZ, UR12 ;  /* 0x0000000cff0c7e24 */ /* 0x000fe2000f8e00ff */
[----:B------:R-:W-:Y:S01]  /*1710*/  MOV R13, UR13 ;  /* 0x0000000d000d7c02 */ /* 0x000fe20008000f00 */
[----:B------:R-:W-:Y:S01]  /*1720*/  IMAD.MOV.U32 R10, RZ, RZ, 0x1 ;  /* 0x00000001ff0a7424 */ /* 0x000fe200078e00ff */
[----:B-----5:R-:W-:Y:S01]  /*1730*/  FSETP.GEU.AND P2, PT, |R21|, 6.5827683646048100446e-37, PT ;  /* 0x036000001500780b */ /* 0x020fe20003f4e200 */
[----:B------:R-:W-:Y:S01]  /*1740*/  BSSY.RECONVERGENT B2, `(.L_x_3304) ;  /* 0x0000032000027945 */ /* 0x000fe20003800200 */
[----:B------:R-:W-:-:S04]  /*1750*/  LEA R34, P1, R9, UR10, 0x3 ;  /* 0x0000000a09227c11 */ /* 0x000fc8000f8218ff */
[----:B------:R-:W-:Y:S01]  /*1760*/  LEA.HI.X R35, R9, UR11, R6, 0x3, P1 ;  /* 0x0000000b09237c11 */ /* 0x000fe200088f1c06 */
        /* <DEDUP_REMOVED lines=40> */
[----:B------:R-:W-:Y:S02]  /*19f0*/  IMAD.U32 R11, RZ, RZ, UR13 ;  /* 0x0000000dff0b7e24 */ /* 0x000fe4000f8e00ff */
[----:B------:R-:W-:Y:S02]  /*1a00*/  IMAD.U32 R27, RZ, RZ, UR13 ;  /* 0x0000000dff1b7e24 */ /* 0x000fe4000f8e00ff */
[----:B------:R-:W-:Y:S01]  /*1a10*/  IMAD.U32 R10, RZ, RZ, UR12 ;  /* 0x0000000cff0a7e24 */ /* 0x000fe2000f8e00ff */
[----:B------:R-:W-:Y:S01]  /*1a20*/  MOV R10, 0x1a60 ;  /* 0x00001a60000a7802 */ /* 0x000fe20000000f00 */
[----:B------:R-:W-:Y:S02]  /*1a30*/  IMAD.U32 R26, RZ, RZ, UR12 ;  /* 0x0000000cff1a7e24 */ /* 0x000fe4000f8e00ff */
[----:B------:R-:W-:-:S07]  /*1a40*/  IMAD.MOV.U32 R27, RZ, RZ, R11 ;  /* 0x000000ffff1b7224 */ /* 0x000fce00078e000b */
[----:B------:R-:W-:Y:S05]  /*1a50*/  CALL.REL.NOINC `($__internal_76_$__cuda_sm20_div_rn_f64_full) ;  /* 0x0000002c00a47944 */ /* 0x000fea0003c00000 */
.L_x_3305:
[----:B------:R-:W-:Y:S05]  /*1a60*/  BSYNC.RECONVERGENT B2 ;  /* 0x0000000000027941 */ /* 0x000fea0003800200 */
.L_x_3304:
[----:B------:R1:W-:Y:S02]  /*1a70*/  STG.E.64 desc[UR18][R34.64], R32 ;  /* 0x0000002022007986 */ /* 0x0003e4000c101b12 */
.L_x_3303:
[----:B------:R-:W-:Y:S05]  /*1a80*/  BSYNC.RECONVERGENT B1 ;  /* 0x0000000000017941 */ /* 0x000fea0003800200 */
.L_x_3302:
[----:B------:R-:W-:Y:S01]  /*1a90*/  ISETP.GE.U32.AND P0, PT, R7, UR20, PT ;  /* 0x0000001407007c0c */ /* 0x000fe2000bf06070 */
[----:B------:R-:W-:Y:S03]  /*1aa0*/  BSSY.RECONVERGENT B1, `(.L_x_3306) ;  /* 0x000003e000017945 */ /* 0x000fe60003800200 */
[----:B------:R-:W-:-:S13]  /*1ab0*/  ISETP.GE.AND.EX P0, PT, R4, UR21, PT, P0 ;  /* 0x0000001504007c0c */ /* 0x000fda000bf06300 */
[----:B------:R-:W-:Y:S05]  /*1ac0*/  @P0 BRA `(.L_x_3307) ;  /* 0x0000000000ec0947 */ /* 0x000fea0003800000 */
[----:B0-----:R-:W0:Y:S01]  /*1ad0*/  MUFU.RCP64H R11, UR13 ;  /* 0x0000000d000b7d08 */ /* 0x001e220008001800 */
[----:B------:R-:W-:Y:S01]  /*1ae0*/  IMAD.U32 R12, RZ, RZ, UR12 ;  /* 0x0000000cff0c7e24 */ /* 0x000fe2000f8e00ff */
[----:B------:R-:W-:Y:S01]  /*1af0*/  MOV R10, 0x1 ;  /* 0x00000001000a7802 */ /* 0x000fe20000000f00 */
[----:B------:R-:W-:Y:S01]  /*1b00*/  IMAD.U32 R13, RZ, RZ, UR13 ;  /* 0x0000000dff0d7e24 */ /* 0x000fe2000f8e00ff */
        /* <DEDUP_REMOVED lines=20> */
[----:B--2---:R-:W0:-:S15]  /*1c50*/  DFMA R10, R12, -R10, 1 ;  /* 0x3ff000000c0a742b */ /* 0x004e1e000000080a */
        /* <DEDUP_REMOVED lines=28> */
[----:B------:R-:W-:Y:S02]  /*1e20*/  IMAD.MOV.U32 R20, RZ, RZ, R22 ;  /* 0x000000ffff147224 */ /* 0x000fe400078e0016 */
[----:B------:R-:W-:-:S02]  /*1e30*/  IMAD.MOV.U32 R21, RZ, RZ, R23 ;  /* 0x000000ffff157224 */ /* 0x000fc400078e0017 */
[----:B------:R-:W-:-:S07]  /*1e40*/  IMAD.MOV.U32 R27, RZ, RZ, R11 ;  /* 0x000000ffff1b7224 */ /* 0x000fce00078e000b */
[----:B------:R-:W-:Y:S05]  /*1e50*/  CALL.REL.NOINC `($__internal_76_$__cuda_sm20_div_rn_f64_full) ;  /* 0x0000002800a47944 */ /* 0x000fea0003c00000 */
.L_x_3309:
[----:B------:R-:W-:Y:S05]  /*1e60*/  BSYNC.RECONVERGENT B2 ;  /* 0x0000000000027941 */ /* 0x000fea0003800200 */
.L_x_3308:
[----:B------:R2:W-:Y:S02]  /*1e70*/  STG.E.64 desc[UR18][R6.64], R32 ;  /* 0x0000002006007986 */ /* 0x0005e4000c101b12 */
.L_x_3307:
[----:B------:R-:W-:Y:S05]  /*1e80*/  BSYNC.RECONVERGENT B1 ;  /* 0x0000000000017941 */ /* 0x000fea0003800200 */
.L_x_3306:
[----:B------:R-:W-:Y:S01]  /*1e90*/  ISETP.GE.U32.AND P0, PT, R0, UR20, PT ;  /* 0x0000001400007c0c */ /* 0x000fe2000bf06070 */
[----:B------:R-:W-:Y:S03]  /*1ea0*/  BSSY.RECONVERGENT B1, `(.L_x_3310) ;  /* 0x000003e000017945 */ /* 0x000fe60003800200 */
[----:B------:R-:W-:-:S13]  /*1eb0*/  ISETP.GE.AND.EX P0, PT, R5, UR21, PT, P0 ;  /* 0x0000001505007c0c */ /* 0x000fda000bf06300 */
[----:B------:R-:W-:Y:S05]  /*1ec0*/  @P0 BRA `(.L_x_3311) ;  /* 0x0000000000ec0947 */ /* 0x000fea0003800000 */
[----:B--2---:R-:W2:Y:S01]  /*1ed0*/  MUFU.RCP64H R7, UR13 ;  /* 0x0000000d00077d08 */ /* 0x004ea20008001800 */
[----:B0-----:R-:W-:Y:S01]  /*1ee0*/  IMAD.U32 R10, RZ, RZ, UR12 ;  /* 0x0000000cff0a7e24 */ /* 0x001fe2000f8e00ff */
[----:B------:R-:W-:Y:S01]  /*1ef0*/  MOV R11, UR13 ;  /* 0x0000000d000b7c02 */ /* 0x000fe20008000f00 */
[----:B------:R-:W-:Y:S01]  /*1f00*/  IMAD.MOV.U32 R6, RZ, RZ, 0x1 ;  /* 0x00000001ff067424 */ /* 0x000fe200078e00ff */
[----:B-----5:R-:W-:Y:S01]  /*1f10*/  FSETP.GEU.AND P2, PT, |R19|, 6.5827683646048100446e-37, PT ;  /* 0x036000001300780b */ /* 0x020fe20003f4e200 */
[----:B------:R-:W-:Y:S01]  /*1f20*/  BSSY.RECONVERGENT B2, `(.L_x_3312) ;  /* 0x0000034000027945 */ /* 0x000fe20003800200 */
[----:B------:R-:W-:-:S04]  /*1f30*/  LEA R4, P1, R0, UR10, 0x3 ;  /* 0x0000000a00047c11 */ /* 0x000fc8000f8218ff */
[----:B------:R-:W-:Y:S01]  /*1f40*/  LEA.HI.X R5, R0, UR11, R5, 0x3, P1 ;  /* 0x0000000b00057c11 */ /* 0x000fe200088f1c05 */
[----:B--2---:R-:W0:-:S15]  /*1f50*/  DFMA R10, R6, -R10, 1 ;  /* 0x3ff00000060a742b */ /* 0x004e1e000000080a */
        /* <DEDUP_REMOVED lines=40> */
[----:B------:R-:W-:Y:S01]  /*21e0*/  MOV R10, 0x2260 ;  /* 0x00002260000a7802 */ /* 0x000fe20000000f00 */
[----:B------:R-:W-:Y:S02]  /*21f0*/  IMAD.U32 R27, RZ, RZ, UR13 ;  /* 0x0000000dff1b7e24 */ /* 0x000fe4000f8e00ff */
[----:B------:R-:W-:Y:S02]  /*2200*/  IMAD.U32 R26, RZ, RZ, UR12 ;  /* 0x0000000cff1a7e24 */ /* 0x000fe4000f8e00ff */
[----:B------:R-:W-:Y:S02]  /*2210*/  IMAD.U32 R6, RZ, RZ, UR12 ;  /* 0x0000000cff067e24 */ /* 0x000fe4000f8e00ff */
[----:B------:R-:W-:Y:S02]  /*2220*/  IMAD.MOV.U32 R20, RZ, RZ, R18 ;  /* 0x000000ffff147224 */ /* 0x000fe400078e0012 */
[----:B------:R-:W-:-:S02]  /*2230*/  IMAD.MOV.U32 R21, RZ, RZ, R19 ;  /* 0x000000ffff157224 */ /* 0x000fc400078e0013 */
[----:B------:R-:W-:-:S07]  /*2240*/  IMAD.MOV.U32 R27, RZ, RZ, R7 ;  /* 0x000000ffff1b7224 */ /* 0x000fce00078e0007 */
[----:B------:R-:W-:Y:S05]  /*2250*/  CALL.REL.NOINC `($__internal_76_$__cuda_sm20_div_rn_f64_full) ;  /* 0x0000002400a47944 */ /* 0x000fea0003c00000 */
.L_x_3313:
[----:B------:R-:W-:Y:S05]  /*2260*/  BSYNC.RECONVERGENT B2 ;  /* 0x0000000000027941 */ /* 0x000fea0003800200 */
.L_x_3312:
[----:B------:R3:W-:Y:S02]  /*2270*/  STG.E.64 desc[UR18][R4.64], R32 ;  /* 0x0000002004007986 */ /* 0x0007e4000c101b12 */
.L_x_3311:
[----:B------:R-:W-:Y:S05]  /*2280*/  BSYNC.RECONVERGENT B1 ;  /* 0x0000000000017941 */ /* 0x000fea0003800200 */
.L_x_3310:
[----:B------:R-:W-:Y:S01]  /*2290*/  ISETP.GE.U32.AND P0, PT, R3, UR20, PT ;  /* 0x0000001403007c0c */ /* 0x000fe2000bf06070 */
[----:B------:R-:W-:Y:S03]  /*22a0*/  BSSY.RECONVERGENT B1, `(.L_x_3314) ;  /* 0x000003e000017945 */ /* 0x000fe60003800200 */
[----:B------:R-:W-:-:S13]  /*22b0*/  ISETP.GE.AND.EX P0, PT, R2, UR21, PT, P0 ;  /* 0x0000001502007c0c */ /* 0x000fda000bf06300 */
[----:B------:R-:W-:Y:S05]  /*22c0*/  @P0 BRA `(.L_x_3315) ;  /* 0x0000000000ec0947 */ /* 0x000fea0003800000 */
[----:B---3--:R-:W3:Y:S01]  /*22d0*/  MUFU.RCP64H R5, UR13 ;  /* 0x0000000d00057d08 */ /* 0x008ee20008001800 */
[----:B--2---:R-:W-:Y:S01]  /*22e0*/  MOV R6, UR12 ;  /* 0x0000000c00067c02 */ /* 0x004fe20008000f00 */
[----:B------:R-:W-:Y:S01]  /*22f0*/  IMAD.U32 R7, RZ, RZ, UR13 ;  /* 0x0000000dff077e24 */ /* 0x000fe2000f8e00ff */
[----:B-----5:R-:W-:Y:S01]  /*2300*/  FSETP.GEU.AND P2, PT, |R17|, 6.5827683646048100446e-37, PT ;  /* 0x036000001100780b */ /* 0x020fe20003f4e200 */
[----:B------:R-:W-:Y:S01]  /*2310*/  IMAD.MOV.U32 R4, RZ, RZ, 0x1 ;  /* 0x00000001ff047424 */ /* 0x000fe200078e00ff */
[----:B------:R-:W-:Y:S05]  /*2320*/  BSSY.RECONVERGENT B2, `(.L_x_3316) ;  /* 0x0000034000027945 */ /* 0x000fea0003800200 */
[----:B---3--:R-:W2:-:S15]  /*2330*/  DFMA R6, R4, -R6, 1 ;  /* 0x3ff000000406742b */ /* 0x008e9e0000000806 */
[----:B------:R-:W-:-:S15]  /*2340*/  NOP ;  /* 0x0000000000007918 */ /* 0x000fde0000000000 */
[----:B------:R-:W-:-:S15]  /*2350*/  NOP ;  /* 0x0000000000007918 */ /* 0x000fde0000000000 */
[----:B------:R-:W-:-:S15]  /*2360*/  NOP ;  /* 0x0000000000007918 */ /* 0x000fde0000000000 */
[----:B------:R-:W-:-:S04]  /*2370*/  NOP ;  /* 0x0000000000007918 */ /* 0x000fc80000000000 */
[----:B--2---:R-:W2:-:S15]  /*2380*/  DFMA R6, R6, R6, R6 ;  /* 0x000000060606722b */ /* 0x004e9e0000000006 */
[----:B------:R-:W-:-:S15]  /*2390*/  NOP ;  /* 0x0000000000007918 */ /* 0x000fde0000000000 */
[----:B------:R-:W-:-:S15]  /*23a0*/  NOP ;  /* 0x0000000000007918 */ /* 0x000fde0000000000 */
[----:B------:R-:W-:-:S15]  /*23b0*/  NOP ;  /* 0x0000000000007918 */ /* 0x000fde0000000000 */
[----:B------:R-:W-:-:S04]  /*23c0*/  NOP ;  /* 0x0000000000007918 */ /* 0x000fc80000000000 */
[----:B--2---:R2:W3:Y:S02]  /*23d0*/  DFMA R6, R4, R6, R4 ;  /* 0x000000060406722b */ /* 0x0044e40000000004 */
[----:B--2---:R-:W-:Y:S02]  /*23e0*/  IMAD.U32 R4, RZ, RZ, UR12 ;  /* 0x0000000cff047e24 */ /* 0x004fe4000f8e00ff */
[----:B------:R-:W-:-:S15]  /*23f0*/  IMAD.U32 R5, RZ, RZ, UR13 ;  /* 0x0000000dff057e24 */ /* 0x000fde000f8e00ff */
[----:B------:R-:W-:-:S15]  /*2400*/  NOP ;  /* 0x0000000000007918 */ /* 0x000fde0000000000 */
[----:B------:R-:W-:-:S15]  /*2410*/  NOP ;  /* 0x0000000000007918 */ /* 0x000fde0000000000 */
[----:B------:R-:W-:-:S15]  /*2420*/  NOP ;  /* 0x0000000000007918 */ /* 0x000fde0000000000 */
[----:B---3--:R-:W2:-:S15]  /*2430*/  DFMA R4, R6, -R4, 1 ;  /* 0x3ff000000604742b */ /* 0x008e9e0000000804 */
        /* <DEDUP_REMOVED lines=14> */
[----:B-1----:R-:W1:-:S15]  /*2520*/  DFMA R4, R32, -UR12, R16 ;  /* 0x8000000c20047c2b */ /* 0x002e5e0008000010 */
[----:B------:R-:W-:-:S15]  /*2530*/  NOP ;  /* 0x0000000000007918 */ /* 0x000fde0000000000 */
[----:B------:R-:W-:-:S15]  /*2540*/  NOP ;  /* 0x0000000000007918 */ /* 0x000fde0000000000 */
[----:B------:R-:W-:-:S15]  /*2550*/  NOP ;  /* 0x0000000000007918 */ /* 0x000fde0000000000 */
[----:B------:R-:W-:-:S04]  /*2560*/  NOP ;  /* 0x0000000000007918 */ /* 0x000fc80000000000 */
[----:B-1----:R-:W1:Y:S02]  /*2570*/  DFMA R32, R6, R4, R32 ;  /* 0x000000040620722b */ /* 0x002e640000000020 */
[----:B-1----:R-:W-:Y:S01]  /*2580*/  FFMA R0, RZ, UR13, R33 ;  /* 0x0000000dff007c23 */ /* 0x002fe20008000021 */
[----:B------:R-:W-:-:S04]  /*2590*/  LEA R4, P1, R3, UR10, 0x3 ;  /* 0x0000000a03047c11 */ /* 0x000fc8000f8218ff */
[----:B------:R-:W-:Y:S02]  /*25a0*/  FSETP.GT.AND P0, PT, |R0|, 1.469367938527859385e-39, PT ;  /* 0x001000000000780b */ /* 0x000fe40003f04200 */
[----:B------:R-:W-:-:S11]  /*25b0*/  LEA.HI.X R5, R3, UR11, R2, 0x3, P1 ;  /* 0x0000000b03057c11 */ /* 0x000fd600088f1c02 */
[----:B------:R-:W-:Y:S05]  /*25c0*/  @P0 BRA P2, `(.L_x_3317) ;  /* 0x0000000000240947 */ /* 0x000fea0001000000 */
[----:B------:R-:W-:Y:S01]  /*25d0*/  IMAD.U32 R3, RZ, RZ, UR13 ;  /* 0x0000000dff037e24 */ /* 0x000fe2000f8e00ff */
[----:B0-----:R-:W-:Y:S01]  /*25e0*/  MOV R10, 0x2660 ;  /* 0x00002660000a7802 */ /* 0x001fe20000000f00 */
[----:B------:R-:W-:Y:S02]  /*25f0*/  IMAD.U32 R27, RZ, RZ, UR13 ;  /* 0x0000000dff1b7e24 */ /* 0x000fe4000f8e00ff */
[----:B------:R-:W-:Y:S01]  /*2600*/  IMAD.U32 R26, RZ, RZ, UR12 ;  /* 0x0000000cff1a7e24 */ /* 0x000fe2000f8e00ff */
[----:B------:R-:W-:Y:S01]  /*2610*/  MOV R27, R3 ;  /* 0x00000003001b7202 */ /* 0x000fe20000000f00 */
[----:B------:R-:W-:Y:S02]  /*2620*/  IMAD.U32 R2, RZ, RZ, UR12 ;  /* 0x0000000cff027e24 */ /* 0x000fe4000f8e00ff */
[----:B------:R-:W-:Y:S02]  /*2630*/  IMAD.MOV.U32 R20, RZ, RZ, R16 ;  /* 0x000000ffff147224 */ /* 0x000fe400078e0010 */
[----:B------:R-:W-:-:S07]  /*2640*/  IMAD.MOV.U32 R21, RZ, RZ, R17 ;  /* 0x000000ffff157224 */ /* 0x000fce00078e0011 */
[----:B------:R-:W-:Y:S05]  /*2650*/  CALL.REL.NOINC `($__internal_76_$__cuda_sm20_div_rn_f64_full) ;  /* 0x0000002000a47944 */ /* 0x000fea0003c00000 */
.L_x_3317:
[----:B------:R-:W-:Y:S05]  /*2660*/  BSYNC.RECONVERGENT B2 ;  /* 0x0000000000027941 */ /* 0x000fea0003800200 */
.L_x_3316:
[----:B------:R4:W-:Y:S02]  /*2670*/  STG.E.64 desc[UR18][R4.64], R32 ;  /* 0x0000002004007986 */ /* 0x0009e4000c101b12 */
.L_x_3315:
[----:B------:R-:W-:Y:S05]  /*2680*/  BSYNC.RECONVERGENT B1 ;  /* 0x0000000000017941 */ /* 0x000fea0003800200 */
.L_x_3314:
[----:B------:R-:W-:Y:S02]  /*2690*/  ULOP3.LUT UR15, UR14, 0xffff, URZ, 0xc0, !UPT ;  /* 0x0000ffff0e0f7892 */ /* 0x000fe4000f8ec0ff */
[----:B------:R-:W-:Y:S02]  /*26a0*/  UIADD3 UR4, UP0, UPT, UR4, 0x2, URZ ;  /* 0x0000000204047890 */ /* 0x000fe4000ff1e0ff */
[----:B------:R-:W-:Y:S02]  /*26b0*/  UIADD3 UR15, UPT, UPT, UR15, 0x1, URZ ;  /* 0x000000010f0f7890 */ /* 0x000fe4000fffe0ff */
[----:B------:R-:W-:Y:S02]  /*26c0*/  UIADD3.X UR5, UPT, UPT, URZ, UR5, URZ, UP0, !UPT ;  /* 0x00000005ff057290 */ /* 0x000fe400087fe4ff */
[----:B------:R-:W-:Y:S02]  /*26d0*/  ULOP3.LUT UR15, UR15, 0x1fffe, URZ, 0xc0, !UPT ;  /* 0x0001fffe0f0f7892 */ /* 0x000fe4000f8ec0ff */
[----:B------:R-:W-:-:S02]  /*26e0*/  ULEA UR6, UP1, UR16, UR6, 0x1 ;  /* 0x0000000610067291 */ /* 0x000fc4000f8208ff */
[----:B------:R-:W-:Y:S02]  /*26f0*/  UISETP.NE.U32.AND UP0, UPT, UR4, UR15, UPT ;  /* 0x0000000f0400728c */ /* 0x000fe4000bf05070 */
[----:B------:R-:W-:Y:S02]  /*2700*/  ULEA.HI.X UR7, UR16, UR7, URZ, 0x1, UP1 ;  /* 0x0000000710077291 */ /* 0x000fe400088f0cff */
[----:B------:R-:W-:-:S09]  /*2710*/  UISETP.NE.AND.EX UP0, UPT, UR5, URZ, UPT, UP0 ;  /* 0x000000ff0500728c */ /* 0x000fd2000bf05300 */
[----:B------:R-:W-:Y:S05]  /*2720*/  BRA.U UP0, `(.L_x_3318) ;  /* 0xffffffdd00007547 */ /* 0x000fea000b83ffff */
.L_x_3285:
[----:B------:R-:W-:-:S04]  /*2730*/  ULOP3.LUT UR15, UR14, 0x1, URZ, 0xc0, !UPT ;  /* 0x000000010e0f7892 */ /* 0x000fc8000f8ec0ff */
[----:B------:R-:W-:-:S06]  /*2740*/  UISETP.NE.U32.AND UP0, UPT, UR15, 0x1, UPT ;  /* 0x000000010f00788c */ /* 0x000fcc000bf05070 */
[----:B------:R-:W-:-:S13]  /*2750*/  PLOP3.LUT P0, PT, PT, PT, UP0, 0x80, 0x8 ;  /* 0x000000000008781c */ /* 0x000fda0003f0f008 */
[----:B------:R-:W-:Y:S05]  /*2760*/  @!P0 EXIT ;  /* 0x000000000000894d */ /* 0x000fea0003800000 */
[----:B0-----:R-:W-:Y:S02]  /*2770*/  IADD3 R9, P1, PT, R8, UR6, RZ ;  /* 0x0000000608097c10 */ /* 0x001fe4000ff3e0ff */
[----:B-----5:R-:W-:Y:S02]  /*2780*/  CS2R R20, SRZ ;  /* 0x0000000000147805 */ /* 0x020fe4000001ff00 */
[C---:B------:R-:W-:Y:S01]  /*2790*/  ISETP.GE.U32.AND P0, PT, R9.reuse, UR20, PT ;  /* 0x0000001409007c0c */ /* 0x040fe2000bf06070 */
[----:B--2---:R-:W-:Y:S01]  /*27a0*/  IMAD.X R6, RZ, RZ, UR7, P1 ;  /* 0x00000007ff067e24 */ /* 0x004fe200088e06ff */
[----:B------:R-:W-:-:S04]  /*27b0*/  IADD3 R0, P2, PT, R9, UR17, RZ ;  /* 0x0000001109007c10 */ /* 0x000fc8000ff5e0ff */
[----:B------:R-:W-:Y:S01]  /*27c0*/  ISETP.GE.AND.EX P0, PT, R6, UR21, PT, P0 ;  /* 0x0000001506007c0c */ /* 0x000fe2000bf06300 */
[----:B------:R-:W-:Y:S01]  /*27d0*/  IMAD.X R3, RZ, RZ, R6, P2 ;  /* 0x000000ffff037224 */ /* 0x000fe200010e0606 */
[C---:B------:R-:W-:Y:S02]  /*27e0*/  IADD3 R2, P3, PT, R0.reuse, UR17, RZ ;  /* 0x0000001100027c10 */ /* 0x040fe4000ff7e0ff */
[----:B------:R-:W-:Y:S02]  /*27f0*/  ISETP.GE.U32.AND P1, PT, R0, UR20, PT ;  /* 0x0000001400007c0c */ /* 0x000fe4000bf26070 */
[----:B---34-:R-:W-:Y:S01]  /*2800*/  IADD3 R4, P4, PT, R2, UR17, RZ ;  /* 0x0000001102047c10 */ /* 0x018fe2000ff9e0ff */
[----:B------:R-:W-:Y:S01]  /*2810*/  IMAD.X R5, RZ, RZ, R3, P3 ;  /* 0x000000ffff057224 */ /* 0x000fe200018e0603 */
[----:B------:R-:W-:Y:S02]  /*2820*/  ISETP.GE.AND.EX P1, PT, R3, UR21, PT, P1 ;  /* 0x0000001503007c0c */ /* 0x000fe4000bf26310 */
[----:B------:R-:W-:Y:S01]  /*2830*/  ISETP.GE.U32.AND P3, PT, R4, UR20, PT ;  /* 0x0000001404007c0c */ /* 0x000fe2000bf66070 */
[----:B------:R-:W-:Y:S01]  /*2840*/  IMAD.X R7, RZ, RZ, R5, P4 ;  /* 0x000000ffff077224 */ /* 0x000fe200020e0605 */
[----:B-1----:R-:W-:-:S02]  /*2850*/  CS2R R34, SRZ ;  /* 0x0000000000227805 */ /* 0x002fc4000001ff00 */
[C---:B------:R-:W-:Y:S01]  /*2860*/  @!P0 LEA R10, P5, R9.reuse, UR8, 0x3 ;  /* 0x00000008090a8c11 */ /* 0x040fe2000f8a18ff */
[----:B------:R-:W-:Y:S01]  /*2870*/  IMAD.U32 R22, RZ, RZ, UR12 ;  /* 0x0000000cff167e24 */ /* 0x000fe2000f8e00ff */
[----:B------:R-:W-:Y:S02]  /*2880*/  ISETP.GE.U32.AND P2, PT, R2, UR20, PT ;  /* 0x0000001402007c0c */ /* 0x000fe4000bf46070 */
[----:B------:R-:W-:Y:S02]  /*2890*/  @!P0 LEA.HI.X R11, R9, UR9, R6, 0x3, P5 ;  /* 0x00000009090b8c11 */ /* 0x000fe4000a8f1c06 */
[----:B------:R-:W-:Y:S01]  /*28a0*/  ISETP.GE.AND.EX P3, PT, R7, UR21, PT, P3 ;  /* 0x0000001507007c0c */ /* 0x000fe2000bf66330 */
[----:B------:R-:W-:Y:S01]  /*28b0*/  IMAD.U32 R23, RZ, RZ, UR13 ;  /* 0x0000000dff177e24 */ /* 0x000fe2000f8e00ff */
[----:B------:R-:W-:Y:S01]  /*28c0*/  ISETP.GE.AND.EX P2, PT, R5, UR21, PT, P2 ;  /* 0x0000001505007c0c */ /* 0x000fe2000bf46320 */
[----:B------:R0:W2:Y:S01]  /*28d0*/  @!P0 LDG.E.64 R20, desc[UR18][R10.64] ;  /* 0x000000120a148981 */ /* 0x0000a2000c1e1b00 */
[----:B------:R-:W-:-:S02]  /*28e0*/  @!P1 LEA R12, P5, R0, UR8, 0x3 ;  /* 0x00000008000c9c11 */ /* 0x000fc4000f8a18ff */
[----:B------:R-:W-:Y:S02]  /*28f0*/  CS2R R16, SRZ ;  /* 0x0000000000107805 */ /* 0x000fe4000001ff00 */
[----:B------:R-:W-:Y:S02]  /*2900*/  CS2R R36, SRZ ;  /* 0x0000000000247805 */ /* 0x000fe4000001ff00 */
[----:B------:R-:W-:-:S03]  /*2910*/  @!P1 LEA.HI.X R13, R0, UR9, R3, 0x3, P5 ;  /* 0x00000009000d9c11 */ /* 0x000fc6000a8f1c03 */
[C---:B------:R-:W-:Y:S01]  /*2920*/  @!P3 LEA R18, P5, R4.reuse, UR8, 0x3 ;  /* 0x000000080412bc11 */ /* 0x040fe2000f8a18ff */
[----:B0-----:R-:W0:Y:S01]  /*2930*/  MUFU.RCP64H R11, UR13 ;  /* 0x0000000d000b7d08 */ /* 0x001e220008001800 */
[----:B------:R-:W-:Y:S01]  /*2940*/  IMAD.MOV.U32 R10, RZ, RZ, 0x1 ;  /* 0x00000001ff0a7424 */ /* 0x000fe200078e00ff */
[----:B------:R1:W5:Y:S01]  /*2950*/  @!P1 LDG.E.64 R16, desc[UR18][R12.64] ;  /* 0x000000120c109981 */ /* 0x000362000c1e1b00 */
[----:B------:R-:W-:Y:S02]  /*2960*/  @!P3 LEA.HI.X R19, R4, UR9, R7, 0x3, P5 ;  /* 0x000000090413bc11 */ /* 0x000fe4000a8f1c07 */
[----:B------:R-:W-:-:S03]  /*2970*/  @!P2 LEA R14, P4, R2, UR8, 0x3 ;  /* 0x00000008020eac11 */ /* 0x000fc6000f8818ff */
[----:B------:R3:W5:Y:S01]  /*2980*/  @!P3 LDG.E.64 R34, desc[UR18][R18.64] ;  /* 0x000000121222b981 */ /* 0x000762000c1e1b00 */
[----:B------:R-:W-:-:S05]  /*2990*/  @!P2 LEA.HI.X R15, R2, UR9, R5, 0x3, P4 ;  /* 0x00000009020fac11 */ /* 0x000fca000a0f1c05 */
[----:B------:R3:W5:Y:S01]  /*29a0*/  @!P2 LDG.E.64 R36, desc[UR18][R14.64] ;  /* 0x000000120e24a981 */ /* 0x000762000c1e1b00 */
[----:B0-----:R-:W0:Y:S01]  /*29b0*/  DFMA R22, R10, -R22, 1 ;  /* 0x3ff000000a16742b */ /* 0x001e220000000816 */
[----:B------:R-:W-:-:S15]  /*29c0*/  BSSY.RECONVERGENT B1, `(.L_x_3319) ;  /* 0x0000032000017945 */ /* 0x000fde0003800200 */
[----:B------:R-:W-:-:S15]  /*29d0*/  NOP ;  /* 0x0000000000007918 */ /* 0x000fde0000000000 */
[----:B------:R-:W-:-:S15]  /*29e0*/  NOP ;  /* 0x0000000000007918 */ /* 0x000fde0000000000 */
[----:B------:R-:W-:-:S15]  /*29f0*/  NOP ;  /* 0x0000000000007918 */ /* 0x000fde0000000000 */
[----:B------:R-:W-:-:S03]  /*2a00*/  NOP ;  /* 0x0000000000007918 */ /* 0x000fc60000000000 */
        /* <DEDUP_REMOVED lines=11> */
[----:B----4-:R-:W1:-:S15]  /*2ac0*/  DFMA R10, R22, -R10, 1 ;  /* 0x3ff00000160a742b */ /* 0x010e5e000000080a */
[----:B------:R-:W-:-:S15]  /*2ad0*/  NOP ;  /* 0x0000000000007918 */ /* 0x000fde0000000000 */
[----:B------:R-:W-:-:S15]  /*2ae0*/  NOP ;  /* 0x0000000000007918 */ /* 0x000fde0000000000 */
[----:B------:R-:W-:-:S15]  /*2af0*/  NOP ;  /* 0x0000000000007918 */ /* 0x000fde0000000000 */
[----:B------:R-:W-:-:S04]  /*2b00*/  NOP ;  /* 0x0000000000007918 */ /* 0x000fc80000000000 */
[----:B-1----:R-:W0:Y:S01]  /*2b10*/  DFMA R12, R22, R10, R22 ;  /* 0x0000000a160c722b */ /* 0x002e220000000016 */
[----:B--2---:R-:W-:-:S15]  /*2b20*/  FSETP.GEU.AND P2, PT, |R21|, 6.5827683646048100446e-37, PT ;  /* 0x036000001500780b */ /* 0x004fde0003f4e200 */
[----:B------:R-:W-:-:S15]  /*2b30*/  NOP ;  /* 0x0000000000007918 */ /* 0x000fde0000000000 */
[----:B------:R-:W-:-:S15]  /*2b40*/  NOP ;  /* 0x0000000000007918 */ /* 0x000fde0000000000 */
[----:B------:R-:W-:-:S15]  /*2b50*/  NOP ;  /* 0x0000000000007918 */ /* 0x000fde0000000000 */
[----:B------:R-:W-:-:S03]  /*2b60*/  NOP ;  /* 0x0000000000007918 */ /* 0x000fc60000000000 */
        /* <DEDUP_REMOVED lines=13> */
[----:B---3--:R-:W-:Y:S05]  /*2c40*/  @P1 BRA P2, `(.L_x_3320) ;  /* 0x0000000000241947 */ /* 0x008fea0001000000 */
[----:B------:R-:W-:Y:S01]  /*2c50*/  IMAD.U32 R11, RZ, RZ, UR13 ;  /* 0x0000000dff0b7e24 */ /* 0x000fe2000f8e00ff */
[----:B------:R-:W-:Y:S01]  /*2c60*/  MOV R27, UR13 ;  /* 0x0000000d001b7c02 */ /* 0x000fe20008000f00 */
[----:B------:R-:W-:Y:S01]  /*2c70*/  IMAD.U32 R10, RZ, RZ, UR12 ;  /* 0x0000000cff0a7e24 */ /* 0x000fe2000f8e00ff */
[----:B------:R-:W-:Y:S01]  /*2c80*/  MOV R10, 0x2cc0 ;  /* 0x00002cc0000a7802 */ /* 0x000fe20000000f00 */
[----:B------:R-:W-:Y:S02]  /*2c90*/  IMAD.U32 R26, RZ, RZ, UR12 ;  /* 0x0000000cff1a7e24 */ /* 0x000fe4000f8e00ff */
[----:B------:R-:W-:-:S07]  /*2ca0*/  IMAD.MOV.U32 R27, RZ, RZ, R11 ;  /* 0x000000ffff1b7224 */ /* 0x000fce00078e000b */
[----:B-----5:R-:W-:Y:S05]  /*2cb0*/  CALL.REL.NOINC `($__internal_76_$__cuda_sm20_div_rn_f64_full) ;  /* 0x0000001c000c7944 */ /* 0x020fea0003c00000 */
[----:B------:R-:W-:Y:S02]  /*2cc0*/  IMAD.MOV.U32 R22, RZ, RZ, R32 ;  /* 0x000000ffff167224 */ /* 0x000fe400078e0020 */
[----:B------:R-:W-:-:S07]  /*2cd0*/  IMAD.MOV.U32 R23, RZ, RZ, R33 ;  /* 0x000000ffff177224 */ /* 0x000fce00078e0021 */
.L_x_3320:
[----:B------:R-:W-:Y:S05]  /*2ce0*/  BSYNC.RECONVERGENT B1 ;  /* 0x0000000000017941 */ /* 0x000fea0003800200 */
.L_x_3319:
[----:B------:R-:W0:Y:S01]  /*2cf0*/  MUFU.RCP64H R11, UR13 ;  /* 0x0000000d000b7d08 */ /* 0x000e220008001800 */
[----:B------:R-:W-:Y:S01]  /*2d00*/  IMAD.U32 R12, RZ, RZ, UR12 ;  /* 0x0000000cff0c7e24 */ /* 0x000fe2000f8e00ff */
[----:B-----5:R-:W-:Y:S01]  /*2d10*/  FSETP.GEU.AND P2, PT, |R17|, 6.5827683646048100446e-37, PT ;  /* 0x036000001100780b */ /* 0x020fe20003f4e200 */
[----:B------:R-:W-:Y:S01]  /*2d20*/  IMAD.U32 R13, RZ, RZ, UR13 ;  /* 0x0000000dff0d7e24 */ /* 0x000fe2000f8e00ff */
        /* <DEDUP_REMOVED lines=45> */
[----:B------:R-:W-:Y:S01]  /*3000*/  IMAD.U32 R10, RZ, RZ, UR12 ;  /* 0x0000000cff0a7e24 */ /* 0x000fe2000f8e00ff */
[----:B------:R-:W-:Y:S01]  /*3010*/  MOV R10, 0x3060 ;  /* 0x00003060000a7802 */ /* 0x000fe20000000f00 */
[----:B------:R-:W-:Y:S02]  /*3020*/  IMAD.MOV.U32 R20, RZ, RZ, R16 ;  /* 0x000000ffff147224 */ /* 0x000fe400078e0010 */
[----:B------:R-:W-:Y:S02]  /*3030*/  IMAD.MOV.U32 R21, RZ, RZ, R17 ;  /* 0x000000ffff157224 */ /* 0x000fe400078e0011 */
[----:B------:R-:W-:-:S07]  /*3040*/  IMAD.MOV.U32 R27, RZ, RZ, R11 ;  /* 0x000000ffff1b7224 */ /* 0x000fce00078e000b */
[----:B------:R-:W-:Y:S05]  /*3050*/  CALL.REL.NOINC `($__internal_76_$__cuda_sm20_div_rn_f64_full) ;  /* 0x0000001800247944 */ /* 0x000fea0003c00000 */
[----:B------:R-:W-:Y:S02]  /*3060*/  IMAD.MOV.U32 R18, RZ, RZ, R32 ;  /* 0x000000ffff127224 */ /* 0x000fe400078e0020 */
[----:B------:R-:W-:-:S07]  /*3070*/  IMAD.MOV.U32 R19, RZ, RZ, R33 ;  /* 0x000000ffff137224 */ /* 0x000fce00078e0021 */
.L_x_3322:
[----:B------:R-:W-:Y:S05]  /*3080*/  BSYNC.RECONVERGENT B1 ;  /* 0x0000000000017941 */ /* 0x000fea0003800200 */
.L_x_3321:
[----:B------:R-:W0:Y:S01]  /*3090*/  MUFU.RCP64H R11, UR13 ;  /* 0x0000000d000b7d08 */ /* 0x000e220008001800 */
[----:B------:R-:W-:Y:S01]  /*30a0*/  IMAD.U32 R12, RZ, RZ, UR12 ;  /* 0x0000000cff0c7e24 */ /* 0x000fe2000f8e00ff */
[----:B------:R-:W-:Y:S01]  /*30b0*/  MOV R10, 0x1 ;  /* 0x00000001000a7802 */ /* 0x000fe20000000f00 */
[----:B------:R-:W-:Y:S01]  /*30c0*/  IMAD.U32 R13, RZ, RZ, UR13 ;  /* 0x0000000dff0d7e24 */ /* 0x000fe2000f8e00ff */
[----:B------:R-:W-:Y:S01]  /*30d0*/  FSETP.GEU.AND P2, PT, |R37|, 6.5827683646048100446e-37, PT ;  /* 0x036000002500780b */ /* 0x000fe20003f4e200 */
[----:B------:R-:W-:Y:S04]  /*30e0*/  BSSY.RECONVERGENT B1, `(.L_x_3323) ;  /* 0x0000034000017945 */ /* 0x000fe80003800200 */
        /* <DEDUP_REMOVED lines=49> */
[----:B------:R-:W-:Y:S01]  /*3400*/  IMAD.MOV.U32 R16, RZ, RZ, R32 ;  /* 0x000000ffff107224 */ /* 0x000fe200078e0020 */
[----:B------:R-:W-:-:S07]  /*3410*/  MOV R17, R33 ;  /* 0x0000002100117202 */ /* 0x000fce0000000f00 */
.L_x_3324:
[----:B------:R-:W-:Y:S05]  /*3420*/  BSYNC.RECONVERGENT B1 ;  /* 0x0000000000017941 */ /* 0x000fea0003800200 */
.L_x_3323:
[----:B------:R-:W0:Y:S01]  /*3430*/  MUFU.RCP64H R11, UR13 ;  /* 0x0000000d000b7d08 */ /* 0x000e220008001800 */
[----:B------:R-:W-:Y:S01]  /*3440*/  IMAD.U32 R12, RZ, RZ, UR12 ;  /* 0x0000000cff0c7e24 */ /* 0x000fe2000f8e00ff */
[----:B------:R-:W-:Y:S01]  /*3450*/  FSETP.GEU.AND P2, PT, |R35|, 6.5827683646048100446e-37, PT ;  /* 0x036000002300780b */ /* 0x000fe20003f4e200 */
        /* <DEDUP_REMOVED lines=44> */
[----:B------:R-:W-:Y:S01]  /*3720*/  MOV R20, R34 ;  /* 0x0000002200147202 */ /* 0x000fe20000000f00 */
[----:B------:R-:W-:Y:S02]  /*3730*/  IMAD.U32 R27, RZ, RZ, UR13 ;  /* 0x0000000dff1b7e24 */ /* 0x000fe4000f8e00ff */
[----:B------:R-:W-:Y:S01]  /*3740*/  IMAD.U32 R10, RZ, RZ, UR12 ;  /* 0x0000000cff0a7e24 */ /* 0x000fe2000f8e00ff */
[----:B------:R-:W-:Y:S01]  /*3750*/  MOV R10, 0x37a0 ;  /* 0x000037a0000a7802 */ /* 0x000fe20000000f00 */
[----:B------:R-:W-:Y:S02]  /*3760*/  IMAD.U32 R26, RZ, RZ, UR12 ;  /* 0x0000000cff1a7e24 */ /* 0x000fe4000f8e00ff */
[----:B------:R-:W-:Y:S02]  /*3770*/  IMAD.MOV.U32 R21, RZ, RZ, R35 ;  /* 0x000000ffff157224 */ /* 0x000fe400078e0023 */
[----:B------:R-:W-:-:S07]  /*3780*/  IMAD.MOV.U32 R27, RZ, RZ, R11 ;  /* 0x000000ffff1b7224 */ /* 0x000fce00078e000b */
[----:B------:R-:W-:Y:S05]  /*3790*/  CALL.REL.NOINC `($__internal_76_$__cuda_sm20_div_rn_f64_full) ;  /* 0x0000001000547944 */ /* 0x000fea0003c00000 */
.L_x_3326:
[----:B------:R-:W-:Y:S05]  /*37a0*/  BSYNC.RECONVERGENT B1 ;  /* 0x0000000000017941 */ /* 0x000fea0003800200 */
.L_x_3325:
[----:B------:R-:W-:Y:S02]  /*37b0*/  ISETP.GE.U32.AND P1, PT, R0, UR20, PT ;  /* 0x0000001400007c0c */ /* 0x000fe4000bf26070 */
[----:B------:R-:W-:Y:S02]  /*37c0*/  ISETP.GE.U32.AND P2, PT, R2, UR20, PT ;  /* 0x0000001402007c0c */ /* 0x000fe4000bf46070 */
[----:B------:R-:W-:Y:S02]  /*37d0*/  ISETP.GE.AND.EX P1, PT, R3, UR21, PT, P1 ;  /* 0x0000001503007c0c */ /* 0x000fe4000bf26310 */
[----:B------:R-:W-:Y:S02]  /*37e0*/  ISETP.GE.AND.EX P2, PT, R5, UR21, PT, P2 ;  /* 0x0000001505007c0c */ /* 0x000fe4000bf46320 */
[----:B------:R-:W-:-:S04]  /*37f0*/  @!P0 LEA R8, P3, R9, UR10, 0x3 ;  /* 0x0000000a09088c11 */ /* 0x000fc8000f8618ff */
[----:B------:R-:W-:Y:S02]  /*3800*/  @!P0 LEA.HI.X R9, R9, UR11, R6, 0x3, P3 ;  /* 0x0000000b09098c11 */ /* 0x000fe400098f1c06 */
[----:B------:R-:W-:-:S03]  /*3810*/  ISETP.GE.U32.AND P3, PT, R4, UR20, PT ;  /* 0x0000001404007c0c */ /* 0x000fc6000bf66070 */
[----:B------:R-:W-:Y:S01]  /*3820*/  @!P1 LEA R10, P4, R0, UR10, 0x3 ;  /* 0x0000000a000a9c11 */ /* 0x000fe2000f8818ff */
[----:B------:R0:W-:Y:S01]  /*3830*/  @!P0 STG.E.64 desc[UR18][R8.64], R22 ;  /* 0x0000001608008986 */ /* 0x0001e2000c101b12 */
[----:B------:R-:W-:Y:S02]  /*3840*/  ISETP.GE.AND.EX P3, PT, R7, UR21, PT, P3 ;  /* 0x0000001507007c0c */ /* 0x000fe4000bf66330 */
[----:B------:R-:W-:Y:S02]  /*3850*/  @!P2 LEA R12, P5, R2, UR10, 0x3 ;  /* 0x0000000a020cac11 */ /* 0x000fe4000f8a18ff */
[----:B------:R-:W-:Y:S02]  /*3860*/  @!P1 LEA.HI.X R11, R0, UR11, R3, 0x3, P4 ;  /* 0x0000000b000b9c11 */ /* 0x000fe4000a0f1c03 */
[----:B------:R-:W-:-:S03]  /*3870*/  @!P2 LEA.HI.X R13, R2, UR11, R5, 0x3, P5 ;  /* 0x0000000b020dac11 */ /* 0x000fc6000a8f1c05 */
[----:B------:R0:W-:Y:S04]  /*3880*/  @!P1 STG.E.64 desc[UR18][R10.64], R18 ;  /* 0x000000120a009986 */ /* 0x0001e8000c101b12 */
[----:B------:R0:W-:Y:S01]  /*3890*/  @!P2 STG.E.64 desc[UR18][R12.64], R16 ;  /* 0x000000100c00a986 */ /* 0x0001e2000c101b12 */
[----:B------:R-:W-:Y:S05]  /*38a0*/  @P3 EXIT ;  /* 0x000000000000394d */ /* 0x000fea0003800000 */
[----:B------:R-:W-:-:S04]  /*38b0*/  LEA R2, P0, R4, UR10, 0x3 ;  /* 0x0000000a04027c11 */ /* 0x000fc8000f8018ff */
[----:B------:R-:W-:-:S05]  /*38c0*/  LEA.HI.X R3, R4, UR11, R7, 0x3, P0 ;  /* 0x0000000b04037c11 */ /* 0x000fca00080f1c07 */
[----:B------:R-:W-:Y:S01]  /*38d0*/  STG.E.64 desc[UR18][R2.64], R32 ;  /* 0x0000002002007986 */ /* 0x000fe2000c101b12 */
[----:B------:R-:W-:Y:S05]  /*38e0*/  EXIT ;  /* 0x000000000000794d */ /* 0x000fea0003800000 */
.L_x_3284:
[----:B------:R-:W1:Y:S02]  /*38f0*/  S2R R0, SR_TID.X ;  /* 0x0000000000007919 */ /* 0x000e640000002100 */
[----:B-1----:R-:W-:-:S03]  /*3900*/  IMAD.WIDE.U32 R2, R0, 0x4, RZ ;  /* 0x0000000400027825 */ /* 0x002fc600078e00ff */
[----:B------:R-:W-:-:S04]  /*3910*/  ISETP.GE.U32.AND P0, PT, R2, UR22, PT ;  /* 0x0000001602007c0c */ /* 0x000fc8000bf06070 */
[----:B------:R-:W-:-:S13]  /*3920*/  ISETP.GE.AND.EX P0, PT, R3, UR4, PT, P0 ;  /* 0x0000000403007c0c */ /* 0x000fda000bf06300 */
[----:B0-----:R-:W-:Y:S05]  /*3930*/  @P0 EXIT ;  /* 0x000000000000094d */ /* 0x001fea0003800000 */
[----:B------:R-:W-:Y:S01]  /*3940*/  IMAD.MOV.U32 R3, RZ, RZ, RZ ;  /* 0x000000ffff037224 */ /* 0x000fe200078e00ff */
[----:B------:R-:W0:Y:S06]  /*3950*/  LDCU UR5, c[0x0][0x360] ;  /* 0x00006c00ff0577ac */ /* 0x000e2c0008000800 */
.L_x_3335:
[C---:B------:R-:W-:Y:S01]  /*3960*/  IMAD.SHL.U32 R2, R0.reuse, 0x20, RZ ;  /* 0x0000002000027824 */ /* 0x040fe200078e00ff */
[----:B------:R-:W-:-:S04]  /*3970*/  SHF.L.U64.HI R12, R0, 0x5, R3 ;  /* 0x00000005000c7819 */ /* 0x000fc80000010203 */
[----:B------:R-:W-:-:S04]  /*3980*/  IADD3 R16, P0, PT, R2, UR8, RZ ;  /* 0x0000000802107c10 */ /* 0x000fc8000ff1e0ff */
[----:B------:R-:W-:-:S06]  /*3990*/  IADD3.X R17, PT, PT, R12, UR9, RZ, P0, !PT ;  /* 0x000000090c117c10 */ /* 0x000fcc00087fe4ff */
[----:B------:R-:W2:Y:S01]  /*39a0*/  LDG.E.ENL2.256 R16, R20, desc[UR18][R16.64] ;  /* 0xfe0000121014797e */ /* 0x000ea20008121910 */
[----:B------:R-:W1:Y:S01]  /*39b0*/  MUFU.RCP64H R5, UR13 ;  /* 0x0000000d00057d08 */ /* 0x000e620008001800 */
[----:B------:R-:W-:Y:S01]  /*39c0*/  IMAD.U32 R6, RZ, RZ, UR12 ;  /* 0x0000000cff067e24 */ /* 0x000fe2000f8e00ff */
[----:B------:R-:W-:Y:S01]  /*39d0*/  BSSY.RECONVERGENT B1, `(.L_x_3327) ;  /* 0x0000035000017945 */ /* 0x000fe20003800200 */
[----:B------:R-:W-:Y:S02]  /*39e0*/  IMAD.U32 R7, RZ, RZ, UR13 ;  /* 0x0000000dff077e24 */ /* 0x000fe4000f8e00ff */
[----:B------:R-:W-:-:S06]  /*39f0*/  IMAD.MOV.U32 R4, RZ, RZ, 0x1 ;  /* 0x00000001ff047424 */ /* 0x000fcc00078e00ff */
[----:B-1----:R-:W1:-:S15]  /*3a00*/  DFMA R6, R4, -R6, 1 ;  /* 0x3ff000000406742b */ /* 0x002e5e0000000806 */
        /* <DEDUP_REMOVED lines=9> */
[----:B-1----:R1:W3:Y:S02]  /*3aa0*/  DFMA R6, R4, R6, R4 ;  /* 0x000000060406722b */ /* 0x0022e40000000004 */
[----:B-1----:R-:W-:Y:S02]  /*3ab0*/  IMAD.U32 R4, RZ, RZ, UR12 ;  /* 0x0000000cff047e24 */ /* 0x002fe4000f8e00ff */
[----:B------:R-:W-:-:S15]  /*3ac0*/  IMAD.U32 R5, RZ, RZ, UR13 ;  /* 0x0000000dff057e24 */ /* 0x000fde000f8e00ff */
[----:B------:R-:W-:-:S15]  /*3ad0*/  NOP ;  /* 0x0000000000007918 */ /* 0x000fde0000000000 */
[----:B------:R-:W-:-:S15]  /*3ae0*/  NOP ;  /* 0x0000000000007918 */ /* 0x000fde0000000000 */
[----:B------:R-:W-:-:S15]  /*3af0*/  NOP ;  /* 0x0000000000007918 */ /* 0x000fde0000000000 */
[----:B---3--:R-:W1:-:S15]  /*3b00*/  DFMA R4, R6, -R4, 1 ;  /* 0x3ff000000604742b */ /* 0x008e5e0000000804 */
[----:B------:R-:W-:-:S15]  /*3b10*/  NOP ;  /* 0x0000000000007918 */ /* 0x000fde0000000000 */
[----:B------:R-:W-:-:S15]  /*3b20*/  NOP ;  /* 0x0000000000007918 */ /* 0x000fde0000000000 */
[----:B------:R-:W-:-:S15]  /*3b30*/  NOP ;  /* 0x0000000000007918 */ /* 0x000fde0000000000 */
[----:B------:R-:W-:-:S04]  /*3b40*/  NOP ;  /* 0x0000000000007918 */ /* 0x000fc80000000000 */
[----:B-1----:R-:W1:Y:S01]  /*3b50*/  DFMA R8, R6, R4, R6 ;  /* 0x000000040608722b */ /* 0x002e620000000006 */
[----:B--2---:R-:W-:-:S15]  /*3b60*/  FSETP.GEU.AND P1, PT, |R21|, 6.5827683646048100446e-37, PT ;  /* 0x036000001500780b */ /* 0x004fde0003f2e200 */
[----:B------:R-:W-:-:S15]  /*3b70*/  NOP ;  /* 0x0000000000007918 */ /* 0x000fde0000000000 */
[----:B------:R-:W-:-:S15]  /*3b80*/  NOP ;  /* 0x0000000000007918 */ /* 0x000fde0000000000 */
[----:B------:R-:W-:-:S15]  /*3b90*/  NOP ;  /* 0x0000000000007918 */ /* 0x000fde0000000000 */
[----:B------:R-:W-:-:S03]  /*3ba0*/  NOP ;  /* 0x0000000000007918 */ /* 0x000fc60000000000 */
        /* <DEDUP_REMOVED lines=11> */
[----:B-1----:R-:W-:-:S05]  /*3c60*/  FFMA R6, RZ, UR13, R5 ;  /* 0x0000000dff067c23 */ /* 0x002fca0008000005 */
[----:B------:R-:W-:-:S13]  /*3c70*/  FSETP.GT.AND P0, PT, |R6|, 1.469367938527859385e-39, PT ;  /* 0x001000000600780b */ /* 0x000fda0003f04200 */
[----:B------:R-:W-:Y:S05]  /*3c80*/  @P0 BRA P1, `(.L_x_3328) ;  /* 0x0000000000240947 */ /* 0x000fea0000800000 */
[----:B------:R-:W-:Y:S01]  /*3c90*/  IMAD.U32 R5, RZ, RZ, UR13 ;  /* 0x0000000dff057e24 */ /* 0x000fe2000f8e00ff */
[----:B------:R-:W-:Y:S01]  /*3ca0*/  MOV R26, UR12 ;  /* 0x0000000c001a7c02 */ /* 0x000fe20008000f00 */
[----:B------:R-:W-:Y:S01]  /*3cb0*/  IMAD.U32 R27, RZ, RZ, UR13 ;  /* 0x0000000dff1b7e24 */ /* 0x000fe2000f8e00ff */
[----:B------:R-:W-:Y:S01]  /*3cc0*/  MOV R10, 0x3d00 ;  /* 0x00003d00000a7802 */ /* 0x000fe20000000f00 */
[----:B------:R-:W-:Y:S02]  /*3cd0*/  IMAD.U32 R4, RZ, RZ, UR12 ;  /* 0x0000000cff047e24 */ /* 0x000fe4000f8e00ff */
[----:B------:R-:W-:-:S07]  /*3ce0*/  IMAD.MOV.U32 R27, RZ, RZ, R5 ;  /* 0x000000ffff1b7224 */ /* 0x000fce00078e0005 */
[----:B0-----:R-:W-:Y:S05]  /*3cf0*/  CALL.REL.NOINC `($__internal_76_$__cuda_sm20_div_rn_f64_full) ;  /* 0x0000000800fc7944 */ /* 0x001fea0003c00000 */
[----:B------:R-:W-:Y:S02]  /*3d00*/  IMAD.MOV.U32 R4, RZ, RZ, R32 ;  /* 0x000000ffff047224 */ /* 0x000fe400078e0020 */
[----:B------:R-:W-:-:S07]  /*3d10*/  IMAD.MOV.U32 R5, RZ, RZ, R33 ;  /* 0x000000ffff057224 */ /* 0x000fce00078e0021 */
.L_x_3328:
[----:B0-----:R-:W-:Y:S05]  /*3d20*/  BSYNC.RECONVERGENT B1 ;  /* 0x0000000000017941 */ /* 0x001fea0003800200 */
.L_x_3327:
        /* <DEDUP_REMOVED lines=56> */
[----:B------:R-:W-:Y:S01]  /*40b0*/  IMAD.MOV.U32 R6, RZ, RZ, R32 ;  /* 0x000000ffff067224 */ /* 0x000fe200078e0020 */
[----:B------:R-:W-:-:S07]  /*40c0*/  MOV R7, R33 ;  /* 0x0000002100077202 */ /* 0x000fce0000000f00 */
.L_x_3330:
[----:B------:R-:W-:Y:S05]  /*40d0*/  BSYNC.RECONVERGENT B1 ;  /* 0x0000000000017941 */ /* 0x000fea0003800200 */
.L_x_3329:
        /* <DEDUP_REMOVED lines=48> */
[----:B------:R-:W-:Y:S01]  /*43e0*/  IMAD.U32 R27, RZ, RZ, UR13 ;  /* 0x0000000dff1b7e24 */ /* 0x000fe2000f8e00ff */
[----:B------:R-:W-:Y:S01]  /*43f0*/  MOV R10, 0x4450 ;  /* 0x00004450000a7802 */ /* 0x000fe20000000f00 */
[----:B------:R-:W-:Y:S02]  /*4400*/  IMAD.U32 R26, RZ, RZ, UR12 ;  /* 0x0000000cff1a7e24 */ /* 0x000fe4000f8e00ff */
[----:B------:R-:W-:Y:S02]  /*4410*/  IMAD.U32 R8, RZ, RZ, UR12 ;  /* 0x0000000cff087e24 */ /* 0x000fe4000f8e00ff */
[----:B------:R-:W-:Y:S02]  /*4420*/  IMAD.MOV.U32 R21, RZ, RZ, R17 ;  /* 0x000000ffff157224 */ /* 0x000fe400078e0011 */
[----:B------:R-:W-:-:S07]  /*4430*/  IMAD.MOV.U32 R27, RZ, RZ, R9 ;  /* 0x000000ffff1b7224 */ /* 0x000fce00078e0009 */
[----:B------:R-:W-:Y:S05]  /*4440*/  CALL.REL.NOINC `($__internal_76_$__cuda_sm20_div_rn_f64_full) ;  /* 0x0000000400287944 */ /* 0x000fea0003c00000 */
[----:B------:R-:W-:Y:S02]  /*4450*/  IMAD.MOV.U32 R8, RZ, RZ, R32 ;  /* 0x000000ffff087224 */ /* 0x000fe400078e0020 */
[----:B------:R-:W-:-:S07]  /*4460*/  IMAD.MOV.U32 R9, RZ, RZ, R33 ;  /* 0x000000ffff097224 */ /* 0x000fce00078e0021 */
.L_x_3332:
[----:B------:R-:W-:Y:S05]  /*4470*/  BSYNC.RECONVERGENT B1 ;  /* 0x0000000000017941 */ /* 0x000fea0003800200 */
.L_x_3331:
        /* <DEDUP_REMOVED lines=57> */
.L_x_3334:
[----:B------:R-:W-:Y:S05]  /*4810*/  BSYNC.RECONVERGENT B1 ;  /* 0x0000000000017941 */ /* 0x000fea0003800200 */
.L_x_3333:
[----:B------:R-:W-:-:S04]  /*4820*/  IADD3 R14, P0, PT, R2, UR10, RZ ;  /* 0x0000000a020e7c10 */ /* 0x000fc8000ff1e0ff */
[----:B------:R-:W-:Y:S02]  /*4830*/  IADD3.X R15, PT, PT, R12, UR11, RZ, P0, !PT ;  /* 0x0000000b0c0f7c10 */ /* 0x000fe400087fe4ff */
[----:B------:R-:W-:-:S03]  /*4840*/  IADD3 R0, P0, PT, R0, UR5, RZ ;  /* 0x0000000500007c10 */ /* 0x000fc6000ff1e0ff */
[----:B------:R1:W-:Y:S01]  /*4850*/  STG.E.ENL2.256 desc[UR18][R14.64], R4, R8 ;  /* 0xf80000040e08797f */ /* 0x0003e2000f121812 */
[----:B------:R-:W-:Y:S01]  /*4860*/  IADD3.X R3, PT, PT, RZ, R3, RZ, P0, !PT ;  /* 0x00000003ff037210 */ /* 0x000fe200007fe4ff */
[C---:B------:R-:W-:Y:S01]  /*4870*/  IMAD.SHL.U32 R2, R0.reuse, 0x4, RZ ;  /* 0x0000000400027824 */ /* 0x040fe200078e00ff */
[----:B------:R-:W-:-:S04]  /*4880*/  LOP3.LUT P0, RZ, R0, 0xffffc000, RZ, 0xc0, !PT ;  /* 0xffffc00000ff7812 */ /* 0x000fc8000780c0ff */
[----:B------:R-:W-:Y:S02]  /*4890*/  ISETP.LT.U32.AND P1, PT, R2, UR22, PT ;  /* 0x0000001602007c0c */ /* 0x000fe4000bf21070 */
[----:B------:R-:W-:Y:S02]  /*48a0*/  SHF.L.U64.HI R2, R0, 0x2, R3 ;  /* 0x0000000200027819 */ /* 0x000fe40000010203 */
[----:B------:R-:W-:Y:S02]  /*48b0*/  LOP3.LUT P0, RZ, R3, 0x3fffffff, RZ, 0xc0, P0 ;  /* 0x3fffffff03ff7812 */ /* 0x000fe4000000c0ff */
[----:B------:R-:W-:-:S13]  /*48c0*/  ISETP.LT.AND.EX P1, PT, R2, UR4, PT, P1 ;  /* 0x0000000402007c0c */ /* 0x000fda000bf21310 */
[----:B-1----:R-:W-:Y:S05]  /*48d0*/  @!P0 BRA P1, `(.L_x_3335) ;  /* 0xfffffff000208947 */ /* 0x002fea000083ffff */
[----:B------:R-:W-:Y:S05]  /*48e0*/  EXIT ;  /* 0x000000000000794d */ /* 0x000fea0003800000 */
        .weak           $__internal_76_$__cuda_sm20_div_rn_f64_full
        .type           $__internal_76_$__cuda_sm20_div_rn_f64_full,@function
        .size           $__internal_76_$__cuda_sm20_div_rn_f64_full,($__internal_77_$__cuda_sm20_div_u16 - $__internal_76_$__cuda_sm20_div_rn_f64_full)
$__internal_76_$__cuda_sm20_div_rn_f64_full:
[----:B------:R-:W-:Y:S01]  /*48f0*/  IMAD.MOV.U32 R25, RZ, RZ, R21 ;  /* 0x000000ffff197224 */ /* 0x000fe200078e0015 */
[C---:B------:R-:W-:Y:S01]  /*4900*/  FSETP.GEU.AND P1, PT, |R27|.reuse, 1.469367938527859385e-39, PT ;  /* 0x001000001b00780b */ /* 0x040fe20003f2e200 */
[----:B------:R-:W-:Y:S01]  /*4910*/  IMAD.MOV.U32 R13, RZ, RZ, 0x1ca00000 ;  /* 0x1ca00000ff0d7424 */ /* 0x000fe200078e00ff */
[----:B------:R-:W-:Y:S01]  /*4920*/  LOP3.LUT R28, R27, 0x800fffff, RZ, 0xc0, !PT ;  /* 0x800fffff1b1c7812 */ /* 0x000fe200078ec0ff */
[----:B------:R-:W-:Y:S01]  /*4930*/  IMAD.MOV.U32 R24, RZ, RZ, R20 ;  /* 0x000000ffff187224 */ /* 0x000fe200078e0014 */
[C---:B------:R-:W-:Y:S01]  /*4940*/  FSETP.GEU.AND P3, PT, |R25|.reuse, 1.469367938527859385e-39, PT ;  /* 0x001000001900780b */ /* 0x040fe20003f6e200 */
[----:B------:R-:W-:Y:S01]  /*4950*/  IMAD.MOV.U32 R32, RZ, RZ, 0x1 ;  /* 0x00000001ff207424 */ /* 0x000fe200078e00ff */
[----:B------:R-:W-:Y:S01]  /*4960*/  LOP3.LUT R29, R28, 0x3ff00000, RZ, 0xfc, !PT ;  /* 0x3ff000001c1d7812 */ /* 0x000fe200078efcff */
[----:B------:R-:W-:Y:S01]  /*4970*/  IMAD.MOV.U32 R28, RZ, RZ, R26 ;  /* 0x000000ffff1c7224 */ /* 0x000fe200078e001a */
[----:B------:R-:W-:Y:S01]  /*4980*/  LOP3.LUT R11, R25, 0x7ff00000, RZ, 0xc0, !PT ;  /* 0x7ff00000190b7812 */ /* 0x000fe200078ec0ff */
[----:B------:R-:W-:Y:S01]  /*4990*/  IMAD.MOV.U32 R20, RZ, RZ, R24 ;  /* 0x000000ffff147224 */ /* 0x000fe200078e0018 */
[----:B------:R-:W-:Y:S01]  /*49a0*/  LOP3.LUT R31, R27, 0x7ff00000, RZ, 0xc0, !PT ;  /* 0x7ff000001b1f7812 */ /* 0x000fe200078ec0ff */
[----:B------:R-:W-:Y:S02]  /*49b0*/  BSSY.RECONVERGENT B0, `(.L_x_3336) ;  /* 0x0000073000007945 */ /* 0x000fe40003800200 */
[----:B------:R-:W0:Y:S01]  /*49c0*/  @!P1 DMUL R28, R26, 8.98846567431157953865e+307 ;  /* 0x7fe000001a1c9828 */ /* 0x000e220000000000 */
[----:B------:R-:W-:Y:S01]  /*49d0*/  ISETP.GE.U32.AND P2, PT, R11, R31, PT ;  /* 0x0000001f0b00720c */ /* 0x000fe20003f46070 */
[----:B0-----:R-:W0:Y:S01]  /*49e0*/  MUFU.RCP64H R33, R29 ;  /* 0x0000001d00217308 */ /* 0x001e220000001800 */
[----:B------:R-:W-:Y:S01]  /*49f0*/  IMAD.MOV.U32 R30, RZ, RZ, R11 ;  /* 0x000000ffff1e7224 */ /* 0x000fe200078e000b */
[----:B------:R-:W-:-:S02]  /*4a00*/  @!P3 LOP3.LUT R14, R27, 0x7ff00000, RZ, 0xc0, !PT ;  /* 0x7ff000001b0eb812 */ /* 0x000fc400078ec0ff */
[----:B------:R-:W-:Y:S02]  /*4a10*/  SEL R21, R13, 0x63400000, !P2 ;  /* 0x634000000d157807 */ /* 0x000fe40005000000 */
[----:B------:R-:W-:Y:S02]  /*4a20*/  @!P3 ISETP.GE.U32.AND P4, PT, R11, R14, PT ;  /* 0x0000000e0b00b20c */ /* 0x000fe40003f86070 */
[--C-:B------:R-:W-:Y:S02]  /*4a30*/  LOP3.LUT R21, R21, 0x800fffff, R25.reuse, 0xf8, !PT ;  /* 0x800fffff15157812 */ /* 0x100fe400078ef819 */
[----:B------:R-:W-:Y:S02]  /*4a40*/  @!P3 SEL R15, R13, 0x63400000, !P4 ;  /* 0x634000000d0fb807 */ /* 0x000fe40006000000 */
[----:B------:R-:W-:Y:S02]  /*4a50*/  @!P1 LOP3.LUT R31, R29, 0x7ff00000, RZ, 0xc0, !PT ;  /* 0x7ff000001d1f9812 */ /* 0x000fe400078ec0ff */
[----:B------:R-:W-:-:S04]  /*4a60*/  @!P3 LOP3.LUT R14, R15, 0x80000000, R25, 0xf8, !PT ;  /* 0x800000000f0eb812 */ /* 0x000fc800078ef819 */
[----:B------:R-:W-:Y:S01]  /*4a70*/  @!P3 LOP3.LUT R15, R14, 0x100000, RZ, 0xfc, !PT ;  /* 0x001000000e0fb812 */ /* 0x000fe200078efcff */
[----:B------:R-:W-:-:S15]  /*4a80*/  @!P3 IMAD.MOV.U32 R14, RZ, RZ, RZ ;  /* 0x000000ffff0eb224 */ /* 0x000fde00078e00ff */
        /* <DEDUP_REMOVED lines=49> */
[----:B------:R-:W-:Y:S01]  /*4da0*/  LOP3.LUT R24, R27, 0x7ff00000, RZ, 0xc0, !PT ;  /* 0x7ff000001b187812 */ /* 0x000fe200078ec0ff */
[----:B------:R-:W-:-:S03]  /*4db0*/  IMAD.MOV.U32 R30, RZ, RZ, RZ ;  /* 0x000000ffff1e7224 */ /* 0x000fc600078e00ff */
[CC--:B------:R-:W-:Y:S02]  /*4dc0*/  VIADDMNMX R25, R11.reuse, -R24.reuse, 0xb9600000, !PT ;  /* 0xb96000000b197446 */ /* 0x0c0fe40007800918 */
[----:B------:R-:W-:Y:S02]  /*4dd0*/  ISETP.GE.U32.AND P1, PT, R11, R24, PT ;  /* 0x000000180b00720c */ /* 0x000fe40003f26070 */
[----:B------:R-:W-:Y:S02]  /*4de0*/  VIMNMX R25, PT, PT, R25, 0x46a00000, PT ;  /* 0x46a0000019197848 */ /* 0x000fe40003fe0100 */
[----:B------:R-:W-:-:S05]  /*4df0*/  SEL R24, R13, 0x63400000, !P1 ;  /* 0x634000000d187807 */ /* 0x000fca0004800000 */
[----:B------:R-:W-:-:S04]  /*4e00*/  IMAD.IADD R24, R25, 0x1, -R24 ;  /* 0x0000000119187824 */ /* 0x000fc800078e0a18 */
[----:B------:R-:W-:-:S06]  /*4e10*/  VIADD R31, R24, 0x7fe00000 ;  /* 0x7fe00000181f7836 */ /* 0x000fcc0000000000 */
[----:B------:R-:W0:Y:S02]  /*4e20*/  DMUL R32, R14, R30 ;  /* 0x0000001e0e207228 */ /* 0x000e240000000000 */
[----:B0-----:R-:W-:-:S13]  /*4e30*/  FSETP.GTU.AND P1, PT, |R33|, 1.469367938527859385e-39, PT ;  /* 0x001000002100780b */ /* 0x001fda0003f2c200 */
[----:B------:R-:W-:Y:S05]  /*4e40*/  @P1 BRA `(.L_x_3338) ;  /* 0x0000000000a41947 */ /* 0x000fea0003800000 */
[----:B------:R-:W0:Y:S01]  /*4e50*/  DFMA R20, R14, -R28, R20 ;  /* 0x8000001c0e14722b */ /* 0x000e220000000014 */
[----:B------:R-:W-:Y:S01]  /*4e60*/  IMAD.MOV.U32 R30, RZ, RZ, RZ ;  /* 0x000000ffff1e7224 */ /* 0x000fe200078e00ff */
[C---:B0-----:R-:W-:Y:S02]  /*4e70*/  FSETP.NEU.AND P1, PT, R21.reuse, RZ, PT ;  /* 0x000000ff1500720b */ /* 0x041fe40003f2d000 */
        /* <DEDUP_REMOVED lines=15> */
[----:B------:R-:W-:Y:S01]  /*4f70*/  FSEL R33, R11, R33, !P1 ;  /* 0x000000210b217208 */ /* 0x000fe20004800000 */
[----:B------:R-:W-:Y:S06]  /*4f80*/  BRA `(.L_x_3338) ;  /* 0x0000000000547947 */ /* 0x000fec0003800000 */
.L_x_3337:
        /* <DEDUP_REMOVED lines=12> */
[----:B------:R-:W-:Y:S01]  /*5050*/  @!P1 IMAD.MOV.U32 R32, RZ, RZ, RZ ;  /* 0x000000ffff209224 */ /* 0x000fe200078e00ff */
[----:B------:R-:W-:-:S03]  /*5060*/  @P1 MOV R32, RZ ;  /* 0x000000ff00201202 */ /* 0x000fc60000000f00 */
[----:B------:R-:W-:Y:S01]  /*5070*/  @P1 IMAD.MOV.U32 R33, RZ, RZ, R11 ;  /* 0x000000ffff211224 */ /* 0x000fe200078e000b */
[----:B------:R-:W-:Y:S06]  /*5080*/  BRA `(.L_x_3338) ;  /* 0x0000000000147947 */ /* 0x000fec0003800000 */
.L_x_3340:
[----:B------:R-:W-:Y:S01]  /*5090*/  LOP3.LUT R33, R27, 0x80000, RZ, 0xfc, !PT ;  /* 0x000800001b217812 */ /* 0x000fe200078efcff */
[----:B------:R-:W-:Y:S01]  /*50a0*/  IMAD.MOV.U32 R32, RZ, RZ, R26 ;  /* 0x000000ffff207224 */ /* 0x000fe200078e001a */
[----:B------:R-:W-:Y:S06]  /*50b0*/  BRA `(.L_x_3338) ;  /* 0x0000000000087947 */ /* 0x000fec0003800000 */
.L_x_3339:
[----:B------:R-:W-:Y:S01]  /*50c0*/  LOP3.LUT R33, R25, 0x80000, RZ, 0xfc, !PT ;  /* 0x0008000019217812 */ /* 0x000fe200078efcff */
[----:B------:R-:W-:-:S07]  /*50d0*/  IMAD.MOV.U32 R32, RZ, RZ, R24 ;  /* 0x000000ffff207224 */ /* 0x000fce00078e0018 */
.L_x_3338:
[----:B------:R-:W-:Y:S05]  /*50e0*/  BSYNC.RECONVERGENT B0 ;  /* 0x0000000000007941 */ /* 0x000fea0003800200 */
.L_x_3336:
[----:B------:R-:W-:-:S04]  /*50f0*/  IMAD.MOV.U32 R11, RZ, RZ, 0x0 ;  /* 0x00000000ff0b7424 */ /* 0x000fc800078e00ff */
[----:B------:R-:W-:Y:S05]  /*5100*/  RET.REL.NODEC R10 `(_ZN2at6native61_GLOBAL__N__44eb8e94_28_ForeachBinaryOpScalarList_cu_dda10a6925multi_tensor_apply_kernelINS1_28TensorListScalarListMetadataIdLi2EEENS1_25BinaryOpScalarListFunctorIdLi2ELi1ELi1EEEJSt7dividesIdEEEEvT_T0_DpT1_) ;  /* 0xffffffac0abc7950 */ /* 0x000fea0003c3ffff */
        .weak           $__internal_77_$__cuda_sm20_div_u16
        .type           $__internal_77_$__cuda_sm20_div_u16,@function
        .size           $__internal_77_$__cuda_sm20_div_u16,(.L_x_4266 - $__internal_77_$__cuda_sm20_div_u16)
$__internal_77_$__cuda_sm20_div_u16:
        /* <DEDUP_REMOVED lines=19> */
[----:B------:R-:W-:Y:S05]  /*5240*/  RET.REL.NODEC R2 `(_ZN2at6native61_GLOBAL__N__44eb8e94_28_ForeachBinaryOpScalarList_cu_dda10a6925multi_tensor_apply_kernelINS1_28TensorListScalarListMetadataIdLi2EEENS1_25BinaryOpScalarListFunctorIdLi2ELi1ELi1EEEJSt7dividesIdEEEEvT_T0_DpT1_) ;  /* 0xffffffac026c7950 */ /* 0x000fea0003c3ffff */
.L_x_3341:
        /* <DEDUP_REMOVED lines=11> */
.L_x_4266:


//--------------------- .text._ZN2at6native61_GLOBAL__N__44eb8e94_28_ForeachBinaryOpScalarList_cu_dda10a6925multi_tensor_apply_kernelINS1_28TensorListScalarListMetadataIsLi2EEENS1_25BinaryOpScalarListFunctorIsLi2ELi1ELi1EEEJSt7dividesIsEEEEvT_T0_DpT1_ --------------------------
	.section	.text._ZN2at6native61_GLOBAL__N__44eb8e94_28_ForeachBinaryOpScalarList_cu_dda10a6925multi_tensor_apply_kernelINS1_28TensorListScalarListMetadataIsLi2EEENS1_25BinaryOpScalarListFunctorIsLi2ELi1ELi1EEEJSt7dividesIsEEEEvT_T0_DpT1_,"ax",@progbits
	.align	128
.text._ZN2at6native61_GLOBAL__N__44eb8e94_28_ForeachBinaryOpScalarList_cu_dda10a6925multi_tensor_apply_kernelINS1_28TensorListScalarListMetadataIsLi2EEENS1_25BinaryOpScalarListFunctorIsLi2ELi1ELi1EEEJSt7dividesIsEEEEvT_T0_DpT1_:
        .type           _ZN2at6native61_GLOBAL__N__44eb8e94_28_ForeachBinaryOpScalarList_cu_dda10a6925multi_tensor_apply_kernelINS1_28TensorListScalarListMetadataIsLi2EEENS1_25BinaryOpScalarListFunctorIsLi2ELi1ELi1EEEJSt7dividesIsEEEEvT_T0_DpT1_,@function
        .size           _ZN2at6native61_GLOBAL__N__44eb8e94_28_ForeachBinaryOpScalarList_cu_dda10a6925multi_tensor_apply_kernelINS1_28TensorListScalarListMetadataIsLi2EEENS1_25BinaryOpScalarListFunctorIsLi2ELi1ELi1EEEJSt7dividesIsEEEEvT_T0_DpT1_,(.L_x_4269 - _ZN2at6native61_GLOBAL__N__44eb8e94_28_ForeachBinaryOpScalarList_cu_dda10a6925multi_tensor_apply_kernelINS1_28TensorListScalarListMetadataIsLi2EEENS1_25BinaryOpScalarListFunctorIsLi2ELi1ELi1EEEJSt7dividesIsEEEEvT_T0_DpT1_)
        .other          _ZN2at6native61_GLOBAL__N__44eb8e94_28_ForeachBinaryOpScalarList_cu_dda10a6925multi_tensor_apply_kernelINS1_28TensorListScalarListMetadataIsLi2EEENS1_25BinaryOpScalarListFunctorIsLi2ELi1ELi1EEEJSt7dividesIsEEEEvT_T0_DpT1_,@"STO_CUDA_ENTRY STV_DEFAULT"
_ZN2at6native61_GLOBAL__N__44eb8e94_28_ForeachBinaryOpScalarList_cu_dda10a6925multi_tensor_apply_kernelINS1_28TensorListScalarListMetadataIsLi2EEENS1_25BinaryOpScalarListFunctorIsLi2ELi1ELi1EEEJSt7dividesIsEEEEvT_T0_DpT1_:
        /* <DEDUP_REMOVED lines=29> */
[----:B------:R-:W-:Y:S02]  /*01d0*/  UISETP.LT.U32.AND UP0, UPT, UR21, 0x10000, UPT ;  /* 0x000100001500788c */ /* 0x000fe4000bf01070 */
[----:B------:R-:W-:Y:S02]  /*01e0*/  UPRMT UR6, UR14, 0x9910, URZ ;  /* 0x000099100e067896 */ /* 0x000fe400080000ff */
[----:B------:R-:W-:-:S04]  /*01f0*/  UISETP.LT.U32.AND.EX UP0, UPT, UR12, URZ, UPT, UP0 ;  /* 0x000000ff0c00728c */ /* 0x000fc8000bf01100 */
[----:B------:R-:W-:Y:S02]  /*0200*/  USEL UR17, UR21, 0x10000, UP0 ;  /* 0x0001000015117887 */ /* 0x000fe40008000000 */
[----:B------:R-:W-:-:S03]  /*0210*/  USEL UR20, UR12, URZ, UP0 ;  /* 0x000000ff0c147287 */ /* 0x000fc60008000000 */
[----:B------:R-:W-:Y:S01]  /*0220*/  UMOV UR12, UR6 ;  /* 0x00000006000c7c82 */ /* 0x000fe20008000000 */
        /* <DEDUP_REMOVED lines=9> */
[----:B------:R-:W-:Y:S05]  /*02c0*/  CALL.REL.NOINC `($__internal_78_$__cuda_sm20_div_u16) ;  /* 0x0000001800d87944 */ /* 0x000fea0003c00000 */
        /* <DEDUP_REMOVED lines=16> */
.L_x_3344:
[----:B0-----:R-:W-:Y:S01]  /*03d0*/  IADD3 R14, P2, PT, R0, UR6, RZ ;  /* 0x00000006000e7c10 */ /* 0x001fe2000ff5e0ff */
[----:B------:R-:W-:-:S03]  /*03e0*/  IMAD.MOV.U32 R12, RZ, RZ, RZ ;  /* 0x000000ffff0c7224 */ /* 0x000fc600078e00ff */
[----:B------:R-:W-:Y:S01]  /*03f0*/  ISETP.GE.U32.AND P1, PT, R14, UR17, PT ;  /* 0x000000110e007c0c */ /* 0x000fe2000bf26070 */
[----:B-1----:R-:W-:-:S05]  /*0400*/  IMAD.X R13, RZ, RZ, UR7, P2 ;  /* 0x00000007ff0d7e24 */ /* 0x002fca00090e06ff */
[----:B------:R-:W-:-:S13]  /*0410*/  ISETP.GE.AND.EX P1, PT, R13, UR20, PT, P1 ;  /* 0x000000140d007c0c */ /* 0x000fda000bf26310 */
[----:B------:R-:W-:-:S04]  /*0420*/  @!P1 LEA R2, P2, R14, UR8, 0x1 ;  /* 0x000000080e029c11 */ /* 0x000fc8000f8408ff */
[----:B------:R-:W-:-:S05]  /*0430*/  @!P1 LEA.HI.X R3, R14, UR9, R13, 0x1, P2 ;  /* 0x000000090e039c11 */ /* 0x000fca00090f0c0d */
[----:B------:R0:W2:Y:S01]  /*0440*/  @!P1 LDG.E.S16 R12, desc[UR18][R2.64] ;  /* 0x00000012020c9981 */ /* 0x0000a2000c1e1700 */
[----:B------:R-:W-:Y:S01]  /*0450*/  IADD3 R16, P3, PT, R14, UR16, RZ ;  /* 0x000000100e107c10 */ /* 0x000fe2000ff7e0ff */
[----:B------:R-:W-:-:S03]  /*0460*/  IMAD.MOV.U32 R19, RZ, RZ, RZ ;  /* 0x000000ffff137224 */ /* 0x000fc600078e00ff */
[----:B------:R-:W-:Y:S01]  /*0470*/  ISETP.GE.U32.AND P2, PT, R16, UR17, PT ;  /* 0x0000001110007c0c */ /* 0x000fe2000bf46070 */
[----:B------:R-:W-:-:S05]  /*0480*/  IMAD.X R15, RZ, RZ, R13, P3 ;  /* 0x000000ffff0f7224 */ /* 0x000fca00018e060d */
[----:B------:R-:W-:Y:S02]  /*0490*/  ISETP.GE.AND.EX P2, PT, R15, UR20, PT, P2 ;  /* 0x000000140f007c0c */ /* 0x000fe4000bf46320 */
[----:B------:R-:W-:-:S11]  /*04a0*/  IADD3 R4, P4, PT, R16, UR16, RZ ;  /* 0x0000001010047c10 */ /* 0x000fd6000ff9e0ff */
[----:B------:R-:W-:-:S04]  /*04b0*/  @!P2 LEA R10, P3, R16, UR8, 0x1 ;  /* 0x00000008100aac11 */ /* 0x000fc8000f8608ff */
[----:B------:R-:W-:-:S05]  /*04c0*/  @!P2 LEA.HI.X R11, R16, UR9, R15, 0x1, P3 ;  /* 0x00000009100bac11 */ /* 0x000fca00098f0c0f */
[----:B------:R-:W3:Y:S01]  /*04d0*/  @!P2 LDG.E.S16 R19, desc[UR18][R10.64] ;  /* 0x000000120a13a981 */ /* 0x000ee2000c1e1700 */
[----:B------:R-:W-:Y:S01]  /*04e0*/  IMAD.X R7, RZ, RZ, R15, P4 ;  /* 0x000000ffff077224 */ /* 0x000fe200020e060f */
[C---:B------:R-:W-:Y:S01]  /*04f0*/  ISETP.GE.U32.AND P3, PT, R4.reuse, UR17, PT ;  /* 0x0000001104007c0c */ /* 0x040fe2000bf66070 */
[----:B------:R-:W-:Y:S01]  /*0500*/  IMAD.MOV.U32 R17, RZ, RZ, RZ ;  /* 0x000000ffff117224 */ /* 0x000fe200078e00ff */
[----:B------:R-:W-:Y:S02]  /*0510*/  IADD3 R5, P5, PT, R4, UR16, RZ ;  /* 0x0000001004057c10 */ /* 0x000fe4000ffbe0ff */
[----:B------:R-:W-:Y:S02]  /*0520*/  ISETP.GE.AND.EX P3, PT, R7, UR20, PT, P3 ;  /* 0x0000001407007c0c */ /* 0x000fe4000bf66330 */
[----:B------:R-:W-:Y:S01]  /*0530*/  ISETP.GE.U32.AND P4, PT, R5, UR17, PT ;  /* 0x0000001105007c0c */ /* 0x000fe2000bf86070 */
[----:B------:R-:W-:-:S05]  /*0540*/  IMAD.X R18, RZ, RZ, R7, P5 ;  /* 0x000000ffff127224 */ /* 0x000fca00028e0607 */
[----:B------:R-:W-:-:S05]  /*0550*/  ISETP.GE.AND.EX P4, PT, R18, UR20, PT, P4 ;  /* 0x0000001412007c0c */ /* 0x000fca000bf86340 */
[----:B------:R-:W-:-:S04]  /*0560*/  @!P3 LEA R20, P5, R4, UR8, 0x1 ;  /* 0x000000080414bc11 */ /* 0x000fc8000f8a08ff */
[----:B------:R-:W-:-:S05]  /*0570*/  @!P3 LEA.HI.X R21, R4, UR9, R7, 0x1, P5 ;  /* 0x000000090415bc11 */ /* 0x000fca000a8f0c07 */
[----:B------:R1:W4:Y:S01]  /*0580*/  @!P3 LDG.E.S16 R17, desc[UR18][R20.64] ;  /* 0x000000121411b981 */ /* 0x000322000c1e1700 */
[----:B0-----:R-:W-:Y:S01]  /*0590*/  @!P4 LEA R2, P5, R5, UR8, 0x1 ;  /* 0x000000080502cc11 */ /* 0x001fe2000f8a08ff */
[----:B------:R-:W-:-:S03]  /*05a0*/  IMAD.MOV.U32 R6, RZ, RZ, RZ ;  /* 0x000000ffff067224 */ /* 0x000fc600078e00ff */
[----:B------:R-:W-:-:S05]  /*05b0*/  @!P4 LEA.HI.X R3, R5, UR9, R18, 0x1, P5 ;  /* 0x000000090503cc11 */ /* 0x000fca000a8f0c12 */
[----:B------:R2:W5:Y:S01]  /*05c0*/  @!P4 LDG.E.S16 R6, desc[UR18][R2.64] ;  /* 0x000000120206c981 */ /* 0x000562000c1e1700 */
[----:B------:R-:W-:Y:S02]  /*05d0*/  IABS R9, UR12 ;  /* 0x0000000c00097c13 */ /* 0x000fe40008000000 */
[----:B-1----:R-:W-:Y:S02]  /*05e0*/  IABS R20, UR12 ;  /* 0x0000000c00147c13 */ /* 0x002fe40008000000 */
[----:B------:R-:W0:Y:S08]  /*05f0*/  I2F.RP R22, R9 ;  /* 0x0000000900167306 */ /* 0x000e300000209400 */
[----:B0-----:R-:W0:Y:S02]  /*0600*/  MUFU.RCP R22, R22 ;  /* 0x0000001600167308 */ /* 0x001e240000001000 */
[----:B0-----:R-:W-:-:S06]  /*0610*/  VIADD R23, R22, 0xffffffe ;  /* 0x0ffffffe16177836 */ /* 0x001fcc0000000000 */
[----:B------:R-:W0:Y:S02]  /*0620*/  F2I.FTZ.U32.TRUNC.NTZ R11, R23 ;  /* 0x00000017000b7305 */ /* 0x000e24000021f000 */
[----:B0-----:R-:W-:-:S04]  /*0630*/  IMAD.MOV R10, RZ, RZ, -R11 ;  /* 0x000000ffff0a7224 */ /* 0x001fc800078e0a0b */
[----:B------:R-:W-:Y:S02]  /*0640*/  IMAD R21, R10, R9, RZ ;  /* 0x000000090a157224 */ /* 0x000fe400078e02ff */
[----:B------:R-:W-:-:S04]  /*0650*/  IMAD.MOV.U32 R10, RZ, RZ, RZ ;  /* 0x000000ffff0a7224 */ /* 0x000fc800078e00ff */
[----:B------:R-:W-:-:S04]  /*0660*/  IMAD.HI.U32 R10, R11, R21, R10 ;  /* 0x000000150b0a7227 */ /* 0x000fc800078e000a */
[----:B------:R-:W-:Y:S01]  /*0670*/  IMAD.MOV R11, RZ, RZ, -R20 ;  /* 0x000000ffff0b7224 */ /* 0x000fe200078e0a14 */
[----:B--2---:R-:W-:Y:S02]  /*0680*/  IABS R3, R12 ;  /* 0x0000000c00037213 */ /* 0x004fe40000000000 */
[----:B------:R-:W-:-:S03]  /*0690*/  LOP3.LUT R12, R12, UR12, RZ, 0x3c, !PT ;  /* 0x0000000c0c0c7c12 */ /* 0x000fc6000f8e3cff */
[----:B------:R-:W-:-:S04]  /*06a0*/  IMAD.HI.U32 R2, R10, R3, RZ ;  /* 0x000000030a027227 */ /* 0x000fc800078e00ff */
[----:B------:R-:W-:-:S05]  /*06b0*/  IMAD R20, R2, R11, R3 ;  /* 0x0000000b02147224 */ /* 0x000fca00078e0203 */
[----:B------:R-:W-:-:S13]  /*06c0*/  ISETP.GT.U32.AND P5, PT, R9, R20, PT ;  /* 0x000000140900720c */ /* 0x000fda0003fa4070 */
[----:B------:R-:W-:Y:S02]  /*06d0*/  @!P5 IMAD.IADD R20, R20, 0x1, -R9 ;  /* 0x000000011414d824 */ /* 0x000fe400078e0a09 */
[----:B------:R-:W-:Y:S01]  /*06e0*/  @!P5 VIADD R2, R2, 0x1 ;  /* 0x000000010202d836 */ /* 0x000fe20000000000 */
[----:B------:R-:W-:Y:S02]  /*06f0*/  ISETP.GE.AND P5, PT, R12, RZ, PT ;  /* 0x000000ff0c00720c */ /* 0x000fe40003fa6270 */
[----:B------:R-:W-:Y:S02]  /*0700*/  ISETP.GE.U32.AND P6, PT, R20, R9, PT ;  /* 0x000000091400720c */ /* 0x000fe40003fc6070 */
[----:B---3--:R-:W-:Y:S02]  /*0710*/  IABS R3, R19 ;  /* 0x0000001300037213 */ /* 0x008fe40000000000 */
[----:B------:R-:W-:Y:S02]  /*0720*/  LOP3.LUT R12, RZ, UR12, RZ, 0x33, !PT ;  /* 0x0000000cff0c7c12 */ /* 0x000fe4000f8e33ff */
[----:B------:R-:W-:Y:S01]  /*0730*/  LOP3.LUT R19, R19, UR12, RZ, 0x3c, !PT ;  /* 0x0000000c13137c12 */ /* 0x000fe2000f8e3cff */
[----:B------:R-:W-:-:S04]  /*0740*/  IMAD.HI.U32 R20, R10, R3, RZ ;  /* 0x000000030a147227 */ /* 0x000fc800078e00ff */
[----:B------:R-:W-:Y:S02]  /*0750*/  IMAD R22, R20, R11, R3 ;  /* 0x0000000b14167224 */ /* 0x000fe400078e0203 */
[----:B------:R-:W-:-:S03]  /*0760*/  @P6 VIADD R2, R2, 0x1 ;  /* 0x0000000102026836 */ /* 0x000fc60000000000 */
[----:B------:R-:W-:Y:S01]  /*0770*/  ISETP.GT.U32.AND P6, PT, R9, R22, PT ;  /* 0x000000160900720c */ /* 0x000fe20003fc4070 */
[----:B------:R-:W-:-:S04]  /*0780*/  IMAD.MOV.U32 R21, RZ, RZ, R2 ;  /* 0x000000ffff157224 */ /* 0x000fc800078e0002 */
[----:B------:R-:W-:Y:S01]  /*0790*/  @!P5 IMAD.MOV R21, RZ, RZ, -R21 ;  /* 0x000000ffff15d224 */ /* 0x000fe200078e0a15 */
[----:B------:R-:W-:-:S04]  /*07a0*/  @!P1 LEA R2, P5, R14, UR10, 0x1 ;  /* 0x0000000a0e029c11 */ /* 0x000fc8000f8a08ff */
[----:B------:R-:W-:Y:S02]  /*07b0*/  @!P1 LEA.HI.X R3, R14, UR11, R13, 0x1, P5 ;  /* 0x0000000b0e039c11 */ /* 0x000fe4000a8f0c0d */
[----:B------:R-:W-:Y:S01]  /*07c0*/  ISETP.NE.AND P5, PT, RZ, UR14, PT ;  /* 0x0000000eff007c0c */ /* 0x000fe2000bfa5270 */
[----:B------:R-:W-:Y:S02]  /*07d0*/  @!P6 IMAD.IADD R22, R22, 0x1, -R9 ;  /* 0x000000011616e824 */ /* 0x000fe400078e0a09 */
[----:B------:R-:W-:Y:S01]  /*07e0*/  @!P6 VIADD R20, R20, 0x1 ;  /* 0x000000011414e836 */ /* 0x000fe20000000000 */
[----:B------:R-:W-:Y:S02]  /*07f0*/  SEL R23, R12, R21, !P5 ;  /* 0x000000150c177207 */ /* 0x000fe40006800000 */
[----:B----4-:R-:W-:Y:S02]  /*0800*/  IABS R21, R17 ;  /* 0x0000001100157213 */ /* 0x010fe40000000000 */
[----:B------:R-:W-:Y:S01]  /*0810*/  ISETP.GE.AND P6, PT, R19, RZ, PT ;  /* 0x000000ff1300720c */ /* 0x000fe20003fc6270 */
[----:B------:R0:W-:Y:S01]  /*0820*/  @!P1 STG.E.U16 desc[UR18][R2.64], R23 ;  /* 0x0000001702009986 */ /* 0x0001e2000c101512 */
[----:B------:R-:W-:Y:S01]  /*0830*/  ISETP.GE.U32.AND P1, PT, R22, R9, PT ;  /* 0x000000091600720c */ /* 0x000fe20003f26070 */
[----:B------:R-:W-:Y:S01]  /*0840*/  IMAD.HI.U32 R22, R10, R21, RZ ;  /* 0x000000150a167227 */ /* 0x000fe200078e00ff */
[----:B------:R-:W-:-:S03]  /*0850*/  LOP3.LUT R17, R17, UR12, RZ, 0x3c, !PT ;  /* 0x0000000c11117c12 */ /* 0x000fc6000f8e3cff */
[----:B------:R-:W-:Y:S01]  /*0860*/  IMAD R24, R22, R11, R21 ;  /* 0x0000000b16187224 */ /* 0x000fe200078e0215 */
[----:B-----5:R-:W-:Y:S02]  /*0870*/  IABS R21, R6 ;  /* 0x0000000600157213 */ /* 0x020fe40000000000 */
[----:B------:R-:W-:-:S05]  /*0880*/  LOP3.LUT R6, R6, UR12, RZ, 0x3c, !PT ;  /* 0x0000000c06067c12 */ /* 0x000fca000f8e3cff */
[----:B------:R-:W-:Y:S01]  /*0890*/  @P1 VIADD R20, R20, 0x1 ;  /* 0x0000000114141836 */ /* 0x000fe20000000000 */
[----:B------:R-:W-:-:S03]  /*08a0*/  ISETP.GT.U32.AND P1, PT, R9, R24, PT ;  /* 0x000000180900720c */ /* 0x000fc60003f24070 */
[----:B------:R-:W-:Y:S02]  /*08b0*/  IMAD.MOV.U32 R19, RZ, RZ, R20 ;  /* 0x000000ffff137224 */ /* 0x000fe400078e0014 */
[----:B------:R-:W-:-:S04]  /*08c0*/  IMAD.HI.U32 R20, R10, R21, RZ ;  /* 0x000000150a147227 */ /* 0x000fc800078e00ff */
[----:B------:R-:W-:Y:S01]  /*08d0*/  @!P6 IMAD.MOV R19, RZ, RZ, -R19 ;  /* 0x000000ffff13e224 */ /* 0x000fe200078e0a13 */
[----:B0-----:R-:W-:Y:S01]  /*08e0*/  @!P2 LEA R2, P6, R16, UR10, 0x1 ;  /* 0x0000000a1002ac11 */ /* 0x001fe2000f8c08ff */
[----:B------:R-:W-:Y:S02]  /*08f0*/  IMAD R26, R20, R11, R21 ;  /* 0x0000000b141a7224 */ /* 0x000fe400078e0215 */
[----:B------:R-:W-:Y:S01]  /*0900*/  @!P1 IMAD.IADD R24, R24, 0x1, -R9 ;  /* 0x0000000118189824 */ /* 0x000fe200078e0a09 */
[----:B------:R-:W-:Y:S01]  /*0910*/  @!P2 LEA.HI.X R3, R16, UR11, R15, 0x1, P6 ;  /* 0x0000000b1003ac11 */ /* 0x000fe2000b0f0c0f */
[----:B------:R-:W-:Y:S01]  /*0920*/  @!P1 VIADD R22, R22, 0x1 ;  /* 0x0000000116169836 */ /* 0x000fe20000000000 */
[----:B------:R-:W-:Y:S02]  /*0930*/  SEL R19, R12, R19, !P5 ;  /* 0x000000130c137207 */ /* 0x000fe40006800000 */
[----:B------:R-:W-:Y:S02]  /*0940*/  ISETP.GT.U32.AND P6, PT, R9, R26, PT ;  /* 0x0000001a0900720c */ /* 0x000fe40003fc4070 */
[----:B------:R-:W-:Y:S01]  /*0950*/  ISETP.GE.AND P1, PT, R17, RZ, PT ;  /* 0x000000ff1100720c */ /* 0x000fe20003f26270 */
[----:B------:R0:W-:Y:S01]  /*0960*/  @!P2 STG.E.U16 desc[UR18][R2.64], R19 ;  /* 0x000000130200a986 */ /* 0x0001e2000c101512 */
[----:B------:R-:W-:Y:S01]  /*0970*/  ISETP.GE.U32.AND P2, PT, R24, R9, PT ;  /* 0x000000091800720c */ /* 0x000fe20003f46070 */
[----:B------:R-:W-:-:S08]  /*0980*/  IMAD.MOV.U32 R17, RZ, RZ, RZ ;  /* 0x000000ffff117224 */ /* 0x000fd000078e00ff */
[----:B------:R-:W-:Y:S02]  /*0990*/  @!P6 IMAD.IADD R26, R26, 0x1, -R9 ;  /* 0x000000011a1ae824 */ /* 0x000fe400078e0a09 */
[----:B------:R-:W-:Y:S01]  /*09a0*/  @!P6 VIADD R20, R20, 0x1 ;  /* 0x000000011414e836 */ /* 0x000fe20000000000 */
[----:B------:R-:W-:Y:S01]  /*09b0*/  IADD3 R14, P6, PT, R14, UR13, RZ ;  /* 0x0000000d0e0e7c10 */ /* 0x000fe2000ffde0ff */
[----:B------:R-:W-:Y:S01]  /*09c0*/  @P2 VIADD R22, R22, 0x1 ;  /* 0x0000000116162836 */ /* 0x000fe20000000000 */
[----:B------:R-:W-:-:S03]  /*09d0*/  ISETP.GE.U32.AND P2, PT, R26, R9, PT ;  /* 0x000000091a00720c */ /* 0x000fc60003f46070 */
[----:B------:R-:W-:Y:S01]  /*09e0*/  IMAD.X R13, RZ, RZ, R13, P6 ;  /* 0x000000ffff0d7224 */ /* 0x000fe200030e060d */
[----:B------:R-:W-:Y:S01]  /*09f0*/  ISETP.GE.AND P6, PT, R6, RZ, PT ;  /* 0x000000ff0600720c */ /* 0x000fe20003fc6270 */
[----:B------:R-:W-:Y:S01]  /*0a00*/  @!P1 IMAD.MOV R22, RZ, RZ, -R22 ;  /* 0x000000ffff169224 */ /* 0x000fe200078e0a16 */
[----:B------:R-:W-:-:S04]  /*0a10*/  ISETP.GE.U32.AND P1, PT, R14, UR17, PT ;  /* 0x000000110e007c0c */ /* 0x000fc8000bf26070 */
[----:B------:R-:W-:Y:S02]  /*0a20*/  ISETP.GE.AND.EX P1, PT, R13, UR20, PT, P1 ;  /* 0x000000140d007c0c */ /* 0x000fe4000bf26310 */
[----:B------:R-:W-:Y:S01]  /*0a30*/  SEL R23, R12, R22, !P5 ;  /* 0x000000160c177207 */ /* 0x000fe20006800000 */
[----:B------:R-:W-:Y:S01]  /*0a40*/  @P2 VIADD R20, R20, 0x1 ;  /* 0x0000000114142836 */ /* 0x000fe20000000000 */
[----:B0-----:R-:W-:-:S03]  /*0a50*/  @!P3 LEA R2, P2, R4, UR10, 0x1 ;  /* 0x0000000a0402bc11 */ /* 0x001fc6000f8408ff */
[----:B------:R-:W-:Y:S01]  /*0a60*/  @!P6 IMAD.MOV R20, RZ, RZ, -R20 ;  /* 0x000000ffff14e224 */ /* 0x000fe200078e0a14 */
[----:B------:R-:W-:Y:S02]  /*0a70*/  @!P3 LEA.HI.X R3, R4, UR11, R7, 0x1, P2 ;  /* 0x0000000b0403bc11 */ /* 0x000fe400090f0c07 */
[C---:B------:R-:W-:Y:S02]  /*0a80*/  @!P4 LEA R4, P2, R5.reuse, UR10, 0x1 ;  /* 0x0000000a0504cc11 */ /* 0x040fe4000f8408ff */
[----:B------:R-:W-:Y:S01]  /*0a90*/  SEL R27, R12, R20, !P5 ;  /* 0x000000140c1b7207 */ /* 0x000fe20006800000 */
[----:B------:R-:W-:Y:S01]  /*0aa0*/  @!P3 STG.E.U16 desc[UR18][R2.64], R23 ;  /* 0x000000170200b986 */ /* 0x000fe2000c101512 */
[C---:B------:R-:W-:Y:S02]  /*0ab0*/  @!P1 LEA R6, P6, R14.reuse, UR8, 0x1 ;  /* 0x000000080e069c11 */ /* 0x040fe4000f8c08ff */
[----:B------:R-:W-:Y:S02]  /*0ac0*/  @!P4 LEA.HI.X R5, R5, UR11, R18, 0x1, P2 ;  /* 0x0000000b0505cc11 */ /* 0x000fe400090f0c12 */
[----:B------:R-:W-:-:S03]  /*0ad0*/  @!P1 LEA.HI.X R7, R14, UR9, R13, 0x1, P6 ;  /* 0x000000090e079c11 */ /* 0x000fc6000b0f0c0d */
[----:B------:R0:W-:Y:S04]  /*0ae0*/  @!P4 STG.E.U16 desc[UR18][R4.64], R27 ;  /* 0x0000001b0400c986 */ /* 0x0001e8000c101512 */
[----:B------:R1:W2:Y:S01]  /*0af0*/  @!P1 LDG.E.S16 R17, desc[UR18][R6.64] ;  /* 0x0000001206119981 */ /* 0x0002a2000c1e1700 */
[----:B------:R-:W-:Y:S01]  /*0b00*/  IADD3 R19, P2, PT, R16, UR13, RZ ;  /* 0x0000000d10137c10 */ /* 0x000fe2000ff5e0ff */
[----:B------:R-:W-:-:S04]  /*0b10*/  IMAD.MOV.U32 R21, RZ, RZ, RZ ;  /* 0x000000ffff157224 */ /* 0x000fc800078e00ff */
[----:B------:R-:W-:Y:S01]  /*0b20*/  IMAD.X R22, RZ, RZ, R15, P2 ;  /* 0x000000ffff167224 */ /* 0x000fe200010e060f */
[----:B------:R-:W-:-:S04]  /*0b30*/  ISETP.GE.U32.AND P2, PT, R19, UR17, PT ;  /* 0x0000001113007c0c */ /* 0x000fc8000bf46070 */
[----:B------:R-:W-:-:S13]  /*0b40*/  ISETP.GE.AND.EX P2, PT, R22, UR20, PT, P2 ;  /* 0x0000001416007c0c */ /* 0x000fda000bf46320 */
[----:B------:R-:W-:-:S04]  /*0b50*/  @!P2 LEA R24, P3, R19, UR8, 0x1 ;  /* 0x000000081318ac11 */ /* 0x000fc8000f8608ff */
[----:B------:R-:W-:-:S05]  /*0b60*/  @!P2 LEA.HI.X R25, R19, UR9, R22, 0x1, P3 ;  /* 0x000000091319ac11 */ /* 0x000fca00098f0c16 */
[----:B------:R-:W3:Y:S01]  /*0b70*/  @!P2 LDG.E.S16 R21, desc[UR18][R24.64] ;  /* 0x000000121815a981 */ /* 0x000ee2000c1e1700 */
[----:B------:R-:W-:Y:S01]  /*0b80*/  IADD3 R20, P4, PT, R19, UR16, RZ ;  /* 0x0000001013147c10 */ /* 0x000fe2000ff9e0ff */
[----:B-1----:R-:W-:-:S03]  /*0b90*/  IMAD.MOV.U32 R6, RZ, RZ, RZ ;  /* 0x000000ffff067224 */ /* 0x002fc600078e00ff */
[----:B------:R-:W-:Y:S01]  /*0ba0*/  ISETP.GE.U32.AND P3, PT, R20, UR17, PT ;  /* 0x0000001114007c0c */ /* 0x000fe2000bf66070 */
[----:B------:R-:W-:-:S05]  /*0bb0*/  IMAD.X R7, RZ, RZ, R22, P4 ;  /* 0x000000ffff077224 */ /* 0x000fca00020e0616 */
[----:B------:R-:W-:-:S13]  /*0bc0*/  ISETP.GE.AND.EX P3, PT, R7, UR20, PT, P3 ;  /* 0x0000001407007c0c */ /* 0x000fda000bf66330 */
[----:B0-----:R-:W-:-:S04]  /*0bd0*/  @!P3 LEA R4, P4, R20, UR8, 0x1 ;  /* 0x000000081404bc11 */ /* 0x001fc8000f8808ff */
[----:B------:R-:W-:-:S05]  /*0be0*/  @!P3 LEA.HI.X R5, R20, UR9, R7, 0x1, P4 ;  /* 0x000000091405bc11 */ /* 0x000fca000a0f0c07 */
[----:B------:R0:W4:Y:S01]  /*0bf0*/  @!P3 LDG.E.S16 R6, desc[UR18][R4.64] ;  /* 0x000000120406b981 */ /* 0x000122000c1e1700 */
[----:B------:R-:W-:Y:S01]  /*0c00*/  IADD3 R18, P6, PT, R20, UR16, RZ ;  /* 0x0000001014127c10 */ /* 0x000fe2000ffde0ff */
[----:B------:R-:W-:-:S03]  /*0c10*/  IMAD.MOV.U32 R16, RZ, RZ, RZ ;  /* 0x000000ffff107224 */ /* 0x000fc600078e00ff */
[----:B------:R-:W-:Y:S01]  /*0c20*/  ISETP.GE.U32.AND P4, PT, R18, UR17, PT ;  /* 0x0000001112007c0c */ /* 0x000fe2000bf86070 */
[----:B------:R-:W-:-:S05]  /*0c30*/  IMAD.X R15, RZ, RZ, R7, P6 ;  /* 0x000000ffff0f7224 */ /* 0x000fca00030e0607 */
[----:B------:R-:W-:-:S13]  /*0c40*/  ISETP.GE.AND.EX P4, PT, R15, UR20, PT, P4 ;  /* 0x000000140f007c0c */ /* 0x000fda000bf86340 */
[----:B------:R-:W-:-:S04]  /*0c50*/  @!P4 LEA R2, P6, R18, UR8, 0x1 ;  /* 0x000000081202cc11 */ /* 0x000fc8000f8c08ff */
[----:B------:R-:W-:-:S05]  /*0c60*/  @!P4 LEA.HI.X R3, R18, UR9, R15, 0x1, P6 ;  /* 0x000000091203cc11 */ /* 0x000fca000b0f0c0f */
[----:B------:R3:W5:Y:S01]  /*0c70*/  @!P4 LDG.E.S16 R16, desc[UR18][R2.64] ;  /* 0x000000120210c981 */ /* 0x000762000c1e1700 */
[----:B------:R-:W-:-:S04]  /*0c80*/  UIADD3 UR4, UP0, UPT, UR4, 0x2, URZ ;  /* 0x0000000204047890 */ /* 0x000fc8000ff1e0ff */
[----:B------:R-:W-:Y:S02]  /*0c90*/  UIADD3.X UR5, UPT, UPT, URZ, UR5, URZ, UP0, !UPT ;  /* 0x00000005ff057290 */ /* 0x000fe400087fe4ff */
[----:B------:R-:W-:-:S04]  /*0ca0*/  ULEA UR6, UP0, UR13, UR6, 0x1 ;  /* 0x000000060d067291 */ /* 0x000fc8000f8008ff */
[----:B------:R-:W-:Y:S01]  /*0cb0*/  ULEA.HI.X UR7, UR13, UR7, URZ, 0x1, UP0 ;  /* 0x000000070d077291 */ /* 0x000fe200080f0cff */
[----:B--2---:R-:W-:Y:S02]  /*0cc0*/  IABS R23, R17 ;  /* 0x0000001100177213 */ /* 0x004fe40000000000 */
[----:B------:R-:W-:-:S03]  /*0cd0*/  LOP3.LUT R17, R17, UR12, RZ, 0x3c, !PT ;  /* 0x0000000c11117c12 */ /* 0x000fc6000f8e3cff */
[----:B0-----:R-:W-:-:S04]  /*0ce0*/  IMAD.HI.U32 R4, R10, R23, RZ ;  /* 0x000000170a047227 */ /* 0x001fc800078e00ff */
[----:B------:R-:W-:-:S05]  /*0cf0*/  IMAD R24, R4, R11, R23 ;  /* 0x0000000b04187224 */ /* 0x000fca00078e0217 */
[----:B------:R-:W-:-:S13]  /*0d00*/  ISETP.GT.U32.AND P6, PT, R9, R24, PT ;  /* 0x000000180900720c */ /* 0x000fda0003fc4070 */
[----:B------:R-:W-:Y:S02]  /*0d10*/  @!P6 IMAD.IADD R24, R24, 0x1, -R9 ;  /* 0x000000011818e824 */ /* 0x000fe400078e0a09 */
[----:B------:R-:W-:-:S03]  /*0d20*/  @!P6 VIADD R4, R4, 0x1 ;  /* 0x000000010404e836 */ /* 0x000fc60000000000 */
[----:B------:R-:W-:Y:S02]  /*0d30*/  ISETP.GE.U32.AND P6, PT, R24, R9, PT ;  /* 0x000000091800720c */ /* 0x000fe40003fc6070 */
[----:B---3--:R-:W-:Y:S02]  /*0d40*/  IABS R3, R21 ;  /* 0x0000001500037213 */ /* 0x008fe40000000000 */
[----:B------:R-:W-:-:S09]  /*0d50*/  LOP3.LUT R21, R21, UR12, RZ, 0x3c, !PT ;  /* 0x0000000c15157c12 */ /* 0x000fd2000f8e3cff */
[----:B------:R-:W-:Y:S01]  /*0d60*/  @P6 VIADD R4, R4, 0x1 ;  /* 0x0000000104046836 */ /* 0x000fe20000000000 */
[----:B------:R-:W-:-:S03]  /*0d70*/  ISETP.GE.AND P6, PT, R17, RZ, PT ;  /* 0x000000ff1100720c */ /* 0x000fc60003fc6270 */
[----:B------:R-:W-:Y:S02]  /*0d80*/  IMAD.MOV.U32 R17, RZ, RZ, R4 ;  /* 0x000000ffff117224 */ /* 0x000fe400078e0004 */
[----:B------:R-:W-:-:S04]  /*0d90*/  IMAD.HI.U32 R4, R10, R3, RZ ;  /* 0x000000030a047227 */ /* 0x000fc800078e00ff */
[----:B------:R-:W-:-:S04]  /*0da0*/  IMAD R24, R4, R11, R3 ;  /* 0x0000000b04187224 */ /* 0x000fc800078e0203 */
[----:B------:R-:W-:Y:S01]  /*0db0*/  @!P6 IMAD.MOV R17, RZ, RZ, -R17 ;  /* 0x000000ffff11e224 */ /* 0x000fe200078e0a11 */
[----:B------:R-:W-:-:S04]  /*0dc0*/  @!P1 LEA R2, P6, R14, UR10, 0x1 ;  /* 0x0000000a0e029c11 */ /* 0x000fc8000f8c08ff */
[----:B------:R-:W-:Y:S02]  /*0dd0*/  @!P1 LEA.HI.X R3, R14, UR11, R13, 0x1, P6 ;  /* 0x0000000b0e039c11 */ /* 0x000fe4000b0f0c0d */
[----:B------:R-:W-:Y:S02]  /*0de0*/  ISETP.GT.U32.AND P6, PT, R9, R24, PT ;  /* 0x000000180900720c */ /* 0x000fe40003fc4070 */
[----:B----4-:R-:W-:Y:S02]  /*0df0*/  IABS R5, R6 ;  /* 0x0000000600057213 */ /* 0x010fe40000000000 */
[----:B------:R-:W-:Y:S02]  /*0e00*/  LOP3.LUT R6, R6, UR12, RZ, 0x3c, !PT ;  /* 0x0000000c06067c12 */ /* 0x000fe4000f8e3cff */
[----:B------:R-:W-:Y:S01]  /*0e10*/  SEL R17, R12, R17, !P5 ;  /* 0x000000110c117207 */ /* 0x000fe20006800000 */
[----:B------:R-:W-:-:S04]  /*0e20*/  IMAD.HI.U32 R14, R10, R5, RZ ;  /* 0x000000050a0e7227 */ /* 0x000fc800078e00ff */
[----:B------:R1:W-:Y:S01]  /*0e30*/  @!P1 STG.E.U16 desc[UR18][R2.64], R17 ;  /* 0x0000001102009986 */ /* 0x0003e2000c101512 */
[----:B------:R-:W-:Y:S01]  /*0e40*/  ISETP.NE.U32.AND P1, PT, R8, UR4, PT ;  /* 0x0000000408007c0c */ /* 0x000fe2000bf25070 */
[----:B------:R-:W-:Y:S02]  /*0e50*/  @!P6 IMAD.IADD R24, R24, 0x1, -R9 ;  /* 0x000000011818e824 */ /* 0x000fe400078e0a09 */
[----:B------:R-:W-:Y:S01]  /*0e60*/  @!P6 VIADD R4, R4, 0x1 ;  /* 0x000000010404e836 */ /* 0x000fe20000000000 */
[----:B------:R-:W-:Y:S02]  /*0e70*/  ISETP.NE.AND.EX P1, PT, RZ, UR5, PT, P1 ;  /* 0x00000005ff007c0c */ /* 0x000fe4000bf25310 */
[----:B------:R-:W-:Y:S01]  /*0e80*/  ISETP.GE.U32.AND P6, PT, R24, R9, PT ;  /* 0x000000091800720c */ /* 0x000fe20003fc6070 */
[----:B------:R-:W-:-:S12]  /*0e90*/  IMAD R24, R14, R11, R5 ;  /* 0x0000000b0e187224 */ /* 0x000fd800078e0205 */
[----:B------:R-:W-:Y:S01]  /*0ea0*/  @P6 VIADD R4, R4, 0x1 ;  /* 0x0000000104046836 */ /* 0x000fe20000000000 */
[----:B------:R-:W-:Y:S02]  /*0eb0*/  ISETP.GE.AND P6, PT, R21, RZ, PT ;  /* 0x000000ff1500720c */ /* 0x000fe40003fc6270 */
[----:B-----5:R-:W-:Y:S01]  /*0ec0*/  IABS R21, R16 ;  /* 0x0000001000157213 */ /* 0x020fe20000000000 */
[----:B------:R-:W-:Y:S01]  /*0ed0*/  IMAD.MOV.U32 R13, RZ, RZ, R4 ;  /* 0x000000ffff0d7224 */ /* 0x000fe200078e0004 */
[----:B------:R-:W-:-:S09]  /*0ee0*/  LOP3.LUT R16, R16, UR12, RZ, 0x3c, !PT ;  /* 0x0000000c10107c12 */ /* 0x000fd2000f8e3cff */
[----:B------:R-:W-:Y:S01]  /*0ef0*/  @!P6 IMAD.MOV R13, RZ, RZ, -R13 ;  /* 0x000000ffff0de224 */ /* 0x000fe200078e0a0d */
[----:B------:R-:W-:-:S04]  /*0f00*/  @!P2 LEA R4, P6, R19, UR10, 0x1 ;  /* 0x0000000a1304ac11 */ /* 0x000fc8000f8c08ff */
[----:B------:R-:W-:Y:S02]  /*0f10*/  @!P2 LEA.HI.X R5, R19, UR11, R22, 0x1, P6 ;  /* 0x0000000b1305ac11 */ /* 0x000fe4000b0f0c16 */
[----:B------:R-:W-:Y:S02]  /*0f20*/  ISETP.GT.U32.AND P6, PT, R9, R24, PT ;  /* 0x000000180900720c */ /* 0x000fe40003fc4070 */
[----:B------:R-:W-:-:S05]  /*0f30*/  SEL R13, R12, R13, !P5 ;  /* 0x0000000d0c0d7207 */ /* 0x000fca0006800000 */
[----:B------:R1:W-:Y:S06]  /*0f40*/  @!P2 STG.E.U16 desc[UR18][R4.64], R13 ;  /* 0x0000000d0400a986 */ /* 0x0003ec000c101512 */
[----:B------:R-:W-:Y:S02]  /*0f50*/  @!P6 IMAD.IADD R24, R24, 0x1, -R9 ;  /* 0x000000011818e824 */ /* 0x000fe400078e0a09 */
[----:B------:R-:W-:-:S03]  /*0f60*/  @!P6 VIADD R14, R14, 0x1 ;  /* 0x000000010e0ee836 */ /* 0x000fc60000000000 */
[----:B------:R-:W-:-:S13]  /*0f70*/  ISETP.GE.U32.AND P6, PT, R24, R9, PT ;  /* 0x000000091800720c */ /* 0x000fda0003fc6070 */
[----:B------:R-:W-:Y:S01]  /*0f80*/  @P6 VIADD R14, R14, 0x1 ;  /* 0x000000010e0e6836 */ /* 0x000fe20000000000 */
[----:B------:R-:W-:-:S03]  /*0f90*/  ISETP.GE.AND P6, PT, R6, RZ, PT ;  /* 0x000000ff0600720c */ /* 0x000fc60003fc6270 */
[----:B------:R-:W-:Y:S02]  /*0fa0*/  IMAD.MOV.U32 R19, RZ, RZ, R14 ;  /* 0x000000ffff137224 */ /* 0x000fe400078e000e */
[----:B------:R-:W-:-:S08]  /*0fb0*/  IMAD.HI.U32 R14, R10, R21, RZ ;  /* 0x000000150a0e7227 */ /* 0x000fd000078e00ff */
[----:B------:R-:W-:Y:S01]  /*0fc0*/  @!P6 IMAD.MOV R19, RZ, RZ, -R19 ;  /* 0x000000ffff13e224 */ /* 0x000fe200078e0a13 */
[----:B------:R-:W-:-:S04]  /*0fd0*/  @!P3 LEA R6, P6, R20, UR10, 0x1 ;  /* 0x0000000a1406bc11 */ /* 0x000fc8000f8c08ff */
[----:B------:R-:W-:Y:S01]  /*0fe0*/  @!P3 LEA.HI.X R7, R20, UR11, R7, 0x1, P6 ;  /* 0x0000000b1407bc11 */ /* 0x000fe2000b0f0c07 */
[----:B------:R-:W-:Y:S01]  /*0ff0*/  IMAD R20, R14, R11, R21 ;  /* 0x0000000b0e147224 */ /* 0x000fe200078e0215 */
[----:B------:R-:W-:Y:S02]  /*1000*/  @!P4 LEA R10, P6, R18, UR10, 0x1 ;  /* 0x0000000a120acc11 */ /* 0x000fe4000f8c08ff */
[----:B------:R-:W-:Y:S02]  /*1010*/  SEL R19, R12, R19, !P5 ;  /* 0x000000130c137207 */ /* 0x000fe40006800000 */
[----:B------:R-:W-:Y:S02]  /*1020*/  @!P4 LEA.HI.X R11, R18, UR11, R15, 0x1, P6 ;  /* 0x0000000b120bcc11 */ /* 0x000fe4000b0f0c0f */
[----:B------:R-:W-:Y:S01]  /*1030*/  ISETP.GT.U32.AND P6, PT, R9, R20, PT ;  /* 0x000000140900720c */ /* 0x000fe20003fc4070 */
[----:B------:R1:W-:-:S12]  /*1040*/  @!P3 STG.E.U16 desc[UR18][R6.64], R19 ;  /* 0x000000130600b986 */ /* 0x0003d8000c101512 */
[----:B------:R-:W-:Y:S02]  /*1050*/  @!P6 IMAD.IADD R20, R20, 0x1, -R9 ;  /* 0x000000011414e824 */ /* 0x000fe400078e0a09 */
[----:B------:R-:W-:-:S03]  /*1060*/  @!P6 VIADD R14, R14, 0x1 ;  /* 0x000000010e0ee836 */ /* 0x000fc60000000000 */
[----:B------:R-:W-:-:S13]  /*1070*/  ISETP.GE.U32.AND P6, PT, R20, R9, PT ;  /* 0x000000091400720c */ /* 0x000fda0003fc6070 */
[----:B------:R-:W-:Y:S01]  /*1080*/  @P6 VIADD R14, R14, 0x1 ;  /* 0x000000010e0e6836 */ /* 0x000fe20000000000 */
[----:B------:R-:W-:-:S13]  /*1090*/  ISETP.GE.AND P6, PT, R16, RZ, PT ;  /* 0x000000ff1000720c */ /* 0x000fda0003fc6270 */
[----:B------:R-:W-:-:S05]  /*10a0*/  @!P6 IMAD.MOV R14, RZ, RZ, -R14 ;  /* 0x000000ffff0ee224 */ /* 0x000fca00078e0a0e */
[----:B------:R-:W-:-:S05]  /*10b0*/  SEL R9, R12, R14, !P5 ;  /* 0x0000000e0c097207 */ /* 0x000fca0006800000 */
[----:B------:R1:W-:Y:S01]  /*10c0*/  @!P4 STG.E.U16 desc[UR18][R10.64], R9 ;  /* 0x000000090a00c986 */ /* 0x0003e2000c101512 */
[----:B------:R-:W-:Y:S05]  /*10d0*/  @P1 BRA `(.L_x_3344) ;  /* 0xfffffff000bc1947 */ /* 0x000fea000383ffff */
.L_x_3343:
[----:B------:R-:W-:Y:S05]  /*10e0*/  @!P0 EXIT ;  /* 0x000000000000894d */ /* 0x000fea0003800000 */
[----:B01----:R-:W-:Y:S01]  /*10f0*/  IADD3 R3, P1, PT, R0, UR6, RZ ;  /* 0x0000000600037c10 */ /* 0x003fe2000ff3e0ff */
        /* <DEDUP_REMOVED lines=10> */
[----:B------:R0:W2:Y:S01]  /*11a0*/  @!P0 LDG.E.S16 R2, desc[UR18][R10.64] ;  /* 0x000000120a028981 */ /* 0x0000a2000c1e1700 */
[C---:B------:R-:W-:Y:S01]  /*11b0*/  @!P1 LEA R14, P2, R7.reuse, UR8, 0x1 ;  /* 0x00000008070e9c11 */ /* 0x040fe2000f8408ff */
[----:B------:R-:W-:Y:S01]  /*11c0*/  IMAD.MOV.U32 R13, RZ, RZ, RZ ;  /* 0x000000ffff0d7224 */ /* 0x000fe200078e00ff */
[C---:B------:R-:W-:Y:S02]  /*11d0*/  IADD3 R5, P3, PT, R7.reuse, UR16, RZ ;  /* 0x0000001007057c10 */ /* 0x040fe4000ff7e0ff */
[--C-:B------:R-:W-:Y:S02]  /*11e0*/  @!P1 LEA.HI.X R15, R7, UR9, R4.reuse, 0x1, P2 ;  /* 0x00000009070f9c11 */ /* 0x100fe400090f0c04 */
[C---:B------:R-:W-:Y:S01]  /*11f0*/  ISETP.GE.U32.AND P2, PT, R5.reuse, UR17, PT ;  /* 0x0000001105007c0c */ /* 0x040fe2000bf46070 */
[----:B------:R-:W-:Y:S02]  /*1200*/  IMAD.X R0, RZ, RZ, R4, P3 ;  /* 0x000000ffff007224 */ /* 0x000fe400018e0604 */
[----:B------:R1:W3:Y:S01]  /*1210*/  @!P1 LDG.E.S16 R13, desc[UR18][R14.64] ;  /* 0x000000120e0d9981 */ /* 0x0002e2000c1e1700 */
[----:B------:R-:W-:-:S02]  /*1220*/  IADD3 R6, P5, PT, R5, UR16, RZ ;  /* 0x0000001005067c10 */ /* 0x000fc4000ffbe0ff */
[----:B0-----:R-:W-:Y:S02]  /*1230*/  CS2R R10, SRZ ;  /* 0x00000000000a7805 */ /* 0x001fe4000001ff00 */
[----:B------:R-:W-:Y:S02]  /*1240*/  ISETP.GE.AND.EX P2, PT, R0, UR20, PT, P2 ;  /* 0x0000001400007c0c */ /* 0x000fe4000bf46320 */
[----:B------:R-:W-:Y:S01]  /*1250*/  ISETP.GE.U32.AND P3, PT, R6, UR17, PT ;  /* 0x0000001106007c0c */ /* 0x000fe2000bf66070 */
[----:B------:R-:W-:-:S05]  /*1260*/  IMAD.X R9, RZ, RZ, R0, P5 ;  /* 0x000000ffff097224 */ /* 0x000fca00028e0600 */
[----:B------:R-:W-:-:S05]  /*1270*/  ISETP.GE.AND.EX P3, PT, R9, UR20, PT, P3 ;  /* 0x0000001409007c0c */ /* 0x000fca000bf66330 */
[----:B------:R-:W-:-:S04]  /*1280*/  @!P2 LEA R16, P4, R5, UR8, 0x1 ;  /* 0x000000080510ac11 */ /* 0x000fc8000f8808ff */
[----:B------:R-:W-:-:S05]  /*1290*/  @!P2 LEA.HI.X R17, R5, UR9, R0, 0x1, P4 ;  /* 0x000000090511ac11 */ /* 0x000fca000a0f0c00 */
[----:B------:R0:W4:Y:S01]  /*12a0*/  @!P2 LDG.E.S16 R10, desc[UR18][R16.64] ;  /* 0x00000012100aa981 */ /* 0x000122000c1e1700 */
[----:B------:R-:W-:-:S04]  /*12b0*/  @!P3 LEA R18, P4, R6, UR8, 0x1 ;  /* 0x000000080612bc11 */ /* 0x000fc8000f8808ff */
[----:B------:R-:W-:-:S05]  /*12c0*/  @!P3 LEA.HI.X R19, R6, UR9, R9, 0x1, P4 ;  /* 0x000000090613bc11 */ /* 0x000fca000a0f0c09 */
[----:B------:R3:W5:Y:S01]  /*12d0*/  @!P3 LDG.E.S16 R11, desc[UR18][R18.64] ;  /* 0x00000012120bb981 */ /* 0x000762000c1e1700 */
[----:B------:R-:W-:Y:S01]  /*12e0*/  IABS R12, UR12 ;  /* 0x0000000c000c7c13 */ /* 0x000fe20008000000 */
[----:B-1----:R-:W-:Y:S01]  /*12f0*/  IMAD.MOV.U32 R14, RZ, RZ, RZ ;  /* 0x000000ffff0e7224 */ /* 0x002fe200078e00ff */
[----:B------:R-:W-:Y:S02]  /*1300*/  IABS R22, UR12 ;  /* 0x0000000c00167c13 */ /* 0x000fe40008000000 */
[----:B------:R-:W1:Y:S08]  /*1310*/  I2F.RP R20, R12 ;  /* 0x0000000c00147306 */ /* 0x000e700000209400 */
[----:B-1----:R-:W1:Y:S02]  /*1320*/  MUFU.RCP R20, R20 ;  /* 0x0000001400147308 */ /* 0x002e640000001000 */
[----:B-1----:R-:W-:-:S06]  /*1330*/  VIADD R21, R20, 0xffffffe ;  /* 0x0ffffffe14157836 */ /* 0x002fcc0000000000 */
[----:B------:R-:W0:Y:S02]  /*1340*/  F2I.FTZ.U32.TRUNC.NTZ R15, R21 ;  /* 0x00000015000f7305 */ /* 0x000e24000021f000 */
[----:B0-----:R-:W-:-:S04]  /*1350*/  IMAD.MOV R17, RZ, RZ, -R15 ;  /* 0x000000ffff117224 */ /* 0x001fc800078e0a0f */
[----:B------:R-:W-:-:S04]  /*1360*/  IMAD R17, R17, R12, RZ ;  /* 0x0000000c11117224 */ /* 0x000fc800078e02ff */
[----:B------:R-:W-:-:S04]  /*1370*/  IMAD.HI.U32 R14, R15, R17, R14 ;  /* 0x000000110f0e7227 */ /* 0x000fc800078e000e */
[----:B------:R-:W-:Y:S01]  /*1380*/  IMAD.MOV R15, RZ, RZ, -R22 ;  /* 0x000000ffff0f7224 */ /* 0x000fe200078e0a16 */
[----:B--2---:R-:W-:Y:S02]  /*1390*/  IABS R16, R2 ;  /* 0x0000000200107213 */ /* 0x004fe40000000000 */
[----:B------:R-:W-:-:S03]  /*13a0*/  LOP3.LUT R2, R2, UR12, RZ, 0x3c, !PT ;  /* 0x0000000c02027c12 */ /* 0x000fc6000f8e3cff */
[----:B------:R-:W-:-:S04]  /*13b0*/  IMAD.MOV.U32 R17, RZ, RZ, R16 ;  /* 0x000000ffff117224 */ /* 0x000fc800078e0010 */
[----:B------:R-:W-:Y:S01]  /*13c0*/  IMAD.HI.U32 R16, R14, R17, RZ ;  /* 0x000000110e107227 */ /* 0x000fe200078e00ff */
[----:B---3--:R-:W-:Y:S02]  /*13d0*/  IABS R19, R13 ;  /* 0x0000000d00137213 */ /* 0x008fe40000000000 */
[----:B------:R-:W-:Y:S01]  /*13e0*/  LOP3.LUT R13, R13, UR12, RZ, 0x3c, !PT ;  /* 0x0000000c0d0d7c12 */ /* 0x000fe2000f8e3cff */
[----:B------:R-:W-:Y:S02]  /*13f0*/  IMAD R17, R16, R15, R17 ;  /* 0x0000000f10117224 */ /* 0x000fe400078e0211 */
[----:B------:R-:W-:-:S03]  /*1400*/  IMAD.HI.U32 R18, R14, R19, RZ ;  /* 0x000000130e127227 */ /* 0x000fc600078e00ff */
[----:B------:R-:W-:Y:S01]  /*1410*/  ISETP.GT.U32.AND P4, PT, R12, R17, PT ;  /* 0x000000110c00720c */ /* 0x000fe20003f84070 */
[----:B------:R-:W-:-:S05]  /*1420*/  IMAD R19, R18, R15, R19 ;  /* 0x0000000f12137224 */ /* 0x000fca00078e0213 */
[----:B------:R-:W-:-:S07]  /*1430*/  ISETP.GT.U32.AND P5, PT, R12, R19, PT ;  /* 0x000000130c00720c */ /* 0x000fce0003fa4070 */
[--C-:B------:R-:W-:Y:S02]  /*1440*/  @!P4 IMAD.IADD R17, R17, 0x1, -R12.reuse ;  /* 0x000000011111c824 */ /* 0x100fe400078e0a0c */
[----:B------:R-:W-:Y:S01]  /*1450*/  @!P4 VIADD R16, R16, 0x1 ;  /* 0x000000011010c836 */ /* 0x000fe20000000000 */
[----:B------:R-:W-:Y:S02]  /*1460*/  ISETP.GE.AND P4, PT, R2, RZ, PT ;  /* 0x000000ff0200720c */ /* 0x000fe40003f86270 */
[----:B------:R-:W-:Y:S01]  /*1470*/  ISETP.GE.U32.AND P6, PT, R17, R12, PT ;  /* 0x0000000c1100720c */ /* 0x000fe20003fc6070 */
[----:B------:R-:W-:Y:S01]  /*1480*/  @!P5 IMAD.IADD R19, R19, 0x1, -R12 ;  /* 0x000000011313d824 */ /* 0x000fe200078e0a0c */
[----:B----4-:R-:W-:Y:S01]  /*1490*/  IABS R21, R10 ;  /* 0x0000000a00157213 */ /* 0x010fe20000000000 */
[----:B------:R-:W-:Y:S01]  /*14a0*/  @!P5 VIADD R18, R18, 0x1 ;  /* 0x000000011212d836 */ /* 0x000fe20000000000 */
[----:B------:R-:W-:Y:S02]  /*14b0*/  ISETP.GE.AND P5, PT, R13, RZ, PT ;  /* 0x000000ff0d00720c */ /* 0x000fe40003fa6270 */
[----:B------:R-:W-:-:S02]  /*14c0*/  LOP3.LUT R10, R10, UR12, RZ, 0x3c, !PT ;  /* 0x0000000c0a0a7c12 */ /* 0x000fc4000f8e3cff */
[----:B-----5:R-:W-:Y:S02]  /*14d0*/  IABS R13, R11 ;  /* 0x0000000b000d7213 */ /* 0x020fe40000000000 */
[----:B------:R-:W-:-:S03]  /*14e0*/  LOP3.LUT R11, R11, UR12, RZ, 0x3c, !PT ;  /* 0x0000000c0b0b7c12 */ /* 0x000fc6000f8e3cff */
[----:B------:R-:W-:Y:S01]  /*14f0*/  @P6 VIADD R16, R16, 0x1 ;  /* 0x0000000110106836 */ /* 0x000fe20000000000 */
[----:B------:R-:W-:Y:S01]  /*1500*/  ISETP.GE.U32.AND P6, PT, R19, R12, PT ;  /* 0x0000000c1300720c */ /* 0x000fe20003fc6070 */
[----:B------:R-:W-:-:S04]  /*1510*/  IMAD.HI.U32 R20, R14, R13, RZ ;  /* 0x0000000d0e147227 */ /* 0x000fc800078e00ff */
[----:B------:R-:W-:Y:S02]  /*1520*/  IMAD.MOV.U32 R17, RZ, RZ, R16 ;  /* 0x000000ffff117224 */ /* 0x000fe400078e0010 */
[----:B------:R-:W-:-:S04]  /*1530*/  IMAD.HI.U32 R16, R14, R21, RZ ;  /* 0x000000150e107227 */ /* 0x000fc800078e00ff */
[----:B------:R-:W-:Y:S01]  /*1540*/  @!P4 IMAD.MOV R17, RZ, RZ, -R17 ;  /* 0x000000ffff11c224 */ /* 0x000fe200078e0a11 */
[C---:B------:R-:W-:Y:S01]  /*1550*/  @!P0 LEA R2, P4, R3.reuse, UR10, 0x1 ;  /* 0x0000000a03028c11 */ /* 0x040fe2000f8808ff */
[-C--:B------:R-:W-:Y:S02]  /*1560*/  IMAD R19, R16, R15.reuse, R21 ;  /* 0x0000000f10137224 */ /* 0x080fe400078e0215 */
[----:B------:R-:W-:Y:S01]  /*1570*/  @P6 VIADD R18, R18, 0x1 ;  /* 0x0000000112126836 */ /* 0x000fe20000000000 */
[----:B------:R-:W-:Y:S01]  /*1580*/  @!P0 LEA.HI.X R3, R3, UR11, R8, 0x1, P4 ;  /* 0x0000000b03038c11 */ /* 0x000fe2000a0f0c08 */
[----:B------:R-:W-:Y:S01]  /*1590*/  IMAD R13, R20, R15, R13 ;  /* 0x0000000f140d7224 */ /* 0x000fe200078e020d */
[----:B------:R-:W-:Y:S01]  /*15a0*/  ISETP.GT.U32.AND P4, PT, R12, R19, PT ;  /* 0x000000130c00720c */ /* 0x000fe20003f84070 */
[----:B------:R-:W-:Y:S01]  /*15b0*/  @!P5 IMAD.MOV R18, RZ, RZ, -R18 ;  /* 0x000000ffff12d224 */ /* 0x000fe200078e0a12 */
[----:B------:R-:W-:Y:S02]  /*15c0*/  ISETP.NE.AND P6, PT, RZ, UR14, PT ;  /* 0x0000000eff007c0c */ /* 0x000fe4000bfc5270 */
[----:B------:R-:W-:-:S02]  /*15d0*/  LOP3.LUT R8, RZ, UR12, RZ, 0x33, !PT ;  /* 0x0000000cff087c12 */ /* 0x000fc4000f8e33ff */
[C---:B------:R-:W-:Y:S02]  /*15e0*/  @!P1 LEA R14, P5, R7.reuse, UR10, 0x1 ;  /* 0x0000000a070e9c11 */ /* 0x040fe4000f8a08ff */
[----:B------:R-:W-:Y:S02]  /*15f0*/  SEL R17, R8, R17, !P6 ;  /* 0x0000001108117207 */ /* 0x000fe40007000000 */
[----:B------:R-:W-:Y:S02]  /*1600*/  @!P1 LEA.HI.X R15, R7, UR11, R4, 0x1, P5 ;  /* 0x0000000b070f9c11 */ /* 0x000fe4000a8f0c04 */
[----:B------:R-:W-:Y:S01]  /*1610*/  ISETP.GT.U32.AND P5, PT, R12, R13, PT ;  /* 0x0000000d0c00720c */ /* 0x000fe20003fa4070 */
[----:B------:R-:W-:Y:S01]  /*1620*/  @!P4 IMAD.IADD R19, R19, 0x1, -R12 ;  /* 0x000000011313c824 */ /* 0x000fe200078e0a0c */
[----:B------:R0:W-:Y:S01]  /*1630*/  @!P0 STG.E.U16 desc[UR18][R2.64], R17 ;  /* 0x0000001102008986 */ /* 0x0001e2000c101512 */
[----:B------:R-:W-:Y:S01]  /*1640*/  @!P4 VIADD R16, R16, 0x1 ;  /* 0x000000011010c836 */ /* 0x000fe20000000000 */
[----:B------:R-:W-:-:S02]  /*1650*/  ISETP.GE.AND P4, PT, R10, RZ, PT ;  /* 0x000000ff0a00720c */ /* 0x000fc40003f86270 */
[----:B------:R-:W-:-:S07]  /*1660*/  ISETP.GE.U32.AND P0, PT, R19, R12, PT ;  /* 0x0000000c1300720c */ /* 0x000fce0003f06070 */
[----:B------:R-:W-:Y:S02]  /*1670*/  @!P5 IMAD.IADD R13, R13, 0x1, -R12 ;  /* 0x000000010d0dd824 */ /* 0x000fe400078e0a0c */
[----:B------:R-:W-:-:S04]  /*1680*/  @!P5 VIADD R20, R20, 0x1 ;  /* 0x000000011414d836 */ /* 0x000fc80000000000 */
[----:B------:R-:W-:Y:S01]  /*1690*/  @P0 VIADD R16, R16, 0x1 ;  /* 0x0000000110100836 */ /* 0x000fe20000000000 */
[----:B0-----:R-:W-:-:S03]  /*16a0*/  @!P2 LEA R2, P0, R5, UR10, 0x1 ;  /* 0x0000000a0502ac11 */ /* 0x001fc6000f8008ff */
[----:B------:R-:W-:Y:S01]  /*16b0*/  @!P4 IMAD.MOV R16, RZ, RZ, -R16 ;  /* 0x000000ffff10c224 */ /* 0x000fe200078e0a10 */
[----:B------:R-:W-:Y:S02]  /*16c0*/  @!P2 LEA.HI.X R3, R5, UR11, R0, 0x1, P0 ;  /* 0x0000000b0503ac11 */ /* 0x000fe400080f0c00 */
[----:B------:R-:W-:Y:S02]  /*16d0*/  ISETP.GE.U32.AND P0, PT, R13, R12, PT ;  /* 0x0000000c0d00720c */ /* 0x000fe40003f06070 */
[C---:B------:R-:W-:Y:S02]  /*16e0*/  SEL R5, R8.reuse, R18, !P6 ;  /* 0x0000001208057207 */ /* 0x040fe40007000000 */
[----:B------:R-:W-:-:S03]  /*16f0*/  SEL R7, R8, R16, !P6 ;  /* 0x0000001008077207 */ /* 0x000fc60007000000 */
[----:B------:R0:W-:Y:S01]  /*1700*/  @!P1 STG.E.U16 desc[UR18][R14.64], R5 ;  /* 0x000000050e009986 */ /* 0x0001e2000c101512 */
[----:B------:R-:W-:-:S03]  /*1710*/  ISETP.GE.AND P1, PT, R11, RZ, PT ;  /* 0x000000ff0b00720c */ /* 0x000fc60003f26270 */
[----:B------:R0:W-:Y:S02]  /*1720*/  @!P2 STG.E.U16 desc[UR18][R2.64], R7 ;  /* 0x000000070200a986 */ /* 0x0001e4000c101512 */
[----:B------:R-:W-:Y:S01]  /*1730*/  @P0 VIADD R20, R20, 0x1 ;  /* 0x0000000114140836 */ /* 0x000fe20000000000 */
[----:B------:R-:W-:Y:S07]  /*1740*/  @P3 EXIT ;  /* 0x000000000000394d */ /* 0x000fee0003800000 */
[----:B------:R-:W-:Y:S01]  /*1750*/  @!P1 IMAD.MOV R20, RZ, RZ, -R20 ;  /* 0x000000ffff149224 */ /* 0x000fe200078e0a14 */
[----:B0-----:R-:W-:-:S04]  /*1760*/  LEA R2, P0, R6, UR10, 0x1 ;  /* 0x0000000a06027c11 */ /* 0x001fc8000f8008ff */
[----:B------:R-:W-:Y:S02]  /*1770*/  LEA.HI.X R3, R6, UR11, R9, 0x1, P0 ;  /* 0x0000000b06037c11 */ /* 0x000fe400080f0c09 */
[----:B------:R-:W-:-:S05]  /*1780*/  SEL R5, R8, R20, !P6 ;  /* 0x0000001408057207 */ /* 0x000fca0007000000 */
[----:B------:R-:W-:Y:S01]  /*1790*/  STG.E.U16 desc[UR18][R2.64], R5 ;  /* 0x0000000502007986 */ /* 0x000fe2000c101512 */
[----:B------:R-:W-:Y:S05]  /*17a0*/  EXIT ;  /* 0x000000000000794d */ /* 0x000fea0003800000 */
.L_x_3342:
[----:B------:R-:W1:Y:S02]  /*17b0*/  S2R R4, SR_TID.X ;  /* 0x0000000000047919 */ /* 0x000e640000002100 */
[----:B-1----:R-:W-:-:S03]  /*17c0*/  IMAD.WIDE.U32 R2, R4, 0x4, RZ ;  /* 0x0000000404027825 */ /* 0x002fc600078e00ff */
[----:B------:R-:W-:-:S04]  /*17d0*/  ISETP.GE.U32.AND P0, PT, R2, UR21, PT ;  /* 0x0000001502007c0c */ /* 0x000fc8000bf06070 */
[----:B------:R-:W-:-:S13]  /*17e0*/  ISETP.GE.AND.EX P0, PT, R3, UR12, PT, P0 ;  /* 0x0000000c03007c0c */ /* 0x000fda000bf06300 */
[----:B0-----:R-:W-:Y:S05]  /*17f0*/  @P0 EXIT ;  /* 0x000000000000094d */ /* 0x001fea0003800000 */
[----:B------:R-:W-:Y:S01]  /*1800*/  UPRMT UR4, UR14, 0x9910, URZ ;  /* 0x000099100e047896 */ /* 0x000fe200080000ff */
[----:B------:R-:W-:Y:S01]  /*1810*/  IMAD.MOV.U32 R2, RZ, RZ, RZ ;  /* 0x000000ffff027224 */ /* 0x000fe200078e00ff */
[----:B------:R-:W0:Y:S04]  /*1820*/  LDCU UR5, c[0x0][0x360] ;  /* 0x00006c00ff0577ac */ /* 0x000e280008000800 */
[----:B------:R-:W-:-:S04]  /*1830*/  IABS R0, UR4 ;  /* 0x0000000400007c13 */ /* 0x000fc80008000000 */
[----:B------:R-:W1:Y:S08]  /*1840*/  I2F.RP R6, R0 ;  /* 0x0000000000067306 */ /* 0x000e700000209400 */
[----:B-1----:R-:W1:Y:S02]  /*1850*/  MUFU.RCP R6, R6 ;  /* 0x0000000600067308 */ /* 0x002e640000001000 */
[----:B-1----:R-:W-:-:S06]  /*1860*/  VIADD R3, R6, 0xffffffe ;  /* 0x0ffffffe06037836 */ /* 0x002fcc0000000000 */
[----:B------:R-:W1:Y:S02]  /*1870*/  F2I.FTZ.U32.TRUNC.NTZ R3, R3 ;  /* 0x0000000300037305 */ /* 0x000e64000021f000 */
[----:B-1----:R-:W-:-:S04]  /*1880*/  IMAD.MOV R5, RZ, RZ, -R3 ;  /* 0x000000ffff057224 */ /* 0x002fc800078e0a03 */
[----:B------:R-:W-:-:S04]  /*1890*/  IMAD R5, R5, R0, RZ ;  /* 0x0000000005057224 */ /* 0x000fc800078e02ff */
[----:B------:R-:W-:-:S04]  /*18a0*/  IMAD.HI.U32 R2, R3, R5, R2 ;  /* 0x0000000503027227 */ /* 0x000fc800078e0002 */
[----:B0-----:R-:W-:-:S07]  /*18b0*/  IMAD.MOV.U32 R5, RZ, RZ, RZ ;  /* 0x000000ffff057224 */ /* 0x001fce00078e00ff */
.L_x_3345:
[C---:B------:R-:W-:Y:S01]  /*18c0*/  IMAD.SHL.U32 R7, R4.reuse, 0x8, RZ ;  /* 0x0000000804077824 */ /* 0x040fe200078e00ff */
[----:B------:R-:W-:-:S04]  /*18d0*/  SHF.L.U64.HI R16, R4, 0x3, R5 ;  /* 0x0000000304107819 */ /* 0x000fc80000010205 */
[----:B------:R-:W-:-:S04]  /*18e0*/  IADD3 R10, P0, PT, R7, UR8, RZ ;  /* 0x00000008070a7c10 */ /* 0x000fc8000ff1e0ff */
[----:B------:R-:W-:-:S06]  /*18f0*/  IADD3.X R11, PT, PT, R16, UR9, RZ, P0, !PT ;  /* 0x00000009100b7c10 */ /* 0x000fcc00087fe4ff */
[----:B------:R-:W2:Y:S01]  /*1900*/  LDG.E.64 R10, desc[UR18][R10.64] ;  /* 0x000000120a0a7981 */ /* 0x000ea2000c1e1b00 */
[----:B------:R-:W-:Y:S02]  /*1910*/  IABS R8, UR4 ;  /* 0x0000000400087c13 */ /* 0x000fe40008000000 */
[----:B------:R-:W-:Y:S02]  /*1920*/  IABS R6, UR4 ;  /* 0x0000000400067c13 */ /* 0x000fe40008000000 */
[----:B------:R-:W0:Y:S03]  /*1930*/  I2F.RP R14, R8 ;  /* 0x00000008000e7306 */ /* 0x000e260000209400 */
[----:B------:R-:W-:-:S05]  /*1940*/  IMAD.MOV R13, RZ, RZ, -R6 ;  /* 0x000000ffff0d7224 */ /* 0x000fca00078e0a06 */
[----:B0-----:R-:W0:Y:S02]  /*1950*/  MUFU.RCP R14, R14 ;  /* 0x0000000e000e7308 */ /* 0x001e240000001000 */
[----:B0-----:R-:W-:-:S06]  /*1960*/  VIADD R3, R14, 0xffffffe ;  /* 0x0ffffffe0e037836 */ /* 0x001fcc0000000000 */
[----:B------:R-:W0:Y:S02]  /*1970*/  F2I.FTZ.U32.TRUNC.NTZ R3, R3 ;  /* 0x0000000300037305 */ /* 0x000e24000021f000 */
[----:B0-----:R-:W-:-:S04]  /*1980*/  IMAD.MOV R17, RZ, RZ, -R3 ;  /* 0x000000ffff117224 */ /* 0x001fc800078e0a03 */
[----:B------:R-:W-:Y:S01]  /*1990*/  IMAD R17, R17, R8, RZ ;  /* 0x0000000811117224 */ /* 0x000fe200078e02ff */
[C---:B--2---:R-:W-:Y:S02]  /*19a0*/  PRMT R12, R10.reuse, 0x9910, RZ ;  /* 0x000099100a0c7816 */ /* 0x044fe400000000ff */
[----:B------:R-:W-:Y:S02]  /*19b0*/  PRMT R14, R10, 0xbb32, RZ ;  /* 0x0000bb320a0e7816 */ /* 0x000fe400000000ff */
[----:B------:R-:W-:Y:S02]  /*19c0*/  IABS R9, R12 ;  /* 0x0000000c00097213 */ /* 0x000fe40000000000 */
[----:B------:R-:W-:Y:S02]  /*19d0*/  IABS R10, R14 ;  /* 0x0000000e000a7213 */ /* 0x000fe40000000000 */
[C---:B------:R-:W-:Y:S01]  /*19e0*/  PRMT R15, R11.reuse, 0x9910, RZ ;  /* 0x000099100b0f7816 */ /* 0x040fe200000000ff */
[----:B------:R-:W-:Y:S01]  /*19f0*/  IMAD.HI.U32 R6, R2, R9, RZ ;  /* 0x0000000902067227 */ /* 0x000fe200078e00ff */
[----:B------:R-:W-:-:S02]  /*1a00*/  PRMT R11, R11, 0xbb32, RZ ;  /* 0x0000bb320b0b7816 */ /* 0x000fc400000000ff */
[----:B------:R-:W-:Y:S01]  /*1a10*/  IABS R18, R15 ;  /* 0x0000000f00127213 */ /* 0x000fe20000000000 */
[----:B------:R-:W-:Y:S01]  /*1a20*/  IMAD R9, R6, R13, R9 ;  /* 0x0000000d06097224 */ /* 0x000fe200078e0209 */
[----:B------:R-:W-:Y:S01]  /*1a30*/  IABS R20, R11 ;  /* 0x0000000b00147213 */ /* 0x000fe20000000000 */
[----:B------:R-:W-:Y:S01]  /*1a40*/  IMAD.MOV.U32 R2, RZ, RZ, RZ ;  /* 0x000000ffff027224 */ /* 0x000fe200078e00ff */
[----:B------:R-:W-:Y:S02]  /*1a50*/  LOP3.LUT R12, R12, UR4, RZ, 0x3c, !PT ;  /* 0x000000040c0c7c12 */ /* 0x000fe4000f8e3cff */
[----:B------:R-:W-:Y:S01]  /*1a60*/  ISETP.GT.U32.AND P3, PT, R0, R9, PT ;  /* 0x000000090000720c */ /* 0x000fe20003f64070 */
[----:B------:R-:W-:Y:S01]  /*1a70*/  IMAD.HI.U32 R2, R3, R17, R2 ;  /* 0x0000001103027227 */ /* 0x000fe200078e0002 */
[----:B------:R-:W-:Y:S02]  /*1a80*/  LOP3.LUT R14, R14, UR4, RZ, 0x3c, !PT ;  /* 0x000000040e0e7c12 */ /* 0x000fe4000f8e3cff */
[----:B------:R-:W-:Y:S01]  /*1a90*/  LOP3.LUT R15, R15, UR4, RZ, 0x3c, !PT ;  /* 0x000000040f0f7c12 */ /* 0x000fe2000f8e3cff */
[----:B------:R-:W-:Y:S01]  /*1aa0*/  IMAD.MOV.U32 R17, RZ, RZ, R10 ;  /* 0x000000ffff117224 */ /* 0x000fe200078e000a */
[----:B------:R-:W-:Y:S01]  /*1ab0*/  LOP3.LUT R11, R11, UR4, RZ, 0x3c, !PT ;  /* 0x000000040b0b7c12 */ /* 0x000fe2000f8e3cff */
[----:B------:R-:W-:Y:S01]  /*1ac0*/  IMAD.HI.U32 R3, R2, R20, RZ ;  /* 0x0000001402037227 */ /* 0x000fe200078e00ff */
[----:B------:R-:W-:-:S03]  /*1ad0*/  ISETP.GE.AND P1, PT, R12, RZ, PT ;  /* 0x000000ff0c00720c */ /* 0x000fc60003f26270 */
[----:B------:R-:W-:-:S04]  /*1ae0*/  IMAD.HI.U32 R10, R2, R17, RZ ;  /* 0x00000011020a7227 */ /* 0x000fc800078e00ff */
[--C-:B------:R-:W-:Y:S02]  /*1af0*/  @!P3 IMAD.IADD R9, R9, 0x1, -R8.reuse ;  /* 0x000000010909b824 */ /* 0x100fe400078e0a08 */
[----:B------:R-:W-:Y:S02]  /*1b00*/  IMAD R17, R10, R13, R17 ;  /* 0x0000000d0a117224 */ /* 0x000fe400078e0211 */
[----:B------:R-:W-:Y:S01]  /*1b10*/  @!P3 VIADD R6, R6, 0x1 ;  /* 0x000000010606b836 */ /* 0x000fe20000000000 */
[----:B------:R-:W-:Y:S01]  /*1b20*/  ISETP.GE.U32.AND P0, PT, R9, R0, PT ;  /* 0x000000000900720c */ /* 0x000fe20003f06070 */
[----:B------:R-:W-:Y:S02]  /*1b30*/  IMAD.MOV.U32 R0, RZ, RZ, R8 ;  /* 0x000000ffff007224 */ /* 0x000fe400078e0008 */
[----:B------:R-:W-:-:S03]  /*1b40*/  IMAD.HI.U32 R9, R2, R18, RZ ;  /* 0x0000001202097227 */ /* 0x000fc600078e00ff */
[----:B------:R-:W-:Y:S01]  /*1b50*/  ISETP.GT.U32.AND P6, PT, R0, R17, PT ;  /* 0x000000110000720c */ /* 0x000fe20003fc4070 */
[-C--:B------:R-:W-:Y:S02]  /*1b60*/  IMAD R19, R9, R13.reuse, R18 ;  /* 0x0000000d09137224 */ /* 0x080fe400078e0212 */
[----:B------:R-:W-:-:S03]  /*1b70*/  IMAD R13, R3, R13, R20 ;  /* 0x0000000d030d7224 */ /* 0x000fc600078e0214 */
[----:B------:R-:W-:Y:S01]  /*1b80*/  ISETP.GT.U32.AND P5, PT, R0, R19, PT ;  /* 0x000000130000720c */ /* 0x000fe20003fa4070 */
[----:B------:R-:W-:Y:S01]  /*1b90*/  @P0 VIADD R6, R6, 0x1 ;  /* 0x0000000106060836 */ /* 0x000fe20000000000 */
[----:B------:R-:W-:-:S03]  /*1ba0*/  ISETP.GT.U32.AND P2, PT, R0, R13, PT ;  /* 0x0000000d0000720c */ /* 0x000fc60003f44070 */
[----:B------:R-:W-:Y:S02]  /*1bb0*/  @!P1 IMAD.MOV R6, RZ, RZ, -R6 ;  /* 0x000000ffff069224 */ /* 0x000fe400078e0a06 */
[--C-:B------:R-:W-:Y:S02]  /*1bc0*/  @!P6 IMAD.IADD R17, R17, 0x1, -R8.reuse ;  /* 0x000000011111e824 */ /* 0x100fe400078e0a08 */
[----:B------:R-:W-:Y:S01]  /*1bd0*/  @!P6 VIADD R10, R10, 0x1 ;  /* 0x000000010a0ae836 */ /* 0x000fe20000000000 */
[----:B------:R-:W-:Y:S02]  /*1be0*/  ISETP.GE.AND P6, PT, R14, RZ, PT ;  /* 0x000000ff0e00720c */ /* 0x000fe40003fc6270 */
[----:B------:R-:W-:Y:S01]  /*1bf0*/  ISETP.GE.U32.AND P4, PT, R17, R0, PT ;  /* 0x000000001100720c */ /* 0x000fe20003f86070 */
[--C-:B------:R-:W-:Y:S02]  /*1c00*/  @!P5 IMAD.IADD R19, R19, 0x1, -R8.reuse ;  /* 0x000000011313d824 */ /* 0x100fe400078e0a08 */
[----:B------:R-:W-:-:S02]  /*1c10*/  @!P2 IMAD.IADD R13, R13, 0x1, -R8 ;  /* 0x000000010d0da824 */ /* 0x000fc400078e0a08 */
[----:B------:R-:W-:Y:S01]  /*1c20*/  @!P5 VIADD R9, R9, 0x1 ;  /* 0x000000010909d836 */ /* 0x000fe20000000000 */
[-C--:B------:R-:W-:Y:S01]  /*1c30*/  ISETP.GE.U32.AND P3, PT, R19, R0.reuse, PT ;  /* 0x000000001300720c */ /* 0x080fe20003f66070 */
[----:B------:R-:W-:Y:S01]  /*1c40*/  @!P2 VIADD R3, R3, 0x1 ;  /* 0x000000010303a836 */ /* 0x000fe20000000000 */
[----:B------:R-:W-:Y:S02]  /*1c50*/  ISETP.GE.U32.AND P0, PT, R13, R0, PT ;  /* 0x000000000d00720c */ /* 0x000fe40003f06070 */
[----:B------:R-:W-:Y:S02]  /*1c60*/  ISETP.GE.AND P5, PT, R15, RZ, PT ;  /* 0x000000ff0f00720c */ /* 0x000fe40003fa6270 */
[----:B------:R-:W-:Y:S01]  /*1c70*/  IADD3 R8, P2, PT, R7, UR10, RZ ;  /* 0x0000000a07087c10 */ /* 0x000fe2000ff5e0ff */
[----:B------:R-:W-:Y:S01]  /*1c80*/  @P4 VIADD R10, R10, 0x1 ;  /* 0x000000010a0a4836 */ /* 0x000fe20000000000 */
[----:B------:R-:W-:Y:S02]  /*1c90*/  ISETP.GE.AND P4, PT, R11, RZ, PT ;  /* 0x000000ff0b00720c */ /* 0x000fe40003f86270 */
[----:B------:R-:W-:Y:S01]  /*1ca0*/  LOP3.LUT R11, RZ, UR4, RZ, 0x33, !PT ;  /* 0x00000004ff0b7c12 */ /* 0x000fe2000f8e33ff */
[----:B------:R-:W-:-:S02]  /*1cb0*/  @!P6 IMAD.MOV R10, RZ, RZ, -R10 ;  /* 0x000000ffff0ae224 */ /* 0x000fc400078e0a0a */
[----:B------:R-:W-:Y:S01]  /*1cc0*/  @P3 VIADD R9, R9, 0x1 ;  /* 0x0000000109093836 */ /* 0x000fe20000000000 */
[----:B------:R-:W-:Y:S01]  /*1cd0*/  ISETP.NE.AND P3, PT, RZ, UR14, PT ;  /* 0x0000000eff007c0c */ /* 0x000fe2000bf65270 */
[----:B------:R-:W-:Y:S01]  /*1ce0*/  @P0 VIADD R3, R3, 0x1 ;  /* 0x0000000103030836 */ /* 0x000fe20000000000 */
[----:B------:R-:W-:Y:S01]  /*1cf0*/  IADD3 R4, P0, PT, R4, UR5, RZ ;  /* 0x0000000504047c10 */ /* 0x000fe2000ff1e0ff */
[----:B------:R-:W-:Y:S01]  /*1d00*/  @!P5 IMAD.MOV R9, RZ, RZ, -R9 ;  /* 0x000000ffff09d224 */ /* 0x000fe200078e0a09 */
[C---:B------:R-:W-:Y:S02]  /*1d10*/  SEL R6, R11.reuse, R6, !P3 ;  /* 0x000000060b067207 */ /* 0x040fe40005800000 */
[C---:B------:R-:W-:Y:S01]  /*1d20*/  SEL R7, R11.reuse, R10, !P3 ;  /* 0x0000000a0b077207 */ /* 0x040fe20005800000 */
[----:B------:R-:W-:Y:S01]  /*1d30*/  @!P4 IMAD.MOV R3, RZ, RZ, -R3 ;  /* 0x000000ffff03c224 */ /* 0x000fe200078e0a03 */
[----:B------:R-:W-:Y:S01]  /*1d40*/  SEL R10, R11, R9, !P3 ;  /* 0x000000090b0a7207 */ /* 0x000fe20005800000 */
[----:B------:R-:W-:Y:S01]  /*1d50*/  IMAD.X R5, RZ, RZ, R5, P0 ;  /* 0x000000ffff057224 */ /* 0x000fe200000e0605 */
[----:B------:R-:W-:-:S02]  /*1d60*/  PRMT R6, R6, 0x5410, R7 ;  /* 0x0000541006067816 */ /* 0x000fc40000000007 */
[----:B------:R-:W-:Y:S02]  /*1d70*/  SEL R3, R11, R3, !P3 ;  /* 0x000000030b037207 */ /* 0x000fe40005800000 */
[----:B------:R-:W-:Y:S02]  /*1d80*/  IADD3.X R9, PT, PT, R16, UR11, RZ, P2, !PT ;  /* 0x0000000b10097c10 */ /* 0x000fe400097fe4ff */
[----:B------:R-:W-:Y:S01]  /*1d90*/  PRMT R7, R10, 0x5410, R3 ;  /* 0x000054100a077816 */ /* 0x000fe20000000003 */
[C---:B------:R-:W-:Y:S01]  /*1da0*/  IMAD.SHL.U32 R3, R4.reuse, 0x4, RZ ;  /* 0x0000000404037824 */ /* 0x040fe200078e00ff */
[----:B------:R-:W-:-:S03]  /*1db0*/  LOP3.LUT P0, RZ, R4, 0xffffc000, RZ, 0xc0, !PT ;  /* 0xffffc00004ff7812 */ /* 0x000fc6000780c0ff */
[----:B------:R0:W-:Y:S01]  /*1dc0*/  STG.E.64 desc[UR18][R8.64], R6 ;  /* 0x0000000608007986 */ /* 0x0001e2000c101b12 */
[----:B------:R-:W-:Y:S02]  /*1dd0*/  ISETP.LT.U32.AND P1, PT, R3, UR21, PT ;  /* 0x0000001503007c0c */ /* 0x000fe4000bf21070 */
[----:B------:R-:W-:Y:S02]  /*1de0*/  SHF.L.U64.HI R3, R4, 0x2, R5 ;  /* 0x0000000204037819 */ /* 0x000fe40000010205 */
[----:B------:R-:W-:Y:S02]  /*1df0*/  LOP3.LUT P0, RZ, R5, 0x3fffffff, RZ, 0xc0, P0 ;  /* 0x3fffffff05ff7812 */ /* 0x000fe4000000c0ff */
[----:B------:R-:W-:-:S13]  /*1e00*/  ISETP.LT.AND.EX P1, PT, R3, UR12, PT, P1 ;  /* 0x0000000c03007c0c */ /* 0x000fda000bf21310 */
[----:B0-----:R-:W-:Y:S05]  /*1e10*/  @!P0 BRA P1, `(.L_x_3345) ;  /* 0xfffffff800a88947 */ /* 0x001fea000083ffff */
[----:B------:R-:W-:Y:S05]  /*1e20*/  EXIT ;  /* 0x000000000000794d */ /* 0x000fea0003800000 */
        .weak           $__internal_78_$__cuda_sm20_div_u16
        .type           $__internal_78_$__cuda_sm20_div_u16,@function
        .size           $__internal_78_$__cuda_sm20_div_u16,(.L_x_4269 - $__internal_78_$__cuda_sm20_div_u16)
$__internal_78_$__cuda_sm20_div_u16:
        /* <DEDUP_REMOVED lines=18> */
[----:B------:R-:W-:Y:S06]  /*1f50*/  RET.REL.NODEC R2 `(_ZN2at6native61_GLOBAL__N__44eb8e94_28_ForeachBinaryOpScalarList_cu_dda10a6925multi_tensor_apply_kernelINS1_28TensorListScalarListMetadataIsLi2EEENS1_25BinaryOpScalarListFunctorIsLi2ELi1ELi1EEEJSt7dividesIsEEEEvT_T0_DpT1_) ;  /* 0xffffffe002287950 */ /* 0x000fec0003c3ffff */
.L_x_3346:
        /* <DEDUP_REMOVED lines=10> */
.L_x_4269:


//--------------------- .text._ZN2at6native61_GLOBAL__N__44eb8e94_28_ForeachBinaryOpScalarList_cu_dda10a6925multi_tensor_apply_kernelINS1_28TensorListScalarListMetadataIlLi2EEENS1_25BinaryOpScalarListFunctorIlLi2ELi1ELi1EEEJSt7dividesIlEEEEvT_T0_DpT1_ --------------------------
	.section	.text._ZN2at6native61_GLOBAL__N__44eb8e94_28_ForeachBinaryOpScalarList_cu_dda10a6925multi_tensor_apply_kernelINS1_28TensorListScalarListMetadataIlLi2EEENS1_25BinaryOpScalarListFunctorIlLi2ELi1ELi1EEEJSt7dividesIlEEEEvT_T0_DpT1_,"ax",@progbits
	.align	128
.text._ZN2at6native61_GLOBAL__N__44eb8e94_28_ForeachBinaryOpScalarList_cu_dda10a6925multi_tensor_apply_kernelINS1_28TensorListScalarListMetadataIlLi2EEENS1_25BinaryOpScalarListFunctorIlLi2ELi1ELi1EEEJSt7dividesIlEEEEvT_T0_DpT1_:
        .type           _ZN2at6native61_GLOBAL__N__44eb8e94_28_ForeachBinaryOpScalarList_cu_dda10a6925multi_tensor_apply_kernelINS1_28TensorListScalarListMetadataIlLi2EEENS1_25BinaryOpScalarListFunctorIlLi2ELi1ELi1EEEJSt7dividesIlEEEEvT_T0_DpT1_,@function
        .size           _ZN2at6native61_GLOBAL__N__44eb8e94_28_ForeachBinaryOpScalarList_cu_dda10a6925multi_tensor_apply_kernelINS1_28TensorListScalarListMetadataIlLi2EEENS1_25BinaryOpScalarListFunctorIlLi2ELi1ELi1EEEJSt7dividesIlEEEEvT_T0_DpT1_,(.L_x_4271 - _ZN2at6native61_GLOBAL__N__44eb8e94_28_ForeachBinaryOpScalarList_cu_dda10a6925multi_tensor_apply_kernelINS1_28TensorListScalarListMetadataIlLi2EEENS1_25BinaryOpScalarListFunctorIlLi2ELi1ELi1EEEJSt7dividesIlEEEEvT_T0_DpT1_)
        .other          _ZN2at6native61_GLOBAL__N__44eb8e94_28_ForeachBinaryOpScalarList_cu_dda10a6925multi_tensor_apply_kernelINS1_28TensorListScalarListMetadataIlLi2EEENS1_25BinaryOpScalarListFunctorIlLi2ELi1ELi1EEEJSt7dividesIlEEEEvT_T0_DpT1_,@"STO_CUDA_ENTRY STV_DEFAULT"
_ZN2at6native61_GLOBAL__N__44eb8e94_28_ForeachBinaryOpScalarList_cu_dda10a6925multi_tensor_apply_kernelINS1_28TensorListScalarListMetadataIlLi2EEENS1_25BinaryOpScalarListFunctorIlLi2ELi1ELi1EEEJSt7dividesIlEEEEvT_T0_DpT1_:
        /* <DEDUP_REMOVED lines=40> */
[----:B------:R-:W-:Y:S05]  /*0280*/  CALL.REL.NOINC `($__internal_80_$__cuda_sm20_div_u16) ;  /* 0x0000003400547944 */ /* 0x000fea0003c00000 */
        /* <DEDUP_REMOVED lines=10> */
.L_x_3373:
        /* <DEDUP_REMOVED lines=9> */
[----:B------:R-:W-:Y:S01]  /*03c0*/  IADD3 R2, P5, PT, R0, UR17, RZ ;  /* 0x0000001100027c10 */ /* 0x000fe2000ffbe0ff */
[----:B------:R-:W-:Y:S01]  /*03d0*/  IMAD.X R3, RZ, RZ, R4, P2 ;  /* 0x000000ffff037224 */ /* 0x000fe200010e0604 */
[----:B------:R-:W-:Y:S02]  /*03e0*/  ISETP.GE.AND.EX P1, PT, R4, UR21, PT, P1 ;  /* 0x0000001504007c0c */ /* 0x000fe4000bf26310 */
[----:B------:R-:W-:Y:S01]  /*03f0*/  ISETP.GE.U32.AND P3, PT, R0, UR20, PT ;  /* 0x0000001400007c0c */ /* 0x000fe2000bf66070 */
[----:B------:R-:W-:Y:S01]  /*0400*/  IMAD.X R9, RZ, RZ, R3, P5 ;  /* 0x000000ffff097224 */ /* 0x000fe200028e0603 */
[----:B------:R-:W-:-:S02]  /*0410*/  ISETP.GE.U32.AND P2, PT, R2, UR20, PT ;  /* 0x0000001402007c0c */ /* 0x000fc4000bf46070 */
[----:B------:R-:W-:Y:S02]  /*0420*/  @!P0 LEA R22, P4, R13, UR8, 0x3 ;  /* 0x000000080d168c11 */ /* 0x000fe4000f8818ff */
[----:B------:R-:W-:Y:S02]  /*0430*/  ISETP.GE.AND.EX P3, PT, R3, UR21, PT, P3 ;  /* 0x0000001503007c0c */ /* 0x000fe4000bf66330 */
[----:B------:R-:W-:Y:S02]  /*0440*/  @!P0 LEA.HI.X R23, R13, UR9, R8, 0x3, P4 ;  /* 0x000000090d178c11 */ /* 0x000fe4000a0f1c08 */
[----:B------:R-:W-:-:S03]  /*0450*/  ISETP.GE.AND.EX P2, PT, R9, UR21, PT, P2 ;  /* 0x0000001509007c0c */ /* 0x000fc6000bf46320 */
[----:B------:R-:W2:Y:S01]  /*0460*/  @!P0 LDG.E.64 R20, desc[UR18][R22.64] ;  /* 0x0000001216148981 */ /* 0x000ea2000c1e1b00 */
[C---:B------:R-:W-:Y:S02]  /*0470*/  @!P1 LEA R18, P0, R11.reuse, UR8, 0x3 ;  /* 0x000000080b129c11 */ /* 0x040fe4000f8018ff */
[----:B------:R-:W-:Y:S02]  /*0480*/  CS2R R26, SRZ ;  /* 0x00000000001a7805 */ /* 0x000fe4000001ff00 */
[----:B------:R-:W-:Y:S02]  /*0490*/  CS2R R30, SRZ ;  /* 0x00000000001e7805 */ /* 0x000fe4000001ff00 */
[----:B------:R-:W-:Y:S02]  /*04a0*/  CS2R R14, SRZ ;  /* 0x00000000000e7805 */ /* 0x000fe4000001ff00 */
[----:B------:R-:W-:Y:S02]  /*04b0*/  @!P1 LEA.HI.X R19, R11, UR9, R4, 0x3, P0 ;  /* 0x000000090b139c11 */ /* 0x000fe400080f1c04 */
[----:B------:R-:W-:-:S02]  /*04c0*/  @!P3 LEA R16, P4, R0, UR8, 0x3 ;  /* 0x000000080010bc11 */ /* 0x000fc4000f8818ff */
[----:B------:R-:W-:Y:S01]  /*04d0*/  @!P2 LEA R6, P0, R2, UR8, 0x3 ;  /* 0x000000080206ac11 */ /* 0x000fe2000f8018ff */
[----:B------:R0:W5:Y:S01]  /*04e0*/  @!P1 LDG.E.64 R26, desc[UR18][R18.64] ;  /* 0x00000012121a9981 */ /* 0x000162000c1e1b00 */
[----:B------:R-:W-:Y:S02]  /*04f0*/  @!P3 LEA.HI.X R17, R0, UR9, R3, 0x3, P4 ;  /* 0x000000090011bc11 */ /* 0x000fe4000a0f1c03 */
[----:B------:R-:W-:-:S03]  /*0500*/  @!P2 LEA.HI.X R7, R2, UR9, R9, 0x3, P0 ;  /* 0x000000090207ac11 */ /* 0x000fc600080f1c09 */
[----:B------:R0:W5:Y:S04]  /*0510*/  @!P3 LDG.E.64 R14, desc[UR18][R16.64] ;  /* 0x00000012100eb981 */ /* 0x000168000c1e1b00 */
[----:B------:R0:W5:Y:S01]  /*0520*/  @!P2 LDG.E.64 R30, desc[UR18][R6.64] ;  /* 0x00000012061ea981 */ /* 0x000162000c1e1b00 */
[----:B------:R-:W-:Y:S01]  /*0530*/  BSSY.RECONVERGENT B0, `(.L_x_3349) ;  /* 0x0000021000007945 */ /* 0x000fe20003800200 */
[----:B--2---:R-:W-:-:S04]  /*0540*/  LOP3.LUT R5, R21, UR13, RZ, 0xfc, !PT ;  /* 0x0000000d15057c12 */ /* 0x004fc8000f8efcff */
[----:B------:R-:W-:-:S13]  /*0550*/  ISETP.NE.U32.AND P0, PT, R5, RZ, PT ;  /* 0x000000ff0500720c */ /* 0x000fda0003f05070 */
[----:B0-----:R-:W-:Y:S05]  /*0560*/  @P0 BRA `(.L_x_3350) ;  /* 0x0000000000500947 */ /* 0x001fea0003800000 */
[----:B------:R-:W0:Y:S01]  /*0570*/  I2F.U32.RP R5, UR12 ;  /* 0x0000000c00057d06 */ /* 0x000e220008209000 */
[----:B------:R-:W-:Y:S01]  /*0580*/  IADD3 R17, PT, PT, RZ, -UR12, RZ ;  /* 0x8000000cff117c10 */ /* 0x000fe2000fffe0ff */
[----:B------:R-:W-:Y:S01]  /*0590*/  HFMA2 R29, -RZ, RZ, 0, 0 ;  /* 0x00000000ff1d7431 */ /* 0x000fe200000001ff */
[----:B------:R-:W-:-:S05]  /*05a0*/  ISETP.NE.U32.AND P2, PT, RZ, UR12, PT ;  /* 0x0000000cff007c0c */ /* 0x000fca000bf45070 */
[----:B0-----:R-:W0:Y:S02]  /*05b0*/  MUFU.RCP R5, R5 ;  /* 0x0000000500057308 */ /* 0x001e240000001000 */
[----:B0-----:R-:W-:-:S06]  /*05c0*/  VIADD R6, R5, 0xffffffe ;  /* 0x0ffffffe05067836 */ /* 0x001fcc0000000000 */
[----:B------:R0:W1:Y:S02]  /*05d0*/  F2I.FTZ.U32.TRUNC.NTZ R7, R6 ;  /* 0x0000000600077305 */ /* 0x000064000021f000 */
[----:B0-----:R-:W-:Y:S02]  /*05e0*/  IMAD.MOV.U32 R6, RZ, RZ, RZ ;  /* 0x000000ffff067224 */ /* 0x001fe400078e00ff */
[----:B-1----:R-:W-:-:S04]  /*05f0*/  IMAD R17, R17, R7, RZ ;  /* 0x0000000711117224 */ /* 0x002fc800078e02ff */
[----:B------:R-:W-:-:S06]  /*0600*/  IMAD.HI.U32 R7, R7, R17, R6 ;  /* 0x0000001107077227 */ /* 0x000fcc00078e0006 */
[----:B------:R-:W-:-:S04]  /*0610*/  IMAD.HI.U32 R28, R7, R20, RZ ;  /* 0x00000014071c7227 */ /* 0x000fc800078e00ff */
[----:B------:R-:W-:-:S04]  /*0620*/  IMAD.MOV R7, RZ, RZ, -R28 ;  /* 0x000000ffff077224 */ /* 0x000fc800078e0a1c */
[----:B------:R-:W-:-:S05]  /*0630*/  IMAD R20, R7, UR12, R20 ;  /* 0x0000000c07147c24 */ /* 0x000fca000f8e0214 */
[----:B------:R-:W-:-:S13]  /*0640*/  ISETP.GE.U32.AND P0, PT, R20, UR12, PT ;  /* 0x0000000c14007c0c */ /* 0x000fda000bf06070 */
[----:B------:R-:W-:Y:S02]  /*0650*/  @P0 VIADD R20, R20, -UR12 ;  /* 0x8000000c14140c36 */ /* 0x000fe40008000000 */
[----:B------:R-:W-:-:S03]  /*0660*/  @P0 VIADD R28, R28, 0x1 ;  /* 0x000000011c1c0836 */ /* 0x000fc60000000000 */
[----:B------:R-:W-:-:S13]  /*0670*/  ISETP.GE.U32.AND P1, PT, R20, UR12, PT ;  /* 0x0000000c14007c0c */ /* 0x000fda000bf26070 */
[----:B------:R-:W-:Y:S01]  /*0680*/  @P1 VIADD R28, R28, 0x1 ;  /* 0x000000011c1c1836 */ /* 0x000fe20000000000 */
[----:B------:R-:W-:Y:S01]  /*0690*/  @!P2 LOP3.LUT R28, RZ, UR12, RZ, 0x33, !PT ;  /* 0x0000000cff1cac12 */ /* 0x000fe2000f8e33ff */
[----:B------:R-:W-:Y:S06]  /*06a0*/  BRA `(.L_x_3351) ;  /* 0x0000000000247947 */ /* 0x000fec0003800000 */
.L_x_3350:
[----:B------:R-:W-:Y:S01]  /*06b0*/  IMAD.U32 R6, RZ, RZ, UR12 ;  /* 0x0000000cff067e24 */ /* 0x000fe2000f8e00ff */
[----:B------:R-:W-:Y:S01]  /*06c0*/  MOV R6, 0x720 ;  /* 0x0000072000067802 */ /* 0x000fe20000000f00 */
[----:B------:R-:W-:Y:S02]  /*06d0*/  IMAD.U32 R16, RZ, RZ, UR12 ;  /* 0x0000000cff107e24 */ /* 0x000fe4000f8e00ff */
[----:B------:R-:W-:Y:S02]  /*06e0*/  IMAD.U32 R17, RZ, RZ, UR13 ;  /* 0x0000000dff117e24 */ /* 0x000fe4000f8e00ff */
[----:B------:R-:W-:Y:S02]  /*06f0*/  IMAD.U32 R7, RZ, RZ, UR13 ;  /* 0x0000000dff077e24 */ /* 0x000fe4000f8e00ff */
[----:B------:R-:W-:-:S07]  /*0700*/  IMAD.MOV.U32 R5, RZ, RZ, R21 ;  /* 0x000000ffff057224 */ /* 0x000fce00078e0015 */
[----:B-----5:R-:W-:Y:S05]  /*0710*/  CALL.REL.NOINC `($__internal_79_$__cuda_sm20_div_s64) ;  /* 0x0000002800d87944 */ /* 0x020fea0003c00000 */
[----:B------:R-:W-:Y:S01]  /*0720*/  MOV R28, R16 ;  /* 0x00000010001c7202 */ /* 0x000fe20000000f00 */
[----:B------:R-:W-:-:S07]  /*0730*/  IMAD.MOV.U32 R29, RZ, RZ, R17 ;  /* 0x000000ffff1d7224 */ /* 0x000fce00078e0011 */
.L_x_3351:
[----:B------:R-:W-:Y:S05]  /*0740*/  BSYNC.RECONVERGENT B0 ;  /* 0x0000000000007941 */ /* 0x000fea0003800200 */
.L_x_3349:
[----:B-----5:R-:W-:Y:S01]  /*0750*/  LOP3.LUT R5, R27, UR13, RZ, 0xfc, !PT ;  /* 0x0000000d1b057c12 */ /* 0x020fe2000f8efcff */
[----:B------:R-:W-:Y:S03]  /*0760*/  BSSY.RECONVERGENT B0, `(.L_x_3352) ;  /* 0x0000022000007945 */ /* 0x000fe60003800200 */
[----:B------:R-:W-:-:S13]  /*0770*/  ISETP.NE.U32.AND P0, PT, R5, RZ, PT ;  /* 0x000000ff0500720c */ /* 0x000fda0003f05070 */
[----:B------:R-:W-:Y:S05]  /*0780*/  @P0 BRA `(.L_x_3353) ;  /* 0x0000000000540947 */ /* 0x000fea0003800000 */
[----:B------:R-:W0:Y:S01]  /*0790*/  I2F.U32.RP R12, UR12 ;  /* 0x0000000c000c7d06 */ /* 0x000e220008209000 */
[----:B------:R-:W-:Y:S01]  /*07a0*/  IMAD R5, RZ, RZ, -UR12 ;  /* 0x8000000cff057e24 */ /* 0x000fe2000f8e02ff */
[----:B------:R-:W-:Y:S01]  /*07b0*/  ISETP.NE.U32.AND P2, PT, RZ, UR12, PT ;  /* 0x0000000cff007c0c */ /* 0x000fe2000bf45070 */
[----:B------:R-:W-:-:S05]  /*07c0*/  IMAD.MOV.U32 R27, RZ, RZ, RZ ;  /* 0x000000ffff1b7224 */ /* 0x000fca00078e00ff */
        /* <DEDUP_REMOVED lines=10> */
[----:B------:R-:W-:Y:S01]  /*0870*/  @P0 IADD3 R26, PT, PT, R26, -UR12, RZ ;  /* 0x8000000c1a1a0c10 */ /* 0x000fe2000fffe0ff */
[----:B------:R-:W-:-:S03]  /*0880*/  @P0 VIADD R5, R5, 0x1 ;  /* 0x0000000105050836 */ /* 0x000fc60000000000 */
[----:B------:R-:W-:-:S13]  /*0890*/  ISETP.GE.U32.AND P1, PT, R26, UR12, PT ;  /* 0x0000000c1a007c0c */ /* 0x000fda000bf26070 */
[----:B------:R-:W-:Y:S01]  /*08a0*/  @P1 VIADD R5, R5, 0x1 ;  /* 0x0000000105051836 */ /* 0x000fe20000000000 */
[----:B------:R-:W-:-:S05]  /*08b0*/  @!P2 LOP3.LUT R5, RZ, UR12, RZ, 0x33, !PT ;  /* 0x0000000cff05ac12 */ /* 0x000fca000f8e33ff */
[----:B------:R-:W-:Y:S01]  /*08c0*/  IMAD.MOV.U32 R26, RZ, RZ, R5 ;  /* 0x000000ffff1a7224 */ /* 0x000fe200078e0005 */
[----:B------:R-:W-:Y:S06]  /*08d0*/  BRA `(.L_x_3354) ;  /* 0x0000000000287947 */ /* 0x000fec0003800000 */
.L_x_3353:
[----:B------:R-:W-:Y:S01]  /*08e0*/  IMAD.U32 R6, RZ, RZ, UR12 ;  /* 0x0000000cff067e24 */ /* 0x000fe2000f8e00ff */
[----:B------:R-:W-:Y:S01]  /*08f0*/  MOV R17, UR13 ;  /* 0x0000000d00117c02 */ /* 0x000fe20008000f00 */
[----:B------:R-:W-:Y:S01]  /*0900*/  IMAD.U32 R16, RZ, RZ, UR12 ;  /* 0x0000000cff107e24 */ /* 0x000fe2000f8e00ff */
[----:B------:R-:W-:Y:S01]  /*0910*/  MOV R6, 0x960 ;  /* 0x0000096000067802 */ /* 0x000fe20000000f00 */
[----:B------:R-:W-:Y:S02]  /*0920*/  IMAD.U32 R7, RZ, RZ, UR13 ;  /* 0x0000000dff077e24 */ /* 0x000fe4000f8e00ff */
[----:B------:R-:W-:Y:S02]  /*0930*/  IMAD.MOV.U32 R20, RZ, RZ, R26 ;  /* 0x000000ffff147224 */ /* 0x000fe400078e001a */
[----:B------:R-:W-:-:S07]  /*0940*/  IMAD.MOV.U32 R5, RZ, RZ, R27 ;  /* 0x000000ffff057224 */ /* 0x000fce00078e001b */
[----:B------:R-:W-:Y:S05]  /*0950*/  CALL.REL.NOINC `($__internal_79_$__cuda_sm20_div_s64) ;  /* 0x0000002800487944 */ /* 0x000fea0003c00000 */
[----:B------:R-:W-:Y:S01]  /*0960*/  IMAD.MOV.U32 R26, RZ, RZ, R16 ;  /* 0x000000ffff1a7224 */ /* 0x000fe200078e0010 */
[----:B------:R-:W-:-:S07]  /*0970*/  MOV R27, R17 ;  /* 0x00000011001b7202 */ /* 0x000fce0000000f00 */
.L_x_3354:
[----:B------:R-:W-:Y:S05]  /*0980*/  BSYNC.RECONVERGENT B0 ;  /* 0x0000000000007941 */ /* 0x000fea0003800200 */
.L_x_3352:
[----:B------:R-:W-:Y:S01]  /*0990*/  LOP3.LUT R5, R15, UR13, RZ, 0xfc, !PT ;  /* 0x0000000d0f057c12 */ /* 0x000fe2000f8efcff */
        /* <DEDUP_REMOVED lines=17> */
[----:B------:R-:W-:Y:S01]  /*0ab0*/  @P0 VIADD R14, R14, -UR12 ;  /* 0x8000000c0e0e0c36 */ /* 0x000fe20008000000 */
[----:B------:R-:W-:-:S04]  /*0ac0*/  @P0 IADD3 R5, PT, PT, R5, 0x1, RZ ;  /* 0x0000000105050810 */ /* 0x000fc80007ffe0ff */
[----:B------:R-:W-:-:S13]  /*0ad0*/  ISETP.GE.U32.AND P1, PT, R14, UR12, PT ;  /* 0x0000000c0e007c0c */ /* 0x000fda000bf26070 */
[----:B------:R-:W-:Y:S01]  /*0ae0*/  @P1 VIADD R5, R5, 0x1 ;  /* 0x0000000105051836 */ /* 0x000fe20000000000 */
[----:B------:R-:W-:-:S05]  /*0af0*/  @!P2 LOP3.LUT R5, RZ, UR12, RZ, 0x33, !PT ;  /* 0x0000000cff05ac12 */ /* 0x000fca000f8e33ff */
[----:B------:R-:W-:Y:S01]  /*0b00*/  IMAD.MOV.U32 R14, RZ, RZ, R5 ;  /* 0x000000ffff0e7224 */ /* 0x000fe200078e0005 */
[----:B------:R-:W-:Y:S06]  /*0b10*/  BRA `(.L_x_3357) ;  /* 0x0000000000287947 */ /* 0x000fec0003800000 */
.L_x_3356:
[----:B------:R-:W-:Y:S01]  /*0b20*/  MOV R6, UR12 ;  /* 0x0000000c00067c02 */ /* 0x000fe20008000f00 */
[----:B------:R-:W-:Y:S01]  /*0b30*/  IMAD.U32 R16, RZ, RZ, UR12 ;  /* 0x0000000cff107e24 */ /* 0x000fe2000f8e00ff */
[----:B------:R-:W-:Y:S01]  /*0b40*/  MOV R6, 0xba0 ;  /* 0x00000ba000067802 */ /* 0x000fe20000000f00 */
[----:B------:R-:W-:Y:S02]  /*0b50*/  IMAD.U32 R17, RZ, RZ, UR13 ;  /* 0x0000000dff117e24 */ /* 0x000fe4000f8e00ff */
[----:B------:R-:W-:Y:S02]  /*0b60*/  IMAD.U32 R7, RZ, RZ, UR13 ;  /* 0x0000000dff077e24 */ /* 0x000fe4000f8e00ff */
[----:B------:R-:W-:Y:S02]  /*0b70*/  IMAD.MOV.U32 R20, RZ, RZ, R14 ;  /* 0x000000ffff147224 */ /* 0x000fe400078e000e */
[----:B------:R-:W-:-:S07]  /*0b80*/  IMAD.MOV.U32 R5, RZ, RZ, R15 ;  /* 0x000000ffff057224 */ /* 0x000fce00078e000f */
[----:B------:R-:W-:Y:S05]  /*0b90*/  CALL.REL.NOINC `($__internal_79_$__cuda_sm20_div_s64) ;  /* 0x0000002400b87944 */ /* 0x000fea0003c00000 */
[----:B------:R-:W-:Y:S02]  /*0ba0*/  IMAD.MOV.U32 R14, RZ, RZ, R16 ;  /* 0x000000ffff0e7224 */ /* 0x000fe400078e0010 */
[----:B------:R-:W-:-:S07]  /*0bb0*/  IMAD.MOV.U32 R15, RZ, RZ, R17 ;  /* 0x000000ffff0f7224 */ /* 0x000fce00078e0011 */
.L_x_3357:
[----:B------:R-:W-:Y:S05]  /*0bc0*/  BSYNC.RECONVERGENT B0 ;  /* 0x0000000000007941 */ /* 0x000fea0003800200 */
.L_x_3355:
        /* <DEDUP_REMOVED lines=9> */
[----:B0-----:R-:W-:-:S06]  /*0c60*/  IADD3 R6, PT, PT, R12, 0xffffffe, RZ ;  /* 0x0ffffffe0c067810 */ /* 0x001fcc0007ffe0ff */
        /* <DEDUP_REMOVED lines=11> */
[----:B------:R-:W-:Y:S02]  /*0d20*/  @P1 IADD3 R18, PT, PT, R18, 0x1, RZ ;  /* 0x0000000112121810 */ /* 0x000fe40007ffe0ff */
[----:B------:R-:W-:Y:S01]  /*0d30*/  @!P2 LOP3.LUT R18, RZ, UR12, RZ, 0x33, !PT ;  /* 0x0000000cff12ac12 */ /* 0x000fe2000f8e33ff */
[----:B------:R-:W-:Y:S06]  /*0d40*/  BRA `(.L_x_3360) ;  /* 0x0000000000287947 */ /* 0x000fec0003800000 */
.L_x_3359:
[----:B------:R-:W-:Y:S01]  /*0d50*/  IMAD.U32 R6, RZ, RZ, UR12 ;  /* 0x0000000cff067e24 */ /* 0x000fe2000f8e00ff */
[----:B------:R-:W-:Y:S01]  /*0d60*/  MOV R20, R30 ;  /* 0x0000001e00147202 */ /* 0x000fe20000000f00 */
[----:B------:R-:W-:Y:S01]  /*0d70*/  IMAD.U32 R16, RZ, RZ, UR12 ;  /* 0x0000000cff107e24 */ /* 0x000fe2000f8e00ff */
[----:B------:R-:W-:Y:S01]  /*0d80*/  MOV R6, 0xdd0 ;  /* 0x00000dd000067802 */ /* 0x000fe20000000f00 */
[----:B------:R-:W-:Y:S02]  /*0d90*/  IMAD.U32 R17, RZ, RZ, UR13 ;  /* 0x0000000dff117e24 */ /* 0x000fe4000f8e00ff */
[----:B------:R-:W-:Y:S02]  /*0da0*/  IMAD.U32 R7, RZ, RZ, UR13 ;  /* 0x0000000dff077e24 */ /* 0x000fe4000f8e00ff */
[----:B------:R-:W-:-:S07]  /*0db0*/  IMAD.MOV.U32 R5, RZ, RZ, R31 ;  /* 0x000000ffff057224 */ /* 0x000fce00078e001f */
[----:B------:R-:W-:Y:S05]  /*0dc0*/  CALL.REL.NOINC `($__internal_79_$__cuda_sm20_div_s64) ;  /* 0x00000024002c7944 */ /* 0x000fea0003c00000 */
[----:B------:R-:W-:Y:S02]  /*0dd0*/  IMAD.MOV.U32 R18, RZ, RZ, R16 ;  /* 0x000000ffff127224 */ /* 0x000fe400078e0010 */
[----:B------:R-:W-:-:S07]  /*0de0*/  IMAD.MOV.U32 R19, RZ, RZ, R17 ;  /* 0x000000ffff137224 */ /* 0x000fce00078e0011 */
.L_x_3360:
[----:B------:R-:W-:Y:S05]  /*0df0*/  BSYNC.RECONVERGENT B0 ;  /* 0x0000000000007941 */ /* 0x000fea0003800200 */
.L_x_3358:
[----:B------:R-:W-:Y:S02]  /*0e00*/  ISETP.GE.U32.AND P2, PT, R2, UR20, PT ;  /* 0x0000001402007c0c */ /* 0x000fe4000bf46070 */
[----:B------:R-:W-:Y:S02]  /*0e10*/  ISETP.GE.U32.AND P0, PT, R11, UR20, PT ;  /* 0x000000140b007c0c */ /* 0x000fe4000bf06070 */
[----:B------:R-:W-:Y:S02]  /*0e20*/  ISETP.GE.AND.EX P2, PT, R9, UR21, PT, P2 ;  /* 0x0000001509007c0c */ /* 0x000fe4000bf46320 */
[----:B------:R-:W-:Y:S02]  /*0e30*/  ISETP.GE.AND.EX P0, PT, R4, UR21, PT, P0 ;  /* 0x0000001504007c0c */ /* 0x000fe4000bf06300 */
[----:B------:R-:W-:Y:S02]  /*0e40*/  ISETP.GE.U32.AND P4, PT, R13, UR20, PT ;  /* 0x000000140d007c0c */ /* 0x000fe4000bf86070 */
[----:B------:R-:W-:-:S02]  /*0e50*/  @!P3 LEA R16, P1, R0, UR10, 0x3 ;  /* 0x0000000a0010bc11 */ /* 0x000fc4000f8218ff */
[----:B------:R-:W-:Y:S02]  /*0e60*/  ISETP.GE.AND.EX P4, PT, R8, UR21, PT, P4 ;  /* 0x0000001508007c0c */ /* 0x000fe4000bf86340 */
[----:B------:R-:W-:Y:S02]  /*0e70*/  @!P3 LEA.HI.X R17, R0, UR11, R3, 0x3, P1 ;  /* 0x0000000b0011bc11 */ /* 0x000fe400088f1c03 */
[----:B------:R-:W-:Y:S02]  /*0e80*/  IADD3 R0, P1, PT, R13, UR16, RZ ;  /* 0x000000100d007c10 */ /* 0x000fe4000ff3e0ff */
[----:B------:R-:W-:-:S03]  /*0e90*/  @!P2 LEA R6, P5, R2, UR10, 0x3 ;  /* 0x0000000a0206ac11 */ /* 0x000fc6000f8a18ff */
[----:B------:R-:W-:Y:S01]  /*0ea0*/  IMAD.X R3, RZ, RZ, R8, P1 ;  /* 0x000000ffff037224 */ /* 0x000fe200008e0608 */
[----:B------:R-:W-:Y:S02]  /*0eb0*/  @!P2 LEA.HI.X R7, R2, UR11, R9, 0x3, P5 ;  /* 0x0000000b0207ac11 */ /* 0x000fe4000a8f1c09 */
[C---:B------:R-:W-:Y:S02]  /*0ec0*/  @!P0 LEA R22, P5, R11.reuse, UR10, 0x3 ;  /* 0x0000000a0b168c11 */ /* 0x040fe4000f8a18ff */
[----:B------:R-:W-:Y:S02]  /*0ed0*/  ISETP.GE.U32.AND P1, PT, R0, UR20, PT ;  /* 0x0000001400007c0c */ /* 0x000fe4000bf26070 */
[C---:B------:R-:W-:Y:S02]  /*0ee0*/  @!P0 LEA.HI.X R23, R11.reuse, UR11, R4, 0x3, P5 ;  /* 0x0000000b0b178c11 */ /* 0x040fe4000a8f1c04 */
[----:B------:R-:W-:Y:S02]  /*0ef0*/  IADD3 R11, P5, PT, R11, UR16, RZ ;  /* 0x000000100b0b7c10 */ /* 0x000fe4000ffbe0ff */
[----:B------:R-:W-:-:S02]  /*0f00*/  ISETP.GE.AND.EX P1, PT, R3, UR21, PT, P1 ;  /* 0x0000001503007c0c */ /* 0x000fc4000bf26310 */
[----:B------:R-:W-:Y:S01]  /*0f10*/  @!P4 LEA R20, P6, R13, UR10, 0x3 ;  /* 0x0000000a0d14cc11 */ /* 0x000fe2000f8c18ff */
[----:B------:R-:W-:Y:S01]  /*0f20*/  IMAD.X R4, RZ, RZ, R4, P5 ;  /* 0x000000ffff047224 */ /* 0x000fe200028e0604 */
[----:B------:R-:W-:Y:S02]  /*0f30*/  IADD3 R2, P5, PT, R11, UR17, RZ ;  /* 0x000000110b027c10 */ /* 0x000fe4000ffbe0ff */
[----:B------:R-:W-:Y:S02]  /*0f40*/  @!P4 LEA.HI.X R21, R13, UR11, R8, 0x3, P6 ;  /* 0x0000000b0d15cc11 */ /* 0x000fe4000b0f1c08 */
[----:B------:R-:W-:Y:S02]  /*0f50*/  IADD3 R9, P6, PT, R2, UR17, RZ ;  /* 0x0000001102097c10 */ /* 0x000fe4000ffde0ff */
[----:B------:R-:W-:Y:S01]  /*0f60*/  IADD3.X R13, PT, PT, RZ, R4, RZ, P5, !PT ;  /* 0x00000004ff0d7210 */ /* 0x000fe20002ffe4ff */
[----:B------:R0:W-:Y:S01]  /*0f70*/  @!P4 STG.E.64 desc[UR18][R20.64], R28 ;  /* 0x0000001c1400c986 */ /* 0x0001e2000c101b12 */
[----:B------:R-:W-:-:S02]  /*0f80*/  ISETP.GE.U32.AND P4, PT, R11, UR20, PT ;  /* 0x000000140b007c0c */ /* 0x000fc4000bf86070 */
[----:B------:R-:W-:Y:S01]  /*0f90*/  ISETP.GE.U32.AND P5, PT, R2, UR20, PT ;  /* 0x0000001402007c0c */ /* 0x000fe2000bfa6070 */
[----:B------:R-:W-:Y:S01]  /*0fa0*/  IMAD.X R8, RZ, RZ, R13, P6 ;  /* 0x000000ffff087224 */ /* 0x000fe200030e060d */
[----:B------:R-:W-:Y:S01]  /*0fb0*/  @!P1 LEA R34, P6, R0, UR8, 0x3 ;  /* 0x0000000800229c11 */ /* 0x000fe2000f8c18ff */
[----:B------:R1:W-:Y:S01]  /*0fc0*/  @!P0 STG.E.64 desc[UR18][R22.64], R26 ;  /* 0x0000001a16008986 */ /* 0x0003e2000c101b12 */
[----:B------:R-:W-:Y:S02]  /*0fd0*/  ISETP.GE.AND.EX P0, PT, R4, UR21, PT, P4 ;  /* 0x0000001504007c0c */ /* 0x000fe4000bf06340 */
[----:B------:R-:W-:Y:S01]  /*0fe0*/  @!P1 LEA.HI.X R35, R0, UR9, R3, 0x3, P6 ;  /* 0x0000000900239c11 */ /* 0x000fe2000b0f1c03 */
[----:B------:R2:W-:Y:S01]  /*0ff0*/  @!P3 STG.E.64 desc[UR18][R16.64], R14 ;  /* 0x0000000e1000b986 */ /* 0x0005e2000c101b12 */
[----:B------:R-:W-:Y:S02]  /*1000*/  ISETP.GE.U32.AND P4, PT, R9, UR20, PT ;  /* 0x0000001409007c0c */ /* 0x000fe4000bf86070 */
[----:B------:R-:W-:-:S02]  /*1010*/  ISETP.GE.AND.EX P5, PT, R13, UR21, PT, P5 ;  /* 0x000000150d007c0c */ /* 0x000fc4000bfa6350 */
[----:B0-----:R-:W-:Y:S01]  /*1020*/  CS2R R20, SRZ ;  /* 0x0000000000147805 */ /* 0x001fe2000001ff00 */
[----:B------:R2:W-:Y:S01]  /*1030*/  @!P2 STG.E.64 desc[UR18][R6.64], R18 ;  /* 0x000000120600a986 */ /* 0x0005e2000c101b12 */
[----:B------:R-:W-:-:S04]  /*1040*/  ISETP.GE.AND.EX P4, PT, R8, UR21, PT, P4 ;  /* 0x0000001508007c0c */ /* 0x000fc8000bf86340 */
[----:B------:R-:W3:Y:S01]  /*1050*/  @!P1 LDG.E.64 R20, desc[UR18][R34.64] ;  /* 0x0000001222149981 */ /* 0x000ee2000c1e1b00 */
[C---:B------:R-:W-:Y:S02]  /*1060*/  @!P0 LEA R28, P1, R11.reuse, UR8, 0x3 ;  /* 0x000000080b1c8c11 */ /* 0x040fe4000f8218ff */
[----:B------:R-:W-:Y:S02]  /*1070*/  CS2R R32, SRZ ;  /* 0x0000000000207805 */ /* 0x000fe4000001ff00 */
[----:B------:R-:W-:Y:S02]  /*1080*/  CS2R R30, SRZ ;  /* 0x00000000001e7805 */ /* 0x000fe4000001ff00 */
[----:B-1----:R-:W-:Y:S02]  /*1090*/  CS2R R26, SRZ ;  /* 0x00000000001a7805 */ /* 0x002fe4000001ff00 */
[----:B------:R-:W-:Y:S02]  /*10a0*/  @!P0 LEA.HI.X R29, R11, UR9, R4, 0x3, P1 ;  /* 0x000000090b1d8c11 */ /* 0x000fe400088f1c04 */
[----:B------:R-:W-:-:S02]  /*10b0*/  @!P5 LEA R24, P2, R2, UR8, 0x3 ;  /* 0x000000080218dc11 */ /* 0x000fc4000f8418ff */
[C---:B------:R-:W-:Y:S01]  /*10c0*/  @!P4 LEA R22, P1, R9.reuse, UR8, 0x3 ;  /* 0x000000080916cc11 */ /* 0x040fe2000f8218ff */
[----:B------:R2:W5:Y:S01]  /*10d0*/  @!P0 LDG.E.64 R26, desc[UR18][R28.64] ;  /* 0x000000121c1a8981 */ /* 0x000562000c1e1b00 */
[----:B------:R-:W-:Y:S02]  /*10e0*/  @!P5 LEA.HI.X R25, R2, UR9, R13, 0x3, P2 ;  /* 0x000000090219dc11 */ /* 0x000fe400090f1c0d */
[----:B------:R-:W-:-:S03]  /*10f0*/  @!P4 LEA.HI.X R23, R9, UR9, R8, 0x3, P1 ;  /* 0x000000090917cc11 */ /* 0x000fc600088f1c08 */
[----:B------:R2:W5:Y:S04]  /*1100*/  @!P5 LDG.E.64 R32, desc[UR18][R24.64] ;  /* 0x000000121820d981 */ /* 0x000568000c1e1b00 */
[----:B------:R2:W5:Y:S01]  /*1110*/  @!P4 LDG.E.64 R30, desc[UR18][R22.64] ;  /* 0x00000012161ec981 */ /* 0x000562000c1e1b00 */
[----:B------:R-:W-:Y:S01]  /*1120*/  BSSY.RECONVERGENT B0, `(.L_x_3361) ;  /* 0x0000021000007945 */ /* 0x000fe20003800200 */
[----:B---3--:R-:W-:-:S04]  /*1130*/  LOP3.LUT R5, R21, UR13, RZ, 0xfc, !PT ;  /* 0x0000000d15057c12 */ /* 0x008fc8000f8efcff */
[----:B------:R-:W-:-:S13]  /*1140*/  ISETP.NE.U32.AND P0, PT, R5, RZ, PT ;  /* 0x000000ff0500720c */ /* 0x000fda0003f05070 */
[----:B--2---:R-:W-:Y:S05]  /*1150*/  @P0 BRA `(.L_x_3362) ;  /* 0x0000000000500947 */ /* 0x004fea0003800000 */
        /* <DEDUP_REMOVED lines=18> */
[----:B------:R-:W-:Y:S01]  /*1280*/  @!P2 LOP3.LUT R28, RZ, UR12, RZ, 0x33, !PT ;  /* 0x0000000cff1cac12 */ /* 0x000fe2000f8e33ff */
[----:B------:R-:W-:Y:S06]  /*1290*/  BRA `(.L_x_3363) ;  /* 0x0000000000247947 */ /* 0x000fec0003800000 */
.L_x_3362:
[----:B------:R-:W-:Y:S01]  /*12a0*/  MOV R6, UR12 ;  /* 0x0000000c00067c02 */ /* 0x000fe20008000f00 */
[----:B------:R-:W-:Y:S01]  /*12b0*/  IMAD.U32 R16, RZ, RZ, UR12 ;  /* 0x0000000cff107e24 */ /* 0x000fe2000f8e00ff */
[----:B------:R-:W-:Y:S01]  /*12c0*/  MOV R6, 0x1310 ;  /* 0x0000131000067802 */ /* 0x000fe20000000f00 */
[----:B------:R-:W-:Y:S02]  /*12d0*/  IMAD.U32 R17, RZ, RZ, UR13 ;  /* 0x0000000dff117e24 */ /* 0x000fe4000f8e00ff */
[----:B------:R-:W-:Y:S02]  /*12e0*/  IMAD.U32 R7, RZ, RZ, UR13 ;  /* 0x0000000dff077e24 */ /* 0x000fe4000f8e00ff */
[----:B------:R-:W-:-:S07]  /*12f0*/  IMAD.MOV.U32 R5, RZ, RZ, R21 ;  /* 0x000000ffff057224 */ /* 0x000fce00078e0015 */
[----:B-----5:R-:W-:Y:S05]  /*1300*/  CALL.REL.NOINC `($__internal_79_$__cuda_sm20_div_s64) ;  /* 0x0000001c00dc7944 */ /* 0x020fea0003c00000 */
[----:B------:R-:W-:Y:S02]  /*1310*/  IMAD.MOV.U32 R28, RZ, RZ, R16 ;  /* 0x000000ffff1c7224 */ /* 0x000fe400078e0010 */
[----:B------:R-:W-:-:S07]  /*1320*/  IMAD.MOV.U32 R29, RZ, RZ, R17 ;  /* 0x000000ffff1d7224 */ /* 0x000fce00078e0011 */
.L_x_3363:
[----:B------:R-:W-:Y:S05]  /*1330*/  BSYNC.RECONVERGENT B0 ;  /* 0x0000000000007941 */ /* 0x000fea0003800200 */
.L_x_3361:
[----:B-----5:R-:W-:Y:S01]  /*1340*/  LOP3.LUT R5, R27, UR13, RZ, 0xfc, !PT ;  /* 0x0000000d1b057c12 */ /* 0x020fe2000f8efcff */
[----:B------:R-:W-:Y:S03]  /*1350*/  BSSY.RECONVERGENT B0, `(.L_x_3364) ;  /* 0x0000022000007945 */ /* 0x000fe60003800200 */
[----:B------:R-:W-:-:S13]  /*1360*/  ISETP.NE.U32.AND P0, PT, R5, RZ, PT ;  /* 0x000000ff0500720c */ /* 0x000fda0003f05070 */
[----:B------:R-:W-:Y:S05]  /*1370*/  @P0 BRA `(.L_x_3365) ;  /* 0x0000000000540947 */ /* 0x000fea0003800000 */
[----:B------:R-:W0:Y:S01]  /*1380*/  I2F.U32.RP R12, UR12 ;  /* 0x0000000c000c7d06 */ /* 0x000e220008209000 */
[----:B------:R-:W-:Y:S01]  /*1390*/  IADD3 R5, PT, PT, RZ, -UR12, RZ ;  /* 0x8000000cff057c10 */ /* 0x000fe2000fffe0ff */
[----:B------:R-:W-:Y:S01]  /*13a0*/  IMAD.MOV.U32 R27, RZ, RZ, RZ ;  /* 0x000000ffff1b7224 */ /* 0x000fe200078e00ff */
        /* <DEDUP_REMOVED lines=15> */
[----:B------:R-:W-:-:S04]  /*14a0*/  @!P2 LOP3.LUT R5, RZ, UR12, RZ, 0x33, !PT ;  /* 0x0000000cff05ac12 */ /* 0x000fc8000f8e33ff */
[----:B------:R-:W-:Y:S01]  /*14b0*/  MOV R26, R5 ;  /* 0x00000005001a7202 */ /* 0x000fe20000000f00 */
[----:B------:R-:W-:Y:S06]  /*14c0*/  BRA `(.L_x_3366) ;  /* 0x0000000000287947 */ /* 0x000fec0003800000 */
.L_x_3365:
        /* <DEDUP_REMOVED lines=10> */
.L_x_3366:
[----:B------:R-:W-:Y:S05]  /*1570*/  BSYNC.RECONVERGENT B0 ;  /* 0x0000000000007941 */ /* 0x000fea0003800200 */
.L_x_3364:
        /* <DEDUP_REMOVED lines=11> */
[----:B0-----:R-:W-:Y:S02]  /*1630*/  HFMA2 R6, -RZ, RZ, 0, 0 ;  /* 0x00000000ff067431 */ /* 0x001fe400000001ff */
        /* <DEDUP_REMOVED lines=12> */
.L_x_3368:
        /* <DEDUP_REMOVED lines=8> */
[----:B------:R-:W-:Y:S01]  /*1780*/  MOV R14, R16 ;  /* 0x00000010000e7202 */ /* 0x000fe20000000f00 */
[----:B------:R-:W-:-:S07]  /*1790*/  IMAD.MOV.U32 R15, RZ, RZ, R17 ;  /* 0x000000ffff0f7224 */ /* 0x000fce00078e0011 */
.L_x_3369:
[----:B------:R-:W-:Y:S05]  /*17a0*/  BSYNC.RECONVERGENT B0 ;  /* 0x0000000000007941 */ /* 0x000fea0003800200 */
.L_x_3367:
        /* <DEDUP_REMOVED lines=24> */
.L_x_3371:
        /* <DEDUP_REMOVED lines=8> */
.L_x_3372:
[----:B------:R-:W-:Y:S05]  /*19b0*/  BSYNC.RECONVERGENT B0 ;  /* 0x0000000000007941 */ /* 0x000fea0003800200 */
.L_x_3370:
[----:B------:R-:W-:Y:S01]  /*19c0*/  ISETP.GE.U32.AND P0, PT, R0, UR20, PT ;  /* 0x0000001400007c0c */ /* 0x000fe2000bf06070 */
[----:B------:R-:W-:Y:S01]  /*19d0*/  ULOP3.LUT UR15, UR14, 0xffff, URZ, 0xc0, !UPT ;  /* 0x0000ffff0e0f7892 */ /* 0x000fe2000f8ec0ff */
[----:B------:R-:W-:Y:S01]  /*19e0*/  ISETP.GE.U32.AND P1, PT, R11, UR20, PT ;  /* 0x000000140b007c0c */ /* 0x000fe2000bf26070 */
[----:B------:R-:W-:Y:S01]  /*19f0*/  UIADD3 UR4, UP0, UPT, UR4, 0x2, URZ ;  /* 0x0000000204047890 */ /* 0x000fe2000ff1e0ff */
[----:B------:R-:W-:Y:S01]  /*1a00*/  ISETP.GE.AND.EX P0, PT, R3, UR21, PT, P0 ;  /* 0x0000001503007c0c */ /* 0x000fe2000bf06300 */
[----:B------:R-:W-:Y:S01]  /*1a10*/  UIADD3 UR15, UPT, UPT, UR15, 0x1, URZ ;  /* 0x000000010f0f7890 */ /* 0x000fe2000fffe0ff */
[----:B------:R-:W-:Y:S01]  /*1a20*/  ISETP.GE.U32.AND P2, PT, R2, UR20, PT ;  /* 0x0000001402007c0c */ /* 0x000fe2000bf46070 */
[----:B------:R-:W-:Y:S01]  /*1a30*/  UIADD3.X UR5, UPT, UPT, URZ, UR5, URZ, UP0, !UPT ;  /* 0x00000005ff057290 */ /* 0x000fe200087fe4ff */
[----:B------:R-:W-:Y:S01]  /*1a40*/  ISETP.GE.U32.AND P3, PT, R9, UR20, PT ;  /* 0x0000001409007c0c */ /* 0x000fe2000bf66070 */
[----:B------:R-:W-:Y:S01]  /*1a50*/  ULOP3.LUT UR15, UR15, 0x1fffe, URZ, 0xc0, !UPT ;  /* 0x0001fffe0f0f7892 */ /* 0x000fe2000f8ec0ff */
[----:B------:R-:W-:Y:S01]  /*1a60*/  ISETP.GE.AND.EX P1, PT, R4, UR21, PT, P1 ;  /* 0x0000001504007c0c */ /* 0x000fe2000bf26310 */
[----:B------:R-:W-:Y:S01]  /*1a70*/  ULEA UR6, UP1, UR16, UR6, 0x1 ;  /* 0x0000000610067291 */ /* 0x000fe2000f8208ff */
[----:B------:R-:W-:Y:S01]  /*1a80*/  ISETP.GE.AND.EX P2, PT, R13, UR21, PT, P2 ;  /* 0x000000150d007c0c */ /* 0x000fe2000bf46320 */
[----:B------:R-:W-:Y:S01]  /*1a90*/  UISETP.NE.U32.AND UP0, UPT, UR4, UR15, UPT ;  /* 0x0000000f0400728c */ /* 0x000fe2000bf05070 */
[----:B------:R-:W-:Y:S01]  /*1aa0*/  ISETP.GE.AND.EX P3, PT, R8, UR21, PT, P3 ;  /* 0x0000001508007c0c */ /* 0x000fe2000bf66330 */
[----:B------:R-:W-:-:S02]  /*1ab0*/  ULEA.HI.X UR7, UR16, UR7, URZ, 0x1, UP1 ;  /* 0x0000000710077291 */ /* 0x000fc400088f0cff */
[----:B------:R-:W-:Y:S01]  /*1ac0*/  @!P0 LEA R6, P4, R0, UR10, 0x3 ;  /* 0x0000000a00068c11 */ /* 0x000fe2000f8818ff */
[----:B------:R-:W-:-:S03]  /*1ad0*/  UISETP.NE.AND.EX UP0, UPT, UR5, URZ, UPT, UP0 ;  /* 0x000000ff0500728c */ /* 0x000fc6000bf05300 */
[----:B------:R-:W-:Y:S02]  /*1ae0*/  @!P0 LEA.HI.X R7, R0, UR11, R3, 0x3, P4 ;  /* 0x0000000b00078c11 */ /* 0x000fe4000a0f1c03 */
[----:B------:R-:W-:Y:S02]  /*1af0*/  @!P1 LEA R20, P4, R11, UR10, 0x3 ;  /* 0x0000000a0b149c11 */ /* 0x000fe4000f8818ff */
[C---:B------:R-:W-:Y:S01]  /*1b00*/  @!P2 LEA R12, P5, R2.reuse, UR10, 0x3 ;  /* 0x0000000a020cac11 */ /* 0x040fe2000f8a18ff */
        /* <DEDUP_REMOVED lines=8> */
[----:B------:R-:W-:Y:S05]  /*1b90*/  BRA.U UP0, `(.L_x_3373) ;  /* 0xffffffe500e47547 */ /* 0x000fea000b83ffff */
.L_x_3348:
[----:B------:R-:W-:-:S04]  /*1ba0*/  ULOP3.LUT UR15, UR14, 0x1, URZ, 0xc0, !UPT ;  /* 0x000000010e0f7892 */ /* 0x000fc8000f8ec0ff */
[----:B------:R-:W-:-:S06]  /*1bb0*/  UISETP.NE.U32.AND UP0, UPT, UR15, 0x1, UPT ;  /* 0x000000010f00788c */ /* 0x000fcc000bf05070 */
[----:B------:R-:W-:-:S13]  /*1bc0*/  PLOP3.LUT P0, PT, PT, PT, UP0, 0x80, 0x8 ;  /* 0x000000000008781c */ /* 0x000fda0003f0f008 */
[----:B------:R-:W-:Y:S05]  /*1bd0*/  @!P0 EXIT ;  /* 0x000000000000894d */ /* 0x000fea0003800000 */
        /* <DEDUP_REMOVED lines=9> */
[----:B------:R-:W-:Y:S02]  /*1c70*/  IADD3 R3, P5, PT, R9, UR17, RZ ;  /* 0x0000001109037c10 */ /* 0x000fe4000ffbe0ff */
[----:B------:R-:W-:Y:S02]  /*1c80*/  IADD3.X R2, PT, PT, RZ, R4, RZ, P2, !PT ;  /* 0x00000004ff027210 */ /* 0x000fe400017fe4ff */
[----:B------:R-:W-:-:S02]  /*1c90*/  ISETP.GE.AND.EX P1, PT, R4, UR21, PT, P1 ;  /* 0x0000001504007c0c */ /* 0x000fc4000bf26310 */
[----:B------:R-:W-:Y:S01]  /*1ca0*/  ISETP.GE.U32.AND P2, PT, R9, UR20, PT ;  /* 0x0000001409007c0c */ /* 0x000fe2000bf46070 */
[----:B------:R-:W-:Y:S01]  /*1cb0*/  IMAD.X R0, RZ, RZ, R2, P5 ;  /* 0x000000ffff007224 */ /* 0x000fe200028e0602 */
[----:B------:R-:W-:Y:S02]  /*1cc0*/  @!P0 LEA R22, P4, R13, UR8, 0x3 ;  /* 0x000000080d168c11 */ /* 0x000fe4000f8818ff */
[----:B------:R-:W-:Y:S02]  /*1cd0*/  ISETP.GE.U32.AND P3, PT, R3, UR20, PT ;  /* 0x0000001403007c0c */ /* 0x000fe4000bf66070 */
[----:B------:R-:W-:Y:S02]  /*1ce0*/  @!P0 LEA.HI.X R23, R13, UR9, R8, 0x3, P4 ;  /* 0x000000090d178c11 */ /* 0x000fe4000a0f1c08 */
[----:B------:R-:W-:Y:S02]  /*1cf0*/  ISETP.GE.AND.EX P2, PT, R2, UR21, PT, P2 ;  /* 0x0000001502007c0c */ /* 0x000fe4000bf46320 */
[----:B------:R-:W-:Y:S01]  /*1d00*/  ISETP.GE.AND.EX P3, PT, R0, UR21, PT, P3 ;  /* 0x0000001500007c0c */ /* 0x000fe2000bf66330 */
[----:B------:R-:W2:Y:S01]  /*1d10*/  @!P0 LDG.E.64 R20, desc[UR18][R22.64] ;  /* 0x0000001216148981 */ /* 0x000ea2000c1e1b00 */
[----:B------:R-:W-:-:S02]  /*1d20*/  @!P1 LEA R18, P0, R11, UR8, 0x3 ;  /* 0x000000080b129c11 */ /* 0x000fc4000f8018ff */
[----:B------:R-:W-:Y:S02]  /*1d30*/  CS2R R26, SRZ ;  /* 0x00000000001a7805 */ /* 0x000fe4000001ff00 */
[----:B------:R-:W-:Y:S02]  /*1d40*/  CS2R R14, SRZ ;  /* 0x00000000000e7805 */ /* 0x000fe4000001ff00 */
[----:B------:R-:W-:Y:S02]  /*1d50*/  CS2R R30, SRZ ;  /* 0x00000000001e7805 */ /* 0x000fe4000001ff00 */
[----:B------:R-:W-:Y:S02]  /*1d60*/  @!P1 LEA.HI.X R19, R11, UR9, R4, 0x3, P0 ;  /* 0x000000090b139c11 */ /* 0x000fe400080f1c04 */
[----:B------:R-:W-:-:S03]  /*1d70*/  @!P2 LEA R6, P4, R9, UR8, 0x3 ;  /* 0x000000080906ac11 */ /* 0x000fc6000f8818ff */
[----:B------:R0:W5:Y:S01]  /*1d80*/  @!P1 LDG.E.64 R26, desc[UR18][R18.64] ;  /* 0x00000012121a9981 */ /* 0x000162000c1e1b00 */
[----:B------:R-:W-:Y:S02]  /*1d90*/  @!P3 LEA R16, P0, R3, UR8, 0x3 ;  /* 0x000000080310bc11 */ /* 0x000fe4000f8018ff */
        /* <DEDUP_REMOVED lines=28> */
.L_x_3375:
        /* <DEDUP_REMOVED lines=9> */
.L_x_3376:
[----:B------:R-:W-:Y:S05]  /*1ff0*/  BSYNC.RECONVERGENT B0 ;  /* 0x0000000000007941 */ /* 0x000fea0003800200 */
.L_x_3374:
        /* <DEDUP_REMOVED lines=25> */
.L_x_3378:
        /* <DEDUP_REMOVED lines=10> */
.L_x_3379:
[----:B------:R-:W-:Y:S05]  /*2230*/  BSYNC.RECONVERGENT B0 ;  /* 0x0000000000007941 */ /* 0x000fea0003800200 */
.L_x_3377:
[----:B------:R-:W-:Y:S01]  /*2240*/  LOP3.LUT R5, R15, UR13, RZ, 0xfc, !PT ;  /* 0x0000000d0f057c12 */ /* 0x000fe2000f8efcff */
[----:B------:R-:W-:Y:S03]  /*2250*/  BSSY.RECONVERGENT B0, `(.L_x_3380) ;  /* 0x0000022000007945 */ /* 0x000fe60003800200 */
[----:B------:R-:W-:-:S13]  /*2260*/  ISETP.NE.U32.AND P0, PT, R5, RZ, PT ;  /* 0x000000ff0500720c */ /* 0x000fda0003f05070 */
[----:B------:R-:W-:Y:S05]  /*2270*/  @P0 BRA `(.L_x_3381) ;  /* 0x0000000000540947 */ /* 0x000fea0003800000 */
[----:B------:R-:W0:Y:S01]  /*2280*/  I2F.U32.RP R10, UR12 ;  /* 0x0000000c000a7d06 */ /* 0x000e220008209000 */
[----:B------:R-:W-:Y:S01]  /*2290*/  IMAD R5, RZ, RZ, -UR12 ;  /* 0x8000000cff057e24 */ /* 0x000fe2000f8e02ff */
[----:B------:R-:W-:Y:S02]  /*22a0*/  ISETP.NE.U32.AND P2, PT, RZ, UR12, PT ;  /* 0x0000000cff007c0c */ /* 0x000fe4000bf45070 */
[----:B------:R-:W-:-:S04]  /*22b0*/  MOV R15, RZ ;  /* 0x000000ff000f7202 */ /* 0x000fc80000000f00 */
        /* <DEDUP_REMOVED lines=14> */
[----:B------:R-:W-:-:S05]  /*23a0*/  @!P2 LOP3.LUT R5, RZ, UR12, RZ, 0x33, !PT ;  /* 0x0000000cff05ac12 */ /* 0x000fca000f8e33ff */
[----:B------:R-:W-:Y:S01]  /*23b0*/  IMAD.MOV.U32 R14, RZ, RZ, R5 ;  /* 0x000000ffff0e7224 */ /* 0x000fe200078e0005 */
[----:B------:R-:W-:Y:S06]  /*23c0*/  BRA `(.L_x_3382) ;  /* 0x0000000000287947 */ /* 0x000fec0003800000 */
.L_x_3381:
        /* <DEDUP_REMOVED lines=10> */
.L_x_3382:
[----:B------:R-:W-:Y:S05]  /*2470*/  BSYNC.RECONVERGENT B0 ;  /* 0x0000000000007941 */ /* 0x000fea0003800200 */
.L_x_3380:
        /* <DEDUP_REMOVED lines=14> */
[----:B------:R-:W-:-:S05]  /*2560*/  IMAD.HI.U32 R16, R5, R30, RZ ;  /* 0x0000001e05107227 */ /* 0x000fca00078e00ff */
[----:B------:R-:W-:-:S05]  /*2570*/  IADD3 R5, PT, PT, -R16, RZ, RZ ;  /* 0x000000ff10057210 */ /* 0x000fca0007ffe1ff */
        /* <DEDUP_REMOVED lines=8> */
.L_x_3384:
        /* <DEDUP_REMOVED lines=8> */
.L_x_3385:
[----:B------:R-:W-:Y:S05]  /*2680*/  BSYNC.RECONVERGENT B0 ;  /* 0x0000000000007941 */ /* 0x000fea0003800200 */
.L_x_3383:
[----:B------:R-:W-:Y:S02]  /*2690*/  ISETP.GE.U32.AND P1, PT, R13, UR20, PT ;  /* 0x000000140d007c0c */ /* 0x000fe4000bf26070 */
[----:B------:R-:W-:Y:S02]  /*26a0*/  ISETP.GE.U32.AND P0, PT, R11, UR20, PT ;  /* 0x000000140b007c0c */ /* 0x000fe4000bf06070 */
[----:B------:R-:W-:Y:S02]  /*26b0*/  ISETP.GE.AND.EX P1, PT, R8, UR21, PT, P1 ;  /* 0x0000001508007c0c */ /* 0x000fe4000bf26310 */
[----:B------:R-:W-:Y:S02]  /*26c0*/  ISETP.GE.U32.AND P2, PT, R9, UR20, PT ;  /* 0x0000001409007c0c */ /* 0x000fe4000bf46070 */
[----:B------:R-:W-:Y:S02]  /*26d0*/  ISETP.GE.AND.EX P0, PT, R4, UR21, PT, P0 ;  /* 0x0000001504007c0c */ /* 0x000fe4000bf06300 */
[----:B------:R-:W-:-:S07]  /*26e0*/  ISETP.GE.AND.EX P2, PT, R2, UR21, PT, P2 ;  /* 0x0000001502007c0c */ /* 0x000fce000bf46320 */
[----:B------:R-:W-:-:S04]  /*26f0*/  @!P1 LEA R6, P3, R13, UR10, 0x3 ;  /* 0x0000000a0d069c11 */ /* 0x000fc8000f8618ff */
[----:B------:R-:W-:Y:S02]  /*2700*/  @!P1 LEA.HI.X R7, R13, UR11, R8, 0x3, P3 ;  /* 0x0000000b0d079c11 */ /* 0x000fe400098f1c08 */
[----:B------:R-:W-:Y:S02]  /*2710*/  ISETP.GE.U32.AND P3, PT, R3, UR20, PT ;  /* 0x0000001403007c0c */ /* 0x000fe4000bf66070 */
[----:B------:R-:W-:Y:S01]  /*2720*/  @!P0 LEA R10, P4, R11, UR10, 0x3 ;  /* 0x0000000a0b0a8c11 */ /* 0x000fe2000f8818ff */
[----:B------:R0:W-:Y:S01]  /*2730*/  @!P1 STG.E.64 desc[UR18][R6.64], R28 ;  /* 0x0000001c06009986 */ /* 0x0001e2000c101b12 */
[----:B------:R-:W-:Y:S02]  /*2740*/  ISETP.GE.AND.EX P3, PT, R0, UR21, PT, P3 ;  /* 0x0000001500007c0c */ /* 0x000fe4000bf66330 */
[----:B------:R-:W-:Y:S02]  /*2750*/  @!P2 LEA R12, P5, R9, UR10, 0x3 ;  /* 0x0000000a090cac11 */ /* 0x000fe4000f8a18ff */
[----:B------:R-:W-:-:S02]  /*2760*/  @!P0 LEA.HI.X R11, R11, UR11, R4, 0x3, P4 ;  /* 0x0000000b0b0b8c11 */ /* 0x000fc4000a0f1c04 */
        /* <DEDUP_REMOVED lines=8> */
.L_x_3347:
[----:B------:R-:W1:Y:S02]  /*27f0*/  S2R R0, SR_TID.X ;  /* 0x0000000000007919 */ /* 0x000e640000002100 */
[----:B-1----:R-:W-:-:S03]  /*2800*/  IMAD.WIDE.U32 R2, R0, 0x4, RZ ;  /* 0x0000000400027825 */ /* 0x002fc600078e00ff */
[----:B------:R-:W-:-:S04]  /*2810*/  ISETP.GE.U32.AND P0, PT, R2, UR22, PT ;  /* 0x0000001602007c0c */ /* 0x000fc8000bf06070 */
[----:B------:R-:W-:-:S13]  /*2820*/  ISETP.GE.AND.EX P0, PT, R3, UR4, PT, P0 ;  /* 0x0000000403007c0c */ /* 0x000fda000bf06300 */
[----:B0-----:R-:W-:Y:S05]  /*2830*/  @P0 EXIT ;  /* 0x000000000000094d */ /* 0x001fea0003800000 */
[----:B------:R-:W-:Y:S01]  /*2840*/  IMAD.MOV.U32 R3, RZ, RZ, RZ ;  /* 0x000000ffff037224 */ /* 0x000fe200078e00ff */
[----:B------:R-:W0:Y:S06]  /*2850*/  LDCU UR5, c[0x0][0x360] ;  /* 0x00006c00ff0577ac */ /* 0x000e2c0008000800 */
.L_x_3398:
[C---:B------:R-:W-:Y:S02]  /*2860*/  SHF.L.U32 R2, R0.reuse, 0x5, RZ ;  /* 0x0000000500027819 */ /* 0x040fe400000006ff */
[----:B------:R-:W-:Y:S02]  /*2870*/  SHF.L.U64.HI R4, R0, 0x5, R3 ;  /* 0x0000000500047819 */ /* 0x000fe40000010203 */
[----:B------:R-:W-:-:S04]  /*2880*/  IADD3 R8, P0, PT, R2, UR8, RZ ;  /* 0x0000000802087c10 */ /* 0x000fc8000ff1e0ff */
[----:B------:R-:W-:-:S06]  /*2890*/  IADD3.X R9, PT, PT, R4, UR9, RZ, P0, !PT ;  /* 0x0000000904097c10 */ /* 0x000fcc00087fe4ff */
[----:B------:R-:W2:Y:S01]  /*28a0*/  LDG.E.ENL2.256 R8, R12, desc[UR18][R8.64] ;  /* 0xfe000012080c797e */ /* 0x000ea20008121908 */
[----:B------:R-:W-:Y:S01]  /*28b0*/  BSSY.RECONVERGENT B0, `(.L_x_3386) ;  /* 0x0000023000007945 */ /* 0x000fe20003800200 */
[----:B--2---:R-:W-:-:S04]  /*28c0*/  LOP3.LUT R5, R13, UR13, RZ, 0xfc, !PT ;  /* 0x0000000d0d057c12 */ /* 0x004fc8000f8efcff */
[----:B------:R-:W-:-:S13]  /*28d0*/  ISETP.NE.U32.AND P0, PT, R5, RZ, PT ;  /* 0x000000ff0500720c */ /* 0x000fda0003f05070 */
[----:B------:R-:W-:Y:S05]  /*28e0*/  @P0 BRA `(.L_x_3387) ;  /* 0x0000000000540947 */ /* 0x000fea0003800000 */
[----:B------:R-:W1:Y:S01]  /*28f0*/  I2F.U32.RP R13, UR12 ;  /* 0x0000000c000d7d06 */ /* 0x000e620008209000 */
[----:B------:R-:W-:Y:S01]  /*2900*/  IMAD R5, RZ, RZ, -UR12 ;  /* 0x8000000cff057e24 */ /* 0x000fe2000f8e02ff */
[----:B------:R-:W-:-:S06]  /*2910*/  ISETP.NE.U32.AND P2, PT, RZ, UR12, PT ;  /* 0x0000000cff007c0c */ /* 0x000fcc000bf45070 */
[----:B-1----:R-:W1:Y:S02]  /*2920*/  MUFU.RCP R13, R13 ;  /* 0x0000000d000d7308 */ /* 0x002e640000001000 */
[----:B-1----:R-:W-:Y:S02]  /*2930*/  VIADD R6, R13, 0xffffffe ;  /* 0x0ffffffe0d067836 */ /* 0x002fe40000000000 */
[----:B------:R-:W-:-:S04]  /*2940*/  IMAD.MOV.U32 R13, RZ, RZ, RZ ;  /* 0x000000ffff0d7224 */ /* 0x000fc800078e00ff */
[----:B------:R1:W2:Y:S02]  /*2950*/  F2I.FTZ.U32.TRUNC.NTZ R7, R6 ;  /* 0x0000000600077305 */ /* 0x0002a4000021f000 */
[----:B-1----:R-:W-:Y:S02]  /*2960*/  IMAD.MOV.U32 R6, RZ, RZ, RZ ;  /* 0x000000ffff067224 */ /* 0x002fe400078e00ff */
[----:B--2---:R-:W-:-:S04]  /*2970*/  IMAD R5, R5, R7, RZ ;  /* 0x0000000705057224 */ /* 0x004fc800078e02ff */
        /* <DEDUP_REMOVED lines=12> */
.L_x_3387:
[----:B------:R-:W-:Y:S01]  /*2a40*/  MOV R6, UR12 ;  /* 0x0000000c00067c02 */ /* 0x000fe20008000f00 */
[----:B------:R-:W-:Y:S01]  /*2a50*/  IMAD.U32 R16, RZ, RZ, UR12 ;  /* 0x0000000cff107e24 */ /* 0x000fe2000f8e00ff */
[----:B------:R-:W-:Y:S01]  /*2a60*/  MOV R6, 0x2ac0 ;  /* 0x00002ac000067802 */ /* 0x000fe20000000f00 */
[----:B------:R-:W-:Y:S02]  /*2a70*/  IMAD.U32 R17, RZ, RZ, UR13 ;  /* 0x0000000dff117e24 */ /* 0x000fe4000f8e00ff */
[----:B------:R-:W-:Y:S02]  /*2a80*/  IMAD.U32 R7, RZ, RZ, UR13 ;  /* 0x0000000dff077e24 */ /* 0x000fe4000f8e00ff */
[----:B------:R-:W-:Y:S02]  /*2a90*/  IMAD.MOV.U32 R20, RZ, RZ, R12 ;  /* 0x000000ffff147224 */ /* 0x000fe400078e000c */
[----:B------:R-:W-:-:S07]  /*2aa0*/  IMAD.MOV.U32 R5, RZ, RZ, R13 ;  /* 0x000000ffff057224 */ /* 0x000fce00078e000d */
[----:B0-----:R-:W-:Y:S05]  /*2ab0*/  CALL.REL.NOINC `($__internal_79_$__cuda_sm20_div_s64) ;  /* 0x0000000400f07944 */ /* 0x001fea0003c00000 */
[----:B------:R-:W-:Y:S02]  /*2ac0*/  IMAD.MOV.U32 R12, RZ, RZ, R16 ;  /* 0x000000ffff0c7224 */ /* 0x000fe400078e0010 */
[----:B------:R-:W-:-:S07]  /*2ad0*/  IMAD.MOV.U32 R13, RZ, RZ, R17 ;  /* 0x000000ffff0d7224 */ /* 0x000fce00078e0011 */
.L_x_3388:
[----:B0-----:R-:W-:Y:S05]  /*2ae0*/  BSYNC.RECONVERGENT B0 ;  /* 0x0000000000007941 */ /* 0x001fea0003800200 */
.L_x_3386:
[----:B------:R-:W-:Y:S01]  /*2af0*/  LOP3.LUT R5, R15, UR13, RZ, 0xfc, !PT ;  /* 0x0000000d0f057c12 */ /* 0x000fe2000f8efcff */
[----:B------:R-:W-:Y:S03]  /*2b00*/  BSSY.RECONVERGENT B0, `(.L_x_3389) ;  /* 0x0000022000007945 */ /* 0x000fe60003800200 */
[----:B------:R-:W-:-:S13]  /*2b10*/  ISETP.NE.U32.AND P0, PT, R5, RZ, PT ;  /* 0x000000ff0500720c */ /* 0x000fda0003f05070 */
[----:B------:R-:W-:Y:S05]  /*2b20*/  @P0 BRA `(.L_x_3390) ;  /* 0x0000000000540947 */ /* 0x000fea0003800000 */
[----:B------:R-:W0:Y:S01]  /*2b30*/  I2F.U32.RP R15, UR12 ;  /* 0x0000000c000f7d06 */ /* 0x000e220008209000 */
[----:B------:R-:W-:Y:S01]  /*2b40*/  IMAD R5, RZ, RZ, -UR12 ;  /* 0x8000000cff057e24 */ /* 0x000fe2000f8e02ff */
[----:B------:R-:W-:-:S06]  /*2b50*/  ISETP.NE.U32.AND P2, PT, RZ, UR12, PT ;  /* 0x0000000cff007c0c */ /* 0x000fcc000bf45070 */
[----:B0-----:R-:W0:Y:S02]  /*2b60*/  MUFU.RCP R15, R15 ;  /* 0x0000000f000f7308 */ /* 0x001e240000001000 */
[----:B0-----:R-:W-:Y:S01]  /*2b70*/  IADD3 R6, PT, PT, R15, 0xffffffe, RZ ;  /* 0x0ffffffe0f067810 */ /* 0x001fe20007ffe0ff */
[----:B------:R-:W-:-:S05]  /*2b80*/  IMAD.MOV.U32 R15, RZ, RZ, RZ ;  /* 0x000000ffff0f7224 */ /* 0x000fca00078e00ff */
        /* <DEDUP_REMOVED lines=12> */
[----:B------:R-:W-:-:S05]  /*2c50*/  @!P2 LOP3.LUT R5, RZ, UR12, RZ, 0x33, !PT ;  /* 0x0000000cff05ac12 */ /* 0x000fca000f8e33ff */
[----:B------:R-:W-:Y:S01]  /*2c60*/  IMAD.MOV.U32 R14, RZ, RZ, R5 ;  /* 0x000000ffff0e7224 */ /* 0x000fe200078e0005 */
[----:B------:R-:W-:Y:S06]  /*2c70*/  BRA `(.L_x_3391) ;  /* 0x0000000000287947 */ /* 0x000fec0003800000 */
.L_x_3390:
        /* <DEDUP_REMOVED lines=8> */
[----:B------:R-:W-:Y:S02]  /*2d00*/  IMAD.MOV.U32 R14, RZ, RZ, R16 ;  /* 0x000000ffff0e7224 */ /* 0x000fe400078e0010 */
[----:B------:R-:W-:-:S07]  /*2d10*/  IMAD.MOV.U32 R15, RZ, RZ, R17 ;  /* 0x000000ffff0f7224 */ /* 0x000fce00078e0011 */
.L_x_3391:
[----:B------:R-:W-:Y:S05]  /*2d20*/  BSYNC.RECONVERGENT B0 ;  /* 0x0000000000007941 */ /* 0x000fea0003800200 */
.L_x_3389:
[----:B------:R-:W-:Y:S01]  /*2d30*/  LOP3.LUT R5, R9, UR13, RZ, 0xfc, !PT ;  /* 0x0000000d09057c12 */ /* 0x000fe2000f8efcff */
[----:B------:R-:W-:Y:S03]  /*2d40*/  BSSY.RECONVERGENT B0, `(.L_x_3392) ;  /* 0x0000022000007945 */ /* 0x000fe60003800200 */
[----:B------:R-:W-:-:S13]  /*2d50*/  ISETP.NE.U32.AND P0, PT, R5, RZ, PT ;  /* 0x000000ff0500720c */ /* 0x000fda0003f05070 */
[----:B------:R-:W-:Y:S05]  /*2d60*/  @P0 BRA `(.L_x_3393) ;  /* 0x0000000000540947 */ /* 0x000fea0003800000 */
[----:B------:R-:W0:Y:S01]  /*2d70*/  I2F.U32.RP R9, UR12 ;  /* 0x0000000c00097d06 */ /* 0x000e220008209000 */
[----:B------:R-:W-:Y:S02]  /*2d80*/  IADD3 R5, PT, PT, RZ, -UR12, RZ ;  /* 0x8000000cff057c10 */ /* 0x000fe4000fffe0ff */
[----:B------:R-:W-:-:S05]  /*2d90*/  ISETP.NE.U32.AND P2, PT, RZ, UR12, PT ;  /* 0x0000000cff007c0c */ /* 0x000fca000bf45070 */
[----:B0-----:R-:W0:Y:S02]  /*2da0*/  MUFU.RCP R9, R9 ;  /* 0x0000000900097308 */ /* 0x001e240000001000 */
[----:B0-----:R-:W-:Y:S02]  /*2db0*/  VIADD R6, R9, 0xffffffe ;  /* 0x0ffffffe09067836 */ /* 0x001fe40000000000 */
[----:B------:R-:W-:-:S04]  /*2dc0*/  IMAD.MOV.U32 R9, RZ, RZ, RZ ;  /* 0x000000ffff097224 */ /* 0x000fc800078e00ff */
        /* <DEDUP_REMOVED lines=15> */
.L_x_3393:
        /* <DEDUP_REMOVED lines=10> */
.L_x_3394:
[----:B------:R-:W-:Y:S05]  /*2f60*/  BSYNC.RECONVERGENT B0 ;  /* 0x0000000000007941 */ /* 0x000fea0003800200 */
.L_x_3392:
        /* <DEDUP_REMOVED lines=25> */
.L_x_3396:
        /* <DEDUP_REMOVED lines=8> */
[----:B------:R-:W-:Y:S01]  /*3180*/  IMAD.MOV.U32 R10, RZ, RZ, R16 ;  /* 0x000000ffff0a7224 */ /* 0x000fe200078e0010 */
[----:B------:R-:W-:-:S07]  /*3190*/  MOV R11, R17 ;  /* 0x00000011000b7202 */ /* 0x000fce0000000f00 */
.L_x_3397:
[----:B------:R-:W-:Y:S05]  /*31a0*/  BSYNC.RECONVERGENT B0 ;  /* 0x0000000000007941 */ /* 0x000fea0003800200 */
.L_x_3395:
[----:B------:R-:W-:-:S04]  /*31b0*/  IADD3 R6, P0, PT, R2, UR10, RZ ;  /* 0x0000000a02067c10 */ /* 0x000fc8000ff1e0ff */
[----:B------:R-:W-:Y:S02]  /*31c0*/  IADD3.X R7, PT, PT, R4, UR11, RZ, P0, !PT ;  /* 0x0000000b04077c10 */ /* 0x000fe400087fe4ff */
[----:B------:R-:W-:-:S03]  /*31d0*/  IADD3 R0, P0, PT, R0, UR5, RZ ;  /* 0x0000000500007c10 */ /* 0x000fc6000ff1e0ff */
[----:B------:R1:W-:Y:S02]  /*31e0*/  STG.E.ENL2.256 desc[UR18][R6.64], R12, R8 ;  /* 0xf800000c0608797f */ /* 0x0003e4000f121812 */
[C---:B------:R-:W-:Y:S02]  /*31f0*/  IMAD.SHL.U32 R2, R0.reuse, 0x4, RZ ;  /* 0x0000000400027824 */ /* 0x040fe400078e00ff */
[----:B------:R-:W-:Y:S01]  /*3200*/  IMAD.X R3, RZ, RZ, R3, P0 ;  /* 0x000000ffff037224 */ /* 0x000fe200000e0603 */
[----:B------:R-:W-:Y:S02]  /*3210*/  LOP3.LUT P0, RZ, R0, 0xffffc000, RZ, 0xc0, !PT ;  /* 0xffffc00000ff7812 */ /* 0x000fe4000780c0ff */
[----:B------:R-:W-:Y:S02]  /*3220*/  ISETP.LT.U32.AND P1, PT, R2, UR22, PT ;  /* 0x0000001602007c0c */ /* 0x000fe4000bf21070 */
[----:B------:R-:W-:Y:S02]  /*3230*/  SHF.L.U64.HI R2, R0, 0x2, R3 ;  /* 0x0000000200027819 */ /* 0x000fe40000010203 */
[----:B------:R-:W-:-:S02]  /*3240*/  LOP3.LUT P0, RZ, R3, 0x3fffffff, RZ, 0xc0, P0 ;  /* 0x3fffffff03ff7812 */ /* 0x000fc4000000c0ff */
[----:B------:R-:W-:-:S13]  /*3250*/  ISETP.LT.AND.EX P1, PT, R2, UR4, PT, P1 ;  /* 0x0000000402007c0c */ /* 0x000fda000bf21310 */
[----:B-1----:R-:W-:Y:S05]  /*3260*/  @!P0 BRA P1, `(.L_x_3398) ;  /* 0xfffffff4007c8947 */ /* 0x002fea000083ffff */
[----:B------:R-:W-:Y:S05]  /*3270*/  EXIT ;  /* 0x000000000000794d */ /* 0x000fea0003800000 */
        .weak           $__internal_79_$__cuda_sm20_div_s64
        .type           $__internal_79_$__cuda_sm20_div_s64,@function
        .size           $__internal_79_$__cuda_sm20_div_s64,($__internal_80_$__cuda_sm20_div_u16 - $__internal_79_$__cuda_sm20_div_s64)
$__internal_79_$__cuda_sm20_div_s64:
[-C--:B------:R-:W-:Y:S02]  /*3280*/  IADD3 R19, P1, PT, RZ, -R16.reuse, RZ ;  /* 0x80000010ff137210 */ /* 0x080fe40007f3e0ff */
[----:B------:R-:W-:Y:S02]  /*3290*/  ISETP.GE.AND P0, PT, R7, RZ, PT ;  /* 0x000000ff0700720c */ /* 0x000fe40003f06270 */
[----:B------:R-:W-:Y:S01]  /*32a0*/  ISETP.GE.AND P4, PT, R5, RZ, PT ;  /* 0x000000ff0500720c */ /* 0x000fe20003f86270 */
[----:B------:R-:W-:Y:S01]  /*32b0*/  IMAD.X R22, RZ, RZ, ~R7, P1 ;  /* 0x000000ffff167224 */ /* 0x000fe200008e0e07 */
[----:B------:R-:W-:-:S04]  /*32c0*/  SEL R18, R19, R16, !P0 ;  /* 0x0000001013127207 */ /* 0x000fc80004000000 */
[----:B------:R-:W-:-:S04]  /*32d0*/  SEL R19, R22, R7, !P0 ;  /* 0x0000000716137207 */ /* 0x000fc80004000000 */
[----:B------:R-:W0:Y:S02]  /*32e0*/  I2F.U64.RP R17, R18 ;  /* 0x0000001200117312 */ /* 0x000e240000309000 */
[----:B0-----:R-:W0:Y:S02]  /*32f0*/  MUFU.RCP R23, R17 ;  /* 0x0000001100177308 */ /* 0x001e240000001000 */
[----:B0-----:R-:W-:-:S15]  /*3300*/  VIADD R23, R23, 0x1ffffffe ;  /* 0x1ffffffe17177836 */ /* 0x001fde0000000000 */
[----:B------:R-:W-:-:S15]  /*3310*/  NOP ;  /* 0x0000000000007918 */ /* 0x000fde0000000000 */
[----:B------:R-:W-:-:S15]  /*3320*/  NOP ;  /* 0x0000000000007918 */ /* 0x000fde0000000000 */
[----:B------:R-:W-:-:S15]  /*3330*/  NOP ;  /* 0x0000000000007918 */ /* 0x000fde0000000000 */
[----:B------:R-:W0:Y:S02]  /*3340*/  F2I.U64.TRUNC R24, R23 ;  /* 0x0000001700187311 */ /* 0x000e24000020d800 */
[----:B0-----:R-:W-:-:S04]  /*3350*/  IMAD.WIDE.U32 R34, R24, R18, RZ ;  /* 0x0000001218227225 */ /* 0x001fc800078e00ff */
[C---:B------:R-:W-:Y:S01]  /*3360*/  IMAD R21, R24.reuse, R19, R35 ;  /* 0x0000001318157224 */ /* 0x040fe200078e0223 */
[----:B------:R-:W-:Y:S01]  /*3370*/  IADD3 R22, P0, PT, RZ, -R34, RZ ;  /* 0x80000022ff167210 */ /* 0x000fe20007f1e0ff */
[----:B------:R-:W-:Y:S02]  /*3380*/  IMAD.MOV.U32 R35, RZ, RZ, R24 ;  /* 0x000000ffff237224 */ /* 0x000fe400078e0018 */
[----:B------:R-:W-:Y:S02]  /*3390*/  IMAD R21, R25, R18, R21 ;  /* 0x0000001219157224 */ /* 0x000fe400078e0215 */
[----:B------:R-:W-:-:S03]  /*33a0*/  IMAD.HI.U32 R34, R24, R22, RZ ;  /* 0x0000001618227227 */ /* 0x000fc600078e00ff */
[----:B------:R-:W-:-:S05]  /*33b0*/  IADD3.X R21, PT, PT, RZ, ~R21, RZ, P0, !PT ;  /* 0x80000015ff157210 */ /* 0x000fca00007fe4ff */
[----:B------:R-:W-:-:S04]  /*33c0*/  IMAD.WIDE.U32 R34, P0, R24, R21, R34 ;  /* 0x0000001518227225 */ /* 0x000fc80007800022 */
[C---:B------:R-:W-:Y:S02]  /*33d0*/  IMAD R17, R25.reuse, R21, RZ ;  /* 0x0000001519117224 */ /* 0x040fe400078e02ff */
[----:B------:R-:W-:-:S04]  /*33e0*/  IMAD.HI.U32 R22, P1, R25, R22, R34 ;  /* 0x0000001619167227 */ /* 0x000fc80007820022 */
[----:B------:R-:W-:Y:S01]  /*33f0*/  IMAD.HI.U32 R21, R25, R21, RZ ;  /* 0x0000001519157227 */ /* 0x000fe200078e00ff */
[----:B------:R-:W-:-:S03]  /*3400*/  IADD3 R35, P2, PT, R17, R22, RZ ;  /* 0x0000001611237210 */ /* 0x000fc60007f5e0ff */
[----:B------:R-:W-:Y:S02]  /*3410*/  IMAD.X R17, R21, 0x1, R25, P0 ;  /* 0x0000000115117824 */ /* 0x000fe400000e0619 */
[----:B------:R-:W-:-:S03]  /*3420*/  IMAD.WIDE.U32 R22, R35, R18, RZ ;  /* 0x0000001223167225 */ /* 0x000fc600078e00ff */
[----:B------:R-:W-:Y:S01]  /*3430*/  IADD3.X R17, PT, PT, RZ, RZ, R17, P2, P1 ;  /* 0x000000ffff117210 */ /* 0x000fe200017e2411 */
[----:B------:R-:W-:Y:S01]  /*3440*/  IMAD R24, R35, R19, R23 ;  /* 0x0000001323187224 */ /* 0x000fe200078e0217 */
[----:B------:R-:W-:Y:S02]  /*3450*/  IADD3 R22, P0, PT, RZ, -R22, RZ ;  /* 0x80000016ff167210 */ /* 0x000fe40007f1e0ff */
[----:B------:R-:W-:Y:S01]  /*3460*/  IADD3 R23, P5, PT, RZ, -R20, RZ ;  /* 0x80000014ff177210 */ /* 0x000fe20007fbe0ff */
[----:B------:R-:W-:Y:S02]  /*3470*/  IMAD R24, R17, R18, R24 ;  /* 0x0000001211187224 */ /* 0x000fe400078e0218 */
[----:B------:R-:W-:Y:S01]  /*3480*/  IMAD.HI.U32 R34, R35, R22, RZ ;  /* 0x0000001623227227 */ /* 0x000fe200078e00ff */
[----:B------:R-:W-:-:S03]  /*3490*/  SEL R23, R23, R20, !P4 ;  /* 0x0000001417177207 */ /* 0x000fc60006000000 */
[----:B------:R-:W-:Y:S02]  /*34a0*/  IMAD.X R24, RZ, RZ, ~R24, P0 ;  /* 0x000000ffff187224 */ /* 0x000fe400000e0e18 */
[----:B------:R-:W-:Y:S02]  /*34b0*/  IMAD.X R20, RZ, RZ, ~R5, P5 ;  /* 0x000000ffff147224 */ /* 0x000fe400028e0e05 */
[----:B------:R-:W-:-:S04]  /*34c0*/  IMAD.WIDE.U32 R34, P0, R35, R24, R34 ;  /* 0x0000001823227225 */ /* 0x000fc80007800022 */
[----:B------:R-:W-:-:S04]  /*34d0*/  IMAD.HI.U32 R21, P1, R17, R22, R34 ;  /* 0x0000001611157227 */ /* 0x000fc80007820022 */
[CC--:B------:R-:W-:Y:S02]  /*34e0*/  IMAD R22, R17.reuse, R24.reuse, RZ ;  /* 0x0000001811167224 */ /* 0x0c0fe400078e02ff */
[----:B------:R-:W-:-:S03]  /*34f0*/  IMAD.HI.U32 R24, R17, R24, RZ ;  /* 0x0000001811187227 */ /* 0x000fc600078e00ff */
[----:B------:R-:W-:Y:S01]  /*3500*/  IADD3 R22, P2, PT, R22, R21, RZ ;  /* 0x0000001516167210 */ /* 0x000fe20007f5e0ff */
[----:B------:R-:W-:Y:S01]  /*3510*/  IMAD.MOV.U32 R35, RZ, RZ, RZ ;  /* 0x000000ffff237224 */ /* 0x000fe200078e00ff */
[----:B------:R-:W-:Y:S02]  /*3520*/  IADD3.X R24, PT, PT, R24, R17, RZ, P0, !PT ;  /* 0x0000001118187210 */ /* 0x000fe400007fe4ff */
[----:B------:R-:W-:Y:S01]  /*3530*/  SEL R17, R20, R5, !P4 ;  /* 0x0000000514117207 */ /* 0x000fe20006000000 */
[C---:B------:R-:W-:Y:S01]  /*3540*/  IMAD.HI.U32 R34, R22.reuse, R23, RZ ;  /* 0x0000001716227227 */ /* 0x040fe200078e00ff */
[----:B------:R-:W-:Y:S02]  /*3550*/  IADD3.X R20, PT, PT, RZ, RZ, R24, P2, P1 ;  /* 0x000000ffff147210 */ /* 0x000fe400017e2418 */
[----:B------:R-:W-:Y:S01]  /*3560*/  LOP3.LUT R5, R7, R5, RZ, 0x3c, !PT ;  /* 0x0000000507057212 */ /* 0x000fe200078e3cff */
[----:B------:R-:W-:-:S04]  /*3570*/  IMAD.WIDE.U32 R34, R22, R17, R34 ;  /* 0x0000001116227225 */ /* 0x000fc800078e0022 */
[C---:B------:R-:W-:Y:S02]  /*3580*/  IMAD R21, R20.reuse, R17, RZ ;  /* 0x0000001114157224 */ /* 0x040fe400078e02ff */
[----:B------:R-:W-:-:S04]  /*3590*/  IMAD.HI.U32 R22, P0, R20, R23, R34 ;  /* 0x0000001714167227 */ /* 0x000fc80007800022 */
[----:B------:R-:W-:Y:S01]  /*35a0*/  IMAD.HI.U32 R25, R20, R17, RZ ;  /* 0x0000001114197227 */ /* 0x000fe200078e00ff */
[----:B------:R-:W-:-:S03]  /*35b0*/  IADD3 R21, P1, PT, R21, R22, RZ ;  /* 0x0000001615157210 */ /* 0x000fc60007f3e0ff */
[----:B------:R-:W-:Y:S02]  /*35c0*/  IMAD.X R25, RZ, RZ, R25, P0 ;  /* 0x000000ffff197224 */ /* 0x000fe400000e0619 */
[----:B------:R-:W-:-:S04]  /*35d0*/  IMAD.WIDE.U32 R34, R21, R18, RZ ;  /* 0x0000001215227225 */ /* 0x000fc800078e00ff */
[----:B------:R-:W-:Y:S01]  /*35e0*/  IMAD R20, R21, R19, R35 ;  /* 0x0000001315147224 */ /* 0x000fe200078e0223 */
[----:B------:R-:W-:Y:S01]  /*35f0*/  IADD3 R23, P0, PT, -R34, R23, RZ ;  /* 0x0000001722177210 */ /* 0x000fe20007f1e1ff */
[----:B------:R-:W-:-:S04]  /*3600*/  IMAD.X R25, RZ, RZ, R25, P1 ;  /* 0x000000ffff197224 */ /* 0x000fc800008e0619 */
[----:B------:R-:W-:-:S04]  /*3610*/  IMAD R20, R25, R18, R20 ;  /* 0x0000001219147224 */ /* 0x000fc800078e0214 */
[----:B------:R-:W-:Y:S01]  /*3620*/  IMAD.X R17, R17, 0x1, ~R20, P0 ;  /* 0x0000000111117824 */ /* 0x000fe200000e0e14 */
[CC--:B------:R-:W-:Y:S02]  /*3630*/  ISETP.GE.U32.AND P0, PT, R23.reuse, R18.reuse, PT ;  /* 0x000000121700720c */ /* 0x0c0fe40003f06070 */
[----:B------:R-:W-:Y:S02]  /*3640*/  IADD3 R20, P2, PT, R23, -R18, RZ ;  /* 0x8000001217147210 */ /* 0x000fe40007f5e0ff */
[----:B------:R-:W-:-:S04]  /*3650*/  ISETP.GE.U32.AND.EX P0, PT, R17, R19, PT, P0 ;  /* 0x000000131100720c */ /* 0x000fc80003f06100 */
[----:B------:R-:W-:Y:S02]  /*3660*/  SEL R23, R20, R23, P0 ;  /* 0x0000001714177207 */ /* 0x000fe40000000000 */
[----:B------:R-:W-:Y:S02]  /*3670*/  IADD3 R20, P4, PT, R21, 0x1, RZ ;  /* 0x0000000115147810 */ /* 0x000fe40007f9e0ff */
[----:B------:R-:W-:Y:S02]  /*3680*/  ISETP.GE.U32.AND P1, PT, R23, R18, PT ;  /* 0x000000121700720c */ /* 0x000fe40003f26070 */
[----:B------:R-:W-:Y:S01]  /*3690*/  SEL R21, R20, R21, P0 ;  /* 0x0000001514157207 */ /* 0x000fe20000000000 */
[----:B------:R-:W-:Y:S01]  /*36a0*/  IMAD.X R20, RZ, RZ, R25, P4 ;  /* 0x000000ffff147224 */ /* 0x000fe200020e0619 */
[----:B------:R-:W-:Y:S02]  /*36b0*/  IADD3.X R18, PT, PT, R17, ~R19, RZ, P2, !PT ;  /* 0x8000001311127210 */ /* 0x000fe400017fe4ff */
[----:B------:R-:W-:-:S02]  /*36c0*/  IADD3 R22, P2, PT, R21, 0x1, RZ ;  /* 0x0000000115167810 */ /* 0x000fc40007f5e0ff */
[----:B------:R-:W-:Y:S02]  /*36d0*/  SEL R18, R18, R17, P0 ;  /* 0x0000001112127207 */ /* 0x000fe40000000000 */
[----:B------:R-:W-:Y:S02]  /*36e0*/  SEL R20, R20, R25, P0 ;  /* 0x0000001914147207 */ /* 0x000fe40000000000 */
[----:B------:R-:W-:Y:S02]  /*36f0*/  ISETP.GE.U32.AND.EX P0, PT, R18, R19, PT, P1 ;  /* 0x000000131200720c */ /* 0x000fe40003f06110 */
[----:B------:R-:W-:Y:S01]  /*3700*/  ISETP.GE.AND P1, PT, R5, RZ, PT ;  /* 0x000000ff0500720c */ /* 0x000fe20003f26270 */
[----:B------:R-:W-:Y:S01]  /*3710*/  IMAD.X R17, RZ, RZ, R20, P2 ;  /* 0x000000ffff117224 */ /* 0x000fe200010e0614 */
[----:B------:R-:W-:-:S04]  /*3720*/  SEL R22, R22, R21, P0 ;  /* 0x0000001516167207 */ /* 0x000fc80000000000 */
[----:B------:R-:W-:Y:S02]  /*3730*/  SEL R20, R17, R20, P0 ;  /* 0x0000001411147207 */ /* 0x000fe40000000000 */
[-C--:B------:R-:W-:Y:S02]  /*3740*/  IADD3 R17, P2, PT, RZ, -R22.reuse, RZ ;  /* 0x80000016ff117210 */ /* 0x080fe40007f5e0ff */
[----:B------:R-:W-:Y:S02]  /*3750*/  ISETP.NE.U32.AND P0, PT, R16, RZ, PT ;  /* 0x000000ff1000720c */ /* 0x000fe40003f05070 */
[----:B------:R-:W-:Y:S01]  /*3760*/  SEL R17, R17, R22, !P1 ;  /* 0x0000001611117207 */ /* 0x000fe20004800000 */
[----:B------:R-:W-:Y:S01]  /*3770*/  IMAD.X R5, RZ, RZ, ~R20, P2 ;  /* 0x000000ffff057224 */ /* 0x000fe200010e0e14 */
[----:B------:R-:W-:Y:S01]  /*3780*/  ISETP.NE.AND.EX P0, PT, R7, RZ, PT, P0 ;  /* 0x000000ff0700720c */ /* 0x000fe20003f05300 */
[----:B------:R-:W-:-:S03]  /*3790*/  IMAD.MOV.U32 R7, RZ, RZ, 0x0 ;  /* 0x00000000ff077424 */ /* 0x000fc600078e00ff */
[----:B------:R-:W-:Y:S02]  /*37a0*/  SEL R5, R5, R20, !P1 ;  /* 0x0000001405057207 */ /* 0x000fe40004800000 */
[----:B------:R-:W-:Y:S02]  /*37b0*/  SEL R16, R17, 0xffffffff, P0 ;  /* 0xffffffff11107807 */ /* 0x000fe40000000000 */
[----:B------:R-:W-:Y:S01]  /*37c0*/  SEL R17, R5, 0xffffffff, P0 ;  /* 0xffffffff05117807 */ /* 0x000fe20000000000 */
[----:B------:R-:W-:Y:S06]  /*37d0*/  RET.REL.NODEC R6 `(_ZN2at6native61_GLOBAL__N__44eb8e94_28_ForeachBinaryOpScalarList_cu_dda10a6925multi_tensor_apply_kernelINS1_28TensorListScalarListMetadataIlLi2EEENS1_25BinaryOpScalarListFunctorIlLi2ELi1ELi1EEEJSt7dividesIlEEEEvT_T0_DpT1_) ;  /* 0xffffffc806087950 */ /* 0x000fec0003c3ffff */
        .weak           $__internal_80_$__cuda_sm20_div_u16
        .type           $__internal_80_$__cuda_sm20_div_u16,@function
        .size           $__internal_80_$__cuda_sm20_div_u16,(.L_x_4271 - $__internal_80_$__cuda_sm20_div_u16)
$__internal_80_$__cuda_sm20_div_u16:
[----:B------:R-:W0:Y:S01]  /*37e0*/  I2F.U16 R0, UR14 ;  /* 0x0000000e00007d06 */ /* 0x000e220008101000 */
[----:B------:R-:W-:Y:S01]  /*37f0*/  HFMA2 R2, -RZ, RZ, 15, 0 ;  /* 0x4b800000ff027431 */ /* 0x000fe200000001ff */
        /* <DEDUP_REMOVED lines=17> */
[----:B------:R-:W-:Y:S05]  /*3910*/  RET.REL.NODEC R2 `(_ZN2at6native61_GLOBAL__N__44eb8e94_28_ForeachBinaryOpScalarList_cu_dda10a6925multi_tensor_apply_kernelINS1_28TensorListScalarListMetadataIlLi2EEENS1_25BinaryOpScalarListFunctorIlLi2ELi1ELi1EEEJSt7dividesIlEEEEvT_T0_DpT1_) ;  /* 0xffffffc402b87950 */ /* 0x000fea0003c3ffff */
.L_x_3399:
        /* <DEDUP_REMOVED lines=14> */
.L_x_4271:


//--------------------- .text._ZN2at6native61_GLOBAL__N__44eb8e94_28_ForeachBinaryOpScalarList_cu_dda10a6925multi_tensor_apply_kernelINS1_28TensorListScalarListMetadataIiLi2EEENS1_25BinaryOpScalarListFunctorIiLi2ELi1ELi1EEEJSt7dividesIiEEEEvT_T0_DpT1_ --------------------------
	.section	.text._ZN2at6native61_GLOBAL__N__44eb8e94_28_ForeachBinaryOpScalarList_cu_dda10a6925multi_tensor_apply_kernelINS1_28TensorListScalarListMetadataIiLi2EEENS1_25BinaryOpScalarListFunctorIiLi2ELi1ELi1EEEJSt7dividesIiEEEEvT_T0_DpT1_,"ax",@progbits
	.align	128
.text._ZN2at6native61_GLOBAL__N__44eb8e94_28_ForeachBinaryOpScalarList_cu_dda10a6925multi_tensor_apply_kernelINS1_28TensorListScalarListMetadataIiLi2EEENS1_25BinaryOpScalarListFunctorIiLi2ELi1ELi1EEEJSt7dividesIiEEEEvT_T0_DpT1_:
        .type           _ZN2at6native61_GLOBAL__N__44eb8e94_28_ForeachBinaryOpScalarList_cu_dda10a6925multi_tensor_apply_kernelINS1_28TensorListScalarListMetadataIiLi2EEENS1_25BinaryOpScalarListFunctorIiLi2ELi1ELi1EEEJSt7dividesIiEEEEvT_T0_DpT1_,@function
        .size           _ZN2at6native61_GLOBAL__N__44eb8e94_28_ForeachBinaryOpScalarList_cu_dda10a6925multi_tensor_apply_kernelINS1_28TensorListScalarListMetadataIiLi2EEENS1_25BinaryOpScalarListFunctorIiLi2ELi1ELi1EEEJSt7dividesIiEEEEvT_T0_DpT1_,(.L_x_4274 - _ZN2at6native61_GLOBAL__N__44eb8e94_28_ForeachBinaryOpScalarList_cu_dda10a6925multi_tensor_apply_kernelINS1_28TensorListScalarListMetadataIiLi2EEENS1_25BinaryOpScalarListFunctorIiLi2ELi1ELi1EEEJSt7dividesIiEEEEvT_T0_DpT1_)
        .other          _ZN2at6native61_GLOBAL__N__44eb8e94_28_ForeachBinaryOpScalarList_cu_dda10a6925multi_tensor_apply_kernelINS1_28TensorListScalarListMetadataIiLi2EEENS1_25BinaryOpScalarListFunctorIiLi2ELi1ELi1EEEJSt7dividesIiEEEEvT_T0_DpT1_,@"STO_CUDA_ENTRY STV_DEFAULT"
_ZN2at6native61_GLOBAL__N__44eb8e94_28_ForeachBinaryOpScalarList_cu_dda10a6925multi_tensor_apply_kernelINS1_28TensorListScalarListMetadataIiLi2EEENS1_25BinaryOpScalarListFunctorIiLi2ELi1ELi1EEEJSt7dividesIiEEEEvT_T0_DpT1_:
        /* <DEDUP_REMOVED lines=41> */
[----:B------:R-:W-:Y:S05]  /*0290*/  CALL.REL.NOINC `($__internal_81_$__cuda_sm20_div_u16) ;  /* 0x0000002000747944 */ /* 0x000fea0003c00000 */
[----:B------:R-:W0:Y:S01]  /*02a0*/  S2R R3, SR_TID.X ;  /* 0x0000000000037919 */ /* 0x000e220000002100 */
[----:B------:R-:W-:Y:S01]  /*02b0*/  UISETP.GE.U32.AND UP0, UPT, UR4, UR13, UPT ;  /* 0x0000000d0400728c */ /* 0x000fe2000bf06070 */
[----:B------:R-:W-:Y:S01]  /*02c0*/  LOP3.LUT R2, R5, 0xffff, RZ, 0xc0, !PT ;  /* 0x0000ffff05027812 */ /* 0x000fe200078ec0ff */
[----:B------:R-:W-:Y:S01]  /*02d0*/  UMOV UR6, URZ ;  /* 0x000000ff00067c82 */ /* 0x000fe20008000000 */
[----:B------:R-:W-:Y:S01]  /*02e0*/  UMOV UR7, URZ ;  /* 0x000000ff00077c82 */ /* 0x000fe20008000000 */
[----:B------:R-:W-:-:S09]  /*02f0*/  UISETP.GE.U32.AND.EX UP0, UPT, UR5, URZ, UPT, UP0 ;  /* 0x000000ff0500728c */ /* 0x000fd2000bf06100 */
[----:B------:R-:W-:Y:S05]  /*0300*/  BRA.U !UP0, `(.L_x_3401) ;  /* 0x0000001508147547 */ /* 0x000fea000b800000 */
[----:B------:R-:W-:Y:S01]  /*0310*/  VIADD R0, R2, 0x1 ;  /* 0x0000000102007836 */ /* 0x000fe20000000000 */
[----:B------:R-:W-:Y:S01]  /*0320*/  UMOV UR6, URZ ;  /* 0x000000ff00067c82 */ /* 0x000fe20008000000 */
[----:B------:R-:W-:Y:S01]  /*0330*/  UMOV UR7, URZ ;  /* 0x000000ff00077c82 */ /* 0x000fe20008000000 */
[----:B------:R-:W-:Y:S01]  /*0340*/  UMOV UR4, URZ ;  /* 0x000000ff00047c82 */ /* 0x000fe20008000000 */
[----:B------:R-:W-:Y:S01]  /*0350*/  UMOV UR5, URZ ;  /* 0x000000ff00057c82 */ /* 0x000fe20008000000 */
[----:B------:R-:W-:-:S07]  /*0360*/  LOP3.LUT R0, R0, 0x1fffe, RZ, 0xc0, !PT ;  /* 0x0001fffe00007812 */ /* 0x000fce00078ec0ff */
.L_x_3418:
[----:B0-----:R-:W-:Y:S01]  /*0370*/  IADD3 R26, P1, PT, R3, UR6, RZ ;  /* 0x00000006031a7c10 */ /* 0x001fe2000ff3e0ff */
[----:B------:R-:W-:Y:S02]  /*0380*/  IMAD.MOV.U32 R21, RZ, RZ, RZ ;  /* 0x000000ffff157224 */ /* 0x000fe400078e00ff */
[----:B--2---:R-:W-:Y:S01]  /*0390*/  IMAD.MOV.U32 R24, RZ, RZ, RZ ;  /* 0x000000ffff187224 */ /* 0x004fe200078e00ff */
[C---:B------:R-:W-:Y:S01]  /*03a0*/  ISETP.GE.U32.AND P0, PT, R26.reuse, UR16, PT ;  /* 0x000000101a007c0c */ /* 0x040fe2000bf06070 */
[----:B------:R-:W-:Y:S01]  /*03b0*/  IMAD.X R15, RZ, RZ, UR7, P1 ;  /* 0x00000007ff0f7e24 */ /* 0x000fe200088e06ff */
[C---:B------:R-:W-:Y:S02]  /*03c0*/  IADD3 R19, P1, PT, R26.reuse, UR15, RZ ;  /* 0x0000000f1a137c10 */ /* 0x040fe4000ff3e0ff */
[----:B------:R-:W-:Y:S02]  /*03d0*/  IADD3 R6, P6, PT, R26, UR13, RZ ;  /* 0x0000000d1a067c10 */ /* 0x000fe4000ffde0ff */
[----:B------:R-:W-:Y:S01]  /*03e0*/  IADD3 R9, P2, PT, R19, UR15, RZ ;  /* 0x0000000f13097c10 */ /* 0x000fe2000ff5e0ff */
[--C-:B------:R-:W-:Y:S01]  /*03f0*/  IMAD.X R20, RZ, RZ, R15.reuse, P1 ;  /* 0x000000ffff147224 */ /* 0x100fe200008e060f */
[----:B------:R-:W-:Y:S01]  /*0400*/  ISETP.GE.AND.EX P0, PT, R15, UR17, PT, P0 ;  /* 0x000000110f007c0c */ /* 0x000fe2000bf06300 */
[----:B-1-34-:R-:W-:Y:S01]  /*0410*/  IMAD.X R7, RZ, RZ, R15, P6 ;  /* 0x000000ffff077224 */ /* 0x01afe200030e060f */
[C---:B------:R-:W-:Y:S01]  /*0420*/  IADD3 R5, P3, PT, R9.reuse, UR15, RZ ;  /* 0x0000000f09057c10 */ /* 0x040fe2000ff7e0ff */
[----:B------:R-:W-:Y:S01]  /*0430*/  IMAD.X R4, RZ, RZ, R20, P2 ;  /* 0x000000ffff047224 */ /* 0x000fe200010e0614 */
[----:B------:R-:W-:-:S02]  /*0440*/  ISETP.GE.U32.AND P1, PT, R9, UR16, PT ;  /* 0x0000001009007c0c */ /* 0x000fc4000bf26070 */
[----:B------:R-:W-:Y:S01]  /*0450*/  ISETP.GE.U32.AND P4, PT, R19, UR16, PT ;  /* 0x0000001013007c0c */ /* 0x000fe2000bf86070 */
[----:B-----5:R-:W-:Y:S01]  /*0460*/  IMAD.X R8, RZ, RZ, R4, P3 ;  /* 0x000000ffff087224 */ /* 0x020fe200018e0604 */
[----:B------:R-:W-:Y:S02]  /*0470*/  ISETP.GE.AND.EX P1, PT, R4, UR17, PT, P1 ;  /* 0x0000001104007c0c */ /* 0x000fe4000bf26310 */
[----:B------:R-:W-:Y:S02]  /*0480*/  ISETP.GE.U32.AND P2, PT, R5, UR16, PT ;  /* 0x0000001005007c0c */ /* 0x000fe4000bf46070 */
[----:B------:R-:W-:Y:S02]  /*0490*/  ISETP.GE.AND.EX P4, PT, R20, UR17, PT, P4 ;  /* 0x0000001114007c0c */ /* 0x000fe4000bf86340 */
[----:B------:R-:W-:Y:S02]  /*04a0*/  ISETP.GE.AND.EX P2, PT, R8, UR17, PT, P2 ;  /* 0x0000001108007c0c */ /* 0x000fe4000bf46320 */
[----:B------:R-:W-:Y:S01]  /*04b0*/  @!P0 LEA R10, P5, R26, UR8, 0x2 ;  /* 0x000000081a0a8c11 */ /* 0x000fe2000f8a10ff */
[----:B------:R-:W-:Y:S01]  /*04c0*/  IMAD.MOV.U32 R13, RZ, RZ, RZ ;  /* 0x000000ffff0d7224 */ /* 0x000fe200078e00ff */
[----:B------:R-:W-:-:S02]  /*04d0*/  ISETP.GE.U32.AND P3, PT, R6, UR16, PT ;  /* 0x0000001006007c0c */ /* 0x000fc4000bf66070 */
[----:B------:R-:W-:Y:S02]  /*04e0*/  @!P0 LEA.HI.X R11, R26, UR9, R15, 0x2, P5 ;  /* 0x000000091a0b8c11 */ /* 0x000fe4000a8f140f */
[----:B------:R-:W-:Y:S02]  /*04f0*/  @!P1 LEA R22, P6, R9, UR8, 0x2 ;  /* 0x0000000809169c11 */ /* 0x000fe4000f8c10ff */
[----:B------:R-:W-:Y:S01]  /*0500*/  ISETP.GE.AND.EX P3, PT, R7, UR17, PT, P3 ;  /* 0x0000001107007c0c */ /* 0x000fe2000bf66330 */
[----:B------:R0:W5:Y:S01]  /*0510*/  @!P0 LDG.E R21, desc[UR18][R10.64] ;  /* 0x000000120a158981 */ /* 0x000162000c1e1900 */
[----:B------:R-:W-:Y:S02]  /*0520*/  @!P1 LEA.HI.X R23, R9, UR9, R4, 0x2, P6 ;  /* 0x0000000909179c11 */ /* 0x000fe4000b0f1404 */
[----:B------:R-:W-:Y:S02]  /*0530*/  @!P4 LEA R28, P5, R19, UR8, 0x2 ;  /* 0x00000008131ccc11 */ /* 0x000fe4000f8a10ff */
[----:B------:R-:W-:Y:S01]  /*0540*/  @!P2 LEA R16, P6, R5, UR8, 0x2 ;  /* 0x000000080510ac11 */ /* 0x000fe2000f8c10ff */
[----:B------:R1:W5:Y:S01]  /*0550*/  @!P1 LDG.E R13, desc[UR18][R22.64] ;  /* 0x00000012160d9981 */ /* 0x000362000c1e1900 */
[----:B------:R-:W-:-:S02]  /*0560*/  @!P4 LEA.HI.X R29, R19, UR9, R20, 0x2, P5 ;  /* 0x00000009131dcc11 */ /* 0x000fc4000a8f1414 */
[----:B------:R-:W-:Y:S01]  /*0570*/  @!P2 LEA.HI.X R17, R5, UR9, R8, 0x2, P6 ;  /* 0x000000090511ac11 */ /* 0x000fe2000b0f1408 */
[----:B0-----:R-:W-:Y:S02]  /*0580*/  IMAD.MOV.U32 R10, RZ, RZ, RZ ;  /* 0x000000ffff0a7224 */ /* 0x001fe400078e00ff */
[----:B------:R1:W5:Y:S04]  /*0590*/  @!P4 LDG.E R24, desc[UR18][R28.64] ;  /* 0x000000121c18c981 */ /* 0x000368000c1e1900 */
[----:B------:R1:W5:Y:S01]  /*05a0*/  @!P2 LDG.E R10, desc[UR18][R16.64] ;  /* 0x00000012100aa981 */ /* 0x000362000c1e1900 */
[----:B------:R-:W-:Y:S01]  /*05b0*/  IADD3 R9, P5, PT, R19, UR13, RZ ;  /* 0x0000000d13097c10 */ /* 0x000fe2000ffbe0ff */
[----:B------:R-:W-:Y:S01]  /*05c0*/  UIADD3 UR4, UP0, UPT, UR4, 0x2, URZ ;  /* 0x0000000204047890 */ /* 0x000fe2000ff1e0ff */
[----:B------:R-:W-:Y:S03]  /*05d0*/  BSSY.RECONVERGENT B0, `(.L_x_3402) ;  /* 0x0000023000007945 */ /* 0x000fe60003800200 */
[----:B------:R-:W-:Y:S01]  /*05e0*/  IMAD.X R12, RZ, RZ, R20, P5 ;  /* 0x000000ffff0c7224 */ /* 0x000fe200028e0614 */
[----:B------:R-:W-:Y:S01]  /*05f0*/  IADD3 R11, P5, PT, R9, UR15, RZ ;  /* 0x0000000f090b7c10 */ /* 0x000fe2000ffbe0ff */
[----:B------:R-:W-:Y:S01]  /*0600*/  UIADD3.X UR5, UPT, UPT, URZ, UR5, URZ, UP0, !UPT ;  /* 0x00000005ff057290 */ /* 0x000fe200087fe4ff */
[----:B------:R-:W-:-:S03]  /*0610*/  @!P3 LEA R14, P6, R6, UR8, 0x2 ;  /* 0x00000008060ebc11 */ /* 0x000fc6000f8c10ff */
[----:B------:R-:W-:Y:S01]  /*0620*/  IMAD.X R18, RZ, RZ, R12, P5 ;  /* 0x000000ffff127224 */ /* 0x000fe200028e060c */
[----:B-1----:R-:W-:Y:S09]  /*0630*/  @P0 BRA `(.L_x_3403) ;  /* 0x0000000000700947 */ /* 0x002ff20003800000 */
[----:B------:R-:W-:Y:S02]  /*0640*/  IABS R22, UR14 ;  /* 0x0000000e00167c13 */ /* 0x000fe40008000000 */
[----:B-----5:R-:W-:Y:S02]  /*0650*/  IABS R28, R21 ;  /* 0x00000015001c7213 */ /* 0x020fe40000000000 */
[----:B------:R-:W0:Y:S01]  /*0660*/  I2F.RP R23, R22 ;  /* 0x0000001600177306 */ /* 0x000e220000209400 */
[----:B------:R-:W-:-:S07]  /*0670*/  LOP3.LUT R21, R21, UR14, RZ, 0x3c, !PT ;  /* 0x0000000e15157c12 */ /* 0x000fce000f8e3cff */
[----:B0-----:R-:W0:Y:S02]  /*0680*/  MUFU.RCP R23, R23 ;  /* 0x0000001700177308 */ /* 0x001e240000001000 */
[----:B0-----:R-:W-:-:S06]  /*0690*/  VIADD R16, R23, 0xffffffe ;  /* 0x0ffffffe17107836 */ /* 0x001fcc0000000000 */
[----:B------:R0:W1:Y:S02]  /*06a0*/  F2I.FTZ.U32.TRUNC.NTZ R17, R16 ;  /* 0x0000001000117305 */ /* 0x000064000021f000 */
[----:B0-----:R-:W-:Y:S02]  /*06b0*/  IMAD.MOV.U32 R16, RZ, RZ, RZ ;  /* 0x000000ffff107224 */ /* 0x001fe400078e00ff */
[----:B-1----:R-:W-:-:S04]  /*06c0*/  IMAD.MOV R25, RZ, RZ, -R17 ;  /* 0x000000ffff197224 */ /* 0x002fc800078e0a11 */
[----:B------:R-:W-:-:S04]  /*06d0*/  IMAD R25, R25, R22, RZ ;  /* 0x0000001619197224 */ /* 0x000fc800078e02ff */
[----:B------:R-:W-:Y:S01]  /*06e0*/  IMAD.HI.U32 R17, R17, R25, R16 ;  /* 0x0000001911117227 */ /* 0x000fe200078e0010 */
[----:B------:R-:W-:-:S05]  /*06f0*/  IABS R25, UR14 ;  /* 0x0000000e00197c13 */ /* 0x000fca0008000000 */
[----:B------:R-:W-:Y:S02]  /*0700*/  IMAD.MOV R23, RZ, RZ, -R25 ;  /* 0x000000ffff177224 */ /* 0x000fe400078e0a19 */
[----:B------:R-:W-:-:S04]  /*0710*/  IMAD.HI.U32 R17, R17, R28, RZ ;  /* 0x0000001c11117227 */ /* 0x000fc800078e00ff */
[----:B------:R-:W-:-:S05]  /*0720*/  IMAD R23, R17, R23, R28 ;  /* 0x0000001711177224 */ /* 0x000fca00078e021c */
[----:B------:R-:W-:-:S13]  /*0730*/  ISETP.GT.U32.AND P0, PT, R22, R23, PT ;  /* 0x000000171600720c */ /* 0x000fda0003f04070 */
[----:B------:R-:W-:Y:S02]  /*0740*/  @!P0 IMAD.IADD R23, R23, 0x1, -R22 ;  /* 0x0000000117178824 */ /* 0x000fe400078e0a16 */
[----:B------:R-:W-:Y:S01]  /*0750*/  @!P0 VIADD R17, R17, 0x1 ;  /* 0x0000000111118836 */ /* 0x000fe20000000000 */
[----:B------:R-:W-:Y:S02]  /*0760*/  ISETP.GE.AND P0, PT, R21, RZ, PT ;  /* 0x000000ff1500720c */ /* 0x000fe40003f06270 */
[----:B------:R-:W-:-:S13]  /*0770*/  ISETP.GE.U32.AND P5, PT, R23, R22, PT ;  /* 0x000000161700720c */ /* 0x000fda0003fa6070 */
[----:B------:R-:W-:Y:S01]  /*0780*/  @P5 VIADD R17, R17, 0x1 ;  /* 0x0000000111115836 */ /* 0x000fe20000000000 */
[----:B------:R-:W-:-:S03]  /*0790*/  ISETP.NE.AND P5, PT, RZ, UR14, PT ;  /* 0x0000000eff007c0c */ /* 0x000fc6000bfa5270 */
[----:B------:R-:W-:-:S04]  /*07a0*/  IMAD.MOV.U32 R21, RZ, RZ, R17 ;  /* 0x000000ffff157224 */ /* 0x000fc800078e0011 */
[----:B------:R-:W-:Y:S01]  /*07b0*/  @!P0 IMAD.MOV R21, RZ, RZ, -R21 ;  /* 0x000000ffff158224 */ /* 0x000fe200078e0a15 */
[----:B------:R-:W-:-:S04]  /*07c0*/  LEA R16, P0, R26, UR10, 0x2 ;  /* 0x0000000a1a107c11 */ /* 0x000fc8000f8010ff */
[----:B------:R-:W-:Y:S02]  /*07d0*/  LEA.HI.X R17, R26, UR11, R15, 0x2, P0 ;  /* 0x0000000b1a117c11 */ /* 0x000fe400080f140f */
[----:B------:R-:W-:-:S05]  /*07e0*/  @!P5 LOP3.LUT R21, RZ, UR14, RZ, 0x33, !PT ;  /* 0x0000000eff15dc12 */ /* 0x000fca000f8e33ff */
[----:B------:R0:W-:Y:S02]  /*07f0*/  STG.E desc[UR18][R16.64], R21 ;  /* 0x0000001510007986 */ /* 0x0001e4000c101912 */
.L_x_3403:
[----:B------:R-:W-:Y:S05]  /*0800*/  BSYNC.RECONVERGENT B0 ;  /* 0x0000000000007941 */ /* 0x000fea0003800200 */
.L_x_3402:
[----:B0----5:R-:W-:Y:S01]  /*0810*/  IADD3 R21, P5, PT, R11, UR15, RZ ;  /* 0x0000000f0b157c10 */ /* 0x021fe2000ffbe0ff */
[----:B------:R-:W-:Y:S01]  /*0820*/  BSSY.RECONVERGENT B0, `(.L_x_3404) ;  /* 0x0000027000007945 */ /* 0x000fe20003800200 */
[----:B------:R-:W-:Y:S01]  /*0830*/  @!P3 LEA.HI.X R15, R6, UR9, R7, 0x2, P6 ;  /* 0x00000009060fbc11 */ /* 0x000fe2000b0f1407 */
[----:B------:R-:W-:Y:S01]  /*0840*/  IMAD.MOV.U32 R23, RZ, RZ, RZ ;  /* 0x000000ffff177224 */ /* 0x000fe200078e00ff */
[----:B------:R-:W-:Y:S01]  /*0850*/  ISETP.GE.U32.AND P0, PT, R9, UR16, PT ;  /* 0x0000001009007c0c */ /* 0x000fe2000bf06070 */
[----:B------:R-:W-:Y:S01]  /*0860*/  IMAD.X R22, RZ, RZ, R18, P5 ;  /* 0x000000ffff167224 */ /* 0x000fe200028e0612 */
[----:B------:R-:W-:Y:S02]  /*0870*/  ISETP.GE.U32.AND P6, PT, R11, UR16, PT ;  /* 0x000000100b007c0c */ /* 0x000fe4000bfc6070 */
[----:B------:R-:W-:Y:S02]  /*0880*/  ISETP.GE.U32.AND P5, PT, R21, UR16, PT ;  /* 0x0000001015007c0c */ /* 0x000fe4000bfa6070 */
[----:B------:R-:W-:-:S02]  /*0890*/  ISETP.GE.AND.EX P0, PT, R12, UR17, PT, P0 ;  /* 0x000000110c007c0c */ /* 0x000fc4000bf06300 */
[----:B------:R-:W-:Y:S02]  /*08a0*/  ISETP.GE.AND.EX P6, PT, R18, UR17, PT, P6 ;  /* 0x0000001112007c0c */ /* 0x000fe4000bfc6360 */
[----:B------:R-:W-:Y:S01]  /*08b0*/  ISETP.GE.AND.EX P5, PT, R22, UR17, PT, P5 ;  /* 0x0000001116007c0c */ /* 0x000fe2000bfa6350 */
[----:B------:R-:W-:-:S12]  /*08c0*/  @P4 BRA `(.L_x_3405) ;  /* 0x0000000000704947 */ /* 0x000fd80003800000 */
[----:B------:R-:W-:-:S04]  /*08d0*/  IABS R25, UR14 ;  /* 0x0000000e00197c13 */ /* 0x000fc80008000000 */
[----:B------:R-:W0:Y:S08]  /*08e0*/  I2F.RP R26, R25 ;  /* 0x00000019001a7306 */ /* 0x000e300000209400 */
[----:B0-----:R-:W0:Y:S02]  /*08f0*/  MUFU.RCP R26, R26 ;  /* 0x0000001a001a7308 */ /* 0x001e240000001000 */
[----:B0-----:R-:W-:-:S06]  /*0900*/  VIADD R16, R26, 0xffffffe ;  /* 0x0ffffffe1a107836 */ /* 0x001fcc0000000000 */
[----:B------:R0:W1:Y:S02]  /*0910*/  F2I.FTZ.U32.TRUNC.NTZ R17, R16 ;  /* 0x0000001000117305 */ /* 0x000064000021f000 */
[----:B0-----:R-:W-:Y:S02]  /*0920*/  IMAD.MOV.U32 R16, RZ, RZ, RZ ;  /* 0x000000ffff107224 */ /* 0x001fe400078e00ff */
[----:B-1----:R-:W-:-:S04]  /*0930*/  IMAD.MOV R28, RZ, RZ, -R17 ;  /* 0x000000ffff1c7224 */ /* 0x002fc800078e0a11 */
[----:B------:R-:W-:-:S04]  /*0940*/  IMAD R27, R28, R25, RZ ;  /* 0x000000191c1b7224 */ /* 0x000fc800078e02ff */
[----:B------:R-:W-:Y:S01]  /*0950*/  IMAD.HI.U32 R28, R17, R27, R16 ;  /* 0x0000001b111c7227 */ /* 0x000fe200078e0010 */
[----:B------:R-:W-:Y:S02]  /*0960*/  IABS R17, R24 ;  /* 0x0000001800117213 */ /* 0x000fe40000000000 */
[----:B------:R-:W-:Y:S02]  /*0970*/  IABS R27, UR14 ;  /* 0x0000000e001b7c13 */ /* 0x000fe40008000000 */
[----:B------:R-:W-:Y:S01]  /*0980*/  LOP3.LUT R24, R24, UR14, RZ, 0x3c, !PT ;  /* 0x0000000e18187c12 */ /* 0x000fe2000f8e3cff */
[----:B------:R-:W-:-:S04]  /*0990*/  IMAD.HI.U32 R16, R28, R17, RZ ;  /* 0x000000111c107227 */ /* 0x000fc800078e00ff */
[----:B------:R-:W-:-:S04]  /*09a0*/  IMAD.MOV R26, RZ, RZ, -R27 ;  /* 0x000000ffff1a7224 */ /* 0x000fc800078e0a1b */
[----:B------:R-:W-:-:S05]  /*09b0*/  IMAD R26, R16, R26, R17 ;  /* 0x0000001a101a7224 */ /* 0x000fca00078e0211 */
[----:B------:R-:W-:-:S13]  /*09c0*/  ISETP.GT.U32.AND P4, PT, R25, R26, PT ;  /* 0x0000001a1900720c */ /* 0x000fda0003f84070 */
[----:B------:R-:W-:Y:S02]  /*09d0*/  @!P4 IMAD.IADD R26, R26, 0x1, -R25 ;  /* 0x000000011a1ac824 */ /* 0x000fe400078e0a19 */
[----:B------:R-:W-:-:S03]  /*09e0*/  @!P4 VIADD R16, R16, 0x1 ;  /* 0x000000011010c836 */ /* 0x000fc60000000000 */
[----:B------:R-:W-:-:S13]  /*09f0*/  ISETP.GE.U32.AND P4, PT, R26, R25, PT ;  /* 0x000000191a00720c */ /* 0x000fda0003f86070 */
[----:B------:R-:W-:Y:S01]  /*0a00*/  @P4 VIADD R16, R16, 0x1 ;  /* 0x0000000110104836 */ /* 0x000fe20000000000 */
[----:B------:R-:W-:-:S03]  /*0a10*/  ISETP.GE.AND P4, PT, R24, RZ, PT ;  /* 0x000000ff1800720c */ /* 0x000fc60003f86270 */
[----:B------:R-:W-:-:S10]  /*0a20*/  IMAD.MOV.U32 R25, RZ, RZ, R16 ;  /* 0x000000ffff197224 */ /* 0x000fd400078e0010 */
[----:B------:R-:W-:Y:S01]  /*0a30*/  @!P4 IMAD.MOV R25, RZ, RZ, -R25 ;  /* 0x000000ffff19c224 */ /* 0x000fe200078e0a19 */
[----:B------:R-:W-:-:S13]  /*0a40*/  ISETP.NE.AND P4, PT, RZ, UR14, PT ;  /* 0x0000000eff007c0c */ /* 0x000fda000bf85270 */
[----:B------:R-:W-:Y:S02]  /*0a50*/  @!P4 LOP3.LUT R25, RZ, UR14, RZ, 0x33, !PT ;  /* 0x0000000eff19cc12 */ /* 0x000fe4000f8e33ff */
[----:B------:R-:W-:-:S04]  /*0a60*/  LEA R16, P4, R19, UR10, 0x2 ;  /* 0x0000000a13107c11 */ /* 0x000fc8000f8810ff */
[----:B------:R-:W-:-:S05]  /*0a70*/  LEA.HI.X R17, R19, UR11, R20, 0x2, P4 ;  /* 0x0000000b13117c11 */ /* 0x000fca000a0f1414 */
[----:B------:R0:W-:Y:S04]  /*0a80*/  STG.E desc[UR18][R16.64], R25 ;  /* 0x0000001910007986 */ /* 0x0001e8000c101912 */
.L_x_3405:
[----:B------:R-:W-:Y:S05]  /*0a90*/  BSYNC.RECONVERGENT B0 ;  /* 0x0000000000007941 */ /* 0x000fea0003800200 */
.L_x_3404:
[----:B------:R-:W-:Y:S04]  /*0aa0*/  BSSY.RECONVERGENT B0, `(.L_x_3406) ;  /* 0x000001f000007945 */ /* 0x000fe80003800200 */
[----:B------:R-:W-:Y:S05]  /*0ab0*/  @P1 BRA `(.L_x_3407) ;  /* 0x0000000000741947 */ /* 0x000fea0003800000 */
[----:B------:R-:W-:Y:S01]  /*0ac0*/  IABS R20, UR14 ;  /* 0x0000000e00147c13 */ /* 0x000fe20008000000 */
[----:B------:R-:W-:-:S03]  /*0ad0*/  VIADD R19, R19, UR15 ;  /* 0x0000000f13137c36 */ /* 0x000fc60008000000 */
[----:B------:R-:W1:Y:S08]  /*0ae0*/  I2F.RP R24, R20 ;  /* 0x0000001400187306 */ /* 0x000e700000209400 */
[----:B-1----:R-:W0:Y:S02]  /*0af0*/  MUFU.RCP R24, R24 ;  /* 0x0000001800187308 */ /* 0x002e240000001000 */
        /* <DEDUP_REMOVED lines=25> */
.L_x_3407:
[----:B------:R-:W-:Y:S05]  /*0c90*/  BSYNC.RECONVERGENT B0 ;  /* 0x0000000000007941 */ /* 0x000fea0003800200 */
.L_x_3406:
[----:B------:R-:W-:Y:S04]  /*0ca0*/  BSSY.RECONVERGENT B0, `(.L_x_3408) ;  /* 0x000001d000007945 */ /* 0x000fe80003800200 */
[----:B------:R-:W-:Y:S05]  /*0cb0*/  @P2 BRA `(.L_x_3409) ;  /* 0x00000000006c2947 */ /* 0x000fea0003800000 */
[----:B------:R-:W-:Y:S02]  /*0cc0*/  IABS R4, UR14 ;  /* 0x0000000e00047c13 */ /* 0x000fe40008000000 */
[----:B------:R-:W-:Y:S02]  /*0cd0*/  IABS R20, R10 ;  /* 0x0000000a00147213 */ /* 0x000fe40000000000 */
[----:B-1----:R-:W1:Y:S01]  /*0ce0*/  I2F.RP R13, R4 ;  /* 0x00000004000d7306 */ /* 0x002e620000209400 */
[----:B------:R-:W-:Y:S02]  /*0cf0*/  IABS R24, UR14 ;  /* 0x0000000e00187c13 */ /* 0x000fe40008000000 */
[----:B------:R-:W-:-:S04]  /*0d00*/  LOP3.LUT R10, R10, UR14, RZ, 0x3c, !PT ;  /* 0x0000000e0a0a7c12 */ /* 0x000fc8000f8e3cff */
[----:B------:R-:W-:Y:S01]  /*0d10*/  ISETP.GE.AND P2, PT, R10, RZ, PT ;  /* 0x000000ff0a00720c */ /* 0x000fe20003f46270 */
[----:B-1----:R-:W0:Y:S02]  /*0d20*/  MUFU.RCP R13, R13 ;  /* 0x0000000d000d7308 */ /* 0x002e240000001000 */
[----:B0-----:R-:W-:-:S06]  /*0d30*/  VIADD R16, R13, 0xffffffe ;  /* 0x0ffffffe0d107836 */ /* 0x001fcc0000000000 */
[----:B------:R0:W1:Y:S02]  /*0d40*/  F2I.FTZ.U32.TRUNC.NTZ R17, R16 ;  /* 0x0000001000117305 */ /* 0x000064000021f000 */
[----:B0-----:R-:W-:Y:S02]  /*0d50*/  IMAD.MOV.U32 R16, RZ, RZ, RZ ;  /* 0x000000ffff107224 */ /* 0x001fe400078e00ff */
[----:B-1----:R-:W-:-:S04]  /*0d60*/  IMAD.MOV R19, RZ, RZ, -R17 ;  /* 0x000000ffff137224 */ /* 0x002fc800078e0a11 */
[----:B------:R-:W-:-:S04]  /*0d70*/  IMAD R19, R19, R4, RZ ;  /* 0x0000000413137224 */ /* 0x000fc800078e02ff */
[----:B------:R-:W-:-:S04]  /*0d80*/  IMAD.HI.U32 R19, R17, R19, R16 ;  /* 0x0000001311137227 */ /* 0x000fc800078e0010 */
[----:B------:R-:W-:Y:S02]  /*0d90*/  IMAD.MOV R17, RZ, RZ, -R24 ;  /* 0x000000ffff117224 */ /* 0x000fe400078e0a18 */
[----:B------:R-:W-:-:S04]  /*0da0*/  IMAD.HI.U32 R13, R19, R20, RZ ;  /* 0x00000014130d7227 */ /* 0x000fc800078e00ff */
[----:B------:R-:W-:-:S05]  /*0db0*/  IMAD R17, R13, R17, R20 ;  /* 0x000000110d117224 */ /* 0x000fca00078e0214 */
[----:B------:R-:W-:-:S13]  /*0dc0*/  ISETP.GT.U32.AND P4, PT, R4, R17, PT ;  /* 0x000000110400720c */ /* 0x000fda0003f84070 */
[----:B------:R-:W-:Y:S02]  /*0dd0*/  @!P4 IMAD.IADD R17, R17, 0x1, -R4 ;  /* 0x000000011111c824 */ /* 0x000fe400078e0a04 */
[----:B------:R-:W-:Y:S01]  /*0de0*/  @!P4 VIADD R13, R13, 0x1 ;  /* 0x000000010d0dc836 */ /* 0x000fe20000000000 */
[----:B------:R-:W-:Y:S02]  /*0df0*/  ISETP.NE.AND P4, PT, RZ, UR14, PT ;  /* 0x0000000eff007c0c */ /* 0x000fe4000bf85270 */
[----:B------:R-:W-:-:S13]  /*0e00*/  ISETP.GE.U32.AND P1, PT, R17, R4, PT ;  /* 0x000000041100720c */ /* 0x000fda0003f26070 */
[----:B------:R-:W-:Y:S01]  /*0e10*/  @P1 VIADD R13, R13, 0x1 ;  /* 0x000000010d0d1836 */ /* 0x000fe20000000000 */
[----:B------:R-:W-:-:S03]  /*0e20*/  LEA R4, P1, R5, UR10, 0x2 ;  /* 0x0000000a05047c11 */ /* 0x000fc6000f8210ff */
[----:B------:R-:W-:Y:S01]  /*0e30*/  @!P2 IMAD.MOV R13, RZ, RZ, -R13 ;  /* 0x000000ffff0da224 */ /* 0x000fe200078e0a0d */
[----:B------:R-:W-:Y:S02]  /*0e40*/  LEA.HI.X R5, R5, UR11, R8, 0x2, P1 ;  /* 0x0000000b05057c11 */ /* 0x000fe400088f1408 */
[----:B------:R-:W-:-:S05]  /*0e50*/  @!P4 LOP3.LUT R13, RZ, UR14, RZ, 0x33, !PT ;  /* 0x0000000eff0dcc12 */ /* 0x000fca000f8e33ff */
[----:B------:R2:W-:Y:S02]  /*0e60*/  STG.E desc[UR18][R4.64], R13 ;  /* 0x0000000d04007986 */ /* 0x0005e4000c101912 */
.L_x_3409:
[----:B------:R-:W-:Y:S05]  /*0e70*/  BSYNC.RECONVERGENT B0 ;  /* 0x0000000000007941 */ /* 0x000fea0003800200 */
.L_x_3408:
[----:B--2---:R-:W-:Y:S01]  /*0e80*/  @!P0 LEA R4, P1, R9, UR8, 0x2 ;  /* 0x0000000809048c11 */ /* 0x004fe2000f8210ff */
[----:B------:R2:W5:Y:S01]  /*0e90*/  @!P3 LDG.E R23, desc[UR18][R14.64] ;  /* 0x000000120e17b981 */ /* 0x000562000c1e1900 */
[----:B------:R-:W-:Y:S01]  /*0ea0*/  @!P6 LEA R24, P2, R11, UR8, 0x2 ;  /* 0x000000080b18ec11 */ /* 0x000fe2000f8410ff */
[----:B-1----:R-:W-:Y:S01]  /*0eb0*/  IMAD.MOV.U32 R13, RZ, RZ, RZ ;  /* 0x000000ffff0d7224 */ /* 0x002fe200078e00ff */
[----:B------:R-:W-:Y:S01]  /*0ec0*/  @!P0 LEA.HI.X R5, R9, UR9, R12, 0x2, P1 ;  /* 0x0000000909058c11 */ /* 0x000fe200088f140c */
[----:B------:R-:W-:Y:S01]  /*0ed0*/  IMAD.MOV.U32 R10, RZ, RZ, RZ ;  /* 0x000000ffff0a7224 */ /* 0x000fe200078e00ff */
[----:B0-----:R-:W-:Y:S01]  /*0ee0*/  @!P5 LEA R16, P1, R21, UR8, 0x2 ;  /* 0x000000081510dc11 */ /* 0x001fe2000f8210ff */
[----:B------:R-:W-:Y:S01]  /*0ef0*/  IMAD.MOV.U32 R8, RZ, RZ, RZ ;  /* 0x000000ffff087224 */ /* 0x000fe200078e00ff */
[----:B------:R-:W-:Y:S01]  /*0f00*/  @!P6 LEA.HI.X R25, R11, UR9, R18, 0x2, P2 ;  /* 0x000000090b19ec11 */ /* 0x000fe200090f1412 */
[----:B------:R2:W5:Y:S01]  /*0f10*/  @!P0 LDG.E R13, desc[UR18][R4.64] ;  /* 0x00000012040d8981 */ /* 0x000562000c1e1900 */
[----:B------:R-:W-:-:S03]  /*0f20*/  @!P5 LEA.HI.X R17, R21, UR9, R22, 0x2, P1 ;  /* 0x000000091511dc11 */ /* 0x000fc600088f1416 */
[----:B------:R2:W5:Y:S04]  /*0f30*/  @!P6 LDG.E R10, desc[UR18][R24.64] ;  /* 0x00000012180ae981 */ /* 0x000568000c1e1900 */
[----:B------:R2:W5:Y:S01]  /*0f40*/  @!P5 LDG.E R8, desc[UR18][R16.64] ;  /* 0x000000121008d981 */ /* 0x000562000c1e1900 */
[----:B------:R-:W-:Y:S01]  /*0f50*/  ISETP.NE.U32.AND P1, PT, R0, UR4, PT ;  /* 0x0000000400007c0c */ /* 0x000fe2000bf25070 */
[----:B------:R-:W-:Y:S03]  /*0f60*/  BSSY.RECONVERGENT B0, `(.L_x_3410) ;  /* 0x000001f000007945 */ /* 0x000fe60003800200 */
[----:B------:R-:W-:Y:S01]  /*0f70*/  ISETP.NE.AND.EX P1, PT, RZ, UR5, PT, P1 ;  /* 0x00000005ff007c0c */ /* 0x000fe2000bf25310 */
[----:B------:R-:W-:-:S12]  /*0f80*/  @P3 BRA `(.L_x_3411) ;  /* 0x0000000000703947 */ /* 0x000fd80003800000 */
[----:B--2---:R-:W-:Y:S02]  /*0f90*/  IABS R14, UR14 ;  /* 0x0000000e000e7c13 */ /* 0x004fe40008000000 */
[----:B-----5:R-:W-:Y:S02]  /*0fa0*/  IABS R15, R23 ;  /* 0x00000017000f7213 */ /* 0x020fe40000000000 */
[----:B------:R-:W0:Y:S01]  /*0fb0*/  I2F.RP R16, R14 ;  /* 0x0000000e00107306 */ /* 0x000e220000209400 */
[----:B------:R-:W-:Y:S02]  /*0fc0*/  IABS R19, UR14 ;  /* 0x0000000e00137c13 */ /* 0x000fe40008000000 */
[----:B------:R-:W-:-:S04]  /*0fd0*/  LOP3.LUT R23, R23, UR14, RZ, 0x3c, !PT ;  /* 0x0000000e17177c12 */ /* 0x000fc8000f8e3cff */
[----:B------:R-:W-:Y:S01]  /*0fe0*/  ISETP.GE.AND P3, PT, R23, RZ, PT ;  /* 0x000000ff1700720c */ /* 0x000fe20003f66270 */
[----:B0-----:R-:W0:Y:S02]  /*0ff0*/  MUFU.RCP R16, R16 ;  /* 0x0000001000107308 */ /* 0x001e240000001000 */
        /* <DEDUP_REMOVED lines=14> */
[----:B------:R-:W-:-:S04]  /*10e0*/  @P2 VIADD R4, R4, 0x1 ;  /* 0x0000000104042836 */ /* 0x000fc80000000000 */
[----:B------:R-:W-:Y:S01]  /*10f0*/  IMAD.MOV.U32 R15, RZ, RZ, R4 ;  /* 0x000000ffff0f7224 */ /* 0x000fe200078e0004 */
[----:B------:R-:W-:-:S03]  /*1100*/  LEA R4, P2, R6, UR10, 0x2 ;  /* 0x0000000a06047c11 */ /* 0x000fc6000f8410ff */
[----:B------:R-:W-:Y:S01]  /*1110*/  @!P3 IMAD.MOV R15, RZ, RZ, -R15 ;  /* 0x000000ffff0fb224 */ /* 0x000fe200078e0a0f */
[----:B------:R-:W-:Y:S02]  /*1120*/  LEA.HI.X R5, R6, UR11, R7, 0x2, P2 ;  /* 0x0000000b06057c11 */ /* 0x000fe400090f1407 */
[----:B------:R-:W-:-:S05]  /*1130*/  @!P4 LOP3.LUT R15, RZ, UR14, RZ, 0x33, !PT ;  /* 0x0000000eff0fcc12 */ /* 0x000fca000f8e33ff */
[----:B------:R0:W-:Y:S02]  /*1140*/  STG.E desc[UR18][R4.64], R15 ;  /* 0x0000000f04007986 */ /* 0x0001e4000c101912 */
.L_x_3411:
[----:B------:R-:W-:Y:S05]  /*1150*/  BSYNC.RECONVERGENT B0 ;  /* 0x0000000000007941 */ /* 0x000fea0003800200 */
.L_x_3410:
[----:B------:R-:W-:Y:S04]  /*1160*/  BSSY.RECONVERGENT B0, `(.L_x_3412) ;  /* 0x000001e000007945 */ /* 0x000fe80003800200 */
[----:B------:R-:W-:Y:S05]  /*1170*/  @P0 BRA `(.L_x_3413) ;  /* 0x0000000000700947 */ /* 0x000fea0003800000 */
[----:B------:R-:W-:Y:S02]  /*1180*/  IABS R6, UR14 ;  /* 0x0000000e00067c13 */ /* 0x000fe40008000000 */
[----:B-----5:R-:W-:Y:S02]  /*1190*/  IABS R7, R13 ;  /* 0x0000000d00077213 */ /* 0x020fe40000000000 */
[----:B--2---:R-:W1:Y:S01]  /*11a0*/  I2F.RP R14, R6 ;  /* 0x00000006000e7306 */ /* 0x004e620000209400 */
        /* <DEDUP_REMOVED lines=25> */
.L_x_3413:
[----:B------:R-:W-:Y:S05]  /*1340*/  BSYNC.RECONVERGENT B0 ;  /* 0x0000000000007941 */ /* 0x000fea0003800200 */
.L_x_3412:
[----:B------:R-:W-:Y:S04]  /*1350*/  BSSY.RECONVERGENT B0, `(.L_x_3414) ;  /* 0x000001e000007945 */ /* 0x000fe80003800200 */
[----:B------:R-:W-:Y:S05]  /*1360*/  @P6 BRA `(.L_x_3415) ;  /* 0x0000000000706947 */ /* 0x000fea0003800000 */
[----:B------:R-:W-:Y:S02]  /*1370*/  IABS R6, UR14 ;  /* 0x0000000e00067c13 */ /* 0x000fe40008000000 */
[----:B-1---5:R-:W-:Y:S02]  /*1380*/  IABS R7, R10 ;  /* 0x0000000a00077213 */ /* 0x022fe40000000000 */
[----:B------:R-:W1:Y:S01]  /*1390*/  I2F.RP R9, R6 ;  /* 0x0000000600097306 */ /* 0x000e620000209400 */
[----:B--2---:R-:W-:Y:S02]  /*13a0*/  IABS R14, UR14 ;  /* 0x0000000e000e7c13 */ /* 0x004fe40008000000 */
        /* <DEDUP_REMOVED lines=24> */
.L_x_3415:
[----:B------:R-:W-:Y:S05]  /*1530*/  BSYNC.RECONVERGENT B0 ;  /* 0x0000000000007941 */ /* 0x000fea0003800200 */
.L_x_3414:
[----:B------:R-:W-:Y:S04]  /*1540*/  BSSY.RECONVERGENT B0, `(.L_x_3416) ;  /* 0x000001e000007945 */ /* 0x000fe80003800200 */
[----:B------:R-:W-:Y:S05]  /*1550*/  @P5 BRA `(.L_x_3417) ;  /* 0x0000000000705947 */ /* 0x000fea0003800000 */
[----:B------:R-:W-:Y:S02]  /*1560*/  IABS R6, UR14 ;  /* 0x0000000e00067c13 */ /* 0x000fe40008000000 */
[----:B-1-3-5:R-:W-:Y:S02]  /*1570*/  IABS R7, R8 ;  /* 0x0000000800077213 */ /* 0x02afe40000000000 */
[----:B------:R-:W1:Y:S01]  /*1580*/  I2F.RP R9, R6 ;  /* 0x0000000600097306 */ /* 0x000e620000209400 */
[----:B------:R-:W-:Y:S02]  /*1590*/  IABS R12, UR14 ;  /* 0x0000000e000c7c13 */ /* 0x000fe40008000000 */
[----:B------:R-:W-:-:S04]  /*15a0*/  LOP3.LUT R8, R8, UR14, RZ, 0x3c, !PT ;  /* 0x0000000e08087c12 */ /* 0x000fc8000f8e3cff */
[----:B------:R-:W-:Y:S01]  /*15b0*/  ISETP.GE.AND P3, PT, R8, RZ, PT ;  /* 0x000000ff0800720c */ /* 0x000fe20003f66270 */
[----:B-1----:R-:W0:Y:S02]  /*15c0*/  MUFU.RCP R9, R9 ;  /* 0x0000000900097308 */ /* 0x002e240000001000 */
[----:B0-2---:R-:W-:-:S06]  /*15d0*/  VIADD R4, R9, 0xffffffe ;  /* 0x0ffffffe09047836 */ /* 0x005fcc0000000000 */
        /* <DEDUP_REMOVED lines=20> */
.L_x_3417:
[----:B------:R-:W-:Y:S05]  /*1720*/  BSYNC.RECONVERGENT B0 ;  /* 0x0000000000007941 */ /* 0x000fea0003800200 */
.L_x_3416:
[----:B------:R-:W-:-:S04]  /*1730*/  ULEA UR6, UP0, UR13, UR6, 0x1 ;  /* 0x000000060d067291 */ /* 0x000fc8000f8008ff */
[----:B------:R-:W-:Y:S01]  /*1740*/  ULEA.HI.X UR7, UR13, UR7, URZ, 0x1, UP0 ;  /* 0x000000070d077291 */ /* 0x000fe200080f0cff */
[----:B------:R-:W-:Y:S11]  /*1750*/  @P1 BRA `(.L_x_3418) ;  /* 0xffffffec00041947 */ /* 0x000ff6000383ffff */
.L_x_3401:
[----:B------:R-:W-:-:S04]  /*1760*/  LOP3.LUT R2, R2, 0x1, RZ, 0xc0, !PT ;  /* 0x0000000102027812 */ /* 0x000fc800078ec0ff */
[----:B------:R-:W-:-:S04]  /*1770*/  ISETP.NE.U32.AND P0, PT, R2, 0x1, PT ;  /* 0x000000010200780c */ /* 0x000fc80003f05070 */
[----:B------:R-:W-:-:S13]  /*1780*/  ISETP.NE.U32.AND.EX P0, PT, RZ, RZ, PT, P0 ;  /* 0x000000ffff00720c */ /* 0x000fda0003f05100 */
[----:B------:R-:W-:Y:S05]  /*1790*/  @!P0 EXIT ;  /* 0x000000000000894d */ /* 0x000fea0003800000 */
[----:B0-----:R-:W-:Y:S01]  /*17a0*/  IADD3 R3, P1, PT, R3, UR6, RZ ;  /* 0x0000000603037c10 */ /* 0x001fe2000ff3e0ff */
[----:B------:R-:W-:-:S03]  /*17b0*/  IMAD.MOV.U32 R2, RZ, RZ, RZ ;  /* 0x000000ffff027224 */ /* 0x000fc600078e00ff */
[C---:B------:R-:W-:Y:S01]  /*17c0*/  ISETP.GE.U32.AND P0, PT, R3.reuse, UR16, PT ;  /* 0x0000001003007c0c */ /* 0x040fe2000bf06070 */
[----:B-----5:R-:W-:Y:S01]  /*17d0*/  IMAD.X R8, RZ, RZ, UR7, P1 ;  /* 0x00000007ff087e24 */ /* 0x020fe200088e06ff */
[----:B-1-34-:R-:W-:-:S04]  /*17e0*/  IADD3 R7, P3, PT, R3, UR15, RZ ;  /* 0x0000000f03077c10 */ /* 0x01afc8000ff7e0ff */
[----:B------:R-:W-:Y:S01]  /*17f0*/  ISETP.GE.AND.EX P0, PT, R8, UR17, PT, P0 ;  /* 0x0000001108007c0c */ /* 0x000fe2000bf06300 */
[----:B--2---:R-:W-:Y:S01]  /*1800*/  IMAD.X R4, RZ, RZ, R8, P3 ;  /* 0x000000ffff047224 */ /* 0x004fe200018e0608 */
[----:B------:R-:W-:-:S04]  /*1810*/  ISETP.GE.U32.AND P1, PT, R7, UR16, PT ;  /* 0x0000001007007c0c */ /* 0x000fc8000bf26070 */
[----:B------:R-:W-:-:S07]  /*1820*/  ISETP.GE.AND.EX P1, PT, R4, UR17, PT, P1 ;  /* 0x0000001104007c0c */ /* 0x000fce000bf26310 */
[----:B------:R-:W-:-:S04]  /*1830*/  @!P0 LEA R10, P2, R3, UR8, 0x2 ;  /* 0x00000008030a8c11 */ /* 0x000fc8000f8410ff */
[----:B------:R-:W-:-:S05]  /*1840*/  @!P0 LEA.HI.X R11, R3, UR9, R8, 0x2, P2 ;  /* 0x00000009030b8c11 */ /* 0x000fca00090f1408 */
[----:B------:R0:W2:Y:S01]  /*1850*/  @!P0 LDG.E R2, desc[UR18][R10.64] ;  /* 0x000000120a028981 */ /* 0x0000a2000c1e1900 */
[C---:B------:R-:W-:Y:S01]  /*1860*/  @!P1 LEA R14, P2, R7.reuse, UR8, 0x2 ;  /* 0x00000008070e9c11 */ /* 0x040fe2000f8410ff */
[----:B------:R-:W-:Y:S01]  /*1870*/  IMAD.MOV.U32 R13, RZ, RZ, RZ ;  /* 0x000000ffff0d7224 */ /* 0x000fe200078e00ff */
[C---:B------:R-:W-:Y:S02]  /*1880*/  IADD3 R5, P3, PT, R7.reuse, UR15, RZ ;  /* 0x0000000f07057c10 */ /* 0x040fe4000ff7e0ff */
[--C-:B------:R-:W-:Y:S02]  /*1890*/  @!P1 LEA.HI.X R15, R7, UR9, R4.reuse, 0x2, P2 ;  /* 0x00000009070f9c11 */ /* 0x100fe400090f1404 */
[C---:B------:R-:W-:Y:S01]  /*18a0*/  ISETP.GE.U32.AND P2, PT, R5.reuse, UR16, PT ;  /* 0x0000001005007c0c */ /* 0x040fe2000bf46070 */
[----:B------:R-:W-:Y:S02]  /*18b0*/  IMAD.X R0, RZ, RZ, R4, P3 ;  /* 0x000000ffff007224 */ /* 0x000fe400018e0604 */
[----:B------:R1:W3:Y:S01]  /*18c0*/  @!P1 LDG.E R13, desc[UR18][R14.64] ;  /* 0x000000120e0d9981 */ /* 0x0002e2000c1e1900 */
        /* <DEDUP_REMOVED lines=8> */
[----:B------:R0:W4:Y:S01]  /*1950*/  @!P2 LDG.E R10, desc[UR18][R16.64] ;  /* 0x00000012100aa981 */ /* 0x000122000c1e1900 */
[----:B------:R-:W-:-:S04]  /*1960*/  @!P3 LEA R18, P4, R6, UR8, 0x2 ;  /* 0x000000080612bc11 */ /* 0x000fc8000f8810ff */
[----:B------:R-:W-:-:S05]  /*1970*/  @!P3 LEA.HI.X R19, R6, UR9, R9, 0x2, P4 ;  /* 0x000000090613bc11 */ /* 0x000fca000a0f1409 */
[----:B------:R3:W4:Y:S01]  /*1980*/  @!P3 LDG.E R11, desc[UR18][R18.64] ;  /* 0x00000012120bb981 */ /* 0x000722000c1e1900 */
        /* <DEDUP_REMOVED lines=31> */
[----:B------:R-:W-:Y:S02]  /*1b80*/  IABS R13, R11 ;  /* 0x0000000b000d7213 */ /* 0x000fe40000000000 */
        /* <DEDUP_REMOVED lines=21> */
[----:B------:R0:W-:Y:S01]  /*1ce0*/  @!P0 STG.E desc[UR18][R2.64], R17 ;  /* 0x0000001102008986 */ /* 0x0001e2000c101912 */
        /* <DEDUP_REMOVED lines=12> */
[----:B------:R0:W-:Y:S01]  /*1db0*/  @!P1 STG.E desc[UR18][R14.64], R5 ;  /* 0x000000050e009986 */ /* 0x0001e2000c101912 */
[----:B------:R-:W-:-:S03]  /*1dc0*/  ISETP.GE.AND P1, PT, R11, RZ, PT ;  /* 0x000000ff0b00720c */ /* 0x000fc60003f26270 */
[----:B------:R0:W-:Y:S02]  /*1dd0*/  @!P2 STG.E desc[UR18][R2.64], R7 ;  /* 0x000000070200a986 */ /* 0x0001e4000c101912 */
[----:B------:R-:W-:Y:S01]  /*1de0*/  @P0 VIADD R20, R20, 0x1 ;  /* 0x0000000114140836 */ /* 0x000fe20000000000 */
[----:B------:R-:W-:Y:S07]  /*1df0*/  @P3 EXIT ;  /* 0x000000000000394d */ /* 0x000fee0003800000 */
[----:B------:R-:W-:Y:S01]  /*1e00*/  @!P1 IMAD.MOV R20, RZ, RZ, -R20 ;  /* 0x000000ffff149224 */ /* 0x000fe200078e0a14 */
[----:B0-----:R-:W-:-:S04]  /*1e10*/  LEA R2, P0, R6, UR10, 0x2 ;  /* 0x0000000a06027c11 */ /* 0x001fc8000f8010ff */
[----:B------:R-:W-:Y:S02]  /*1e20*/  LEA.HI.X R3, R6, UR11, R9, 0x2, P0 ;  /* 0x0000000b06037c11 */ /* 0x000fe400080f1409 */
[----:B------:R-:W-:-:S05]  /*1e30*/  SEL R5, R8, R20, !P6 ;  /* 0x0000001408057207 */ /* 0x000fca0007000000 */
[----:B------:R-:W-:Y:S01]  /*1e40*/  STG.E desc[UR18][R2.64], R5 ;  /* 0x0000000502007986 */ /* 0x000fe2000c101912 */
[----:B------:R-:W-:Y:S05]  /*1e50*/  EXIT ;  /* 0x000000000000794d */ /* 0x000fea0003800000 */
.L_x_3400:
[----:B------:R-:W1:Y:S02]  /*1e60*/  S2R R2, SR_TID.X ;  /* 0x0000000000027919 */ /* 0x000e640000002100 */
[----:B-1----:R-:W-:-:S03]  /*1e70*/  IMAD.WIDE.U32 R4, R2, 0x4, RZ ;  /* 0x0000000402047825 */ /* 0x002fc600078e00ff */
[----:B------:R-:W-:-:S04]  /*1e80*/  ISETP.GE.U32.AND P0, PT, R4, UR20, PT ;  /* 0x0000001404007c0c */ /* 0x000fc8000bf06070 */
[----:B------:R-:W-:-:S13]  /*1e90*/  ISETP.GE.AND.EX P0, PT, R5, UR12, PT, P0 ;  /* 0x0000000c05007c0c */ /* 0x000fda000bf06300 */
[----:B0-----:R-:W-:Y:S05]  /*1ea0*/  @P0 EXIT ;  /* 0x000000000000094d */ /* 0x001fea0003800000 */
[----:B------:R-:W-:Y:S01]  /*1eb0*/  IABS R0, UR14 ;  /* 0x0000000e00007c13 */ /* 0x000fe20008000000 */
[----:B------:R-:W-:Y:S01]  /*1ec0*/  IMAD.MOV.U32 R9, RZ, RZ, RZ ;  /* 0x000000ffff097224 */ /* 0x000fe200078e00ff */
[----:B------:R-:W0:Y:S02]  /*1ed0*/  LDCU UR4, c[0x0][0x360] ;  /* 0x00006c00ff0477ac */ /* 0x000e240008000800 */
[----:B------:R-:W1:Y:S08]  /*1ee0*/  I2F.RP R6, R0 ;  /* 0x0000000000067306 */ /* 0x000e700000209400 */
[----:B-1----:R-:W1:Y:S02]  /*1ef0*/  MUFU.RCP R6, R6 ;  /* 0x0000000600067308 */ /* 0x002e640000001000 */
[----:B-1----:R-:W-:-:S06]  /*1f00*/  VIADD R4, R6, 0xffffffe ;  /* 0x0ffffffe06047836 */ /* 0x002fcc0000000000 */
[----:B------:R1:W2:Y:S02]  /*1f10*/  F2I.FTZ.U32.TRUNC.NTZ R5, R4 ;  /* 0x0000000400057305 */ /* 0x0002a4000021f000 */
[----:B-1----:R-:W-:Y:S02]  /*1f20*/  IMAD.MOV.U32 R4, RZ, RZ, RZ ;  /* 0x000000ffff047224 */ /* 0x002fe400078e00ff */
[----:B--2---:R-:W-:-:S04]  /*1f30*/  IMAD.MOV R3, RZ, RZ, -R5 ;  /* 0x000000ffff037224 */ /* 0x004fc800078e0a05 */
[----:B------:R-:W-:-:S04]  /*1f40*/  IMAD R3, R3, R0, RZ ;  /* 0x0000000003037224 */ /* 0x000fc800078e02ff */
[----:B0-----:R-:W-:-:S07]  /*1f50*/  IMAD.HI.U32 R3, R5, R3, R4 ;  /* 0x0000000305037227 */ /* 0x001fce00078e0004 */
.L_x_3419:
[C---:B------:R-:W-:Y:S01]  /*1f60*/  IMAD.SHL.U32 R10, R2.reuse, 0x10, RZ ;  /* 0x00000010020a7824 */ /* 0x040fe200078e00ff */
[----:B------:R-:W-:-:S04]  /*1f70*/  SHF.L.U64.HI R16, R2, 0x4, R9 ;  /* 0x0000000402107819 */ /* 0x000fc80000010209 */
[----:B------:R-:W-:-:S04]  /*1f80*/  IADD3 R4, P0, PT, R10, UR8, RZ ;  /* 0x000000080a047c10 */ /* 0x000fc8000ff1e0ff */
[----:B------:R-:W-:-:S06]  /*1f90*/  IADD3.X R5, PT, PT, R16, UR9, RZ, P0, !PT ;  /* 0x0000000910057c10 */ /* 0x000fcc00087fe4ff */
[----:B------:R-:W2:Y:S01]  /*1fa0*/  LDG.E.128 R4, desc[UR18][R4.64] ;  /* 0x0000001204047981 */ /* 0x000ea2000c1e1d00 */
[----:B------:R-:W-:Y:S02]  /*1fb0*/  IABS R11, UR14 ;  /* 0x0000000e000b7c13 */ /* 0x000fe40008000000 */
[----:B------:R-:W-:Y:S02]  /*1fc0*/  IABS R8, UR14 ;  /* 0x0000000e00087c13 */ /* 0x000fe40008000000 */
[----:B------:R-:W0:Y:S03]  /*1fd0*/  I2F.RP R14, R11 ;  /* 0x0000000b000e7306 */ /* 0x000e260000209400 */
[----:B------:R-:W-:-:S05]  /*1fe0*/  IMAD.MOV R15, RZ, RZ, -R8 ;  /* 0x000000ffff0f7224 */ /* 0x000fca00078e0a08 */
[----:B0-----:R-:W0:Y:S02]  /*1ff0*/  MUFU.RCP R14, R14 ;  /* 0x0000000e000e7308 */ /* 0x001e240000001000 */
[----:B0-----:R-:W-:-:S06]  /*2000*/  VIADD R13, R14, 0xffffffe ;  /* 0x0ffffffe0e0d7836 */ /* 0x001fcc0000000000 */
[----:B------:R-:W0:Y:S01]  /*2010*/  F2I.FTZ.U32.TRUNC.NTZ R13, R13 ;  /* 0x0000000d000d7305 */ /* 0x000e22000021f000 */
[----:B--2---:R-:W-:Y:S02]  /*2020*/  IABS R12, R4 ;  /* 0x00000004000c7213 */ /* 0x004fe40000000000 */
[----:B------:R-:W-:Y:S02]  /*2030*/  IABS R18, R5 ;  /* 0x0000000500127213 */ /* 0x000fe40000000000 */
[----:B------:R-:W-:Y:S01]  /*2040*/  IABS R20, R6 ;  /* 0x0000000600147213 */ /* 0x000fe20000000000 */
[----:B------:R-:W-:Y:S01]  /*2050*/  IMAD.HI.U32 R8, R3, R12, RZ ;  /* 0x0000000c03087227 */ /* 0x000fe200078e00ff */
[----:B------:R-:W-:Y:S02]  /*2060*/  IABS R22, R7 ;  /* 0x0000000700167213 */ /* 0x000fe40000000000 */
[----:B------:R-:W-:Y:S01]  /*2070*/  LOP3.LUT R4, R4, UR14, RZ, 0x3c, !PT ;  /* 0x0000000e04047c12 */ /* 0x000fe2000f8e3cff */
[----:B------:R-:W-:Y:S01]  /*2080*/  IMAD R17, R8, R15, R12 ;  /* 0x0000000f08117224 */ /* 0x000fe200078e020c */
[----:B------:R-:W-:Y:S01]  /*2090*/  LOP3.LUT R5, R5, UR14, RZ, 0x3c, !PT ;  /* 0x0000000e05057c12 */ /* 0x000fe2000f8e3cff */
[----:B0-----:R-:W-:Y:S01]  /*20a0*/  IMAD.MOV R3, RZ, RZ, -R13 ;  /* 0x000000ffff037224 */ /* 0x001fe200078e0a0d */
[----:B------:R-:W-:-:S02]  /*20b0*/  LOP3.LUT R6, R6, UR14, RZ, 0x3c, !PT ;  /* 0x0000000e06067c12 */ /* 0x000fc4000f8e3cff */
[----:B------:R-:W-:Y:S01]  /*20c0*/  ISETP.GT.U32.AND P3, PT, R0, R17, PT ;  /* 0x000000110000720c */ /* 0x000fe20003f64070 */
[----:B------:R-:W-:Y:S01]  /*20d0*/  IMAD.MOV.U32 R12, RZ, RZ, R3 ;  /* 0x000000ffff0c7224 */ /* 0x000fe200078e0003 */
[----:B------:R-:W-:-:S03]  /*20e0*/  LOP3.LUT R7, R7, UR14, RZ, 0x3c, !PT ;  /* 0x0000000e07077c12 */ /* 0x000fc6000f8e3cff */
[----:B------:R-:W-:Y:S02]  /*20f0*/  IMAD R3, R12, R11, RZ ;  /* 0x0000000b0c037224 */ /* 0x000fe400078e02ff */
[----:B------:R-:W-:-:S04]  /*2100*/  IMAD.MOV.U32 R12, RZ, RZ, RZ ;  /* 0x000000ffff0c7224 */ /* 0x000fc800078e00ff */
[----:B------:R-:W-:-:S04]  /*2110*/  IMAD.HI.U32 R3, R13, R3, R12 ;  /* 0x000000030d037227 */ /* 0x000fc800078e000c */
[----:B------:R-:W-:Y:S02]  /*2120*/  @!P3 IMAD.IADD R17, R17, 0x1, -R11 ;  /* 0x000000011111b824 */ /* 0x000fe400078e0a0b */
[----:B------:R-:W-:-:S03]  /*2130*/  IMAD.HI.U32 R14, R3, R18, RZ ;  /* 0x00000012030e7227 */ /* 0x000fc600078e00ff */
[----:B------:R-:W-:Y:S01]  /*2140*/  ISETP.GE.U32.AND P1, PT, R17, R0, PT ;  /* 0x000000001100720c */ /* 0x000fe20003f26070 */
[----:B------:R-:W-:Y:S02]  /*2150*/  IMAD R17, R14, R15, R18 ;  /* 0x0000000f0e117224 */ /* 0x000fe400078e0212 */
[----:B------:R-:W-:Y:S02]  /*2160*/  IMAD.MOV.U32 R0, RZ, RZ, R11 ;  /* 0x000000ffff007224 */ /* 0x000fe400078e000b */
[----:B------:R-:W-:-:S03]  /*2170*/  IMAD.HI.U32 R13, R3, R20, RZ ;  /* 0x00000014030d7227 */ /* 0x000fc600078e00ff */
[----:B------:R-:W-:Y:S01]  /*2180*/  ISETP.GT.U32.AND P2, PT, R0, R17, PT ;  /* 0x000000110000720c */ /* 0x000fe20003f44070 */
[----:B------:R-:W-:-:S04]  /*2190*/  IMAD.HI.U32 R12, R3, R22, RZ ;  /* 0x00000016030c7227 */ /* 0x000fc800078e00ff */
[-C--:B------:R-:W-:Y:S02]  /*21a0*/  IMAD R19, R13, R15.reuse, R20 ;  /* 0x0000000f0d137224 */ /* 0x080fe400078e0214 */
[----:B------:R-:W-:Y:S02]  /*21b0*/  IMAD R15, R12, R15, R22 ;  /* 0x0000000f0c0f7224 */ /* 0x000fe400078e0216 */
[----:B------:R-:W-:Y:S01]  /*21c0*/  @!P3 VIADD R8, R8, 0x1 ;  /* 0x000000010808b836 */ /* 0x000fe20000000000 */
[C---:B------:R-:W-:Y:S02]  /*21d0*/  ISETP.GT.U32.AND P5, PT, R0.reuse, R19, PT ;  /* 0x000000130000720c */ /* 0x040fe40003fa4070 */
[----:B------:R-:W-:Y:S01]  /*21e0*/  ISETP.GT.U32.AND P0, PT, R0, R15, PT ;  /* 0x0000000f0000720c */ /* 0x000fe20003f04070 */
[----:B------:R-:W-:Y:S02]  /*21f0*/  @!P2 IMAD.IADD R17, R17, 0x1, -R11 ;  /* 0x000000011111a824 */ /* 0x000fe400078e0a0b */
[----:B------:R-:W-:Y:S01]  /*2200*/  @!P2 VIADD R14, R14, 0x1 ;  /* 0x000000010e0ea836 */ /* 0x000fe20000000000 */
[----:B------:R-:W-:Y:S01]  /*2210*/  ISETP.GE.AND P2, PT, R4, RZ, PT ;  /* 0x000000ff0400720c */ /* 0x000fe20003f46270 */
[----:B------:R-:W-:Y:S01]  /*2220*/  @P1 VIADD R8, R8, 0x1 ;  /* 0x0000000108081836 */ /* 0x000fe20000000000 */
[----:B------:R-:W-:-:S02]  /*2230*/  ISETP.GE.U32.AND P6, PT, R17, R0, PT ;  /* 0x000000001100720c */ /* 0x000fc40003fc6070 */
[----:B------:R-:W-:-:S03]  /*2240*/  ISETP.GE.AND P1, PT, R5, RZ, PT ;  /* 0x000000ff0500720c */ /* 0x000fc60003f26270 */
[--C-:B------:R-:W-:Y:S02]  /*2250*/  @!P5 IMAD.IADD R19, R19, 0x1, -R11.reuse ;  /* 0x000000011313d824 */ /* 0x100fe400078e0a0b */
[----:B------:R-:W-:Y:S02]  /*2260*/  @!P0 IMAD.IADD R15, R15, 0x1, -R11 ;  /* 0x000000010f0f8824 */ /* 0x000fe400078e0a0b */
[----:B------:R-:W-:Y:S01]  /*2270*/  @!P5 VIADD R13, R13, 0x1 ;  /* 0x000000010d0dd836 */ /* 0x000fe20000000000 */
[-C--:B------:R-:W-:Y:S01]  /*2280*/  ISETP.GE.U32.AND P4, PT, R19, R0.reuse, PT ;  /* 0x000000001300720c */ /* 0x080fe20003f86070 */
[----:B------:R-:W-:Y:S01]  /*2290*/  @!P0 VIADD R12, R12, 0x1 ;  /* 0x000000010c0c8836 */ /* 0x000fe20000000000 */
[----:B------:R-:W-:Y:S01]  /*22a0*/  ISETP.GE.U32.AND P3, PT, R15, R0, PT ;  /* 0x000000000f00720c */ /* 0x000fe20003f66070 */
[----:B------:R-:W-:Y:S01]  /*22b0*/  @P6 VIADD R14, R14, 0x1 ;  /* 0x000000010e0e6836 */ /* 0x000fe20000000000 */
[----:B------:R-:W-:Y:S01]  /*22c0*/  ISETP.GE.AND P6, PT, R6, RZ, PT ;  /* 0x000000ff0600720c */ /* 0x000fe20003fc6270 */
[----:B------:R-:W-:Y:S01]  /*22d0*/  @!P2 IMAD.MOV R8, RZ, RZ, -R8 ;  /* 0x000000ffff08a224 */ /* 0x000fe200078e0a08 */
[----:B------:R-:W-:Y:S01]  /*22e0*/  ISETP.GE.AND P5, PT, R7, RZ, PT ;  /* 0x000000ff0700720c */ /* 0x000fe20003fa6270 */
[----:B------:R-:W-:Y:S01]  /*22f0*/  @!P1 IMAD.MOV R14, RZ, RZ, -R14 ;  /* 0x000000ffff0e9224 */ /* 0x000fe200078e0a0e */
[----:B------:R-:W-:-:S02]  /*2300*/  ISETP.NE.AND P0, PT, RZ, UR14, PT ;  /* 0x0000000eff007c0c */ /* 0x000fc4000bf05270 */
[----:B------:R-:W-:-:S03]  /*2310*/  LOP3.LUT R7, RZ, UR14, RZ, 0x33, !PT ;  /* 0x0000000eff077c12 */ /* 0x000fc6000f8e33ff */
[----:B------:R-:W-:Y:S01]  /*2320*/  @P4 VIADD R13, R13, 0x1 ;  /* 0x000000010d0d4836 */ /* 0x000fe20000000000 */
[C---:B------:R-:W-:Y:S01]  /*2330*/  SEL R4, R7.reuse, R8, !P0 ;  /* 0x0000000807047207 */ /* 0x040fe20004000000 */
[----:B------:R-:W-:Y:S01]  /*2340*/  @P3 VIADD R12, R12, 0x1 ;  /* 0x000000010c0c3836 */ /* 0x000fe20000000000 */
[----:B------:R-:W-:Y:S01]  /*2350*/  SEL R5, R7, R14, !P0 ;  /* 0x0000000e07057207 */ /* 0x000fe20004000000 */
[----:B------:R-:W-:Y:S01]  /*2360*/  @!P6 IMAD.MOV R13, RZ, RZ, -R13 ;  /* 0x000000ffff0de224 */ /* 0x000fe200078e0a0d */
[----:B------:R-:W-:Y:S01]  /*2370*/  IADD3 R10, P4, PT, R10, UR10, RZ ;  /* 0x0000000a0a0a7c10 */ /* 0x000fe2000ff9e0ff */
[----:B------:R-:W-:-:S03]  /*2380*/  @!P5 IMAD.MOV R12, RZ, RZ, -R12 ;  /* 0x000000ffff0cd224 */ /* 0x000fc600078e0a0c */
[C---:B------:R-:W-:Y:S02]  /*2390*/  SEL R6, R7.reuse, R13, !P0 ;  /* 0x0000000d07067207 */ /* 0x040fe40004000000 */
[----:B------:R-:W-:Y:S02]  /*23a0*/  SEL R7, R7, R12, !P0 ;  /* 0x0000000c07077207 */ /* 0x000fe40004000000 */
[----:B------:R-:W-:Y:S02]  /*23b0*/  IADD3 R2, P0, PT, R2, UR4, RZ ;  /* 0x0000000402027c10 */ /* 0x000fe4000ff1e0ff */
[----:B------:R-:W-:-:S03]  /*23c0*/  IADD3.X R11, PT, PT, R16, UR11, RZ, P4, !PT ;  /* 0x0000000b100b7c10 */ /* 0x000fc6000a7fe4ff */
        /* <DEDUP_REMOVED lines=8> */
[----:B0-----:R-:W-:Y:S05]  /*2450*/  @!P0 BRA P1, `(.L_x_3419) ;  /* 0xfffffff800c08947 */ /* 0x001fea000083ffff */
[----:B------:R-:W-:Y:S05]  /*2460*/  EXIT ;  /* 0x000000000000794d */ /* 0x000fea0003800000 */
        .weak           $__internal_81_$__cuda_sm20_div_u16
        .type           $__internal_81_$__cuda_sm20_div_u16,@function
        .size           $__internal_81_$__cuda_sm20_div_u16,(.L_x_4274 - $__internal_81_$__cuda_sm20_div_u16)
$__internal_81_$__cuda_sm20_div_u16:
        /* <DEDUP_REMOVED lines=18> */
[----:B------:R-:W-:Y:S06]  /*2590*/  RET.REL.NODEC R2 `(_ZN2at6native61_GLOBAL__N__44eb8e94_28_ForeachBinaryOpScalarList_cu_dda10a6925multi_tensor_apply_kernelINS1_28TensorListScalarListMetadataIiLi2EEENS1_25BinaryOpScalarListFunctorIiLi2ELi1ELi1EEEJSt7dividesIiEEEEvT_T0_DpT1_) ;  /* 0xffffffd802987950 */ /* 0x000fec0003c3ffff */
.L_x_3420:
        /* <DEDUP_REMOVED lines=14> */
.L_x_4274:


//--------------------- .text._ZN2at6native61_GLOBAL__N__44eb8e94_28_ForeachBinaryOpScalarList_cu_dda10a6925multi_tensor_apply_kernelINS1_28TensorListScalarListMetadataIaLi2EEENS1_25BinaryOpScalarListFunctorIaLi2ELi1ELi1EEEJSt7dividesIaEEEEvT_T0_DpT1_ --------------------------
	.section	.text._ZN2at6native61_GLOBAL__N__44eb8e94_28_ForeachBinaryOpScalarList_cu_dda10a6925multi_tensor_apply_kernelINS1_28TensorListScalarListMetadataIaLi2EEENS1_25BinaryOpScalarListFunctorIaLi2ELi1ELi1EEEJSt7dividesIaEEEEvT_T0_DpT1_,"ax",@progbits
	.align	128
.text._ZN2at6native61_GLOBAL__N__44eb8e94_28_ForeachBinaryOpScalarList_cu_dda10a6925multi_tensor_apply_kernelINS1_28TensorListScalarListMetadataIaLi2EEENS1_25BinaryOpScalarListFunctorIaLi2ELi1ELi1EEEJSt7dividesIaEEEEvT_T0_DpT1_:
        .type           _ZN2at6native61_GLOBAL__N__44eb8e94_28_ForeachBinaryOpScalarList_cu_dda10a6925multi_tensor_apply_kernelINS1_28TensorListScalarListMetadataIaLi2EEENS1_25BinaryOpScalarListFunctorIaLi2ELi1ELi1EEEJSt7dividesIaEEEEvT_T0_DpT1_,@function
        .size           _ZN2at6native61_GLOBAL__N__44eb8e94_28_ForeachBinaryOpScalarList_cu_dda10a6925multi_tensor_apply_kernelINS1_28TensorListScalarListMetadataIaLi2EEENS1_25BinaryOpScalarListFunctorIaLi2ELi1ELi1EEEJSt7dividesIaEEEEvT_T0_DpT1_,(.L_x_4276 - _ZN2at6native61_GLOBAL__N__44eb8e94_28_ForeachBinaryOpScalarList_cu_dda10a6925multi_tensor_apply_kernelINS1_28TensorListScalarListMetadataIaLi2EEENS1_25BinaryOpScalarListFunctorIaLi2ELi1ELi1EEEJSt7dividesIaEEEEvT_T0_DpT1_)
        .other          _ZN2at6native61_GLOBAL__N__44eb8e94_28_ForeachBinaryOpScalarList_cu_dda10a6925multi_tensor_apply_kernelINS1_28TensorListScalarListMetadataIaLi2EEENS1_25BinaryOpScalarListFunctorIaLi2ELi1ELi1EEEJSt7dividesIaEEEEvT_T0_DpT1_,@"STO_CUDA_ENTRY STV_DEFAULT"
_ZN2at6native61_GLOBAL__N__44eb8e94_28_ForeachBinaryOpScalarList_cu_dda10a6925multi_tensor_apply_kernelINS1_28TensorListScalarListMetadataIaLi2EEENS1_25BinaryOpScalarListFunctorIaLi2ELi1ELi1EEEJSt7dividesIaEEEEvT_T0_DpT1_:
        /* <DEDUP_REMOVED lines=12> */
[----:B--2---:R-:W-:-:S03]  /*00c0*/  UIMAD.WIDE UR4, UR5, 0x10000, URZ ;  /* 0x00010000050478a5 */ /* 0x004fc6000f8e02ff */
[----:B------:R-:W2:Y:S01]  /*00d0*/  LDCU.S8 UR7, c[0x0][UR7+0x980] ;  /* 0x00013000070777ac */ /* 0x000ea20008000200 */
        /* <DEDUP_REMOVED lines=28> */
[----:B------:R-:W-:Y:S05]  /*02a0*/  CALL.REL.NOINC `($__internal_83_$__cuda_sm20_div_u16) ;  /* 0x00000018009c7944 */ /* 0x000fea0003c00000 */
        /* <DEDUP_REMOVED lines=36> */
[----:B------:R-:W-:-:S02]  /*04f0*/  UIADD3 UR39, UP4, UPT, UR4, UR16, URZ ;  /* 0x0000001004277290 */ /* 0x000fc4000ff9e0ff */
[----:B------:R-:W-:Y:S02]  /*0500*/  UIADD3.X UR46, UPT, UPT, UR5, UR23, URZ, UP0, !UPT ;  /* 0x00000017052e7290 */ /* 0x000fe400087fe4ff */
[----:B------:R-:W-:Y:S02]  /*0510*/  UIADD3.X UR22, UPT, UPT, UR11, UR23, URZ, UP6, !UPT ;  /* 0x000000170b167290 */ /* 0x000fe4000b7fe4ff */
[----:B------:R-:W-:Y:S02]  /*0520*/  UIADD3.X UR43, UPT, UPT, UR5, UR21, URZ, UP5, !UPT ;  /* 0x00000015052b7290 */ /* 0x000fe4000affe4ff */
        /* <DEDUP_REMOVED lines=19> */
.L_x_3439:
[----:B------:R-:W-:Y:S01]  /*0660*/  IMAD.U32 R3, RZ, RZ, UR34 ;  /* 0x00000022ff037e24 */ /* 0x000fe2000f8e00ff */
[C---:B------:R-:W-:Y:S02]  /*0670*/  IADD3 R2, P2, PT, R4.reuse, UR34, RZ ;  /* 0x0000002204027c10 */ /* 0x040fe4000ff5e0ff */
[----:B------:R-:W-:Y:S02]  /*0680*/  ISETP.GE.U32.AND P0, PT, R4, UR33, PT ;  /* 0x0000002104007c0c */ /* 0x000fe4000bf06070 */
[----:B------:R-:W-:Y:S01]  /*0690*/  IADD3 R0, P3, P5, R3, UR34, R4 ;  /* 0x0000002203007c10 */ /* 0x000fe2000fd7e004 */
[--C-:B------:R-:W-:Y:S01]  /*06a0*/  IMAD.X R6, RZ, RZ, R5.reuse, P2 ;  /* 0x000000ffff067224 */ /* 0x100fe200010e0605 */
[----:B------:R-:W-:Y:S02]  /*06b0*/  ISETP.GE.U32.AND P1, PT, R2, UR33, PT ;  /* 0x0000002102007c0c */ /* 0x000fe4000bf26070 */
[----:B------:R-:W-:Y:S02]  /*06c0*/  IADD3 R2, P4, PT, R0, UR34, RZ ;  /* 0x0000002200027c10 */ /* 0x000fe4000ff9e0ff */
[----:B------:R-:W-:-:S02]  /*06d0*/  IADD3.X R3, PT, PT, RZ, RZ, R5, P3, P5 ;  /* 0x000000ffff037210 */ /* 0x000fc40001fea405 */
[----:B------:R-:W-:Y:S02]  /*06e0*/  ISETP.GE.U32.AND P2, PT, R0, UR33, PT ;  /* 0x0000002100007c0c */ /* 0x000fe4000bf46070 */
[----:B------:R-:W-:Y:S01]  /*06f0*/  ISETP.GE.AND.EX P0, PT, R5, UR32, PT, P0 ;  /* 0x0000002005007c0c */ /* 0x000fe2000bf06300 */
[----:B------:R-:W-:Y:S01]  /*0700*/  IMAD.X R0, RZ, RZ, R3, P4 ;  /* 0x000000ffff007224 */ /* 0x000fe200020e0603 */
[----:B------:R-:W-:Y:S02]  /*0710*/  ISETP.GE.AND.EX P1, PT, R6, UR32, PT, P1 ;  /* 0x0000002006007c0c */ /* 0x000fe4000bf26310 */
[----:B------:R-:W-:Y:S02]  /*0720*/  ISETP.GE.U32.AND P3, PT, R2, UR33, PT ;  /* 0x0000002102007c0c */ /* 0x000fe4000bf66070 */
[----:B------:R-:W-:Y:S02]  /*0730*/  ISETP.GE.AND.EX P2, PT, R3, UR32, PT, P2 ;  /* 0x0000002003007c0c */ /* 0x000fe4000bf46320 */
[----:B------:R-:W-:-:S02]  /*0740*/  ISETP.GE.AND.EX P3, PT, R0, UR32, PT, P3 ;  /* 0x0000002000007c0c */ /* 0x000fc4000bf66330 */
[----:B------:R-:W-:-:S03]  /*0750*/  PRMT R14, RZ, 0x7610, R14 ;  /* 0x00007610ff0e7816 */ /* 0x000fc6000000000e */
[C---:B------:R-:W-:Y:S02]  /*0760*/  @!P0 IADD3 R6, P4, PT, R4.reuse, UR31, RZ ;  /* 0x0000001f04068c10 */ /* 0x040fe4000ff9e0ff */
[C---:B------:R-:W-:Y:S02]  /*0770*/  @!P1 IADD3 R8, P5, PT, R4.reuse, UR10, RZ ;  /* 0x0000000a04089c10 */ /* 0x040fe4000ffbe0ff */
[C---:B------:R-:W-:Y:S02]  /*0780*/  @!P0 IADD3.X R7, PT, PT, R5.reuse, UR8, RZ, P4, !PT ;  /* 0x0000000805078c10 */ /* 0x040fe4000a7fe4ff */
[----:B------:R-:W-:Y:S02]  /*0790*/  @!P1 IADD3.X R9, PT, PT, R5, UR11, RZ, P5, !PT ;  /* 0x0000000b05099c10 */ /* 0x000fe4000affe4ff */
[C---:B------:R-:W-:Y:S01]  /*07a0*/  @!P2 IADD3 R10, P4, PT, R4.reuse, UR45, RZ ;  /* 0x0000002d040aac10 */ /* 0x040fe2000ff9e0ff */
[----:B------:R0:W5:Y:S01]  /*07b0*/  @!P0 LDG.E.S8 R14, desc[UR28][R6.64] ;  /* 0x0000001c060e8981 */ /* 0x000162000c1e1300 */
[----:B------:R-:W-:-:S02]  /*07c0*/  @!P3 IADD3 R12, P5, PT, R4, UR42, RZ ;  /* 0x0000002a040cbc10 */ /* 0x000fc4000ffbe0ff */
[----:B------:R-:W-:Y:S02]  /*07d0*/  PRMT R0, RZ, 0x7610, R0 ;  /* 0x00007610ff007816 */ /* 0x000fe40000000000 */
[----:B------:R-:W-:Y:S02]  /*07e0*/  PRMT R3, RZ, 0x7610, R3 ;  /* 0x00007610ff037816 */ /* 0x000fe40000000003 */
[----:B------:R-:W-:Y:S02]  /*07f0*/  PRMT R2, RZ, 0x7610, R2 ;  /* 0x00007610ff027816 */ /* 0x000fe40000000002 */
[C---:B------:R-:W-:Y:S02]  /*0800*/  @!P2 IADD3.X R11, PT, PT, R5.reuse, UR46, RZ, P4, !PT ;  /* 0x0000002e050bac10 */ /* 0x040fe4000a7fe4ff */
[----:B------:R-:W-:Y:S01]  /*0810*/  @!P3 IADD3.X R13, PT, PT, R5, UR43, RZ, P5, !PT ;  /* 0x0000002b050dbc10 */ /* 0x000fe2000affe4ff */
[----:B------:R0:W5:Y:S04]  /*0820*/  @!P1 LDG.E.S8 R3, desc[UR28][R8.64] ;  /* 0x0000001c08039981 */ /* 0x000168000c1e1300 */
[----:B------:R0:W5:Y:S04]  /*0830*/  @!P2 LDG.E.S8 R0, desc[UR28][R10.64] ;  /* 0x0000001c0a00a981 */ /* 0x000168000c1e1300 */
[----:B------:R0:W5:Y:S01]  /*0840*/  @!P3 LDG.E.S8 R2, desc[UR28][R12.64] ;  /* 0x0000001c0c02b981 */ /* 0x000162000c1e1300 */
[----:B------:R-:W-:Y:S01]  /*0850*/  UIADD3 UR25, UP0, UPT, UR25, -0x2, URZ ;  /* 0xfffffffe19197890 */ /* 0x000fe2000ff1e0ff */
[----:B------:R-:W-:Y:S03]  /*0860*/  BSSY.RECONVERGENT B0, `(.L_x_3423) ;  /* 0x000000c000007945 */ /* 0x000fe60003800200 */
[----:B------:R-:W-:-:S02]  /*0870*/  UIADD3.X UR6, UPT, UPT, UR6, -0x1, URZ, UP0, !UPT ;  /* 0xffffffff06067890 */ /* 0x000fc400087fe4ff */
[----:B------:R-:W-:-:S04]  /*0880*/  UISETP.NE.U32.AND UP0, UPT, UR25, URZ, UPT ;  /* 0x000000ff1900728c */ /* 0x000fc8000bf05070 */
[----:B------:R-:W-:Y:S01]  /*0890*/  UISETP.NE.AND.EX UP0, UPT, UR6, URZ, UPT, UP0 ;  /* 0x000000ff0600728c */ /* 0x000fe2000bf05300 */
[----:B0-----:R-:W-:Y:S10]  /*08a0*/  @P0 BRA `(.L_x_3424) ;  /* 0x00000000001c0947 */ /* 0x001ff40003800000 */
[----:B-----5:R-:W-:Y:S01]  /*08b0*/  PRMT R11, R14, 0x9910, RZ ;  /* 0x000099100e0b7816 */ /* 0x020fe200000000ff */
[----:B------:R-:W-:Y:S01]  /*08c0*/  IMAD.U32 R12, RZ, RZ, UR7 ;  /* 0x00000007ff0c7e24 */ /* 0x000fe2000f8e00ff */
[----:B------:R-:W-:-:S07]  /*08d0*/  MOV R14, 0x8f0 ;  /* 0x000008f0000e7802 */ /* 0x000fce0000000f00 */
[----:B------:R-:W-:Y:S05]  /*08e0*/  CALL.REL.NOINC `($__internal_82_$__cuda_sm20_div_s16) ;  /* 0x0000001000a47944 */ /* 0x000fea0003c00000 */
[----:B------:R-:W-:-:S04]  /*08f0*/  IADD3 R6, P0, PT, R4, UR30, RZ ;  /* 0x0000001e04067c10 */ /* 0x000fc8000ff1e0ff */
[----:B------:R-:W-:-:S05]  /*0900*/  IADD3.X R7, PT, PT, R5, UR9, RZ, P0, !PT ;  /* 0x0000000905077c10 */ /* 0x000fca00087fe4ff */
[----:B------:R0:W-:Y:S04]  /*0910*/  STG.E.U8 desc[UR28][R6.64], R11 ;  /* 0x0000000b06007986 */ /* 0x0001e8000c10111c */
.L_x_3424:
[----:B------:R-:W-:Y:S05]  /*0920*/  BSYNC.RECONVERGENT B0 ;  /* 0x0000000000007941 */ /* 0x000fea0003800200 */
.L_x_3423:
[----:B0-----:R-:W-:Y:S01]  /*0930*/  IADD3 R6, P1, PT, R4, UR34, RZ ;  /* 0x0000002204067c10 */ /* 0x001fe2000ff3e0ff */
[----:B------:R-:W-:Y:S03]  /*0940*/  BSSY.RECONVERGENT B0, `(.L_x_3425) ;  /* 0x000000c000007945 */ /* 0x000fe60003800200 */
[----:B------:R-:W-:Y:S01]  /*0950*/  ISETP.GE.U32.AND P0, PT, R6, UR33, PT ;  /* 0x0000002106007c0c */ /* 0x000fe2000bf06070 */
[----:B------:R-:W-:-:S05]  /*0960*/  IMAD.X R6, RZ, RZ, R5, P1 ;  /* 0x000000ffff067224 */ /* 0x000fca00008e0605 */
[----:B------:R-:W-:-:S13]  /*0970*/  ISETP.GE.AND.EX P0, PT, R6, UR32, PT, P0 ;  /* 0x0000002006007c0c */ /* 0x000fda000bf06300 */
[----:B------:R-:W-:Y:S05]  /*0980*/  @P0 BRA `(.L_x_3426) ;  /* 0x00000000001c0947 */ /* 0x000fea0003800000 */
[----:B-----5:R-:W-:Y:S01]  /*0990*/  PRMT R11, R3, 0x9910, RZ ;  /* 0x00009910030b7816 */ /* 0x020fe200000000ff */
[----:B------:R-:W-:Y:S01]  /*09a0*/  IMAD.U32 R12, RZ, RZ, UR7 ;  /* 0x00000007ff0c7e24 */ /* 0x000fe2000f8e00ff */
[----:B------:R-:W-:-:S07]  /*09b0*/  MOV R14, 0x9d0 ;  /* 0x000009d0000e7802 */ /* 0x000fce0000000f00 */
[----:B------:R-:W-:Y:S05]  /*09c0*/  CALL.REL.NOINC `($__internal_82_$__cuda_sm20_div_s16) ;  /* 0x00000010006c7944 */ /* 0x000fea0003c00000 */
[----:B------:R-:W-:-:S04]  /*09d0*/  IADD3 R6, P0, PT, R4, UR19, RZ ;  /* 0x0000001304067c10 */ /* 0x000fc8000ff1e0ff */
[----:B------:R-:W-:-:S05]  /*09e0*/  IADD3.X R7, PT, PT, R5, UR12, RZ, P0, !PT ;  /* 0x0000000c05077c10 */ /* 0x000fca00087fe4ff */
[----:B------:R0:W-:Y:S04]  /*09f0*/  STG.E.U8 desc[UR28][R6.64], R11 ;  /* 0x0000000b06007986 */ /* 0x0001e8000c10111c */
.L_x_3426:
[----:B------:R-:W-:Y:S05]  /*0a00*/  BSYNC.RECONVERGENT B0 ;  /* 0x0000000000007941 */ /* 0x000fea0003800200 */
.L_x_3425:
[----:B-----5:R-:W-:Y:S01]  /*0a10*/  IMAD.U32 R3, RZ, RZ, UR34 ;  /* 0x00000022ff037e24 */ /* 0x020fe2000f8e00ff */
[----:B------:R-:W-:Y:S04]  /*0a20*/  BSSY.RECONVERGENT B0, `(.L_x_3427) ;  /* 0x000000d000007945 */ /* 0x000fe80003800200 */
[----:B------:R-:W-:-:S04]  /*0a30*/  IADD3 R3, P1, P2, R3, UR34, R4 ;  /* 0x0000002203037c10 */ /* 0x000fc8000fa3e004 */
[----:B------:R-:W-:Y:S02]  /*0a40*/  ISETP.GE.U32.AND P0, PT, R3, UR33, PT ;  /* 0x0000002103007c0c */ /* 0x000fe4000bf06070 */
[----:B------:R-:W-:-:S04]  /*0a50*/  IADD3.X R3, PT, PT, RZ, RZ, R5, P1, P2 ;  /* 0x000000ffff037210 */ /* 0x000fc80000fe4405 */
[----:B------:R-:W-:-:S13]  /*0a60*/  ISETP.GE.AND.EX P0, PT, R3, UR32, PT, P0 ;  /* 0x0000002003007c0c */ /* 0x000fda000bf06300 */
[----:B------:R-:W-:Y:S05]  /*0a70*/  @P0 BRA `(.L_x_3428) ;  /* 0x00000000001c0947 */ /* 0x000fea0003800000 */
[----:B0-----:R-:W-:Y:S01]  /*0a80*/  PRMT R11, R0, 0x9910, RZ ;  /* 0x00009910000b7816 */ /* 0x001fe200000000ff */
[----:B------:R-:W-:Y:S01]  /*0a90*/  IMAD.U32 R12, RZ, RZ, UR7 ;  /* 0x00000007ff0c7e24 */ /* 0x000fe2000f8e00ff */
[----:B------:R-:W-:-:S07]  /*0aa0*/  MOV R14, 0xac0 ;  /* 0x00000ac0000e7802 */ /* 0x000fce0000000f00 */
[----:B------:R-:W-:Y:S05]  /*0ab0*/  CALL.REL.NOINC `($__internal_82_$__cuda_sm20_div_s16) ;  /* 0x0000001000307944 */ /* 0x000fea0003c00000 */
[----:B------:R-:W-:-:S04]  /*0ac0*/  IADD3 R6, P0, PT, R4, UR44, RZ ;  /* 0x0000002c04067c10 */ /* 0x000fc8000ff1e0ff */
[----:B------:R-:W-:-:S05]  /*0ad0*/  IADD3.X R7, PT, PT, R5, UR22, RZ, P0, !PT ;  /* 0x0000001605077c10 */ /* 0x000fca00087fe4ff */
[----:B------:R1:W-:Y:S04]  /*0ae0*/  STG.E.U8 desc[UR28][R6.64], R11 ;  /* 0x0000000b06007986 */ /* 0x0003e8000c10111c */
.L_x_3428:
[----:B------:R-:W-:Y:S05]  /*0af0*/  BSYNC.RECONVERGENT B0 ;  /* 0x0000000000007941 */ /* 0x000fea0003800200 */
.L_x_3427:
[----:B------:R-:W-:Y:S01]  /*0b00*/  IMAD.U32 R3, RZ, RZ, UR34 ;  /* 0x00000022ff037e24 */ /* 0x000fe2000f8e00ff */
[----:B------:R-:W-:Y:S04]  /*0b10*/  BSSY.RECONVERGENT B0, `(.L_x_3429) ;  /* 0x000000f000007945 */ /* 0x000fe80003800200 */
[----:B------:R-:W-:-:S04]  /*0b20*/  IADD3 R0, P0, P1, R3, UR34, R4 ;  /* 0x0000002203007c10 */ /* 0x000fc8000f91e004 */
[----:B------:R-:W-:Y:S02]  /*0b30*/  IADD3 R3, P2, PT, R0, UR34, RZ ;  /* 0x0000002200037c10 */ /* 0x000fe4000ff5e0ff */
[----:B------:R-:W-:Y:S02]  /*0b40*/  IADD3.X R0, PT, PT, RZ, RZ, R5, P0, P1 ;  /* 0x000000ffff007210 */ /* 0x000fe400007e2405 */
[----:B------:R-:W-:-:S03]  /*0b50*/  ISETP.GE.U32.AND P0, PT, R3, UR33, PT ;  /* 0x0000002103007c0c */ /* 0x000fc6000bf06070 */
[----:B------:R-:W-:-:S05]  /*0b60*/  IMAD.X R0, RZ, RZ, R0, P2 ;  /* 0x000000ffff007224 */ /* 0x000fca00010e0600 */
[----:B------:R-:W-:-:S13]  /*0b70*/  ISETP.GE.AND.EX P0, PT, R0, UR32, PT, P0 ;  /* 0x0000002000007c0c */ /* 0x000fda000bf06300 */
[----:B------:R-:W-:Y:S05]  /*0b80*/  @P0 BRA `(.L_x_3430) ;  /* 0x00000000001c0947 */ /* 0x000fea0003800000 */
[----:B01----:R-:W-:Y:S01]  /*0b90*/  PRMT R11, R2, 0x9910, RZ ;  /* 0x00009910020b7816 */ /* 0x003fe200000000ff */
[----:B------:R-:W-:Y:S01]  /*0ba0*/  IMAD.U32 R12, RZ, RZ, UR7 ;  /* 0x00000007ff0c7e24 */ /* 0x000fe2000f8e00ff */
[----:B------:R-:W-:-:S07]  /*0bb0*/  MOV R14, 0xbd0 ;  /* 0x00000bd0000e7802 */ /* 0x000fce0000000f00 */
[----:B------:R-:W-:Y:S05]  /*0bc0*/  CALL.REL.NOINC `($__internal_82_$__cuda_sm20_div_s16) ;  /* 0x0000000c00ec7944 */ /* 0x000fea0003c00000 */
[----:B------:R-:W-:-:S04]  /*0bd0*/  IADD3 R2, P0, PT, R4, UR41, RZ ;  /* 0x0000002904027c10 */ /* 0x000fc8000ff1e0ff */
[----:B------:R-:W-:-:S05]  /*0be0*/  IADD3.X R3, PT, PT, R5, UR20, RZ, P0, !PT ;  /* 0x0000001405037c10 */ /* 0x000fca00087fe4ff */
[----:B------:R2:W-:Y:S04]  /*0bf0*/  STG.E.U8 desc[UR28][R2.64], R11 ;  /* 0x0000000b02007986 */ /* 0x0005e8000c10111c */
.L_x_3430:
[----:B------:R-:W-:Y:S05]  /*0c00*/  BSYNC.RECONVERGENT B0 ;  /* 0x0000000000007941 */ /* 0x000fea0003800200 */
.L_x_3429:
[----:B--2---:R-:W-:Y:S01]  /*0c10*/  IMAD.U32 R3, RZ, RZ, UR34 ;  /* 0x00000022ff037e24 */ /* 0x004fe2000f8e00ff */
[----:B------:R-:W-:Y:S01]  /*0c20*/  PRMT R14, RZ, 0x7610, R14 ;  /* 0x00007610ff0e7816 */ /* 0x000fe2000000000e */
[----:B01----:R-:W-:-:S03]  /*0c30*/  IMAD.U32 R7, RZ, RZ, UR34 ;  /* 0x00000022ff077e24 */ /* 0x003fc6000f8e00ff */
[----:B------:R-:W-:-:S04]  /*0c40*/  IADD3 R0, P2, P3, R3, UR34, R4 ;  /* 0x0000002203007c10 */ /* 0x000fc8000fb5e004 */
[----:B------:R-:W-:Y:S02]  /*0c50*/  IADD3 R0, P0, P1, R7, UR34, R0 ;  /* 0x0000002207007c10 */ /* 0x000fe4000f91e000 */
[----:B------:R-:W-:Y:S02]  /*0c60*/  IADD3.X R2, PT, PT, RZ, RZ, R5, P2, P3 ;  /* 0x000000ffff027210 */ /* 0x000fe400017e6405 */
[C---:B------:R-:W-:Y:S02]  /*0c70*/  IADD3 R6, P2, PT, R0.reuse, UR34, RZ ;  /* 0x0000002200067c10 */ /* 0x040fe4000ff5e0ff */
[----:B------:R-:W-:Y:S02]  /*0c80*/  IADD3.X R2, PT, PT, RZ, RZ, R2, P0, P1 ;  /* 0x000000ffff027210 */ /* 0x000fe400007e2402 */
[----:B------:R-:W-:Y:S02]  /*0c90*/  ISETP.GE.U32.AND P0, PT, R0, UR33, PT ;  /* 0x0000002100007c0c */ /* 0x000fe4000bf06070 */
[----:B------:R-:W-:-:S02]  /*0ca0*/  IADD3 R0, P3, P5, R3, UR34, R0 ;  /* 0x0000002203007c10 */ /* 0x000fc4000fd7e000 */
[----:B------:R-:W-:Y:S01]  /*0cb0*/  ISETP.GE.U32.AND P1, PT, R6, UR33, PT ;  /* 0x0000002106007c0c */ /* 0x000fe2000bf26070 */
[--C-:B------:R-:W-:Y:S01]  /*0cc0*/  IMAD.X R6, RZ, RZ, R2.reuse, P2 ;  /* 0x000000ffff067224 */ /* 0x100fe200010e0602 */
[----:B------:R-:W-:Y:S02]  /*0cd0*/  ISETP.GE.AND.EX P0, PT, R2, UR32, PT, P0 ;  /* 0x0000002002007c0c */ /* 0x000fe4000bf06300 */
[C---:B------:R-:W-:Y:S02]  /*0ce0*/  IADD3 R3, P4, PT, R0.reuse, UR34, RZ ;  /* 0x0000002200037c10 */ /* 0x040fe4000ff9e0ff */
[----:B------:R-:W-:Y:S02]  /*0cf0*/  IADD3.X R2, PT, PT, RZ, RZ, R2, P3, P5 ;  /* 0x000000ffff027210 */ /* 0x000fe40001fea402 */
[----:B------:R-:W-:Y:S02]  /*0d00*/  ISETP.GE.U32.AND P2, PT, R0, UR33, PT ;  /* 0x0000002100007c0c */ /* 0x000fe4000bf46070 */
[----:B------:R-:W-:Y:S01]  /*0d10*/  ISETP.GE.AND.EX P1, PT, R6, UR32, PT, P1 ;  /* 0x0000002006007c0c */ /* 0x000fe2000bf26310 */
[----:B------:R-:W-:Y:S01]  /*0d20*/  IMAD.X R0, RZ, RZ, R2, P4 ;  /* 0x000000ffff007224 */ /* 0x000fe200020e0602 */
[----:B------:R-:W-:-:S02]  /*0d30*/  ISETP.GE.U32.AND P3, PT, R3, UR33, PT ;  /* 0x0000002103007c0c */ /* 0x000fc4000bf66070 */
[----:B------:R-:W-:Y:S02]  /*0d40*/  ISETP.GE.AND.EX P2, PT, R2, UR32, PT, P2 ;  /* 0x0000002002007c0c */ /* 0x000fe4000bf46320 */
[----:B------:R-:W-:Y:S02]  /*0d50*/  ISETP.GE.AND.EX P3, PT, R0, UR32, PT, P3 ;  /* 0x0000002000007c0c */ /* 0x000fe4000bf66330 */
[----:B------:R-:W-:-:S04]  /*0d60*/  @!P0 IADD3 R6, P4, PT, R4, UR47, RZ ;  /* 0x0000002f04068c10 */ /* 0x000fc8000ff9e0ff */
[----:B------:R-:W-:Y:S02]  /*0d70*/  @!P0 IADD3.X R7, PT, PT, R5, UR48, RZ, P4, !PT ;  /* 0x0000003005078c10 */ /* 0x000fe4000a7fe4ff */
[----:B------:R-:W-:-:S03]  /*0d80*/  @!P1 IADD3 R8, P5, PT, R4, UR39, RZ ;  /* 0x0000002704089c10 */ /* 0x000fc6000ffbe0ff */
[C---:B------:R-:W-:Y:S01]  /*0d90*/  @!P2 IADD3 R10, P4, PT, R4.reuse, UR36, RZ ;  /* 0x00000024040aac10 */ /* 0x040fe2000ff9e0ff */
[----:B------:R0:W5:Y:S01]  /*0da0*/  @!P0 LDG.E.S8 R14, desc[UR28][R6.64] ;  /* 0x0000001c060e8981 */ /* 0x000162000c1e1300 */
[----:B------:R-:W-:Y:S02]  /*0db0*/  @!P1 IADD3.X R9, PT, PT, R5, UR40, RZ, P5, !PT ;  /* 0x0000002805099c10 */ /* 0x000fe4000affe4ff */
[----:B------:R-:W-:Y:S02]  /*0dc0*/  @!P3 IADD3 R12, P5, PT, R4, UR23, RZ ;  /* 0x00000017040cbc10 */ /* 0x000fe4000ffbe0ff */
[----:B------:R-:W-:Y:S02]  /*0dd0*/  PRMT R0, RZ, 0x7610, R0 ;  /* 0x00007610ff007816 */ /* 0x000fe40000000000 */
[----:B------:R-:W-:Y:S02]  /*0de0*/  PRMT R2, RZ, 0x7610, R2 ;  /* 0x00007610ff027816 */ /* 0x000fe40000000002 */
[----:B------:R-:W-:-:S02]  /*0df0*/  PRMT R3, RZ, 0x7610, R3 ;  /* 0x00007610ff037816 */ /* 0x000fc40000000003 */
[C---:B------:R-:W-:Y:S01]  /*0e00*/  @!P2 IADD3.X R11, PT, PT, R5.reuse, UR37, RZ, P4, !PT ;  /* 0x00000025050bac10 */ /* 0x040fe2000a7fe4ff */
[----:B------:R0:W5:Y:S01]  /*0e10*/  @!P1 LDG.E.S8 R0, desc[UR28][R8.64] ;  /* 0x0000001c08009981 */ /* 0x000162000c1e1300 */
[----:B------:R-:W-:-:S03]  /*0e20*/  @!P3 IADD3.X R13, PT, PT, R5, UR17, RZ, P5, !PT ;  /* 0x00000011050dbc10 */ /* 0x000fc6000affe4ff */
[----:B------:R0:W5:Y:S04]  /*0e30*/  @!P2 LDG.E.S8 R3, desc[UR28][R10.64] ;  /* 0x0000001c0a03a981 */ /* 0x000168000c1e1300 */
[----:B------:R0:W5:Y:S01]  /*0e40*/  @!P3 LDG.E.S8 R2, desc[UR28][R12.64] ;  /* 0x0000001c0c02b981 */ /* 0x000162000c1e1300 */
[----:B------:R-:W-:Y:S04]  /*0e50*/  BSSY.RECONVERGENT B0, `(.L_x_3431) ;  /* 0x0000009000007945 */ /* 0x000fe80003800200 */
[----:B------:R-:W-:Y:S05]  /*0e60*/  @P0 BRA `(.L_x_3432) ;  /* 0x00000000001c0947 */ /* 0x000fea0003800000 */
[----:B0----5:R-:W-:Y:S01]  /*0e70*/  PRMT R11, R14, 0x9910, RZ ;  /* 0x000099100e0b7816 */ /* 0x021fe200000000ff */
[----:B------:R-:W-:Y:S01]  /*0e80*/  IMAD.U32 R12, RZ, RZ, UR7 ;  /* 0x00000007ff0c7e24 */ /* 0x000fe2000f8e00ff */
[----:B------:R-:W-:-:S07]  /*0e90*/  MOV R14, 0xeb0 ;  /* 0x00000eb0000e7802 */ /* 0x000fce0000000f00 */
[----:B------:R-:W-:Y:S05]  /*0ea0*/  CALL.REL.NOINC `($__internal_82_$__cuda_sm20_div_s16) ;  /* 0x0000000c00347944 */ /* 0x000fea0003c00000 */
[----:B------:R-:W-:-:S04]  /*0eb0*/  IADD3 R6, P0, PT, R4, UR26, RZ ;  /* 0x0000001a04067c10 */ /* 0x000fc8000ff1e0ff */
[----:B------:R-:W-:-:S05]  /*0ec0*/  IADD3.X R7, PT, PT, R5, UR27, RZ, P0, !PT ;  /* 0x0000001b05077c10 */ /* 0x000fca00087fe4ff */
[----:B------:R1:W-:Y:S04]  /*0ed0*/  STG.E.U8 desc[UR28][R6.64], R11 ;  /* 0x0000000b06007986 */ /* 0x0003e8000c10111c */
.L_x_3432:
[----:B------:R-:W-:Y:S05]  /*0ee0*/  BSYNC.RECONVERGENT B0 ;  /* 0x0000000000007941 */ /* 0x000fea0003800200 */
.L_x_3431:
[----:B01----:R-:W-:Y:S01]  /*0ef0*/  IMAD.U32 R7, RZ, RZ, UR34 ;  /* 0x00000022ff077e24 */ /* 0x003fe2000f8e00ff */
[----:B------:R-:W-:Y:S01]  /*0f00*/  BSSY.RECONVERGENT B0, `(.L_x_3433) ;  /* 0x0000012000007945 */ /* 0x000fe20003800200 */
[----:B------:R-:W-:-:S03]  /*0f10*/  IMAD.U32 R9, RZ, RZ, UR34 ;  /* 0x00000022ff097e24 */ /* 0x000fc6000f8e00ff */
[----:B------:R-:W-:-:S04]  /*0f20*/  IADD3 R6, P0, P1, R7, UR34, R4 ;  /* 0x0000002207067c10 */ /* 0x000fc8000f91e004 */
[----:B------:R-:W-:Y:S02]  /*0f30*/  IADD3 R7, P2, P3, R9, UR34, R6 ;  /* 0x0000002209077c10 */ /* 0x000fe4000fb5e006 */
[----:B------:R-:W-:Y:S02]  /*0f40*/  IADD3.X R6, PT, PT, RZ, RZ, R5, P0, P1 ;  /* 0x000000ffff067210 */ /* 0x000fe400007e2405 */
[----:B------:R-:W-:Y:S02]  /*0f50*/  IADD3 R7, P1, PT, R7, UR34, RZ ;  /* 0x0000002207077c10 */ /* 0x000fe4000ff3e0ff */
[----:B------:R-:W-:Y:S02]  /*0f60*/  IADD3.X R6, PT, PT, RZ, RZ, R6, P2, P3 ;  /* 0x000000ffff067210 */ /* 0x000fe400017e6406 */
[----:B------:R-:W-:-:S03]  /*0f70*/  ISETP.GE.U32.AND P0, PT, R7, UR33, PT ;  /* 0x0000002107007c0c */ /* 0x000fc6000bf06070 */
        /* <DEDUP_REMOVED lines=10> */
.L_x_3434:
[----:B------:R-:W-:Y:S05]  /*1020*/  BSYNC.RECONVERGENT B0 ;  /* 0x0000000000007941 */ /* 0x000fea0003800200 */
.L_x_3433:
[----:B0-----:R-:W-:Y:S01]  /*1030*/  IMAD.U32 R7, RZ, RZ, UR34 ;  /* 0x00000022ff077e24 */ /* 0x001fe2000f8e00ff */
[----:B------:R-:W-:Y:S01]  /*1040*/  BSSY.RECONVERGENT B0, `(.L_x_3435) ;  /* 0x0000012000007945 */ /* 0x000fe20003800200 */
[----:B------:R-:W-:-:S03]  /*1050*/  IMAD.U32 R9, RZ, RZ, UR34 ;  /* 0x00000022ff097e24 */ /* 0x000fc6000f8e00ff */
[----:B-----5:R-:W-:-:S04]  /*1060*/  IADD3 R0, P0, P1, R7, UR34, R4 ;  /* 0x0000002207007c10 */ /* 0x020fc8000f91e004 */
[----:B------:R-:W-:Y:S02]  /*1070*/  IADD3 R6, P2, P3, R9, UR34, R0 ;  /* 0x0000002209067c10 */ /* 0x000fe4000fb5e000 */
[----:B------:R-:W-:Y:S02]  /*1080*/  IADD3.X R0, PT, PT, RZ, RZ, R5, P0, P1 ;  /* 0x000000ffff007210 */ /* 0x000fe400007e2405 */
[----:B------:R-:W-:Y:S02]  /*1090*/  IADD3 R6, P1, P4, R7, UR34, R6 ;  /* 0x0000002207067c10 */ /* 0x000fe4000fc3e006 */
[----:B------:R-:W-:Y:S02]  /*10a0*/  IADD3.X R0, PT, PT, RZ, RZ, R0, P2, P3 ;  /* 0x000000ffff007210 */ /* 0x000fe400017e6400 */
[----:B------:R-:W-:Y:S02]  /*10b0*/  ISETP.GE.U32.AND P0, PT, R6, UR33, PT ;  /* 0x0000002106007c0c */ /* 0x000fe4000bf06070 */
[----:B------:R-:W-:-:S04]  /*10c0*/  IADD3.X R0, PT, PT, RZ, RZ, R0, P1, P4 ;  /* 0x000000ffff007210 */ /* 0x000fc80000fe8400 */
[----:B------:R-:W-:-:S13]  /*10d0*/  ISETP.GE.AND.EX P0, PT, R0, UR32, PT, P0 ;  /* 0x0000002000007c0c */ /* 0x000fda000bf06300 */
[----:B------:R-:W-:Y:S05]  /*10e0*/  @P0 BRA `(.L_x_3436) ;  /* 0x00000000001c0947 */ /* 0x000fea0003800000 */
[----:B------:R-:W-:Y:S01]  /*10f0*/  PRMT R11, R3, 0x9910, RZ ;  /* 0x00009910030b7816 */ /* 0x000fe200000000ff */
[----:B------:R-:W-:Y:S01]  /*1100*/  IMAD.U32 R12, RZ, RZ, UR7 ;  /* 0x00000007ff0c7e24 */ /* 0x000fe2000f8e00ff */
[----:B------:R-:W-:-:S07]  /*1110*/  MOV R14, 0x1130 ;  /* 0x00001130000e7802 */ /* 0x000fce0000000f00 */
[----:B------:R-:W-:Y:S05]  /*1120*/  CALL.REL.NOINC `($__internal_82_$__cuda_sm20_div_s16) ;  /* 0x0000000800947944 */ /* 0x000fea0003c00000 */
[----:B------:R-:W-:-:S04]  /*1130*/  IADD3 R6, P0, PT, R4, UR35, RZ ;  /* 0x0000002304067c10 */ /* 0x000fc8000ff1e0ff */
[----:B------:R-:W-:-:S05]  /*1140*/  IADD3.X R7, PT, PT, R5, UR14, RZ, P0, !PT ;  /* 0x0000000e05077c10 */ /* 0x000fca00087fe4ff */
[----:B------:R0:W-:Y:S04]  /*1150*/  STG.E.U8 desc[UR28][R6.64], R11 ;  /* 0x0000000b06007986 */ /* 0x0001e8000c10111c */
.L_x_3436:
[----:B------:R-:W-:Y:S05]  /*1160*/  BSYNC.RECONVERGENT B0 ;  /* 0x0000000000007941 */ /* 0x000fea0003800200 */
.L_x_3435:
[----:B------:R-:W-:Y:S01]  /*1170*/  IMAD.U32 R3, RZ, RZ, UR34 ;  /* 0x00000022ff037e24 */ /* 0x000fe2000f8e00ff */
[----:B------:R-:W-:Y:S01]  /*1180*/  BSSY.RECONVERGENT B0, `(.L_x_3437) ;  /* 0x0000015000007945 */ /* 0x000fe20003800200 */
[----:B0-----:R-:W-:Y:S02]  /*1190*/  IMAD.U32 R7, RZ, RZ, UR34 ;  /* 0x00000022ff077e24 */ /* 0x001fe4000f8e00ff */
[----:B------:R-:W-:Y:S01]  /*11a0*/  IMAD.U32 R6, RZ, RZ, UR34 ;  /* 0x00000022ff067e24 */ /* 0x000fe2000f8e00ff */
[----:B------:R-:W-:-:S04]  /*11b0*/  IADD3 R0, P0, P1, R3, UR34, R4 ;  /* 0x0000002203007c10 */ /* 0x000fc8000f91e004 */
[----:B------:R-:W-:Y:S02]  /*11c0*/  IADD3 R3, P2, P3, R7, UR34, R0 ;  /* 0x0000002207037c10 */ /* 0x000fe4000fb5e000 */
[----:B------:R-:W-:Y:S02]  /*11d0*/  IADD3.X R0, PT, PT, RZ, RZ, R5, P0, P1 ;  /* 0x000000ffff007210 */ /* 0x000fe400007e2405 */
[----:B------:R-:W-:Y:S02]  /*11e0*/  IADD3 R3, P0, P1, R6, UR34, R3 ;  /* 0x0000002206037c10 */ /* 0x000fe4000f91e003 */
[----:B------:R-:W-:Y:S02]  /*11f0*/  IADD3.X R0, PT, PT, RZ, RZ, R0, P2, P3 ;  /* 0x000000ffff007210 */ /* 0x000fe400017e6400 */
[----:B------:R-:W-:Y:S02]  /*1200*/  IADD3 R3, P2, PT, R3, UR34, RZ ;  /* 0x0000002203037c10 */ /* 0x000fe4000ff5e0ff */
[----:B------:R-:W-:-:S02]  /*1210*/  IADD3.X R0, PT, PT, RZ, RZ, R0, P0, P1 ;  /* 0x000000ffff007210 */ /* 0x000fc400007e2400 */
[----:B------:R-:W-:-:S03]  /*1220*/  ISETP.GE.U32.AND P0, PT, R3, UR33, PT ;  /* 0x0000002103007c0c */ /* 0x000fc6000bf06070 */
[----:B------:R-:W-:-:S05]  /*1230*/  IMAD.X R0, RZ, RZ, R0, P2 ;  /* 0x000000ffff007224 */ /* 0x000fca00010e0600 */
        /* <DEDUP_REMOVED lines=9> */
.L_x_3438:
[----:B------:R-:W-:Y:S05]  /*12d0*/  BSYNC.RECONVERGENT B0 ;  /* 0x0000000000007941 */ /* 0x000fea0003800200 */
.L_x_3437:
[----:B0-----:R-:W-:Y:S01]  /*12e0*/  IMAD.U32 R3, RZ, RZ, UR34 ;  /* 0x00000022ff037e24 */ /* 0x001fe2000f8e00ff */
[----:B------:R-:W-:-:S03]  /*12f0*/  UIMAD.WIDE.U32 UR4, UR34, 0x8, UR4 ;  /* 0x00000008220478a5 */ /* 0x000fc6000f8e0004 */
[----:B------:R-:W-:Y:S01]  /*1300*/  IMAD.WIDE.U32 R4, R3, 0x8, R4 ;  /* 0x0000000803047825 */ /* 0x000fe200078e0004 */
[----:B------:R-:W-:Y:S08]  /*1310*/  BRA.U UP0, `(.L_x_3439) ;  /* 0xfffffff100d07547 */ /* 0x000ff0000b83ffff */
.L_x_3422:
        /* <DEDUP_REMOVED lines=11> */
[C---:B------:R-:W-:Y:S01]  /*13d0*/  IADD3 R4, P2, PT, R3.reuse, UR6, RZ ;  /* 0x0000000603047c10 */ /* 0x040fe2000ff5e0ff */
[----:B------:R-:W-:Y:S01]  /*13e0*/  IMAD.X R5, RZ, RZ, R2, P1 ;  /* 0x000000ffff057224 */ /* 0x000fe200008e0602 */
[----:B------:R-:W-:Y:S02]  /*13f0*/  ISETP.GE.U32.AND P1, PT, R3, UR33, PT ;  /* 0x0000002103007c0c */ /* 0x000fe4000bf26070 */
[----:B------:R-:W-:Y:S01]  /*1400*/  IADD3 R6, P4, PT, R4, UR6, RZ ;  /* 0x0000000604067c10 */ /* 0x000fe2000ff9e0ff */
        /* <DEDUP_REMOVED lines=8> */
[----:B------:R-:W-:Y:S02]  /*1490*/  @!P0 IADD3 R12, P4, PT, R0, UR31, RZ ;  /* 0x0000001f000c8c10 */ /* 0x000fe4000ff9e0ff */
[----:B------:R-:W-:Y:S02]  /*14a0*/  @!P1 IADD3 R16, P5, PT, R3, UR31, RZ ;  /* 0x0000001f03109c10 */ /* 0x000fe4000ffbe0ff */
[----:B------:R-:W-:Y:S02]  /*14b0*/  @!P0 IADD3.X R13, PT, PT, R2, UR8, RZ, P4, !PT ;  /* 0x00000008020d8c10 */ /* 0x000fe4000a7fe4ff */
[----:B------:R-:W-:Y:S02]  /*14c0*/  @!P1 IADD3.X R17, PT, PT, R5, UR8, RZ, P5, !PT ;  /* 0x0000000805119c10 */ /* 0x000fe4000affe4ff */
[----:B------:R-:W-:Y:S01]  /*14d0*/  @!P2 IADD3 R18, P4, PT, R4, UR31, RZ ;  /* 0x0000001f0412ac10 */ /* 0x000fe2000ff9e0ff */
[----:B------:R0:W2:Y:S01]  /*14e0*/  @!P0 LDG.E.S8 R11, desc[UR28][R12.64] ;  /* 0x0000001c0c0b8981 */ /* 0x0000a2000c1e1300 */
[----:B------:R-:W-:-:S02]  /*14f0*/  @!P3 IADD3 R20, P5, PT, R6, UR31, RZ ;  /* 0x0000001f0614bc10 */ /* 0x000fc4000ffbe0ff */
[----:B------:R-:W-:Y:S02]  /*1500*/  PRMT R10, RZ, 0x7610, R10 ;  /* 0x00007610ff0a7816 */ /* 0x000fe4000000000a */
[----:B------:R-:W-:Y:S02]  /*1510*/  PRMT R15, RZ, 0x7610, R15 ;  /* 0x00007610ff0f7816 */ /* 0x000fe4000000000f */
[----:B------:R-:W-:Y:S02]  /*1520*/  PRMT R9, RZ, 0x7610, R9 ;  /* 0x00007610ff097816 */ /* 0x000fe40000000009 */
[----:B------:R-:W-:Y:S01]  /*1530*/  @!P2 IADD3.X R19, PT, PT, R7, UR8, RZ, P4, !PT ;  /* 0x000000080713ac10 */ /* 0x000fe2000a7fe4ff */
[----:B------:R1:W5:Y:S01]  /*1540*/  @!P1 LDG.E.S8 R10, desc[UR28][R16.64] ;  /* 0x0000001c100a9981 */ /* 0x000362000c1e1300 */
[----:B------:R-:W-:-:S03]  /*1550*/  @!P3 IADD3.X R21, PT, PT, R8, UR8, RZ, P5, !PT ;  /* 0x000000080815bc10 */ /* 0x000fc6000affe4ff */
[----:B------:R1:W5:Y:S04]  /*1560*/  @!P2 LDG.E.S8 R15, desc[UR28][R18.64] ;  /* 0x0000001c120fa981 */ /* 0x000368000c1e1300 */
[----:B------:R1:W5:Y:S01]  /*1570*/  @!P3 LDG.E.S8 R9, desc[UR28][R20.64] ;  /* 0x0000001c1409b981 */ /* 0x000362000c1e1300 */
[----:B0-----:R-:W-:Y:S01]  /*1580*/  IMAD.U32 R12, RZ, RZ, UR7 ;  /* 0x00000007ff0c7e24 */ /* 0x001fe2000f8e00ff */
[----:B------:R-:W-:Y:S02]  /*1590*/  MOV R14, 0x15c0 ;  /* 0x000015c0000e7802 */ /* 0x000fe40000000f00 */
[----:B-12---:R-:W-:-:S07]  /*15a0*/  PRMT R11, R11, 0x9910, RZ ;  /* 0x000099100b0b7816 */ /* 0x006fce00000000ff */
[----:B-----5:R-:W-:Y:S05]  /*15b0*/  CALL.REL.NOINC `($__internal_82_$__cuda_sm20_div_s16) ;  /* 0x0000000400707944 */ /* 0x020fea0003c00000 */
[----:B------:R-:W-:Y:S01]  /*15c0*/  PRMT R13, R10, 0x9910, RZ ;  /* 0x000099100a0d7816 */ /* 0x000fe200000000ff */
[----:B------:R-:W-:Y:S01]  /*15d0*/  IMAD.MOV.U32 R10, RZ, RZ, R11 ;  /* 0x000000ffff0a7224 */ /* 0x000fe200078e000b */
[----:B------:R-:W-:Y:S01]  /*15e0*/  MOV R14, 0x1620 ;  /* 0x00001620000e7802 */ /* 0x000fe20000000f00 */
[----:B------:R-:W-:Y:S02]  /*15f0*/  IMAD.U32 R12, RZ, RZ, UR7 ;  /* 0x00000007ff0c7e24 */ /* 0x000fe4000f8e00ff */
[----:B------:R-:W-:-:S07]  /*1600*/  IMAD.MOV.U32 R11, RZ, RZ, R13 ;  /* 0x000000ffff0b7224 */ /* 0x000fce00078e000d */
[----:B------:R-:W-:Y:S05]  /*1610*/  CALL.REL.NOINC `($__internal_82_$__cuda_sm20_div_s16) ;  /* 0x0000000400587944 */ /* 0x000fea0003c00000 */
        /* <DEDUP_REMOVED lines=12> */
[----:B------:R-:W-:Y:S02]  /*16e0*/  ISETP.GE.U32.AND P1, PT, R3, UR33, PT ;  /* 0x0000002103007c0c */ /* 0x000fe4000bf26070 */
[----:B------:R-:W-:Y:S02]  /*16f0*/  ISETP.GE.U32.AND P2, PT, R4, UR33, PT ;  /* 0x0000002104007c0c */ /* 0x000fe4000bf46070 */
[----:B------:R-:W-:Y:S02]  /*1700*/  ISETP.GE.AND.EX P1, PT, R5, UR32, PT, P1 ;  /* 0x0000002005007c0c */ /* 0x000fe4000bf26310 */
[----:B------:R-:W-:Y:S02]  /*1710*/  ISETP.GE.AND.EX P2, PT, R7, UR32, PT, P2 ;  /* 0x0000002007007c0c */ /* 0x000fe4000bf46320 */
[----:B------:R-:W-:-:S04]  /*1720*/  @!P0 IADD3 R12, P3, PT, R0, UR30, RZ ;  /* 0x0000001e000c8c10 */ /* 0x000fc8000ff7e0ff */
[----:B------:R-:W-:Y:S02]  /*1730*/  @!P0 IADD3.X R13, PT, PT, R2, UR9, RZ, P3, !PT ;  /* 0x00000009020d8c10 */ /* 0x000fe40009ffe4ff */
[----:B------:R-:W-:-:S03]  /*1740*/  ISETP.GE.U32.AND P3, PT, R6, UR33, PT ;  /* 0x0000002106007c0c */ /* 0x000fc6000bf66070 */
[----:B------:R-:W-:Y:S01]  /*1750*/  @!P1 IADD3 R2, P4, PT, R3, UR30, RZ ;  /* 0x0000001e03029c10 */ /* 0x000fe2000ff9e0ff */
[----:B------:R0:W-:Y:S01]  /*1760*/  @!P0 STG.E.U8 desc[UR28][R12.64], R10 ;  /* 0x0000000a0c008986 */ /* 0x0001e2000c10111c */
[----:B------:R-:W-:Y:S02]  /*1770*/  ISETP.GE.AND.EX P3, PT, R8, UR32, PT, P3 ;  /* 0x0000002008007c0c */ /* 0x000fe4000bf66330 */
[----:B------:R-:W-:Y:S02]  /*1780*/  @!P2 IADD3 R4, P5, PT, R4, UR30, RZ ;  /* 0x0000001e0404ac10 */ /* 0x000fe4000ffbe0ff */
[----:B------:R-:W-:Y:S02]  /*1790*/  @!P1 IADD3.X R3, PT, PT, R5, UR9, RZ, P4, !PT ;  /* 0x0000000905039c10 */ /* 0x000fe4000a7fe4ff */
[----:B------:R-:W-:-:S03]  /*17a0*/  @!P2 IADD3.X R5, PT, PT, R7, UR9, RZ, P5, !PT ;  /* 0x000000090705ac10 */ /* 0x000fc6000affe4ff */
[----:B------:R0:W-:Y:S04]  /*17b0*/  @!P1 STG.E.U8 desc[UR28][R2.64], R15 ;  /* 0x0000000f02009986 */ /* 0x0001e8000c10111c */
[----:B------:R0:W-:Y:S01]  /*17c0*/  @!P2 STG.E.U8 desc[UR28][R4.64], R9 ;  /* 0x000000090400a986 */ /* 0x0001e2000c10111c */
[----:B------:R-:W-:Y:S05]  /*17d0*/  @P3 EXIT ;  /* 0x000000000000394d */ /* 0x000fea0003800000 */
[----:B------:R-:W-:-:S04]  /*17e0*/  IADD3 R6, P0, PT, R6, UR30, RZ ;  /* 0x0000001e06067c10 */ /* 0x000fc8000ff1e0ff */
[----:B------:R-:W-:-:S05]  /*17f0*/  IADD3.X R7, PT, PT, R8, UR9, RZ, P0, !PT ;  /* 0x0000000908077c10 */ /* 0x000fca00087fe4ff */
[----:B------:R-:W-:Y:S01]  /*1800*/  STG.E.U8 desc[UR28][R6.64], R11 ;  /* 0x0000000b06007986 */ /* 0x000fe2000c10111c */
[----:B------:R-:W-:Y:S05]  /*1810*/  EXIT ;  /* 0x000000000000794d */ /* 0x000fea0003800000 */
.L_x_3421:
[----:B------:R-:W0:Y:S02]  /*1820*/  S2R R0, SR_TID.X ;  /* 0x0000000000007919 */ /* 0x000e240000002100 */
[----:B0-----:R-:W-:-:S03]  /*1830*/  IMAD.WIDE.U32 R2, R0, 0x4, RZ ;  /* 0x0000000400027825 */ /* 0x001fc600078e00ff */
[----:B------:R-:W-:-:S04]  /*1840*/  ISETP.GE.U32.AND P0, PT, R2, UR14, PT ;  /* 0x0000000e02007c0c */ /* 0x000fc8000bf06070 */
[----:B------:R-:W-:-:S13]  /*1850*/  ISETP.GE.AND.EX P0, PT, R3, UR5, PT, P0 ;  /* 0x0000000503007c0c */ /* 0x000fda000bf06300 */
[----:B------:R-:W-:Y:S05]  /*1860*/  @P0 EXIT ;  /* 0x000000000000094d */ /* 0x000fea0003800000 */
[----:B------:R-:W-:Y:S01]  /*1870*/  IMAD.MOV.U32 R3, RZ, RZ, RZ ;  /* 0x000000ffff037224 */ /* 0x000fe200078e00ff */
[----:B------:R-:W0:Y:S06]  /*1880*/  LDCU UR4, c[0x0][0x360] ;  /* 0x00006c00ff0477ac */ /* 0x000e2c0008000800 */
.L_x_3440:
[C---:B------:R-:W-:Y:S01]  /*1890*/  IMAD.SHL.U32 R2, R0.reuse, 0x4, RZ ;  /* 0x0000000400027824 */ /* 0x040fe200078e00ff */
[----:B------:R-:W-:-:S04]  /*18a0*/  SHF.L.U64.HI R4, R0, 0x2, R3 ;  /* 0x0000000200047819 */ /* 0x000fc80000010203 */
[----:B------:R-:W-:-:S04]  /*18b0*/  IADD3 R6, P0, PT, R2, UR31, RZ ;  /* 0x0000001f02067c10 */ /* 0x000fc8000ff1e0ff */
[----:B------:R-:W-:-:S06]  /*18c0*/  IADD3.X R7, PT, PT, R4, UR8, RZ, P0, !PT ;  /* 0x0000000804077c10 */ /* 0x000fcc00087fe4ff */
[----:B------:R-:W2:Y:S01]  /*18d0*/  LDG.E R7, desc[UR28][R6.64] ;  /* 0x0000001c06077981 */ /* 0x000ea2000c1e1900 */
[----:B------:R-:W-:Y:S01]  /*18e0*/  IMAD.U32 R12, RZ, RZ, UR7 ;  /* 0x00000007ff0c7e24 */ /* 0x000fe2000f8e00ff */
[----:B------:R-:W-:Y:S02]  /*18f0*/  MOV R14, 0x1920 ;  /* 0x00001920000e7802 */ /* 0x000fe40000000f00 */
[----:B--2---:R-:W-:-:S07]  /*1900*/  SGXT R11, R7, 0x8 ;  /* 0x00000008070b781a */ /* 0x004fce0000000200 */
[----:B0-----:R-:W-:Y:S05]  /*1910*/  CALL.REL.NOINC `($__internal_82_$__cuda_sm20_div_s16) ;  /* 0x0000000000987944 */ /* 0x001fea0003c00000 */
[----:B------:R-:W-:Y:S01]  /*1920*/  SHF.R.S32.HI R6, RZ, 0x8, R7 ;  /* 0x00000008ff067819 */ /* 0x000fe20000011407 */
[----:B------:R-:W-:Y:S01]  /*1930*/  IMAD.MOV.U32 R5, RZ, RZ, R11 ;  /* 0x000000ffff057224 */ /* 0x000fe200078e000b */
[----:B------:R-:W-:Y:S01]  /*1940*/  MOV R14, 0x1980 ;  /* 0x00001980000e7802 */ /* 0x000fe20000000f00 */
[----:B------:R-:W-:Y:S01]  /*1950*/  IMAD.U32 R12, RZ, RZ, UR7 ;  /* 0x00000007ff0c7e24 */ /* 0x000fe2000f8e00ff */
[----:B------:R-:W-:-:S07]  /*1960*/  SGXT R11, R6, 0x8 ;  /* 0x00000008060b781a */ /* 0x000fce0000000200 */
[----:B------:R-:W-:Y:S05]  /*1970*/  CALL.REL.NOINC `($__internal_82_$__cuda_sm20_div_s16) ;  /* 0x0000000000807944 */ /* 0x000fea0003c00000 */
        /* <DEDUP_REMOVED lines=12> */
[----:B------:R-:W-:Y:S02]  /*1a40*/  LOP3.LUT R8, R11, 0xffff, RZ, 0xc0, !PT ;  /* 0x0000ffff0b087812 */ /* 0x000fe400078ec0ff */
[----:B------:R-:W-:Y:S02]  /*1a50*/  LOP3.LUT R7, R7, 0xffff, RZ, 0xc0, !PT ;  /* 0x0000ffff07077812 */ /* 0x000fe400078ec0ff */
[----:B------:R-:W-:Y:S02]  /*1a60*/  LOP3.LUT R9, R6, 0xffff, RZ, 0xc0, !PT ;  /* 0x0000ffff06097812 */ /* 0x000fe400078ec0ff */
[----:B------:R-:W-:Y:S02]  /*1a70*/  IADD3 R6, P0, PT, R2, UR30, RZ ;  /* 0x0000001e02067c10 */ /* 0x000fe4000ff1e0ff */
[----:B------:R-:W-:Y:S02]  /*1a80*/  LOP3.LUT R10, R5, 0xffff, RZ, 0xc0, !PT ;  /* 0x0000ffff050a7812 */ /* 0x000fe400078ec0ff */
[----:B------:R-:W-:-:S02]  /*1a90*/  PRMT R8, R7, 0x3340, R8 ;  /* 0x0000334007087816 */ /* 0x000fc40000000008 */
[----:B------:R-:W-:Y:S02]  /*1aa0*/  IADD3.X R7, PT, PT, R4, UR9, RZ, P0, !PT ;  /* 0x0000000904077c10 */ /* 0x000fe400087fe4ff */
[----:B------:R-:W-:Y:S02]  /*1ab0*/  IADD3 R0, P0, PT, R0, UR4, RZ ;  /* 0x0000000400007c10 */ /* 0x000fe4000ff1e0ff */
[----:B------:R-:W-:-:S03]  /*1ac0*/  PRMT R9, R10, 0x3340, R9 ;  /* 0x000033400a097816 */ /* 0x000fc60000000009 */
[C---:B------:R-:W-:Y:S01]  /*1ad0*/  IMAD.SHL.U32 R2, R0.reuse, 0x4, RZ ;  /* 0x0000000400027824 */ /* 0x040fe200078e00ff */
[----:B------:R-:W-:Y:S01]  /*1ae0*/  PRMT R9, R9, 0x5410, R8 ;  /* 0x0000541009097816 */ /* 0x000fe20000000008 */
[----:B------:R-:W-:Y:S01]  /*1af0*/  IMAD.X R3, RZ, RZ, R3, P0 ;  /* 0x000000ffff037224 */ /* 0x000fe200000e0603 */
[----:B------:R-:W-:Y:S02]  /*1b00*/  LOP3.LUT P0, RZ, R0, 0xffffc000, RZ, 0xc0, !PT ;  /* 0xffffc00000ff7812 */ /* 0x000fe4000780c0ff */
[----:B------:R-:W-:Y:S01]  /*1b10*/  ISETP.LT.U32.AND P1, PT, R2, UR14, PT ;  /* 0x0000000e02007c0c */ /* 0x000fe2000bf21070 */
[----:B------:R1:W-:Y:S01]  /*1b20*/  STG.E desc[UR28][R6.64], R9 ;  /* 0x0000000906007986 */ /* 0x0003e2000c10191c */
[----:B------:R-:W-:Y:S02]  /*1b30*/  SHF.L.U64.HI R2, R0, 0x2, R3 ;  /* 0x0000000200027819 */ /* 0x000fe40000010203 */
[----:B------:R-:W-:Y:S02]  /*1b40*/  LOP3.LUT P0, RZ, R3, 0x3fffffff, RZ, 0xc0, P0 ;  /* 0x3fffffff03ff7812 */ /* 0x000fe4000000c0ff */
[----:B------:R-:W-:-:S13]  /*1b50*/  ISETP.LT.AND.EX P1, PT, R2, UR5, PT, P1 ;  /* 0x0000000502007c0c */ /* 0x000fda000bf21310 */
[----:B-1----:R-:W-:Y:S05]  /*1b60*/  @!P0 BRA P1, `(.L_x_3440) ;  /* 0xfffffffc00488947 */ /* 0x002fea000083ffff */
[----:B------:R-:W-:Y:S05]  /*1b70*/  EXIT ;  /* 0x000000000000794d */ /* 0x000fea0003800000 */
        .weak           $__internal_82_$__cuda_sm20_div_s16
        .type           $__internal_82_$__cuda_sm20_div_s16,@function
        .size           $__internal_82_$__cuda_sm20_div_s16,($__internal_83_$__cuda_sm20_div_u16 - $__internal_82_$__cuda_sm20_div_s16)
$__internal_82_$__cuda_sm20_div_s16:
[----:B------:R-:W-:Y:S02]  /*1b80*/  IABS R13, R12 ;  /* 0x0000000c000d7213 */ /* 0x000fe40000000000 */
[-C--:B------:R-:W-:Y:S02]  /*1b90*/  IABS R17, R11.reuse ;  /* 0x0000000b00117213 */ /* 0x080fe40000000000 */
[----:B------:R-:W-:Y:S01]  /*1ba0*/  LOP3.LUT R11, R12, R11, RZ, 0x3c, !PT ;  /* 0x0000000b0c0b7212 */ /* 0x000fe200078e3cff */
[----:B------:R-:W-:Y:S02]  /*1bb0*/  IMAD.MOV.U32 R18, RZ, RZ, R13 ;  /* 0x000000ffff127224 */ /* 0x000fe400078e000d */
[----:B------:R-:W-:Y:S01]  /*1bc0*/  IMAD.MOV.U32 R13, RZ, RZ, 0x4b800000 ;  /* 0x4b800000ff0d7424 */ /* 0x000fe200078e00ff */
[----:B------:R-:W-:Y:S01]  /*1bd0*/  I2F.U16.RZ R17, R17 ;  /* 0x0000001100117306 */ /* 0x000fe2000010d000 */
[----:B------:R-:W-:-:S07]  /*1be0*/  SHF.R.U32.HI R11, RZ, 0x1f, R11 ;  /* 0x0000001fff0b7819 */ /* 0x000fce000001160b */
[----:B------:R-:W0:Y:S02]  /*1bf0*/  I2F.U16 R16, R18 ;  /* 0x0000001200107306 */ /* 0x000e240000101000 */
[C---:B0-----:R-:W-:Y:S02]  /*1c00*/  FSETP.GEU.AND P2, PT, |R16|.reuse, 1.175494350822287508e-38, PT ;  /* 0x008000001000780b */ /* 0x041fe40003f4e200 */
[----:B------:R-:W-:Y:S02]  /*1c10*/  FSETP.GT.AND P1, PT, |R16|, 8.50705917302346158658e+37, PT ;  /* 0x7e8000001000780b */ /* 0x000fe40003f24200 */
[----:B------:R-:W-:-:S04]  /*1c20*/  FSEL R13, R13, 1, !P2 ;  /* 0x3f8000000d0d7808 */ /* 0x000fc80005000000 */
[----:B------:R-:W-:Y:S02]  /*1c30*/  FSEL R13, R13, 0.25, !P1 ;  /* 0x3e8000000d0d7808 */ /* 0x000fe40004800000 */
[----:B------:R-:W-:Y:S01]  /*1c40*/  ISETP.NE.AND P1, PT, R12, RZ, PT ;  /* 0x000000ff0c00720c */ /* 0x000fe20003f25270 */
[----:B------:R-:W-:Y:S02]  /*1c50*/  IMAD.MOV R12, RZ, RZ, -R11 ;  /* 0x000000ffff0c7224 */ /* 0x000fe400078e0a0b */
[----:B------:R-:W-:-:S06]  /*1c60*/  FMUL R16, R16, R13 ;  /* 0x0000000d10107220 */ /* 0x000fcc0000400000 */
[----:B------:R-:W0:Y:S02]  /*1c70*/  MUFU.RCP R16, R16 ;  /* 0x0000001000107308 */ /* 0x000e240000001000 */
[----:B0-----:R-:W-:-:S04]  /*1c80*/  FMUL R13, R13, R16 ;  /* 0x000000100d0d7220 */ /* 0x001fc80000400000 */
[----:B------:R-:W-:-:S04]  /*1c90*/  VIADD R18, R13, 0x2 ;  /* 0x000000020d127836 */ /* 0x000fc80000000000 */
[----:B------:R-:W-:-:S04]  /*1ca0*/  FMUL.RZ R18, R17, R18 ;  /* 0x0000001211127220 */ /* 0x000fc8000040c000 */
[----:B------:R-:W0:Y:S02]  /*1cb0*/  F2I.U32.TRUNC.NTZ R13, R18 ;  /* 0x00000012000d7305 */ /* 0x000e24000020f000 */
[----:B0-----:R-:W-:Y:S01]  /*1cc0*/  LOP3.LUT R12, R12, 0xffff, R13, 0x78, !PT ;  /* 0x0000ffff0c0c7812 */ /* 0x001fe200078e780d */
[----:B------:R-:W-:-:S04]  /*1cd0*/  IMAD.MOV.U32 R13, RZ, RZ, 0x0 ;  /* 0x00000000ff0d7424 */ /* 0x000fc800078e00ff */
[----:B------:R-:W-:Y:S02]  /*1ce0*/  IMAD.IADD R11, R11, 0x1, R12 ;  /* 0x000000010b0b7824 */ /* 0x000fe400078e020c */
[----:B------:R-:W-:Y:S02]  /*1cf0*/  IMAD.MOV.U32 R12, RZ, RZ, R14 ;  /* 0x000000ffff0c7224 */ /* 0x000fe400078e000e */
[----:B------:R-:W-:Y:S02]  /*1d00*/  @!P1 IMAD.MOV.U32 R11, RZ, RZ, -0x1 ;  /* 0xffffffffff0b9424 */ /* 0x000fe400078e00ff */
[----:B------:R-:W-:Y:S05]  /*1d10*/  RET.REL.NODEC R12 `(_ZN2at6native61_GLOBAL__N__44eb8e94_28_ForeachBinaryOpScalarList_cu_dda10a6925multi_tensor_apply_kernelINS1_28TensorListScalarListMetadataIaLi2EEENS1_25BinaryOpScalarListFunctorIaLi2ELi1ELi1EEEJSt7dividesIaEEEEvT_T0_DpT1_) ;  /* 0xffffffe00cb87950 */ /* 0x000fea0003c3ffff */
        .weak           $__internal_83_$__cuda_sm20_div_u16
        .type           $__internal_83_$__cuda_sm20_div_u16,@function
        .size           $__internal_83_$__cuda_sm20_div_u16,(.L_x_4276 - $__internal_83_$__cuda_sm20_div_u16)
$__internal_83_$__cuda_sm20_div_u16:
        /* <DEDUP_REMOVED lines=19> */
[----:B------:R-:W-:Y:S05]  /*1e50*/  RET.REL.NODEC R2 `(_ZN2at6native61_GLOBAL__N__44eb8e94_28_ForeachBinaryOpScalarList_cu_dda10a6925multi_tensor_apply_kernelINS1_28TensorListScalarListMetadataIaLi2EEENS1_25BinaryOpScalarListFunctorIaLi2ELi1ELi1EEEJSt7dividesIaEEEEvT_T0_DpT1_) ;  /* 0xffffffe002687950 */ /* 0x000fea0003c3ffff */
.L_x_3441:
        /* <DEDUP_REMOVED lines=10> */
.L_x_4276:


//--------------------- .text._ZN2at6native61_GLOBAL__N__44eb8e94_28_ForeachBinaryOpScalarList_cu_dda10a6925multi_tensor_apply_kernelINS1_28TensorListScalarListMetadataIhLi2EEENS1_25BinaryOpScalarListFunctorIhLi2ELi1ELi1EEEJSt7dividesIhEEEEvT_T0_DpT1_ --------------------------
	.section	.text._ZN2at6native61_GLOBAL__N__44eb8e94_28_ForeachBinaryOpScalarList_cu_dda10a6925multi_tensor_apply_kernelINS1_28TensorListScalarListMetadataIhLi2EEENS1_25BinaryOpScalarListFunctorIhLi2ELi1ELi1EEEJSt7dividesIhEEEEvT_T0_DpT1_,"ax",@progbits
	.align	128
.text._ZN2at6native61_GLOBAL__N__44eb8e94_28_ForeachBinaryOpScalarList_cu_dda10a6925multi_tensor_apply_kernelINS1_28TensorListScalarListMetadataIhLi2EEENS1_25BinaryOpScalarListFunctorIhLi2ELi1ELi1EEEJSt7dividesIhEEEEvT_T0_DpT1_:
        .type           _ZN2at6native61_GLOBAL__N__44eb8e94_28_ForeachBinaryOpScalarList_cu_dda10a6925multi_tensor_apply_kernelINS1_28TensorListScalarListMetadataIhLi2EEENS1_25BinaryOpScalarListFunctorIhLi2ELi1ELi1EEEJSt7dividesIhEEEEvT_T0_DpT1_,@function
        .size           _ZN2at6native61_GLOBAL__N__44eb8e94_28_ForeachBinaryOpScalarList_cu_dda10a6925multi_tensor_apply_kernelINS1_28TensorListScalarListMetadataIhLi2EEENS1_25BinaryOpScalarListFunctorIhLi2ELi1ELi1EEEJSt7dividesIhEEEEvT_T0_DpT1_,(.L_x_4279 - _ZN2at6native61_GLOBAL__N__44eb8e94_28_ForeachBinaryOpScalarList_cu_dda10a6925multi_tensor_apply_kernelINS1_28TensorListScalarListMetadataIhLi2EEENS1_25BinaryOpScalarListFunctorIhLi2ELi1ELi1EEEJSt7dividesIhEEEEvT_T0_DpT1_)
        .other          _ZN2at6native61_GLOBAL__N__44eb8e94_28_ForeachBinaryOpScalarList_cu_dda10a6925multi_tensor_apply_kernelINS1_28TensorListScalarListMetadataIhLi2EEENS1_25BinaryOpScalarListFunctorIhLi2ELi1ELi1EEEJSt7dividesIhEEEEvT_T0_DpT1_,@"STO_CUDA_ENTRY STV_DEFAULT"
_ZN2at6native61_GLOBAL__N__44eb8e94_28_ForeachBinaryOpScalarList_cu_dda10a6925multi_tensor_apply_kernelINS1_28TensorListScalarListMetadataIhLi2EEENS1_25BinaryOpScalarListFunctorIhLi2ELi1ELi1EEEJSt7dividesIhEEEEvT_T0_DpT1_:
        /* <DEDUP_REMOVED lines=17> */
[----:B------:R-:W-:Y:S01]  /*0110*/  ULOP3.LUT UR6, UR26, UR8, UR27, 0xfe, !UPT ;  /* 0x000000081a067292 */ /* 0x000fe2000f8efe1b */
[----:B------:R-:W0:Y:S03]  /*0120*/  LDCU.U8 UR10, c[0x0][UR13+0x980] ;  /* 0x000130000d0a77ac */ /* 0x000e260008000000 */
[----:B------:R-:W-:-:S02]  /*0130*/  ULOP3.LUT UP0, URZ, UR6, 0x3, URZ, 0xc0, !UPT ;  /* 0x0000000306ff7892 */ /* 0x000fc4000f80c0ff */
        /* <DEDUP_REMOVED lines=17> */
[----:B------:R-:W-:Y:S01]  /*0250*/  USEL UR7, UR29, UR6, UP0 ;  /* 0x000000061d077287 */ /* 0x000fe20008000000 */
[----:B------:R-:W-:Y:S01]  /*0260*/  IMAD.U32 R8, RZ, RZ, UR11 ;  /* 0x0000000bff087e24 */ /* 0x000fe2000f8e00ff */
[----:B------:R-:W-:Y:S02]  /*0270*/  USEL UR8, UR28, URZ, UP0 ;  /* 0x000000ff1c087287 */ /* 0x000fe40008000000 */
[----:B------:R-:W-:-:S04]  /*0280*/  UIADD3 UR7, UP1, UPT, UR7, -0x1, URZ ;  /* 0xffffffff07077890 */ /* 0x000fc8000ff3e0ff */
[----:B------:R-:W-:Y:S02]  /*0290*/  ULOP3.LUT UR10, UR7, 0xffff, URZ, 0xc0, !UPT ;  /* 0x0000ffff070a7892 */ /* 0x000fe4000f8ec0ff */
[----:B------:R-:W-:-:S04]  /*02a0*/  UIADD3.X UR8, UPT, UPT, UR8, -0x1, URZ, UP1, !UPT ;  /* 0xffffffff08087890 */ /* 0x000fc80008ffe4ff */
[----:B------:R-:W-:-:S08]  /*02b0*/  IMAD.U32 R9, RZ, RZ, UR10 ;  /* 0x0000000aff097e24 */ /* 0x000fd0000f8e00ff */
[----:B------:R-:W-:Y:S05]  /*02c0*/  CALL.REL.NOINC `($__internal_84_$__cuda_sm20_div_u16) ;  /* 0x0000001800e87944 */ /* 0x000fea0003c00000 */
[----:B------:R-:W-:Y:S01]  /*02d0*/  UISETP.GE.U32.AND UP0, UPT, UR7, UR6, UPT ;  /* 0x000000060700728c */ /* 0x000fe2000bf06070 */
[----:B------:R-:W-:Y:S01]  /*02e0*/  IMAD.MOV.U32 R2, RZ, RZ, R19 ;  /* 0x000000ffff027224 */ /* 0x000fe200078e0013 */
[----:B------:R-:W-:Y:S02]  /*02f0*/  CS2R R14, SRZ ;  /* 0x00000000000e7805 */ /* 0x000fe4000001ff00 */
[----:B------:R-:W-:-:S09]  /*0300*/  UISETP.GE.U32.AND.EX UP0, UPT, UR8, URZ, UPT, UP0 ;  /* 0x000000ff0800728c */ /* 0x000fd2000bf06100 */
[----:B------:R-:W-:Y:S05]  /*0310*/  BRA.U !UP0, `(.L_x_3443) ;  /* 0x0000001108b47547 */ /* 0x000fea000b800000 */
[----:B------:R-:W0:Y:S01]  /*0320*/  S2UR UR30, SR_CTAID.X ;  /* 0x00000000001e79c3 */ /* 0x000e220000002500 */
[----:B------:R-:W1:Y:S01]  /*0330*/  LDCU UR31, c[0x0][0x360] ;  /* 0x00006c00ff1f77ac */ /* 0x000e620008000800 */
[----:B------:R-:W2:Y:S01]  /*0340*/  S2R R12, SR_TID.X ;  /* 0x00000000000c7919 */ /* 0x000ea20000002100 */
[----:B------:R-:W-:Y:S01]  /*0350*/  LOP3.LUT R0, R19, 0xffff, RZ, 0xc0, !PT ;  /* 0x0000ffff13007812 */ /* 0x000fe200078ec0ff */
[----:B------:R-:W-:Y:S01]  /*0360*/  BSSY.RECONVERGENT B0, `(.L_x_3443) ;  /* 0x0000128000007945 */ /* 0x000fe20003800200 */
[----:B------:R-:W-:Y:S01]  /*0370*/  IMAD.MOV.U32 R3, RZ, RZ, RZ ;  /* 0x000000ffff037224 */ /* 0x000fe200078e00ff */
[----:B------:R-:W-:Y:S01]  /*0380*/  CS2R R14, SRZ ;  /* 0x00000000000e7805 */ /* 0x000fe2000001ff00 */
[----:B------:R-:W-:Y:S02]  /*0390*/  IMAD.MOV.U32 R13, RZ, RZ, RZ ;  /* 0x000000ffff0d7224 */ /* 0x000fe400078e00ff */
[----:B------:R-:W-:-:S05]  /*03a0*/  VIADD R0, R0, 0x1 ;  /* 0x0000000100007836 */ /* 0x000fca0000000000 */
[----:B------:R-:W-:Y:S01]  /*03b0*/  LOP3.LUT R4, R0, 0x1fffe, RZ, 0xc0, !PT ;  /* 0x0001fffe00047812 */ /* 0x000fe200078ec0ff */
        /* <DEDUP_REMOVED lines=12> */
[----:B------:R-:W-:-:S02]  /*0480*/  UIMAD.WIDE.U32 UR16, UR31, 0x5, UR18 ;  /* 0x000000051f1078a5 */ /* 0x000fc4000f8e0012 */
[----:B----4-:R-:W-:Y:S02]  /*0490*/  UIADD3 UR12, UP1, UPT, UR8, UR12, URZ ;  /* 0x0000000c080c7290 */ /* 0x010fe4000ff3e0ff */
[----:B------:R-:W-:Y:S02]  /*04a0*/  UIADD3 UR34, UP5, UPT, UR6, UR22, URZ ;  /* 0x0000001606227290 */ /* 0x000fe4000ffbe0ff */
[----:B------:R-:W-:Y:S02]  /*04b0*/  UIADD3 UR33, UP3, UPT, UR8, UR22, URZ ;  /* 0x0000001608217290 */ /* 0x000fe4000ff7e0ff */
[----:B------:R-:W-:Y:S02]  /*04c0*/  UIADD3 UR36, UP0, UPT, UR6, UR20, URZ ;  /* 0x0000001406247290 */ /* 0x000fe4000ff1e0ff */
[----:B------:R-:W-:Y:S02]  /*04d0*/  UIADD3 UR35, UP6, UPT, UR8, UR20, URZ ;  /* 0x0000001408237290 */ /* 0x000fe4000ffde0ff */
[----:B------:R-:W-:-:S02]  /*04e0*/  UIADD3.X UR22, UPT, UPT, UR7, UR13, URZ, UP4, !UPT ;  /* 0x0000000d07167290 */ /* 0x000fc4000a7fe4ff */
[----:B------:R-:W-:Y:S02]  /*04f0*/  UIMAD.WIDE.U32 UR14, UR31, 0x6, UR18 ;  /* 0x000000061f0e78a5 */ /* 0x000fe4000f8e0012 */
[----:B------:R-:W-:Y:S02]  /*0500*/  UIMAD.WIDE.U32 UR10, UR31, 0x7, UR18 ;  /* 0x000000071f0a78a5 */ /* 0x000fe4000f8e0012 */
        /* <DEDUP_REMOVED lines=9> */
[----:B------:R-:W-:-:S02]  /*05a0*/  UIADD3.X UR42, UPT, UPT, UR7, UR17, URZ, UP4, !UPT ;  /* 0x00000011072a7290 */ /* 0x000fc4000a7fe4ff */
[----:B------:R-:W-:Y:S02]  /*05b0*/  UIADD3 UR41, UP5, UPT, UR6, UR10, URZ ;  /* 0x0000000a06297290 */ /* 0x000fe4000ffbe0ff */
[----:B------:R-:W-:Y:S02]  /*05c0*/  UIADD3.X UR14, UPT, UPT, UR9, UR23, URZ, UP3, !UPT ;  /* 0x00000017090e7290 */ /* 0x000fe40009ffe4ff */
[----:B------:R-:W-:Y:S02]  /*05d0*/  UIADD3.X UR19, UPT, UPT, URZ, UR19, URZ, UP2, !UPT ;  /* 0x00000013ff137290 */ /* 0x000fe400097fe4ff */
[----:B------:R-:W-:Y:S02]  /*05e0*/  UIADD3.X UR17, UPT, UPT, UR9, UR17, URZ, UP1, !UPT ;  /* 0x0000001109117290 */ /* 0x000fe40008ffe4ff */
[----:B------:R-:W-:Y:S02]  /*05f0*/  UIADD3 UR23, UP3, UPT, UR8, UR10, URZ ;  /* 0x0000000a08177290 */ /* 0x000fe4000ff7e0ff */
[----:B------:R-:W-:-:S02]  /*0600*/  UIADD3 UR43, UP2, UPT, UR8, UR18, URZ ;  /* 0x00000012082b7290 */ /* 0x000fc4000ff5e0ff */
[----:B------:R-:W-:Y:S02]  /*0610*/  UIADD3 UR6, UP1, UPT, UR6, UR18, URZ ;  /* 0x0000001206067290 */ /* 0x000fe4000ff3e0ff */
[----:B------:R-:W-:Y:S02]  /*0620*/  UIADD3.X UR18, UPT, UPT, UR7, UR15, URZ, UP0, !UPT ;  /* 0x0000000f07127290 */ /* 0x000fe400087fe4ff */
[----:B------:R-:W-:Y:S02]  /*0630*/  UIADD3.X UR44, UPT, UPT, UR7, UR11, URZ, UP5, !UPT ;  /* 0x0000000b072c7290 */ /* 0x000fe4000affe4ff */
[----:B------:R-:W-:Y:S02]  /*0640*/  UIADD3.X UR15, UPT, UPT, UR9, UR15, URZ, UP6, !UPT ;  /* 0x0000000f090f7290 */ /* 0x000fe4000b7fe4ff */
[----:B------:R-:W-:Y:S02]  /*0650*/  UIADD3.X UR10, UPT, UPT, UR9, UR11, URZ, UP3, !UPT ;  /* 0x0000000b090a7290 */ /* 0x000fe40009ffe4ff */
[----:B------:R-:W-:-:S02]  /*0660*/  UIADD3.X UR8, UPT, UPT, UR9, UR19, URZ, UP2, !UPT ;  /* 0x0000001309087290 */ /* 0x000fc400097fe4ff */
[----:B--2---:R-:W-:-:S12]  /*0670*/  UIADD3.X UR7, UPT, UPT, UR7, UR19, URZ, UP1, !UPT ;  /* 0x0000001307077290 */ /* 0x004fd80008ffe4ff */
.L_x_3460:
[----:B------:R-:W-:Y:S01]  /*0680*/  IMAD.U32 R5, RZ, RZ, UR31 ;  /* 0x0000001fff057e24 */ /* 0x000fe2000f8e00ff */
[C---:B------:R-:W-:Y:S02]  /*0690*/  IADD3 R6, P2, PT, R12.reuse, UR31, RZ ;  /* 0x0000001f0c067c10 */ /* 0x040fe4000ff5e0ff */
[----:B------:R-:W-:Y:S02]  /*06a0*/  ISETP.GE.U32.AND P1, PT, R12, UR29, PT ;  /* 0x0000001d0c007c0c */ /* 0x000fe4000bf26070 */
[----:B------:R-:W-:Y:S01]  /*06b0*/  IADD3 R0, P3, P5, R5, UR31, R12 ;  /* 0x0000001f05007c10 */ /* 0x000fe2000fd7e00c */
[----:B------:R-:W-:Y:S01]  /*06c0*/  IMAD.X R7, RZ, RZ, R13, P2 ;  /* 0x000000ffff077224 */ /* 0x000fe200010e060d */
[----:B------:R-:W-:Y:S02]  /*06d0*/  ISETP.GE.U32.AND P0, PT, R6, UR29, PT ;  /* 0x0000001d06007c0c */ /* 0x000fe4000bf06070 */
[----:B------:R-:W-:Y:S02]  /*06e0*/  ISETP.GE.AND.EX P1, PT, R13, UR28, PT, P1 ;  /* 0x0000001c0d007c0c */ /* 0x000fe4000bf26310 */
[----:B------:R-:W-:-:S02]  /*06f0*/  IADD3 R5, P4, PT, R0, UR31, RZ ;  /* 0x0000001f00057c10 */ /* 0x000fc4000ff9e0ff */
[----:B------:R-:W-:Y:S02]  /*0700*/  IADD3.X R6, PT, PT, RZ, RZ, R13, P3, P5 ;  /* 0x000000ffff067210 */ /* 0x000fe40001fea40d */
[----:B------:R-:W-:Y:S02]  /*0710*/  ISETP.GE.U32.AND P2, PT, R0, UR29, PT ;  /* 0x0000001d00007c0c */ /* 0x000fe4000bf46070 */
[----:B------:R-:W-:Y:S01]  /*0720*/  ISETP.GE.AND.EX P0, PT, R7, UR28, PT, P0 ;  /* 0x0000001c07007c0c */ /* 0x000fe2000bf06300 */
[----:B------:R-:W-:Y:S01]  /*0730*/  IMAD.X R0, RZ, RZ, R6, P4 ;  /* 0x000000ffff007224 */ /* 0x000fe200020e0606 */
[----:B------:R-:W-:Y:S02]  /*0740*/  ISETP.GE.U32.AND P3, PT, R5, UR29, PT ;  /* 0x0000001d05007c0c */ /* 0x000fe4000bf66070 */
[----:B------:R-:W-:Y:S02]  /*0750*/  ISETP.GE.AND.EX P2, PT, R6, UR28, PT, P2 ;  /* 0x0000001c06007c0c */ /* 0x000fe4000bf46320 */
[----:B------:R-:W-:-:S02]  /*0760*/  ISETP.GE.AND.EX P3, PT, R0, UR28, PT, P3 ;  /* 0x0000001c00007c0c */ /* 0x000fc4000bf66330 */
[C---:B------:R-:W-:Y:S02]  /*0770*/  @!P1 IADD3 R8, P4, PT, R12.reuse, UR26, RZ ;  /* 0x0000001a0c089c10 */ /* 0x040fe4000ff9e0ff */
[----:B------:R-:W-:Y:S02]  /*0780*/  PRMT R0, RZ, 0x7610, R0 ;  /* 0x00007610ff007816 */ /* 0x000fe40000000000 */
[----:B------:R-:W-:Y:S02]  /*0790*/  @!P1 IADD3.X R9, PT, PT, R13, UR4, RZ, P4, !PT ;  /* 0x000000040d099c10 */ /* 0x000fe4000a7fe4ff */
[----:B------:R-:W-:-:S03]  /*07a0*/  @!P0 IADD3 R10, P4, PT, R12, UR6, RZ ;  /* 0x000000060c0a8c10 */ /* 0x000fc6000ff9e0ff */
[C---:B012---:R-:W-:Y:S01]  /*07b0*/  @!P2 IADD3 R16, P5, PT, R12.reuse, UR36, RZ ;  /* 0x000000240c10ac10 */ /* 0x047fe2000ffbe0ff */
[----:B------:R0:W5:Y:S01]  /*07c0*/  @!P1 LDG.E.U8 R0, desc[UR24][R8.64] ;  /* 0x0000001808009981 */ /* 0x000162000c1e1100 */
[C---:B------:R-:W-:Y:S02]  /*07d0*/  @!P0 IADD3.X R11, PT, PT, R13.reuse, UR7, RZ, P4, !PT ;  /* 0x000000070d0b8c10 */ /* 0x040fe4000a7fe4ff */
[----:B------:R-:W-:Y:S02]  /*07e0*/  @!P3 IADD3 R18, P4, PT, R12, UR34, RZ ;  /* 0x000000220c12bc10 */ /* 0x000fe4000ff9e0ff */
[----:B------:R-:W-:Y:S02]  /*07f0*/  PRMT R7, RZ, 0x7610, R7 ;  /* 0x00007610ff077816 */ /* 0x000fe40000000007 */
[----:B------:R-:W-:Y:S02]  /*0800*/  PRMT R6, RZ, 0x7610, R6 ;  /* 0x00007610ff067816 */ /* 0x000fe40000000006 */
[----:B------:R-:W-:-:S02]  /*0810*/  @!P2 IADD3.X R17, PT, PT, R13, UR38, RZ, P5, !PT ;  /* 0x000000260d11ac10 */ /* 0x000fc4000affe4ff */
[----:B------:R-:W-:Y:S02]  /*0820*/  @!P3 IADD3.X R19, PT, PT, R13, UR40, RZ, P4, !PT ;  /* 0x000000280d13bc10 */ /* 0x000fe4000a7fe4ff */
[----:B------:R-:W-:Y:S01]  /*0830*/  PRMT R5, RZ, 0x7610, R5 ;  /* 0x00007610ff057816 */ /* 0x000fe20000000005 */
[----:B------:R0:W5:Y:S04]  /*0840*/  @!P2 LDG.E.U8 R7, desc[UR24][R16.64] ;  /* 0x000000181007a981 */ /* 0x000168000c1e1100 */
[----:B------:R0:W5:Y:S04]  /*0850*/  @!P3 LDG.E.U8 R6, desc[UR24][R18.64] ;  /* 0x000000181206b981 */ /* 0x000168000c1e1100 */
[----:B------:R0:W5:Y:S01]  /*0860*/  @!P0 LDG.E.U8 R5, desc[UR24][R10.64] ;  /* 0x000000180a058981 */ /* 0x000162000c1e1100 */
[----:B------:R-:W-:Y:S01]  /*0870*/  IADD3 R4, P0, PT, R4, -0x2, RZ ;  /* 0xfffffffe04047810 */ /* 0x000fe20007f1e0ff */
[----:B------:R-:W-:Y:S03]  /*0880*/  BSSY.RECONVERGENT B1, `(.L_x_3444) ;  /* 0x0000011000017945 */ /* 0x000fe60003800200 */
[----:B------:R-:W-:-:S02]  /*0890*/  IADD3.X R3, PT, PT, R3, -0x1, RZ, P0, !PT ;  /* 0xffffffff03037810 */ /* 0x000fc400007fe4ff */
[----:B------:R-:W-:-:S04]  /*08a0*/  ISETP.NE.U32.AND P0, PT, R4, RZ, PT ;  /* 0x000000ff0400720c */ /* 0x000fc80003f05070 */
[----:B------:R-:W-:Y:S01]  /*08b0*/  ISETP.NE.AND.EX P0, PT, R3, RZ, PT, P0 ;  /* 0x000000ff0300720c */ /* 0x000fe20003f05300 */
[----:B0-----:R-:W-:-:S12]  /*08c0*/  @P1 BRA `(.L_x_3445) ;  /* 0x0000000000301947 */ /* 0x001fd80003800000 */
[----:B------:R-:W0:Y:S01]  /*08d0*/  LDCU.U8 UR9, c[0x0][UR30+0x9c0] ;  /* 0x000138001e0977ac */ /* 0x000e220008000000 */
[----:B------:R-:W-:Y:S02]  /*08e0*/  IADD3 R16, P1, PT, R12, UR27, RZ ;  /* 0x0000001b0c107c10 */ /* 0x000fe4000ff3e0ff */
[----:B-----5:R-:W-:Y:S02]  /*08f0*/  LOP3.LUT R9, R0, 0xff, RZ, 0xc0, !PT ;  /* 0x000000ff00097812 */ /* 0x020fe400078ec0ff */
[----:B------:R-:W-:Y:S02]  /*0900*/  IADD3.X R17, PT, PT, R13, UR5, RZ, P1, !PT ;  /* 0x000000050d117c10 */ /* 0x000fe40008ffe4ff */
[----:B------:R-:W-:Y:S01]  /*0910*/  MOV R0, 0x980 ;  /* 0x0000098000007802 */ /* 0x000fe20000000f00 */
[----:B0-----:R-:W-:Y:S02]  /*0920*/  ULOP3.LUT UR11, UR9, 0xff, URZ, 0xc0, !UPT ;  /* 0x000000ff090b7892 */ /* 0x001fe4000f8ec0ff */
[----:B------:R-:W-:-:S04]  /*0930*/  USHF.L.U32 UR9, UR9, 0x3, URZ ;  /* 0x0000000309097899 */ /* 0x000fc800080006ff */
[----:B------:R-:W-:-:S12]  /*0940*/  UIMAD UR9, UR11, -0x7, UR9 ;  /* 0xfffffff90b0978a4 */ /* 0x000fd8000f8e0209 */
[----:B------:R-:W0:Y:S02]  /*0950*/  LDCU.U8 UR9, c[0x0][UR9+0x980] ;  /* 0x00013000090977ac */ /* 0x000e240008000000 */
[----:B0-----:R-:W-:-:S07]  /*0960*/  IMAD.U32 R8, RZ, RZ, UR9 ;  /* 0x00000009ff087e24 */ /* 0x001fce000f8e00ff */
[----:B------:R-:W-:Y:S05]  /*0970*/  CALL.REL.NOINC `($__internal_84_$__cuda_sm20_div_u16) ;  /* 0x00000014003c7944 */ /* 0x000fea0003c00000 */
[----:B------:R0:W-:Y:S02]  /*0980*/  STG.E.U8 desc[UR24][R16.64], R19 ;  /* 0x0000001310007986 */ /* 0x0001e4000c101118 */
.L_x_3445:
[----:B------:R-:W-:Y:S05]  /*0990*/  BSYNC.RECONVERGENT B1 ;  /* 0x0000000000017941 */ /* 0x000fea0003800200 */
.L_x_3444:
[----:B-----5:R-:W-:Y:S01]  /*09a0*/  IADD3 R0, P2, PT, R12, UR31, RZ ;  /* 0x0000001f0c007c10 */ /* 0x020fe2000ff5e0ff */
[----:B------:R-:W-:Y:S03]  /*09b0*/  BSSY.RECONVERGENT B1, `(.L_x_3446) ;  /* 0x0000011000017945 */ /* 0x000fe60003800200 */
[----:B------:R-:W-:Y:S01]  /*09c0*/  ISETP.GE.U32.AND P1, PT, R0, UR29, PT ;  /* 0x0000001d00007c0c */ /* 0x000fe2000bf26070 */
[----:B------:R-:W-:-:S05]  /*09d0*/  IMAD.X R0, RZ, RZ, R13, P2 ;  /* 0x000000ffff007224 */ /* 0x000fca00010e060d */
[----:B------:R-:W-:-:S13]  /*09e0*/  ISETP.GE.AND.EX P1, PT, R0, UR28, PT, P1 ;  /* 0x0000001c00007c0c */ /* 0x000fda000bf26310 */
[----:B------:R-:W-:Y:S05]  /*09f0*/  @P1 BRA `(.L_x_3447) ;  /* 0x0000000000301947 */ /* 0x000fea0003800000 */
[----:B------:R-:W1:Y:S01]  /*0a00*/  LDCU.U8 UR9, c[0x0][UR30+0x9c0] ;  /* 0x000138001e0977ac */ /* 0x000e620008000000 */
[----:B0-----:R-:W-:Y:S02]  /*0a10*/  IADD3 R16, P1, PT, R12, UR43, RZ ;  /* 0x0000002b0c107c10 */ /* 0x001fe4000ff3e0ff */
[----:B------:R-:W-:Y:S02]  /*0a20*/  LOP3.LUT R9, R5, 0xff, RZ, 0xc0, !PT ;  /* 0x000000ff05097812 */ /* 0x000fe400078ec0ff */
[----:B------:R-:W-:Y:S02]  /*0a30*/  IADD3.X R17, PT, PT, R13, UR8, RZ, P1, !PT ;  /* 0x000000080d117c10 */ /* 0x000fe40008ffe4ff */
[----:B------:R-:W-:Y:S01]  /*0a40*/  MOV R0, 0xab0 ;  /* 0x00000ab000007802 */ /* 0x000fe20000000f00 */
[----:B-1----:R-:W-:Y:S02]  /*0a50*/  ULOP3.LUT UR11, UR9, 0xff, URZ, 0xc0, !UPT ;  /* 0x000000ff090b7892 */ /* 0x002fe4000f8ec0ff */
[----:B------:R-:W-:-:S04]  /*0a60*/  USHF.L.U32 UR9, UR9, 0x3, URZ ;  /* 0x0000000309097899 */ /* 0x000fc800080006ff */
[----:B------:R-:W-:-:S12]  /*0a70*/  UIMAD UR9, UR11, -0x7, UR9 ;  /* 0xfffffff90b0978a4 */ /* 0x000fd8000f8e0209 */
[----:B------:R-:W0:Y:S02]  /*0a80*/  LDCU.U8 UR9, c[0x0][UR9+0x980] ;  /* 0x00013000090977ac */ /* 0x000e240008000000 */
[----:B0-----:R-:W-:-:S07]  /*0a90*/  IMAD.U32 R8, RZ, RZ, UR9 ;  /* 0x00000009ff087e24 */ /* 0x001fce000f8e00ff */
[----:B------:R-:W-:Y:S05]  /*0aa0*/  CALL.REL.NOINC `($__internal_84_$__cuda_sm20_div_u16) ;  /* 0x0000001000f07944 */ /* 0x000fea0003c00000 */
[----:B------:R1:W-:Y:S02]  /*0ab0*/  STG.E.U8 desc[UR24][R16.64], R19 ;  /* 0x0000001310007986 */ /* 0x0003e4000c101118 */
.L_x_3447:
[----:B------:R-:W-:Y:S05]  /*0ac0*/  BSYNC.RECONVERGENT B1 ;  /* 0x0000000000017941 */ /* 0x000fea0003800200 */
.L_x_3446:
[----:B------:R-:W-:Y:S01]  /*0ad0*/  IMAD.U32 R5, RZ, RZ, UR31 ;  /* 0x0000001fff057e24 */ /* 0x000fe2000f8e00ff */
[----:B------:R-:W-:Y:S04]  /*0ae0*/  BSSY.RECONVERGENT B1, `(.L_x_3448) ;  /* 0x0000012000017945 */ /* 0x000fe80003800200 */
[----:B------:R-:W-:-:S04]  /*0af0*/  IADD3 R0, P2, P3, R5, UR31, R12 ;  /* 0x0000001f05007c10 */ /* 0x000fc8000fb5e00c */
[----:B------:R-:W-:Y:S02]  /*0b00*/  ISETP.GE.U32.AND P1, PT, R0, UR29, PT ;  /* 0x0000001d00007c0c */ /* 0x000fe4000bf26070 */
[----:B------:R-:W-:-:S04]  /*0b10*/  IADD3.X R0, PT, PT, RZ, RZ, R13, P2, P3 ;  /* 0x000000ffff007210 */ /* 0x000fc800017e640d */
[----:B------:R-:W-:-:S13]  /*0b20*/  ISETP.GE.AND.EX P1, PT, R0, UR28, PT, P1 ;  /* 0x0000001c00007c0c */ /* 0x000fda000bf26310 */
[----:B------:R-:W-:Y:S05]  /*0b30*/  @P1 BRA `(.L_x_3449) ;  /* 0x0000000000301947 */ /* 0x000fea0003800000 */
[----:B------:R-:W2:Y:S01]  /*0b40*/  LDCU.U8 UR9, c[0x0][UR30+0x9c0] ;  /* 0x000138001e0977ac */ /* 0x000ea20008000000 */
[----:B01----:R-:W-:Y:S02]  /*0b50*/  IADD3 R16, P1, PT, R12, UR35, RZ ;  /* 0x000000230c107c10 */ /* 0x003fe4000ff3e0ff */
[----:B------:R-:W-:Y:S02]  /*0b60*/  LOP3.LUT R9, R7, 0xff, RZ, 0xc0, !PT ;  /* 0x000000ff07097812 */ /* 0x000fe400078ec0ff */
[----:B------:R-:W-:Y:S02]  /*0b70*/  IADD3.X R17, PT, PT, R13, UR16, RZ, P1, !PT ;  /* 0x000000100d117c10 */ /* 0x000fe40008ffe4ff */
[----:B------:R-:W-:Y:S01]  /*0b80*/  MOV R0, 0xbf0 ;  /* 0x00000bf000007802 */ /* 0x000fe20000000f00 */
[----:B--2---:R-:W-:Y:S02]  /*0b90*/  ULOP3.LUT UR11, UR9, 0xff, URZ, 0xc0, !UPT ;  /* 0x000000ff090b7892 */ /* 0x004fe4000f8ec0ff */
[----:B------:R-:W-:-:S04]  /*0ba0*/  USHF.L.U32 UR9, UR9, 0x3, URZ ;  /* 0x0000000309097899 */ /* 0x000fc800080006ff */
[----:B------:R-:W-:-:S12]  /*0bb0*/  UIMAD UR9, UR11, -0x7, UR9 ;  /* 0xfffffff90b0978a4 */ /* 0x000fd8000f8e0209 */
[----:B------:R-:W0:Y:S02]  /*0bc0*/  LDCU.U8 UR9, c[0x0][UR9+0x980] ;  /* 0x00013000090977ac */ /* 0x000e240008000000 */
[----:B0-----:R-:W-:-:S07]  /*0bd0*/  IMAD.U32 R8, RZ, RZ, UR9 ;  /* 0x00000009ff087e24 */ /* 0x001fce000f8e00ff */
[----:B------:R-:W-:Y:S05]  /*0be0*/  CALL.REL.NOINC `($__internal_84_$__cuda_sm20_div_u16) ;  /* 0x0000001000a07944 */ /* 0x000fea0003c00000 */
[----:B------:R2:W-:Y:S02]  /*0bf0*/  STG.E.U8 desc[UR24][R16.64], R19 ;  /* 0x0000001310007986 */ /* 0x0005e4000c101118 */
.L_x_3449:
[----:B------:R-:W-:Y:S05]  /*0c00*/  BSYNC.RECONVERGENT B1 ;  /* 0x0000000000017941 */ /* 0x000fea0003800200 */
.L_x_3448:
        /* <DEDUP_REMOVED lines=9> */
[----:B------:R-:W3:Y:S01]  /*0ca0*/  LDCU.U8 UR9, c[0x0][UR30+0x9c0] ;  /* 0x000138001e0977ac */ /* 0x000ee20008000000 */
[----:B012---:R-:W-:Y:S02]  /*0cb0*/  IADD3 R16, P1, PT, R12, UR33, RZ ;  /* 0x000000210c107c10 */ /* 0x007fe4000ff3e0ff */
[----:B------:R-:W-:Y:S02]  /*0cc0*/  LOP3.LUT R9, R6, 0xff, RZ, 0xc0, !PT ;  /* 0x000000ff06097812 */ /* 0x000fe400078ec0ff */
[----:B------:R-:W-:Y:S02]  /*0cd0*/  IADD3.X R17, PT, PT, R13, UR14, RZ, P1, !PT ;  /* 0x0000000e0d117c10 */ /* 0x000fe40008ffe4ff */
[----:B------:R-:W-:Y:S01]  /*0ce0*/  MOV R0, 0xd50 ;  /* 0x00000d5000007802 */ /* 0x000fe20000000f00 */
[----:B---3--:R-:W-:Y:S02]  /*0cf0*/  ULOP3.LUT UR11, UR9, 0xff, URZ, 0xc0, !UPT ;  /* 0x000000ff090b7892 */ /* 0x008fe4000f8ec0ff */
[----:B------:R-:W-:-:S04]  /*0d00*/  USHF.L.U32 UR9, UR9, 0x3, URZ ;  /* 0x0000000309097899 */ /* 0x000fc800080006ff */
[----:B------:R-:W-:-:S12]  /*0d10*/  UIMAD UR9, UR11, -0x7, UR9 ;  /* 0xfffffff90b0978a4 */ /* 0x000fd8000f8e0209 */
[----:B------:R-:W0:Y:S02]  /*0d20*/  LDCU.U8 UR9, c[0x0][UR9+0x980] ;  /* 0x00013000090977ac */ /* 0x000e240008000000 */
[----:B0-----:R-:W-:-:S07]  /*0d30*/  IMAD.U32 R8, RZ, RZ, UR9 ;  /* 0x00000009ff087e24 */ /* 0x001fce000f8e00ff */
[----:B------:R-:W-:Y:S05]  /*0d40*/  CALL.REL.NOINC `($__internal_84_$__cuda_sm20_div_u16) ;  /* 0x0000001000487944 */ /* 0x000fea0003c00000 */
[----:B------:R3:W-:Y:S02]  /*0d50*/  STG.E.U8 desc[UR24][R16.64], R19 ;  /* 0x0000001310007986 */ /* 0x0007e4000c101118 */
.L_x_3451:
[----:B------:R-:W-:Y:S05]  /*0d60*/  BSYNC.RECONVERGENT B1 ;  /* 0x0000000000017941 */ /* 0x000fea0003800200 */
.L_x_3450:
[----:B------:R-:W-:Y:S02]  /*0d70*/  IMAD.U32 R5, RZ, RZ, UR31 ;  /* 0x0000001fff057e24 */ /* 0x000fe4000f8e00ff */
[----:B------:R-:W-:-:S03]  /*0d80*/  IMAD.U32 R7, RZ, RZ, UR31 ;  /* 0x0000001fff077e24 */ /* 0x000fc6000f8e00ff */
[----:B------:R-:W-:-:S04]  /*0d90*/  IADD3 R0, P3, P4, R5, UR31, R12 ;  /* 0x0000001f05007c10 */ /* 0x000fc8000fc7e00c */
[C---:B------:R-:W-:Y:S02]  /*0da0*/  IADD3 R0, P1, P2, R7.reuse, UR31, R0 ;  /* 0x0000001f07007c10 */ /* 0x040fe4000fa3e000 */
[----:B------:R-:W-:Y:S02]  /*0db0*/  IADD3.X R5, PT, PT, RZ, RZ, R13, P3, P4 ;  /* 0x000000ffff057210 */ /* 0x000fe40001fe840d */
[C---:B------:R-:W-:Y:S02]  /*0dc0*/  IADD3 R6, P3, PT, R0.reuse, UR31, RZ ;  /* 0x0000001f00067c10 */ /* 0x040fe4000ff7e0ff */
[----:B------:R-:W-:Y:S02]  /*0dd0*/  IADD3.X R5, PT, PT, RZ, RZ, R5, P1, P2 ;  /* 0x000000ffff057210 */ /* 0x000fe40000fe4405 */
[----:B------:R-:W-:Y:S02]  /*0de0*/  ISETP.GE.U32.AND P1, PT, R0, UR29, PT ;  /* 0x0000001d00007c0c */ /* 0x000fe4000bf26070 */
[----:B------:R-:W-:Y:S01]  /*0df0*/  IADD3 R0, P4, P6, R7, UR31, R0 ;  /* 0x0000001f07007c10 */ /* 0x000fe2000fe9e000 */
[----:B------:R-:W-:Y:S01]  /*0e00*/  IMAD.X R7, RZ, RZ, R5, P3 ;  /* 0x000000ffff077224 */ /* 0x000fe200018e0605 */
[----:B------:R-:W-:-:S02]  /*0e10*/  ISETP.GE.AND.EX P1, PT, R5, UR28, PT, P1 ;  /* 0x0000001c05007c0c */ /* 0x000fc4000bf26310 */
[----:B------:R-:W-:Y:S02]  /*0e20*/  ISETP.GE.U32.AND P2, PT, R6, UR29, PT ;  /* 0x0000001d06007c0c */ /* 0x000fe4000bf46070 */
        /* <DEDUP_REMOVED lines=8> */
[C---:B------:R-:W-:Y:S02]  /*0eb0*/  @!P1 IADD3 R8, P5, PT, R12.reuse, UR32, RZ ;  /* 0x000000200c089c10 */ /* 0x040fe4000ffbe0ff */
[----:B------:R-:W-:Y:S02]  /*0ec0*/  PRMT R0, RZ, 0x7610, R0 ;  /* 0x00007610ff007816 */ /* 0x000fe40000000000 */
[----:B------:R-:W-:Y:S02]  /*0ed0*/  @!P1 IADD3.X R9, PT, PT, R13, UR22, RZ, P5, !PT ;  /* 0x000000160d099c10 */ /* 0x000fe4000affe4ff */
[----:B------:R-:W-:-:S03]  /*0ee0*/  @!P2 IADD3 R10, P6, PT, R12, UR20, RZ ;  /* 0x000000140c0aac10 */ /* 0x000fc6000ffde0ff */
[C---:B0123--:R-:W-:Y:S01]  /*0ef0*/  @!P3 IADD3 R16, P5, PT, R12.reuse, UR37, RZ ;  /* 0x000000250c10bc10 */ /* 0x04ffe2000ffbe0ff */
[----:B------:R0:W5:Y:S01]  /*0f00*/  @!P1 LDG.E.U8 R0, desc[UR24][R8.64] ;  /* 0x0000001808009981 */ /* 0x000162000c1e1100 */
[----:B------:R-:W-:Y:S02]  /*0f10*/  @!P2 IADD3.X R11, PT, PT, R13, UR42, RZ, P6, !PT ;  /* 0x0000002a0d0bac10 */ /* 0x000fe4000b7fe4ff */
[----:B------:R-:W-:Y:S02]  /*0f20*/  @!P4 IADD3 R18, P6, PT, R12, UR41, RZ ;  /* 0x000000290c12cc10 */ /* 0x000fe4000ffde0ff */
[----:B------:R-:W-:Y:S02]  /*0f30*/  PRMT R5, RZ, 0x7610, R5 ;  /* 0x00007610ff057816 */ /* 0x000fe40000000005 */
[----:B------:R-:W-:Y:S02]  /*0f40*/  PRMT R6, RZ, 0x7610, R6 ;  /* 0x00007610ff067816 */ /* 0x000fe40000000006 */
[----:B------:R-:W-:-:S02]  /*0f50*/  PRMT R7, RZ, 0x7610, R7 ;  /* 0x00007610ff077816 */ /* 0x000fc40000000007 */
[C---:B------:R-:W-:Y:S01]  /*0f60*/  @!P3 IADD3.X R17, PT, PT, R13.reuse, UR18, RZ, P5, !PT ;  /* 0x000000120d11bc10 */ /* 0x040fe2000affe4ff */
[----:B------:R0:W5:Y:S01]  /*0f70*/  @!P2 LDG.E.U8 R5, desc[UR24][R10.64] ;  /* 0x000000180a05a981 */ /* 0x000162000c1e1100 */
[----:B------:R-:W-:-:S03]  /*0f80*/  @!P4 IADD3.X R19, PT, PT, R13, UR44, RZ, P6, !PT ;  /* 0x0000002c0d13cc10 */ /* 0x000fc6000b7fe4ff */
[----:B------:R0:W5:Y:S04]  /*0f90*/  @!P3 LDG.E.U8 R6, desc[UR24][R16.64] ;  /* 0x000000181006b981 */ /* 0x000168000c1e1100 */
[----:B------:R0:W5:Y:S01]  /*0fa0*/  @!P4 LDG.E.U8 R7, desc[UR24][R18.64] ;  /* 0x000000181207c981 */ /* 0x000162000c1e1100 */
[----:B------:R-:W-:Y:S04]  /*0fb0*/  BSSY.RECONVERGENT B1, `(.L_x_3452) ;  /* 0x000000e000017945 */ /* 0x000fe80003800200 */
[----:B------:R-:W-:Y:S05]  /*0fc0*/  @P1 BRA `(.L_x_3453) ;  /* 0x0000000000301947 */ /* 0x000fea0003800000 */
[----:B------:R-:W1:Y:S01]  /*0fd0*/  LDCU.U8 UR9, c[0x0][UR30+0x9c0] ;  /* 0x000138001e0977ac */ /* 0x000e620008000000 */
[----:B0-----:R-:W-:Y:S02]  /*0fe0*/  IADD3 R16, P1, PT, R12, UR12, RZ ;  /* 0x0000000c0c107c10 */ /* 0x001fe4000ff3e0ff */
[----:B-----5:R-:W-:Y:S02]  /*0ff0*/  LOP3.LUT R9, R0, 0xff, RZ, 0xc0, !PT ;  /* 0x000000ff00097812 */ /* 0x020fe400078ec0ff */
        /* <DEDUP_REMOVED lines=9> */
.L_x_3453:
[----:B------:R-:W-:Y:S05]  /*1090*/  BSYNC.RECONVERGENT B1 ;  /* 0x0000000000017941 */ /* 0x000fea0003800200 */
.L_x_3452:
[----:B0-----:R-:W-:Y:S01]  /*10a0*/  IMAD.U32 R9, RZ, RZ, UR31 ;  /* 0x0000001fff097e24 */ /* 0x001fe2000f8e00ff */
[----:B------:R-:W-:Y:S01]  /*10b0*/  BSSY.RECONVERGENT B1, `(.L_x_3454) ;  /* 0x0000017000017945 */ /* 0x000fe20003800200 */
[----:B------:R-:W-:-:S03]  /*10c0*/  IMAD.U32 R11, RZ, RZ, UR31 ;  /* 0x0000001fff0b7e24 */ /* 0x000fc6000f8e00ff */
[----:B-----5:R-:W-:-:S04]  /*10d0*/  IADD3 R0, P1, P2, R9, UR31, R12 ;  /* 0x0000001f09007c10 */ /* 0x020fc8000fa3e00c */
        /* <DEDUP_REMOVED lines=8> */
[----:B------:R-:W0:Y:S01]  /*1160*/  LDCU.U8 UR9, c[0x0][UR30+0x9c0] ;  /* 0x000138001e0977ac */ /* 0x000e220008000000 */
[----:B-1----:R-:W-:Y:S02]  /*1170*/  IADD3 R16, P1, PT, R12, UR39, RZ ;  /* 0x000000270c107c10 */ /* 0x002fe4000ff3e0ff */
[----:B------:R-:W-:Y:S02]  /*1180*/  LOP3.LUT R9, R5, 0xff, RZ, 0xc0, !PT ;  /* 0x000000ff05097812 */ /* 0x000fe400078ec0ff */
        /* <DEDUP_REMOVED lines=9> */
.L_x_3455:
[----:B------:R-:W-:Y:S05]  /*1220*/  BSYNC.RECONVERGENT B1 ;  /* 0x0000000000017941 */ /* 0x000fea0003800200 */
.L_x_3454:
[----:B------:R-:W-:Y:S01]  /*1230*/  IMAD.U32 R5, RZ, RZ, UR31 ;  /* 0x0000001fff057e24 */ /* 0x000fe2000f8e00ff */
[----:B------:R-:W-:Y:S01]  /*1240*/  BSSY.RECONVERGENT B1, `(.L_x_3456) ;  /* 0x0000018000017945 */ /* 0x000fe20003800200 */
[----:B------:R-:W-:Y:S02]  /*1250*/  IMAD.U32 R9, RZ, RZ, UR31 ;  /* 0x0000001fff097e24 */ /* 0x000fe4000f8e00ff */
[----:B------:R-:W-:Y:S01]  /*1260*/  IMAD.U32 R8, RZ, RZ, UR31 ;  /* 0x0000001fff087e24 */ /* 0x000fe2000f8e00ff */
[----:B------:R-:W-:-:S04]  /*1270*/  IADD3 R0, P1, P2, R5, UR31, R12 ;  /* 0x0000001f05007c10 */ /* 0x000fc8000fa3e00c */
        /* <DEDUP_REMOVED lines=20> */
.L_x_3457:
[----:B------:R-:W-:Y:S05]  /*13c0*/  BSYNC.RECONVERGENT B1 ;  /* 0x0000000000017941 */ /* 0x000fea0003800200 */
.L_x_3456:
        /* <DEDUP_REMOVED lines=15> */
[----:B------:R-:W3:Y:S01]  /*14c0*/  LDCU.U8 UR9, c[0x0][UR30+0x9c0] ;  /* 0x000138001e0977ac */ /* 0x000ee20008000000 */
[----:B------:R-:W-:Y:S02]  /*14d0*/  IADD3 R6, P1, PT, R12, UR23, RZ ;  /* 0x000000170c067c10 */ /* 0x000fe4000ff3e0ff */
[----:B------:R-:W-:Y:S02]  /*14e0*/  LOP3.LUT R9, R7, 0xff, RZ, 0xc0, !PT ;  /* 0x000000ff07097812 */ /* 0x000fe400078ec0ff */
[----:B------:R-:W-:Y:S02]  /*14f0*/  IADD3.X R7, PT, PT, R13, UR10, RZ, P1, !PT ;  /* 0x0000000a0d077c10 */ /* 0x000fe40008ffe4ff */
[----:B------:R-:W-:Y:S01]  /*1500*/  MOV R0, 0x1570 ;  /* 0x0000157000007802 */ /* 0x000fe20000000f00 */
[----:B---3--:R-:W-:Y:S02]  /*1510*/  ULOP3.LUT UR11, UR9, 0xff, URZ, 0xc0, !UPT ;  /* 0x000000ff090b7892 */ /* 0x008fe4000f8ec0ff */
[----:B------:R-:W-:-:S04]  /*1520*/  USHF.L.U32 UR9, UR9, 0x3, URZ ;  /* 0x0000000309097899 */ /* 0x000fc800080006ff */
[----:B------:R-:W-:-:S12]  /*1530*/  UIMAD UR9, UR11, -0x7, UR9 ;  /* 0xfffffff90b0978a4 */ /* 0x000fd8000f8e0209 */
[----:B------:R-:W3:Y:S02]  /*1540*/  LDCU.U8 UR9, c[0x0][UR9+0x980] ;  /* 0x00013000090977ac */ /* 0x000ee40008000000 */
[----:B---3--:R-:W-:-:S07]  /*1550*/  IMAD.U32 R8, RZ, RZ, UR9 ;  /* 0x00000009ff087e24 */ /* 0x008fce000f8e00ff */
[----:B012---:R-:W-:Y:S05]  /*1560*/  CALL.REL.NOINC `($__internal_84_$__cuda_sm20_div_u16) ;  /* 0x0000000800407944 */ /* 0x007fea0003c00000 */
[----:B------:R3:W-:Y:S02]  /*1570*/  STG.E.U8 desc[UR24][R6.64], R19 ;  /* 0x0000001306007986 */ /* 0x0007e4000c101118 */
.L_x_3459:
[----:B------:R-:W-:Y:S05]  /*1580*/  BSYNC.RECONVERGENT B1 ;  /* 0x0000000000017941 */ /* 0x000fea0003800200 */
.L_x_3458:
[----:B------:R-:W-:Y:S02]  /*1590*/  IMAD.U32 R5, RZ, RZ, UR31 ;  /* 0x0000001fff057e24 */ /* 0x000fe4000f8e00ff */
[----:B---3--:R-:W-:Y:S02]  /*15a0*/  IMAD.U32 R7, RZ, RZ, UR31 ;  /* 0x0000001fff077e24 */ /* 0x008fe4000f8e00ff */
[----:B------:R-:W-:-:S04]  /*15b0*/  IMAD.WIDE.U32 R14, R5, 0x8, R14 ;  /* 0x00000008050e7825 */ /* 0x000fc800078e000e */
[----:B------:R-:W-:Y:S01]  /*15c0*/  IMAD.WIDE.U32 R12, R7, 0x8, R12 ;  /* 0x00000008070c7825 */ /* 0x000fe200078e000c */
[----:B------:R-:W-:Y:S06]  /*15d0*/  @P0 BRA `(.L_x_3460) ;  /* 0xfffffff000280947 */ /* 0x000fec000383ffff */
[----:B------:R-:W-:Y:S05]  /*15e0*/  BSYNC.RECONVERGENT B0 ;  /* 0x0000000000007941 */ /* 0x000fea0003800200 */
.L_x_3443:
[----:B------:R-:W-:-:S04]  /*15f0*/  LOP3.LUT R2, R2, 0x1, RZ, 0xc0, !PT ;  /* 0x0000000102027812 */ /* 0x000fc800078ec0ff */
[----:B------:R-:W-:-:S13]  /*1600*/  ISETP.NE.U32.AND P0, PT, R2, 0x1, PT ;  /* 0x000000010200780c */ /* 0x000fda0003f05070 */
[----:B------:R-:W-:Y:S05]  /*1610*/  @!P0 EXIT ;  /* 0x000000000000894d */ /* 0x000fea0003800000 */
[----:B------:R-:W3:Y:S01]  /*1620*/  S2R R3, SR_TID.X ;  /* 0x0000000000037919 */ /* 0x000ee20000002100 */
[----:B------:R-:W4:Y:S01]  /*1630*/  LDCU UR6, c[0x0][0x360] ;  /* 0x00006c00ff0677ac */ /* 0x000f220008000800 */
[----:B------:R-:W-:Y:S02]  /*1640*/  PRMT R0, RZ, 0x7610, R0 ;  /* 0x00007610ff007816 */ /* 0x000fe40000000000 */
[----:B---3--:R-:W-:-:S04]  /*1650*/  IADD3 R2, P0, PT, R3, R14, RZ ;  /* 0x0000000e03027210 */ /* 0x008fc80007f1e0ff */
[C---:B----4-:R-:W-:Y:S01]  /*1660*/  IADD3 R12, P1, PT, R2.reuse, UR6, RZ ;  /* 0x00000006020c7c10 */ /* 0x050fe2000ff3e0ff */
[----:B------:R-:W-:Y:S01]  /*1670*/  IMAD.X R14, RZ, RZ, R15, P0 ;  /* 0x000000ffff0e7224 */ /* 0x000fe200000e060f */
[----:B------:R-:W-:Y:S02]  /*1680*/  ISETP.GE.U32.AND P0, PT, R2, UR29, PT ;  /* 0x0000001d02007c0c */ /* 0x000fe4000bf06070 */
[----:B------:R-:W-:Y:S01]  /*1690*/  IADD3 R7, P2, PT, R12, UR6, RZ ;  /* 0x000000060c077c10 */ /* 0x000fe2000ff5e0ff */
[----:B------:R-:W-:Y:S01]  /*16a0*/  IMAD.X R6, RZ, RZ, R14, P1 ;  /* 0x000000ffff067224 */ /* 0x000fe200008e060e */
[----:B------:R-:W-:Y:S02]  /*16b0*/  ISETP.GE.AND.EX P0, PT, R14, UR28, PT, P0 ;  /* 0x0000001c0e007c0c */ /* 0x000fe4000bf06300 */
[----:B------:R-:W-:Y:S01]  /*16c0*/  IADD3 R5, P4, PT, R7, UR6, RZ ;  /* 0x0000000607057c10 */ /* 0x000fe2000ff9e0ff */
[----:B------:R-:W-:Y:S01]  /*16d0*/  IMAD.X R4, RZ, RZ, R6, P2 ;  /* 0x000000ffff047224 */ /* 0x000fe200010e0606 */
[----:B------:R-:W-:-:S02]  /*16e0*/  ISETP.GE.U32.AND P1, PT, R12, UR29, PT ;  /* 0x0000001d0c007c0c */ /* 0x000fc4000bf26070 */
[----:B------:R-:W-:Y:S01]  /*16f0*/  ISETP.GE.U32.AND P2, PT, R7, UR29, PT ;  /* 0x0000001d07007c0c */ /* 0x000fe2000bf46070 */
[----:B------:R-:W-:Y:S01]  /*1700*/  IMAD.X R3, RZ, RZ, R4, P4 ;  /* 0x000000ffff037224 */ /* 0x000fe200020e0604 */
[----:B------:R-:W-:Y:S02]  /*1710*/  ISETP.GE.AND.EX P1, PT, R6, UR28, PT, P1 ;  /* 0x0000001c06007c0c */ /* 0x000fe4000bf26310 */
[----:B------:R-:W-:Y:S02]  /*1720*/  ISETP.GE.U32.AND P3, PT, R5, UR29, PT ;  /* 0x0000001d05007c0c */ /* 0x000fe4000bf66070 */
[----:B------:R-:W-:Y:S02]  /*1730*/  ISETP.GE.AND.EX P2, PT, R4, UR28, PT, P2 ;  /* 0x0000001c04007c0c */ /* 0x000fe4000bf46320 */
[----:B------:R-:W-:Y:S02]  /*1740*/  ISETP.GE.AND.EX P3, PT, R3, UR28, PT, P3 ;  /* 0x0000001c03007c0c */ /* 0x000fe4000bf66330 */
[----:B------:R-:W-:-:S04]  /*1750*/  @!P0 IADD3 R8, P4, PT, R2, UR26, RZ ;  /* 0x0000001a02088c10 */ /* 0x000fc8000ff9e0ff */
[----:B------:R-:W-:Y:S02]  /*1760*/  @!P0 IADD3.X R9, PT, PT, R14, UR4, RZ, P4, !PT ;  /* 0x000000040e098c10 */ /* 0x000fe4000a7fe4ff */
[----:B------:R-:W-:-:S03]  /*1770*/  @!P1 IADD3 R10, P4, PT, R12, UR26, RZ ;  /* 0x0000001a0c0a9c10 */ /* 0x000fc6000ff9e0ff */
[----:B------:R-:W-:Y:S01]  /*1780*/  @!P2 IADD3 R18, P5, PT, R7, UR26, RZ ;  /* 0x0000001a0712ac10 */ /* 0x000fe2000ffbe0ff */
[----:B------:R3:W4:Y:S01]  /*1790*/  @!P0 LDG.E.U8 R0, desc[UR24][R8.64] ;  /* 0x0000001808008981 */ /* 0x000722000c1e1100 */
[----:B------:R-:W-:Y:S02]  /*17a0*/  @!P1 IADD3.X R11, PT, PT, R6, UR4, RZ, P4, !PT ;  /* 0x00000004060b9c10 */ /* 0x000fe4000a7fe4ff */
[----:B------:R-:W-:Y:S02]  /*17b0*/  @!P3 IADD3 R20, P4, PT, R5, UR26, RZ ;  /* 0x0000001a0514bc10 */ /* 0x000fe4000ff9e0ff */
[----:B012---:R-:W-:Y:S02]  /*17c0*/  PRMT R17, RZ, 0x7610, R17 ;  /* 0x00007610ff117816 */ /* 0x007fe40000000011 */
[----:B------:R-:W-:Y:S02]  /*17d0*/  PRMT R13, RZ, 0x7610, R13 ;  /* 0x00007610ff0d7816 */ /* 0x000fe4000000000d */
[----:B------:R-:W-:-:S02]  /*17e0*/  PRMT R15, RZ, 0x7610, R15 ;  /* 0x00007610ff0f7816 */ /* 0x000fc4000000000f */
[----:B------:R-:W-:Y:S01]  /*17f0*/  @!P2 IADD3.X R19, PT, PT, R4, UR4, RZ, P5, !PT ;  /* 0x000000040413ac10 */ /* 0x000fe2000affe4ff */
[----:B------:R0:W5:Y:S01]  /*1800*/  @!P1 LDG.E.U8 R17, desc[UR24][R10.64] ;  /* 0x000000180a119981 */ /* 0x000162000c1e1100 */
[----:B------:R-:W-:-:S03]  /*1810*/  @!P3 IADD3.X R21, PT, PT, R3, UR4, RZ, P4, !PT ;  /* 0x000000040315bc10 */ /* 0x000fc6000a7fe4ff */
[----:B------:R0:W5:Y:S04]  /*1820*/  @!P2 LDG.E.U8 R13, desc[UR24][R18.64] ;  /* 0x00000018120da981 */ /* 0x000168000c1e1100 */
[----:B------:R0:W5:Y:S01]  /*1830*/  @!P3 LDG.E.U8 R15, desc[UR24][R20.64] ;  /* 0x00000018140fb981 */ /* 0x000162000c1e1100 */
[----:B------:R-:W1:Y:S02]  /*1840*/  S2UR UR4, SR_CTAID.X ;  /* 0x00000000000479c3 */ /* 0x000e640000002500 */
[----:B-1----:R-:W1:Y:S02]  /*1850*/  LDCU.U8 UR4, c[0x0][UR4+0x9c0] ;  /* 0x00013800040477ac */ /* 0x002e640008000000 */
[----:B-1----:R-:W-:Y:S02]  /*1860*/  ULOP3.LUT UR6, UR4, 0xff, URZ, 0xc0, !UPT ;  /* 0x000000ff04067892 */ /* 0x002fe4000f8ec0ff */
[----:B------:R-:W-:-:S04]  /*1870*/  USHF.L.U32 UR4, UR4, 0x3, URZ ;  /* 0x0000000304047899 */ /* 0x000fc800080006ff */
[----:B------:R-:W-:-:S12]  /*1880*/  UIMAD UR4, UR6, -0x7, UR4 ;  /* 0xfffffff9060478a4 */ /* 0x000fd8000f8e0204 */
[----:B------:R-:W3:Y:S02]  /*1890*/  LDCU.U8 UR4, c[0x0][UR4+0x980] ;  /* 0x00013000040477ac */ /* 0x000ee40008000000 */
[----:B---3--:R-:W-:Y:S01]  /*18a0*/  IMAD.U32 R8, RZ, RZ, UR4 ;  /* 0x00000004ff087e24 */ /* 0x008fe2000f8e00ff */
[----:B----4-:R-:W-:Y:S02]  /*18b0*/  LOP3.LUT R9, R0, 0xff, RZ, 0xc0, !PT ;  /* 0x000000ff00097812 */ /* 0x010fe400078ec0ff */
[----:B0-----:R-:W-:-:S07]  /*18c0*/  MOV R0, 0x18e0 ;  /* 0x000018e000007802 */ /* 0x001fce0000000f00 */
[----:B-----5:R-:W-:Y:S05]  /*18d0*/  CALL.REL.NOINC `($__internal_84_$__cuda_sm20_div_u16) ;  /* 0x0000000400647944 */ /* 0x020fea0003c00000 */
[----:B------:R-:W-:Y:S01]  /*18e0*/  IMAD.MOV.U32 R16, RZ, RZ, R19 ;  /* 0x000000ffff107224 */ /* 0x000fe200078e0013 */
[----:B------:R-:W-:Y:S01]  /*18f0*/  LOP3.LUT R9, R17, 0xff, RZ, 0xc0, !PT ;  /* 0x000000ff11097812 */ /* 0x000fe200078ec0ff */
[----:B------:R-:W-:Y:S01]  /*1900*/  IMAD.U32 R8, RZ, RZ, UR4 ;  /* 0x00000004ff087e24 */ /* 0x000fe2000f8e00ff */
[----:B------:R-:W-:-:S07]  /*1910*/  MOV R0, 0x1930 ;  /* 0x0000193000007802 */ /* 0x000fce0000000f00 */
[----:B------:R-:W-:Y:S05]  /*1920*/  CALL.REL.NOINC `($__internal_84_$__cuda_sm20_div_u16) ;  /* 0x0000000400507944 */ /* 0x000fea0003c00000 */
        /* <DEDUP_REMOVED lines=30> */
.L_x_3442:
[----:B------:R-:W1:Y:S02]  /*1b10*/  S2R R2, SR_TID.X ;  /* 0x0000000000027919 */ /* 0x000e640000002100 */
[----:B-1----:R-:W-:-:S03]  /*1b20*/  IMAD.WIDE.U32 R4, R2, 0x4, RZ ;  /* 0x0000000402047825 */ /* 0x002fc600078e00ff */
[----:B------:R-:W-:-:S04]  /*1b30*/  ISETP.GE.U32.AND P0, PT, R4, UR12, PT ;  /* 0x0000000c04007c0c */ /* 0x000fc8000bf06070 */
[----:B------:R-:W-:-:S13]  /*1b40*/  ISETP.GE.AND.EX P0, PT, R5, UR9, PT, P0 ;  /* 0x0000000905007c0c */ /* 0x000fda000bf06300 */
[----:B0-----:R-:W-:Y:S05]  /*1b50*/  @P0 EXIT ;  /* 0x000000000000094d */ /* 0x001fea0003800000 */
[----:B------:R-:W-:Y:S01]  /*1b60*/  IMAD.MOV.U32 R3, RZ, RZ, RZ ;  /* 0x000000ffff037224 */ /* 0x000fe200078e00ff */
[----:B------:R-:W0:Y:S06]  /*1b70*/  LDCU UR6, c[0x0][0x360] ;  /* 0x00006c00ff0677ac */ /* 0x000e2c0008000800 */
.L_x_3461:
[C---:B------:R-:W-:Y:S01]  /*1b80*/  IMAD.SHL.U32 R4, R2.reuse, 0x4, RZ ;  /* 0x0000000402047824 */ /* 0x040fe200078e00ff */
[----:B------:R-:W-:-:S04]  /*1b90*/  SHF.L.U64.HI R12, R2, 0x2, R3 ;  /* 0x00000002020c7819 */ /* 0x000fc80000010203 */
[----:B------:R-:W-:-:S04]  /*1ba0*/  IADD3 R6, P0, PT, R4, UR26, RZ ;  /* 0x0000001a04067c10 */ /* 0x000fc8000ff1e0ff */
[----:B------:R-:W-:-:S05]  /*1bb0*/  IADD3.X R7, PT, PT, R12, UR4, RZ, P0, !PT ;  /* 0x000000040c077c10 */ /* 0x000fca00087fe4ff */
[----:B------:R-:W2:Y:S01]  /*1bc0*/  LDG.E R6, desc[UR24][R6.64] ;  /* 0x0000001806067981 */ /* 0x000ea2000c1e1900 */
[----:B------:R-:W-:Y:S01]  /*1bd0*/  IMAD.U32 R8, RZ, RZ, UR10 ;  /* 0x0000000aff087e24 */ /* 0x000fe2000f8e00ff */
[----:B------:R-:W-:Y:S02]  /*1be0*/  MOV R0, 0x1c40 ;  /* 0x00001c4000007802 */ /* 0x000fe40000000f00 */
[C---:B--2---:R-:W-:Y:S02]  /*1bf0*/  PRMT R9, R6.reuse, 0x7770, RZ ;  /* 0x0000777006097816 */ /* 0x044fe400000000ff */
[C---:B------:R-:W-:Y:S02]  /*1c00*/  PRMT R13, R6.reuse, 0x7771, RZ ;  /* 0x00007771060d7816 */ /* 0x040fe400000000ff */
[C---:B------:R-:W-:Y:S02]  /*1c10*/  PRMT R14, R6.reuse, 0x7772, RZ ;  /* 0x00007772060e7816 */ /* 0x040fe400000000ff */
[----:B------:R-:W-:-:S07]  /*1c20*/  PRMT R15, R6, 0x7773, RZ ;  /* 0x00007773060f7816 */ /* 0x000fce00000000ff */
[----:B0-----:R-:W-:Y:S05]  /*1c30*/  CALL.REL.NOINC `($__internal_84_$__cuda_sm20_div_u16) ;  /* 0x00000000008c7944 */ /* 0x001fea0003c00000 */
[----:B------:R-:W-:Y:S01]  /*1c40*/  IMAD.MOV.U32 R5, RZ, RZ, R19 ;  /* 0x000000ffff057224 */ /* 0x000fe200078e0013 */
[----:B------:R-:W-:Y:S01]  /*1c50*/  MOV R0, 0x1c90 ;  /* 0x00001c9000007802 */ /* 0x000fe20000000f00 */
[----:B------:R-:W-:Y:S02]  /*1c60*/  IMAD.MOV.U32 R9, RZ, RZ, R13 ;  /* 0x000000ffff097224 */ /* 0x000fe400078e000d */
[----:B------:R-:W-:-:S07]  /*1c70*/  IMAD.U32 R8, RZ, RZ, UR10 ;  /* 0x0000000aff087e24 */ /* 0x000fce000f8e00ff */
[----:B------:R-:W-:Y:S05]  /*1c80*/  CALL.REL.NOINC `($__internal_84_$__cuda_sm20_div_u16) ;  /* 0x0000000000787944 */ /* 0x000fea0003c00000 */
        /* <DEDUP_REMOVED lines=10> */
[----:B------:R-:W-:Y:S02]  /*1d30*/  LOP3.LUT R0, R19, 0xffff, RZ, 0xc0, !PT ;  /* 0x0000ffff13007812 */ /* 0x000fe400078ec0ff */
[----:B------:R-:W-:Y:S02]  /*1d40*/  LOP3.LUT R7, R7, 0xffff, RZ, 0xc0, !PT ;  /* 0x0000ffff07077812 */ /* 0x000fe400078ec0ff */
[----:B------:R-:W-:Y:S02]  /*1d50*/  LOP3.LUT R6, R6, 0xffff, RZ, 0xc0, !PT ;  /* 0x0000ffff06067812 */ /* 0x000fe400078ec0ff */
[----:B------:R-:W-:Y:S02]  /*1d60*/  LOP3.LUT R5, R5, 0xffff, RZ, 0xc0, !PT ;  /* 0x0000ffff05057812 */ /* 0x000fe400078ec0ff */
[----:B------:R-:W-:Y:S02]  /*1d70*/  IADD3 R4, P0, PT, R4, UR27, RZ ;  /* 0x0000001b04047c10 */ /* 0x000fe4000ff1e0ff */
[----:B------:R-:W-:-:S02]  /*1d80*/  PRMT R0, R7, 0x3340, R0 ;  /* 0x0000334007007816 */ /* 0x000fc40000000000 */
[----:B------:R-:W-:Y:S02]  /*1d90*/  PRMT R7, R5, 0x3340, R6 ;  /* 0x0000334005077816 */ /* 0x000fe40000000006 */
[----:B------:R-:W-:Y:S02]  /*1da0*/  IADD3.X R5, PT, PT, R12, UR5, RZ, P0, !PT ;  /* 0x000000050c057c10 */ /* 0x000fe400087fe4ff */
[----:B------:R-:W-:Y:S02]  /*1db0*/  IADD3 R2, P0, PT, R2, UR6, RZ ;  /* 0x0000000602027c10 */ /* 0x000fe4000ff1e0ff */
        /* <DEDUP_REMOVED lines=11> */
        .weak           $__internal_84_$__cuda_sm20_div_u16
        .type           $__internal_84_$__cuda_sm20_div_u16,@function
        .size           $__internal_84_$__cuda_sm20_div_u16,(.L_x_4279 - $__internal_84_$__cuda_sm20_div_u16)
$__internal_84_$__cuda_sm20_div_u16:
[----:B------:R-:W0:Y:S01]  /*1e70*/  I2F.U16 R11, R8 ;  /* 0x00000008000b7306 */ /* 0x000e220000101000 */
[----:B------:R-:W-:Y:S02]  /*1e80*/  IMAD.MOV.U32 R10, RZ, RZ, 0x4b800000 ;  /* 0x4b800000ff0a7424 */ /* 0x000fe400078e00ff */
[----:B------:R-:W-:Y:S02]  /*1e90*/  IMAD.MOV.U32 R20, RZ, RZ, R0 ;  /* 0x000000ffff147224 */ /* 0x000fe400078e0000 */
[----:B------:R-:W-:-:S03]  /*1ea0*/  IMAD.MOV.U32 R21, RZ, RZ, 0x0 ;  /* 0x00000000ff157424 */ /* 0x000fc600078e00ff */
[----:B------:R-:W-:Y:S01]  /*1eb0*/  I2F.U16.RZ R9, R9 ;  /* 0x0000000900097306 */ /* 0x000fe2000010d000 */
[C---:B0-----:R-:W-:Y:S02]  /*1ec0*/  FSETP.GEU.AND P2, PT, |R11|.reuse, 1.175494350822287508e-38, PT ;  /* 0x008000000b00780b */ /* 0x041fe40003f4e200 */
[----:B------:R-:W-:Y:S02]  /*1ed0*/  FSETP.GT.AND P1, PT, |R11|, 8.50705917302346158658e+37, PT ;  /* 0x7e8000000b00780b */ /* 0x000fe40003f24200 */
[----:B------:R-:W-:-:S04]  /*1ee0*/  FSEL R10, R10, 1, !P2 ;  /* 0x3f8000000a0a7808 */ /* 0x000fc80005000000 */
[----:B------:R-:W-:Y:S02]  /*1ef0*/  FSEL R10, R10, 0.25, !P1 ;  /* 0x3e8000000a0a7808 */ /* 0x000fe40004800000 */
[----:B------:R-:W-:-:S03]  /*1f00*/  ISETP.NE.U32.AND P1, PT, R8, RZ, PT ;  /* 0x000000ff0800720c */ /* 0x000fc60003f25070 */
[----:B------:R-:W-:-:S06]  /*1f10*/  FMUL R11, R11, R10 ;  /* 0x0000000a0b0b7220 */ /* 0x000fcc0000400000 */
[----:B------:R-:W0:Y:S02]  /*1f20*/  MUFU.RCP R11, R11 ;  /* 0x0000000b000b7308 */ /* 0x000e240000001000 */
[----:B0-----:R-:W-:-:S04]  /*1f30*/  FMUL R10, R10, R11 ;  /* 0x0000000b0a0a7220 */ /* 0x001fc80000400000 */
[----:B------:R-:W-:-:S04]  /*1f40*/  VIADD R10, R10, 0x2 ;  /* 0x000000020a0a7836 */ /* 0x000fc80000000000 */
[----:B------:R-:W-:-:S06]  /*1f50*/  FMUL.RZ R10, R9, R10 ;  /* 0x0000000a090a7220 */ /* 0x000fcc000040c000 */
[----:B------:R-:W0:Y:S02]  /*1f60*/  F2I.U32.TRUNC.NTZ R10, R10 ;  /* 0x0000000a000a7305 */ /* 0x000e24000020f000 */
[----:B0-----:R-:W-:Y:S01]  /*1f70*/  LOP3.LUT R19, R10, 0xffff, RZ, 0xc0, !PT ;  /* 0x0000ffff0a137812 */ /* 0x001fe200078ec0ff */
[----:B------:R-:W-:Y:S01]  /*1f80*/  @!P1 IMAD.MOV.U32 R19, RZ, RZ, -0x1 ;  /* 0xffffffffff139424 */ /* 0x000fe200078e00ff */
[----:B------:R-:W-:Y:S06]  /*1f90*/  RET.REL.NODEC R20 `(_ZN2at6native61_GLOBAL__N__44eb8e94_28_ForeachBinaryOpScalarList_cu_dda10a6925multi_tensor_apply_kernelINS1_28TensorListScalarListMetadataIhLi2EEENS1_25BinaryOpScalarListFunctorIhLi2ELi1ELi1EEEJSt7dividesIhEEEEvT_T0_DpT1_) ;  /* 0xffffffe014187950 */ /* 0x000fec0003c3ffff */
.L_x_3462:
        /* <DEDUP_REMOVED lines=14> */
.L_x_4279:


//--------------------- .text._ZN2at6native61_GLOBAL__N__44eb8e94_28_ForeachBinaryOpScalarList_cu_dda10a6925multi_tensor_apply_kernelINS1_28TensorListScalarListMetadataIfLi1EEENS1_25BinaryOpScalarListFunctorIN3c108BFloat16ELi1ELi1ELi0EEEJSt7dividesIfEEEEvT_T0_DpT1_ --------------------------
	.section	.text._ZN2at6native61_GLOBAL__N__44eb8e94_28_ForeachBinaryOpScalarList_cu_dda10a6925multi_tensor_apply_kernelINS1_28TensorListScalarListMetadataIfLi1EEENS1_25BinaryOpScalarListFunctorIN3c108BFloat16ELi1ELi1ELi0EEEJSt7dividesIfEEEEvT_T0_DpT1_,"ax",@progbits
	.align	128
.text._ZN2at6native61_GLOBAL__N__44eb8e94_28_ForeachBinaryOpScalarList_cu_dda10a6925multi_tensor_apply_kernelINS1_28TensorListScalarListMetadataIfLi1EEENS1_25BinaryOpScalarListFunctorIN3c108BFloat16ELi1ELi1ELi0EEEJSt7dividesIfEEEEvT_T0_DpT1_:
        .type           _ZN2at6native61_GLOBAL__N__44eb8e94_28_ForeachBinaryOpScalarList_cu_dda10a6925multi_tensor_apply_kernelINS1_28TensorListScalarListMetadataIfLi1EEENS1_25BinaryOpScalarListFunctorIN3c108BFloat16ELi1ELi1ELi0EEEJSt7dividesIfEEEEvT_T0_DpT1_,@function
        .size           _ZN2at6native61_GLOBAL__N__44eb8e94_28_ForeachBinaryOpScalarList_cu_dda10a6925multi_tensor_apply_kernelINS1_28TensorListScalarListMetadataIfLi1EEENS1_25BinaryOpScalarListFunctorIN3c108BFloat16ELi1ELi1ELi0EEEJSt7dividesIfEEEEvT_T0_DpT1_,(.L_x_4281 - _ZN2at6native61_GLOBAL__N__44eb8e94_28_ForeachBinaryOpScalarList_cu_dda10a6925multi_tensor_apply_kernelINS1_28TensorListScalarListMetadataIfLi1EEENS1_25BinaryOpScalarListFunctorIN3c108BFloat16ELi1ELi1ELi0EEEJSt7dividesIfEEEEvT_T0_DpT1_)
        .other          _ZN2at6native61_GLOBAL__N__44eb8e94_28_ForeachBinaryOpScalarList_cu_dda10a6925multi_tensor_apply_kernelINS1_28TensorListScalarListMetadataIfLi1EEENS1_25BinaryOpScalarListFunctorIN3c108BFloat16ELi1ELi1ELi0EEEJSt7dividesIfEEEEvT_T0_DpT1_,@"STO_CUDA_ENTRY STV_DEFAULT"
_ZN2at6native61_GLOBAL__N__44eb8e94_28_ForeachBinaryOpScalarList_cu_dda10a6925multi_tensor_apply_kernelINS1_28TensorListScalarListMetadataIfLi1EEENS1_25BinaryOpScalarListFunctorIN3c108BFloat16ELi1ELi1ELi0EEEJSt7dividesIfEEEEvT_T0_DpT1_:
        /* <DEDUP_REMOVED lines=39> */
[----:B------:R-:W-:Y:S05]  /*0270*/  CALL.REL.NOINC `($__internal_85_$__cuda_sm20_div_u16) ;  /* 0x0000000c00707944 */ /* 0x000fea0003c00000 */
        /* <DEDUP_REMOVED lines=16> */
.L_x_3465:
[----:B01----:R-:W-:Y:S01]  /*0380*/  IADD3 R3, P1, PT, R8, UR6, RZ ;  /* 0x0000000608037c10 */ /* 0x003fe2000ff3e0ff */
[----:B------:R-:W-:Y:S01]  /*0390*/  USHF.L.U32 UR11, UR13, 0x1, URZ ;  /* 0x000000010d0b7899 */ /* 0x000fe200080006ff */
[----:B------:R-:W-:Y:S01]  /*03a0*/  PRMT R2, RZ, 0x7610, R2 ;  /* 0x00007610ff027816 */ /* 0x000fe20000000002 */
[----:B------:R-:W-:Y:S01]  /*03b0*/  USHF.R.U32.HI UR16, URZ, 0x1f, UR13 ;  /* 0x0000001fff107899 */ /* 0x000fe2000801160d */
[C---:B------:R-:W-:Y:S01]  /*03c0*/  ISETP.GE.U32.AND P2, PT, R3.reuse, UR17, PT ;  /* 0x0000001103007c0c */ /* 0x040fe2000bf46070 */
[----:B------:R-:W-:Y:S01]  /*03d0*/  IMAD.X R16, RZ, RZ, UR7, P1 ;  /* 0x00000007ff107e24 */ /* 0x000fe200088e06ff */
[C---:B------:R-:W-:Y:S02]  /*03e0*/  IADD3 R17, P4, PT, R3.reuse, UR13, RZ ;  /* 0x0000000d03117c10 */ /* 0x040fe4000ff9e0ff */
[----:B------:R-:W-:Y:S02]  /*03f0*/  LEA R14, P1, R3, UR8, 0x1 ;  /* 0x00000008030e7c11 */ /* 0x000fe4000f8208ff */
[----:B------:R-:W-:Y:S01]  /*0400*/  ISETP.GE.AND.EX P2, PT, R16, UR18, PT, P2 ;  /* 0x0000001210007c0c */ /* 0x000fe2000bf46320 */
[----:B------:R-:W-:Y:S01]  /*0410*/  IMAD.X R11, RZ, RZ, R16, P4 ;  /* 0x000000ffff0b7224 */ /* 0x000fe200020e0610 */
[----:B------:R-:W-:-:S02]  /*0420*/  IADD3 R4, P5, PT, R17, UR13, RZ ;  /* 0x0000000d11047c10 */ /* 0x000fc4000ffbe0ff */
[----:B------:R-:W-:Y:S02]  /*0430*/  LEA.HI.X R15, R3, UR9, R16, 0x1, P1 ;  /* 0x00000009030f7c11 */ /* 0x000fe400088f0c10 */
[----:B------:R-:W-:Y:S01]  /*0440*/  ISETP.GE.U32.AND P3, PT, R17, UR17, PT ;  /* 0x0000001111007c0c */ /* 0x000fe2000bf66070 */
[----:B------:R-:W-:Y:S01]  /*0450*/  IMAD.X R3, RZ, RZ, R11, P5 ;  /* 0x000000ffff037224 */ /* 0x000fe200028e060b */
[----:B------:R-:W-:Y:S02]  /*0460*/  ISETP.GE.U32.AND P4, PT, R4, UR17, PT ;  /* 0x0000001104007c0c */ /* 0x000fe4000bf86070 */
[----:B------:R-:W-:Y:S02]  /*0470*/  ISETP.GE.AND.EX P3, PT, R11, UR18, PT, P3 ;  /* 0x000000120b007c0c */ /* 0x000fe4000bf66330 */
[----:B------:R-:W-:Y:S01]  /*0480*/  IADD3 R12, P1, PT, R14, UR11, RZ ;  /* 0x0000000b0e0c7c10 */ /* 0x000fe2000ff3e0ff */
[----:B------:R-:W2:Y:S01]  /*0490*/  @!P2 LDG.E.U16 R2, desc[UR14][R14.64] ;  /* 0x0000000e0e02a981 */ /* 0x000ea2000c1e1500 */
[----:B------:R-:W-:-:S02]  /*04a0*/  ISETP.GE.AND.EX P4, PT, R3, UR18, PT, P4 ;  /* 0x0000001203007c0c */ /* 0x000fc4000bf86340 */
[----:B------:R-:W-:Y:S02]  /*04b0*/  IADD3 R4, P5, PT, R4, UR13, RZ ;  /* 0x0000000d04047c10 */ /* 0x000fe4000ffbe0ff */
[----:B------:R-:W-:Y:S02]  /*04c0*/  IADD3.X R13, PT, PT, R15, UR16, RZ, P1, !PT ;  /* 0x000000100f0d7c10 */ /* 0x000fe40008ffe4ff */
[----:B------:R-:W-:Y:S01]  /*04d0*/  IADD3 R6, P6, PT, R12, UR11, RZ ;  /* 0x0000000b0c067c10 */ /* 0x000fe2000ffde0ff */
[----:B------:R-:W-:Y:S01]  /*04e0*/  IMAD.X R3, RZ, RZ, R3, P5 ;  /* 0x000000ffff037224 */ /* 0x000fe200028e0603 */
[----:B------:R-:W-:Y:S02]  /*04f0*/  ISETP.GE.U32.AND P1, PT, R4, UR17, PT ;  /* 0x0000001104007c0c */ /* 0x000fe4000bf26070 */
[----:B------:R-:W-:Y:S02]  /*0500*/  PRMT R18, RZ, 0x7610, R18 ;  /* 0x00007610ff127816 */ /* 0x000fe40000000012 */
[----:B------:R-:W-:-:S02]  /*0510*/  PRMT R19, RZ, 0x7610, R19 ;  /* 0x00007610ff137816 */ /* 0x000fc40000000013 */
[----:B------:R-:W-:Y:S02]  /*0520*/  IADD3.X R7, PT, PT, R13, UR16, RZ, P6, !PT ;  /* 0x000000100d077c10 */ /* 0x000fe4000b7fe4ff */
[----:B------:R-:W-:Y:S01]  /*0530*/  ISETP.GE.AND.EX P1, PT, R3, UR18, PT, P1 ;  /* 0x0000001203007c0c */ /* 0x000fe2000bf26310 */
[----:B------:R-:W3:Y:S01]  /*0540*/  @!P3 LDG.E.U16 R18, desc[UR14][R12.64] ;  /* 0x0000000e0c12b981 */ /* 0x000ee2000c1e1500 */
[----:B------:R-:W-:-:S03]  /*0550*/  IADD3 R4, P5, PT, R6, UR11, RZ ;  /* 0x0000000b06047c10 */ /* 0x000fc6000ffbe0ff */
[----:B------:R-:W4:Y:S01]  /*0560*/  @!P4 LDG.E.U16 R19, desc[UR14][R6.64] ;  /* 0x0000000e0613c981 */ /* 0x000f22000c1e1500 */
[----:B------:R-:W-:Y:S02]  /*0570*/  PRMT R3, RZ, 0x7610, R3 ;  /* 0x00007610ff037816 */ /* 0x000fe40000000003 */
[----:B------:R-:W-:-:S05]  /*0580*/  IADD3.X R5, PT, PT, R7, UR16, RZ, P5, !PT ;  /* 0x0000001007057c10 */ /* 0x000fca000affe4ff */
[----:B------:R-:W5:Y:S01]  /*0590*/  @!P1 LDG.E.U16 R3, desc[UR14][R4.64] ;  /* 0x0000000e04039981 */ /* 0x000f62000c1e1500 */
[----:B------:R-:W0:Y:S01]  /*05a0*/  MUFU.RCP R10, UR12 ;  /* 0x0000000c000a7d08 */ /* 0x000e220008001000 */
[----:B------:R-:W-:Y:S01]  /*05b0*/  USHF.L.U32 UR10, UR13, 0x2, URZ ;  /* 0x000000020d0a7899 */ /* 0x000fe200080006ff */
[----:B------:R-:W-:-:S05]  /*05c0*/  VIADD R20, R8, UR6 ;  /* 0x0000000608147c36 */ /* 0x000fca0008000000 */
[----:B------:R-:W-:Y:S02]  /*05d0*/  IMAD.U32 R23, RZ, RZ, UR10 ;  /* 0x0000000aff177e24 */ /* 0x000fe4000f8e00ff */
[----:B--2---:R-:W-:-:S04]  /*05e0*/  IMAD.U32 R21, R2, 0x10000, RZ ;  /* 0x0001000002157824 */ /* 0x004fc800078e00ff */
[----:B0-----:R-:W-:-:S05]  /*05f0*/  FMUL.FTZ R21, R21, R10 ;  /* 0x0000000a15157220 */ /* 0x001fca0000410000 */
[----:B------:R-:W-:Y:S01]  /*0600*/  F2FP.BF16.F32.PACK_AB R2, RZ, R21 ;  /* 0x00000015ff02723e */ /* 0x000fe200000010ff */
[----:B---3--:R-:W-:Y:S01]  /*0610*/  IMAD.U32 R21, R18, 0x10000, RZ ;  /* 0x0001000012157824 */ /* 0x008fe200078e00ff */
[----:B------:R-:W-:Y:S02]  /*0620*/  IADD3 R18, P5, PT, R20, UR10, RZ ;  /* 0x0000000a14127c10 */ /* 0x000fe4000ffbe0ff */
[----:B------:R-:W-:Y:S01]  /*0630*/  PRMT R20, R2, 0x7610, R20 ;  /* 0x0000761002147816 */ /* 0x000fe20000000014 */
[----:B----4-:R-:W-:Y:S02]  /*0640*/  IMAD.U32 R19, R19, 0x10000, RZ ;  /* 0x0001000013137824 */ /* 0x010fe400078e00ff */
[----:B------:R-:W-:Y:S01]  /*0650*/  FMUL.FTZ R21, R21, R10 ;  /* 0x0000000a15157220 */ /* 0x000fe20000410000 */
[----:B------:R-:W-:Y:S01]  /*0660*/  LEA R2, P6, R23, R14, 0x1 ;  /* 0x0000000e17027211 */ /* 0x000fe200078c08ff */
[----:B------:R-:W-:Y:S02]  /*0670*/  IMAD.X R16, RZ, RZ, R16, P5 ;  /* 0x000000ffff107224 */ /* 0x000fe400028e0610 */
[----:B------:R-:W-:Y:S01]  /*0680*/  FMUL.FTZ R19, R19, R10 ;  /* 0x0000000a13137220 */ /* 0x000fe20000410000 */
[----:B------:R0:W-:Y:S01]  /*0690*/  @!P2 STG.E.U16 desc[UR14][R14.64], R20 ;  /* 0x000000140e00a986 */ /* 0x0001e2000c10150e */
[----:B------:R-:W-:-:S02]  /*06a0*/  ISETP.GE.U32.AND P2, PT, R18, UR17, PT ;  /* 0x0000001112007c0c */ /* 0x000fc4000bf46070 */
[----:B------:R-:W-:Y:S02]  /*06b0*/  F2FP.BF16.F32.PACK_AB R21, RZ, R21 ;  /* 0x00000015ff15723e */ /* 0x000fe400000010ff */
[----:B------:R-:W-:Y:S01]  /*06c0*/  F2FP.BF16.F32.PACK_AB R18, RZ, R19 ;  /* 0x00000013ff12723e */ /* 0x000fe200000010ff */
[----:B-----5:R-:W-:Y:S01]  /*06d0*/  IMAD.U32 R19, R3, 0x10000, RZ ;  /* 0x0001000003137824 */ /* 0x020fe200078e00ff */
[----:B------:R-:W-:Y:S02]  /*06e0*/  LEA.HI.X R3, R23, R15, RZ, 0x1, P6 ;  /* 0x0000000f17037211 */ /* 0x000fe400030f0cff */
[----:B------:R-:W-:Y:S01]  /*06f0*/  PRMT R22, R21, 0x7610, R22 ;  /* 0x0000761015167816 */ /* 0x000fe20000000016 */
[----:B------:R-:W-:Y:S01]  /*0700*/  FMUL.FTZ R19, R19, R10 ;  /* 0x0000000a13137220 */ /* 0x000fe20000410000 */
[----:B------:R-:W-:Y:S01]  /*0710*/  IADD3 R17, P6, PT, R17, UR10, RZ ;  /* 0x0000000a11117c10 */ /* 0x000fe2000ffde0ff */
[----:B0-----:R-:W-:Y:S01]  /*0720*/  @!P3 IMAD.MOV.U32 R14, RZ, RZ, R12 ;  /* 0x000000ffff0eb224 */ /* 0x001fe200078e000c */
[----:B------:R-:W-:Y:S01]  /*0730*/  ISETP.GE.AND.EX P2, PT, R16, UR18, PT, P2 ;  /* 0x0000001210007c0c */ /* 0x000fe2000bf46320 */
[--C-:B------:R-:W-:Y:S01]  /*0740*/  @!P3 IMAD.MOV.U32 R15, RZ, RZ, R13.reuse ;  /* 0x000000ffff0fb224 */ /* 0x100fe200078e000d */
[----:B------:R-:W-:Y:S01]  /*0750*/  PRMT R13, R18, 0x7610, R13 ;  /* 0x00007610120d7816 */ /* 0x000fe2000000000d */
[----:B------:R-:W-:Y:S01]  /*0760*/  IMAD.X R18, RZ, RZ, R11, P6 ;  /* 0x000000ffff127224 */ /* 0x000fe200030e060b */
[----:B------:R-:W-:-:S02]  /*0770*/  F2FP.BF16.F32.PACK_AB R19, RZ, R19 ;  /* 0x00000013ff13723e */ /* 0x000fc400000010ff */
[----:B------:R0:W-:Y:S01]  /*0780*/  @!P3 STG.E.U16 desc[UR14][R14.64], R22 ;  /* 0x000000160e00b986 */ /* 0x0001e2000c10150e */
[C---:B------:R-:W-:Y:S02]  /*0790*/  IADD3 R20, P3, PT, R17.reuse, UR13, RZ ;  /* 0x0000000d11147c10 */ /* 0x040fe4000ff7e0ff */
[C---:B------:R-:W-:Y:S01]  /*07a0*/  ISETP.GE.U32.AND P5, PT, R17.reuse, UR17, PT ;  /* 0x0000001111007c0c */ /* 0x040fe2000bfa6070 */
[----:B------:R1:W-:Y:S01]  /*07b0*/  @!P4 STG.E.U16 desc[UR14][R6.64], R13 ;  /* 0x0000000d0600c986 */ /* 0x0003e2000c10150e */
[C---:B------:R-:W-:Y:S01]  /*07c0*/  IADD3 R21, P6, PT, R20.reuse, UR13, RZ ;  /* 0x0000000d14157c10 */ /* 0x040fe2000ffde0ff */
[----:B------:R-:W-:Y:S01]  /*07d0*/  IMAD.X R11, RZ, RZ, R18, P3 ;  /* 0x000000ffff0b7224 */ /* 0x000fe200018e0612 */
[----:B------:R-:W-:Y:S02]  /*07e0*/  LEA R12, P4, R17, UR8, 0x1 ;  /* 0x00000008110c7c11 */ /* 0x000fe4000f8808ff */
[----:B------:R-:W-:Y:S02]  /*07f0*/  ISETP.GE.U32.AND P3, PT, R20, UR17, PT ;  /* 0x0000001114007c0c */ /* 0x000fe4000bf66070 */
[----:B------:R-:W-:-:S02]  /*0800*/  ISETP.GE.AND.EX P5, PT, R18, UR18, PT, P5 ;  /* 0x0000001212007c0c */ /* 0x000fc4000bfa6350 */
[----:B0-----:R-:W-:Y:S01]  /*0810*/  PRMT R15, R19, 0x7610, R15 ;  /* 0x00007610130f7816 */ /* 0x001fe2000000000f */
[----:B------:R-:W-:Y:S01]  /*0820*/  IMAD.U32 R19, RZ, RZ, UR13 ;  /* 0x0000000dff137e24 */ /* 0x000fe2000f8e00ff */
[----:B------:R-:W-:Y:S01]  /*0830*/  ISETP.GE.AND.EX P3, PT, R11, UR18, PT, P3 ;  /* 0x000000120b007c0c */ /* 0x000fe2000bf66330 */
[----:B-1----:R-:W-:Y:S01]  /*0840*/  IMAD.X R6, RZ, RZ, R11, P6 ;  /* 0x000000ffff067224 */ /* 0x002fe200030e060b */
[----:B------:R-:W-:Y:S01]  /*0850*/  LEA.HI.X R13, R17, UR9, R18, 0x1, P4 ;  /* 0x00000009110d7c11 */ /* 0x000fe2000a0f0c12 */
[----:B------:R0:W-:Y:S01]  /*0860*/  @!P1 STG.E.U16 desc[UR14][R4.64], R15 ;  /* 0x0000000f04009986 */ /* 0x0001e2000c10150e */
[----:B------:R-:W-:Y:S01]  /*0870*/  ISETP.GE.U32.AND P4, PT, R21, UR17, PT ;  /* 0x0000001115007c0c */ /* 0x000fe2000bf86070 */
[----:B------:R-:W-:Y:S01]  /*0880*/  IMAD.U32 R7, RZ, RZ, UR13 ;  /* 0x0000000dff077e24 */ /* 0x000fe2000f8e00ff */
[----:B------:R-:W-:Y:S02]  /*0890*/  IADD3 R14, P1, PT, R12, UR11, RZ ;  /* 0x0000000b0c0e7c10 */ /* 0x000fe4000ff3e0ff */
[----:B------:R-:W-:-:S02]  /*08a0*/  ISETP.GE.AND.EX P4, PT, R6, UR18, PT, P4 ;  /* 0x0000001206007c0c */ /* 0x000fc4000bf86340 */
[----:B------:R-:W-:Y:S02]  /*08b0*/  PRMT R11, RZ, 0x7610, R11 ;  /* 0x00007610ff0b7816 */ /* 0x000fe4000000000b */
        /* <DEDUP_REMOVED lines=18> */
[-C--:B------:R-:W-:Y:S01]  /*09e0*/  FMUL.FTZ R11, R11, R10.reuse ;  /* 0x0000000a0b0b7220 */ /* 0x080fe20000410000 */
[----:B----4-:R-:W-:Y:S02]  /*09f0*/  IMAD.U32 R17, R17, 0x10000, RZ ;  /* 0x0001000011117824 */ /* 0x010fe400078e00ff */
[-C--:B------:R-:W-:Y:S01]  /*0a00*/  FMUL.FTZ R5, R5, R10.reuse ;  /* 0x0000000a05057220 */ /* 0x080fe20000410000 */
[----:B-----5:R-:W-:Y:S02]  /*0a10*/  IMAD.U32 R19, R18, 0x10000, RZ ;  /* 0x0001000012137824 */ /* 0x020fe400078e00ff */
[-C--:B------:R-:W-:Y:S01]  /*0a20*/  FMUL.FTZ R17, R17, R10.reuse ;  /* 0x0000000a11117220 */ /* 0x080fe20000410000 */
[----:B------:R-:W-:Y:S01]  /*0a30*/  F2FP.BF16.F32.PACK_AB R11, RZ, R11 ;  /* 0x0000000bff0b723e */ /* 0x000fe200000010ff */
[----:B------:R-:W-:Y:S01]  /*0a40*/  FMUL.FTZ R19, R19, R10 ;  /* 0x0000000a13137220 */ /* 0x000fe20000410000 */
        /* <DEDUP_REMOVED lines=8> */
.L_x_3464:
[----:B------:R-:W-:Y:S05]  /*0ad0*/  @!P0 EXIT ;  /* 0x000000000000894d */ /* 0x000fea0003800000 */
[----:B0-----:R-:W-:Y:S01]  /*0ae0*/  IADD3 R8, P1, PT, R8, UR6, RZ ;  /* 0x0000000608087c10 */ /* 0x001fe2000ff3e0ff */
[----:B------:R-:W-:Y:S01]  /*0af0*/  IMAD.U32 R9, RZ, RZ, UR13 ;  /* 0x0000000dff097e24 */ /* 0x000fe2000f8e00ff */
[----:B------:R-:W-:Y:S01]  /*0b00*/  USHF.L.U32 UR4, UR13, 0x1, URZ ;  /* 0x000000010d047899 */ /* 0x000fe200080006ff */
[----:B------:R-:W-:Y:S01]  /*0b10*/  PRMT R10, RZ, 0x7610, R10 ;  /* 0x00007610ff0a7816 */ /* 0x000fe2000000000a */
[----:B------:R-:W-:Y:S01]  /*0b20*/  USHF.R.U32.HI UR5, URZ, 0x1f, UR13 ;  /* 0x0000001fff057899 */ /* 0x000fe2000801160d */
[----:B-1----:R-:W-:Y:S01]  /*0b30*/  IMAD.X R3, RZ, RZ, UR7, P1 ;  /* 0x00000007ff037e24 */ /* 0x002fe200088e06ff */
        /* <DEDUP_REMOVED lines=12> */
[C---:B------:R-:W-:Y:S01]  /*0c00*/  ISETP.GE.U32.AND P2, PT, R2.reuse, UR17, PT ;  /* 0x0000001102007c0c */ /* 0x040fe2000bf46070 */
[----:B------:R-:W2:Y:S01]  /*0c10*/  @!P0 LDG.E.U16 R10, desc[UR14][R4.64] ;  /* 0x0000000e040a8981 */ /* 0x000ea2000c1e1500 */
[----:B------:R-:W-:-:S02]  /*0c20*/  IADD3 R2, P4, PT, R2, UR13, RZ ;  /* 0x0000000d02027c10 */ /* 0x000fc4000ff9e0ff */
[----:B------:R-:W-:Y:S02]  /*0c30*/  ISETP.GE.AND.EX P2, PT, R3, UR18, PT, P2 ;  /* 0x0000001203007c0c */ /* 0x000fe4000bf46320 */
[----:B------:R-:W-:Y:S01]  /*0c40*/  PRMT R12, RZ, 0x7610, R12 ;  /* 0x00007610ff0c7816 */ /* 0x000fe2000000000c */
[----:B------:R-:W-:Y:S01]  /*0c50*/  IMAD.X R3, RZ, RZ, R3, P4 ;  /* 0x000000ffff037224 */ /* 0x000fe200020e0603 */
[----:B------:R-:W-:Y:S01]  /*0c60*/  IADD3 R6, P4, PT, R8, UR4, RZ ;  /* 0x0000000408067c10 */ /* 0x000fe2000ff9e0ff */
[----:B------:R-:W3:Y:S01]  /*0c70*/  @!P1 LDG.E.U16 R11, desc[UR14][R8.64] ;  /* 0x0000000e080b9981 */ /* 0x000ee2000c1e1500 */
[----:B------:R-:W-:Y:S02]  /*0c80*/  ISETP.GE.U32.AND P3, PT, R2, UR17, PT ;  /* 0x0000001102007c0c */ /* 0x000fe4000bf66070 */
[----:B------:R-:W-:Y:S02]  /*0c90*/  IADD3.X R7, PT, PT, R9, UR5, RZ, P4, !PT ;  /* 0x0000000509077c10 */ /* 0x000fe4000a7fe4ff */
[----:B------:R-:W-:-:S03]  /*0ca0*/  ISETP.GE.AND.EX P3, PT, R3, UR18, PT, P3 ;  /* 0x0000001203007c0c */ /* 0x000fc6000bf66330 */
[----:B------:R-:W4:Y:S01]  /*0cb0*/  @!P2 LDG.E.U16 R12, desc[UR14][R6.64] ;  /* 0x0000000e060ca981 */ /* 0x000f22000c1e1500 */
[----:B------:R-:W-:-:S04]  /*0cc0*/  IADD3 R2, P4, PT, R6, UR4, RZ ;  /* 0x0000000406027c10 */ /* 0x000fc8000ff9e0ff */
[----:B------:R-:W-:-:S05]  /*0cd0*/  IADD3.X R3, PT, PT, R7, UR5, RZ, P4, !PT ;  /* 0x0000000507037c10 */ /* 0x000fca000a7fe4ff */
[----:B------:R-:W5:Y:S01]  /*0ce0*/  @!P3 LDG.E.U16 R0, desc[UR14][R2.64] ;  /* 0x0000000e0200b981 */ /* 0x000f62000c1e1500 */
[----:B------:R-:W0:Y:S01]  /*0cf0*/  MUFU.RCP R13, UR12 ;  /* 0x0000000c000d7d08 */ /* 0x000e220008001000 */
[----:B--2---:R-:W-:-:S04]  /*0d00*/  IMAD.U32 R10, R10, 0x10000, RZ ;  /* 0x000100000a0a7824 */ /* 0x004fc800078e00ff */
[----:B0-----:R-:W-:Y:S01]  /*0d10*/  FMUL.FTZ R10, R10, R13 ;  /* 0x0000000d0a0a7220 */ /* 0x001fe20000410000 */
[----:B---3--:R-:W-:-:S04]  /*0d20*/  IMAD.U32 R11, R11, 0x10000, RZ ;  /* 0x000100000b0b7824 */ /* 0x008fc800078e00ff */
[----:B------:R-:W-:Y:S01]  /*0d30*/  FMUL.FTZ R11, R11, R13 ;  /* 0x0000000d0b0b7220 */ /* 0x000fe20000410000 */
[----:B----4-:R-:W-:Y:S01]  /*0d40*/  IMAD.U32 R12, R12, 0x10000, RZ ;  /* 0x000100000c0c7824 */ /* 0x010fe200078e00ff */
[----:B------:R-:W-:-:S03]  /*0d50*/  F2FP.BF16.F32.PACK_AB R10, RZ, R10 ;  /* 0x0000000aff0a723e */ /* 0x000fc600000010ff */
[----:B------:R-:W-:Y:S01]  /*0d60*/  FMUL.FTZ R12, R12, R13 ;  /* 0x0000000d0c0c7220 */ /* 0x000fe20000410000 */
[----:B------:R-:W-:Y:S01]  /*0d70*/  F2FP.BF16.F32.PACK_AB R11, RZ, R11 ;  /* 0x0000000bff0b723e */ /* 0x000fe200000010ff */
[----:B------:R0:W-:Y:S03]  /*0d80*/  @!P0 STG.E.U16 desc[UR14][R4.64], R10 ;  /* 0x0000000a04008986 */ /* 0x0001e6000c10150e */
[----:B------:R-:W-:Y:S01]  /*0d90*/  F2FP.BF16.F32.PACK_AB R12, RZ, R12 ;  /* 0x0000000cff0c723e */ /* 0x000fe200000010ff */
[----:B-----5:R-:W-:Y:S01]  /*0da0*/  IMAD.U32 R0, R0, 0x10000, RZ ;  /* 0x0001000000007824 */ /* 0x020fe200078e00ff */
[----:B------:R0:W-:Y:S04]  /*0db0*/  @!P1 STG.E.U16 desc[UR14][R8.64], R11 ;  /* 0x0000000b08009986 */ /* 0x0001e8000c10150e */
[----:B------:R0:W-:Y:S01]  /*0dc0*/  @!P2 STG.E.U16 desc[UR14][R6.64], R12 ;  /* 0x0000000c0600a986 */ /* 0x0001e2000c10150e */
[----:B------:R-:W-:Y:S01]  /*0dd0*/  FMUL.FTZ R0, R0, R13 ;  /* 0x0000000d00007220 */ /* 0x000fe20000410000 */
[----:B------:R-:W-:Y:S06]  /*0de0*/  @P3 EXIT ;  /* 0x000000000000394d */ /* 0x000fec0003800000 */
[----:B------:R-:W-:-:S05]  /*0df0*/  F2FP.BF16.F32.PACK_AB R0, RZ, R0 ;  /* 0x00000000ff00723e */ /* 0x000fca00000010ff */
[----:B------:R-:W-:Y:S01]  /*0e00*/  STG.E.U16 desc[UR14][R2.64], R0 ;  /* 0x0000000002007986 */ /* 0x000fe2000c10150e */
[----:B------:R-:W-:Y:S05]  /*0e10*/  EXIT ;  /* 0x000000000000794d */ /* 0x000fea0003800000 */
.L_x_3463:
[----:B------:R-:W0:Y:S02]  /*0e20*/  S2R R8, SR_TID.X ;  /* 0x0000000000087919 */ /* 0x000e240000002100 */
[----:B0-----:R-:W-:-:S03]  /*0e30*/  IMAD.WIDE.U32 R2, R8, 0x4, RZ ;  /* 0x0000000408027825 */ /* 0x001fc600078e00ff */
[----:B------:R-:W-:-:S04]  /*0e40*/  ISETP.GE.U32.AND P0, PT, R2, UR16, PT ;  /* 0x0000001002007c0c */ /* 0x000fc8000bf06070 */
[----:B------:R-:W-:-:S13]  /*0e50*/  ISETP.GE.AND.EX P0, PT, R3, UR10, PT, P0 ;  /* 0x0000000a03007c0c */ /* 0x000fda000bf06300 */
[----:B------:R-:W-:Y:S05]  /*0e60*/  @P0 EXIT ;  /* 0x000000000000094d */ /* 0x000fea0003800000 */
[----:B------:R-:W0:Y:S01]  /*0e70*/  MUFU.RCP R11, UR12 ;  /* 0x0000000c000b7d08 */ /* 0x000e220008001000 */
[----:B------:R-:W-:Y:S01]  /*0e80*/  IMAD.MOV.U32 R9, RZ, RZ, RZ ;  /* 0x000000ffff097224 */ /* 0x000fe200078e00ff */
[----:B------:R-:W1:Y:S06]  /*0e90*/  LDCU UR4, c[0x0][0x360] ;  /* 0x00006c00ff0477ac */ /* 0x000e6c0008000800 */
.L_x_3466:
[----:B------:R-:W-:-:S04]  /*0ea0*/  LEA R2, P0, R8, UR8, 0x3 ;  /* 0x0000000808027c11 */ /* 0x000fc8000f8018ff */
[----:B------:R-:W-:-:S05]  /*0eb0*/  LEA.HI.X R3, R8, UR9, R9, 0x3, P0 ;  /* 0x0000000908037c11 */ /* 0x000fca00080f1c09 */
[----:B------:R-:W2:Y:S01]  /*0ec0*/  LDG.E.64 R6, desc[UR14][R2.64] ;  /* 0x0000000e02067981 */ /* 0x000ea2000c1e1b00 */
[----:B-1----:R-:W-:-:S05]  /*0ed0*/  IADD3 R8, P0, PT, R8, UR4, RZ ;  /* 0x0000000408087c10 */ /* 0x002fca000ff1e0ff */
        /* <DEDUP_REMOVED lines=8> */
[----:B0-----:R-:W-:Y:S01]  /*0f60*/  FMUL.FTZ R5, R5, R11 ;  /* 0x0000000b05057220 */ /* 0x001fe20000410000 */
[----:B------:R-:W-:-:S02]  /*0f70*/  IMAD.U32 R4, R4, 0x10000, RZ ;  /* 0x0001000004047824 */ /* 0x000fc400078e00ff */
[-C--:B------:R-:W-:Y:S01]  /*0f80*/  FMUL.FTZ R6, R6, R11.reuse ;  /* 0x0000000b06067220 */ /* 0x080fe20000410000 */
[-C--:B------:R-:W-:Y:S01]  /*0f90*/  FMUL.FTZ R0, R0, R11.reuse ;  /* 0x0000000b00007220 */ /* 0x080fe20000410000 */
[----:B------:R-:W-:-:S04]  /*0fa0*/  FMUL.FTZ R7, R4, R11 ;  /* 0x0000000b04077220 */ /* 0x000fc80000410000 */
[----:B------:R-:W-:Y:S01]  /*0fb0*/  F2FP.BF16.F32.PACK_AB R4, R0, R5 ;  /* 0x000000050004723e */ /* 0x000fe200000010ff */
[----:B------:R-:W-:Y:S01]  /*0fc0*/  IMAD.SHL.U32 R0, R8, 0x4, RZ ;  /* 0x0000000408007824 */ /* 0x000fe200078e00ff */
[----:B------:R-:W-:-:S04]  /*0fd0*/  F2FP.BF16.F32.PACK_AB R5, R7, R6 ;  /* 0x000000060705723e */ /* 0x000fc800000010ff */
[----:B------:R-:W-:Y:S01]  /*0fe0*/  ISETP.LT.U32.AND P1, PT, R0, UR16, PT ;  /* 0x0000001000007c0c */ /* 0x000fe2000bf21070 */
[----:B------:R2:W-:Y:S01]  /*0ff0*/  STG.E.64 desc[UR14][R2.64], R4 ;  /* 0x0000000402007986 */ /* 0x0005e2000c101b0e */
[----:B------:R-:W-:-:S04]  /*1000*/  SHF.L.U64.HI R0, R8, 0x2, R9 ;  /* 0x0000000208007819 */ /* 0x000fc80000010209 */
[----:B------:R-:W-:-:S13]  /*1010*/  ISETP.LT.AND.EX P1, PT, R0, UR10, PT, P1 ;  /* 0x0000000a00007c0c */ /* 0x000fda000bf21310 */
[----:B--2---:R-:W-:Y:S05]  /*1020*/  @!P0 BRA P1, `(.L_x_3466) ;  /* 0xfffffffc009c8947 */ /* 0x004fea000083ffff */
[----:B------:R-:W-:Y:S05]  /*1030*/  EXIT ;  /* 0x000000000000794d */ /* 0x000fea0003800000 */
        .weak           $__internal_85_$__cuda_sm20_div_u16
        .type           $__internal_85_$__cuda_sm20_div_u16,@function
        .size           $__internal_85_$__cuda_sm20_div_u16,(.L_x_4281 - $__internal_85_$__cuda_sm20_div_u16)
$__internal_85_$__cuda_sm20_div_u16:
        /* <DEDUP_REMOVED lines=18> */
[----:B------:R-:W-:Y:S06]  /*1160*/  RET.REL.NODEC R2 `(_ZN2at6native61_GLOBAL__N__44eb8e94_28_ForeachBinaryOpScalarList_cu_dda10a6925multi_tensor_apply_kernelINS1_28TensorListScalarListMetadataIfLi1EEENS1_25BinaryOpScalarListFunctorIN3c108BFloat16ELi1ELi1ELi0EEEJSt7dividesIfEEEEvT_T0_DpT1_) ;  /* 0xffffffec02a47950 */ /* 0x000fec0003c3ffff */
.L_x_3467:
        /* <DEDUP_REMOVED lines=9> */
.L_x_4281:


//--------------------- .text._ZN2at6native61_GLOBAL__N__44eb8e94_28_ForeachBinaryOpScalarList_cu_dda10a6925multi_tensor_apply_kernelINS1_28TensorListScalarListMetadataIfLi1EEENS1_25BinaryOpScalarListFunctorIN3c104HalfELi1ELi1ELi0EEEJSt7dividesIfEEEEvT_T0_DpT1_ --------------------------
	.section	.text._ZN2at6native61_GLOBAL__N__44eb8e94_28_ForeachBinaryOpScalarList_cu_dda10a6925multi_tensor_apply_kernelINS1_28TensorListScalarListMetadataIfLi1EEENS1_25BinaryOpScalarListFunctorIN3c104HalfELi1ELi1ELi0EEEJSt7dividesIfEEEEvT_T0_DpT1_,"ax",@progbits
	.align	128
.text._ZN2at6native61_GLOBAL__N__44eb8e94_28_ForeachBinaryOpScalarList_cu_dda10a6925multi_tensor_apply_kernelINS1_28TensorListScalarListMetadataIfLi1EEENS1_25BinaryOpScalarListFunctorIN3c104HalfELi1ELi1ELi0EEEJSt7dividesIfEEEEvT_T0_DpT1_:
        .type           _ZN2at6native61_GLOBAL__N__44eb8e94_28_ForeachBinaryOpScalarList_cu_dda10a6925multi_tensor_apply_kernelINS1_28TensorListScalarListMetadataIfLi1EEENS1_25BinaryOpScalarListFunctorIN3c104HalfELi1ELi1ELi0EEEJSt7dividesIfEEEEvT_T0_DpT1_,@function
        .size           _ZN2at6native61_GLOBAL__N__44eb8e94_28_ForeachBinaryOpScalarList_cu_dda10a6925multi_tensor_apply_kernelINS1_28TensorListScalarListMetadataIfLi1EEENS1_25BinaryOpScalarListFunctorIN3c104HalfELi1ELi1ELi0EEEJSt7dividesIfEEEEvT_T0_DpT1_,(.L_x_4283 - _ZN2at6native61_GLOBAL__N__44eb8e94_28_ForeachBinaryOpScalarList_cu_dda10a6925multi_tensor_apply_kernelINS1_28TensorListScalarListMetadataIfLi1EEENS1_25BinaryOpScalarListFunctorIN3c104HalfELi1ELi1ELi0EEEJSt7dividesIfEEEEvT_T0_DpT1_)
        .other          _ZN2at6native61_GLOBAL__N__44eb8e94_28_ForeachBinaryOpScalarList_cu_dda10a6925multi_tensor_apply_kernelINS1_28TensorListScalarListMetadataIfLi1EEENS1_25BinaryOpScalarListFunctorIN3c104HalfELi1ELi1ELi0EEEJSt7dividesIfEEEEvT_T0_DpT1_,@"STO_CUDA_ENTRY STV_DEFAULT"
_ZN2at6native61_GLOBAL__N__44eb8e94_28_ForeachBinaryOpScalarList_cu_dda10a6925multi_tensor_apply_kernelINS1_28TensorListScalarListMetadataIfLi1EEENS1_25BinaryOpScalarListFunctorIN3c104HalfELi1ELi1ELi0EEEJSt7dividesIfEEEEvT_T0_DpT1_:
        /* <DEDUP_REMOVED lines=39> */
[----:B------:R-:W-:Y:S05]  /*0270*/  CALL.REL.NOINC `($__internal_86_$__cuda_sm20_div_u16) ;  /* 0x0000000c00687944 */ /* 0x000fea0003c00000 */
        /* <DEDUP_REMOVED lines=16> */
.L_x_3470:
        /* <DEDUP_REMOVED lines=23> */
[----:B------:R-:W-:Y:S02]  /*04f0*/  PRMT R18, RZ, 0x7610, R18 ;  /* 0x00007610ff127816 */ /* 0x000fe40000000012 */
[----:B------:R-:W-:Y:S02]  /*0500*/  ISETP.GE.U32.AND P1, PT, R4, UR17, PT ;  /* 0x0000001104007c0c */ /* 0x000fe4000bf26070 */
[----:B------:R-:W-:-:S02]  /*0510*/  PRMT R19, RZ, 0x7610, R19 ;  /* 0x00007610ff137816 */ /* 0x000fc40000000013 */
[----:B------:R-:W-:Y:S01]  /*0520*/  IADD3.X R7, PT, PT, R13, UR16, RZ, P6, !PT ;  /* 0x000000100d077c10 */ /* 0x000fe2000b7fe4ff */
[----:B------:R-:W3:Y:S01]  /*0530*/  @!P3 LDG.E.U16 R18, desc[UR14][R12.64] ;  /* 0x0000000e0c12b981 */ /* 0x000ee2000c1e1500 */
[----:B------:R-:W-:-:S03]  /*0540*/  ISETP.GE.AND.EX P1, PT, R3, UR18, PT, P1 ;  /* 0x0000001203007c0c */ /* 0x000fc6000bf26310 */
[----:B------:R-:W4:Y:S01]  /*0550*/  @!P4 LDG.E.U16 R19, desc[UR14][R6.64] ;  /* 0x0000000e0613c981 */ /* 0x000f22000c1e1500 */
[----:B------:R-:W-:Y:S02]  /*0560*/  IADD3 R4, P5, PT, R6, UR11, RZ ;  /* 0x0000000b06047c10 */ /* 0x000fe4000ffbe0ff */
[----:B------:R-:W-:Y:S02]  /*0570*/  PRMT R3, RZ, 0x7610, R3 ;  /* 0x00007610ff037816 */ /* 0x000fe40000000003 */
[----:B------:R-:W-:-:S05]  /*0580*/  IADD3.X R5, PT, PT, R7, UR16, RZ, P5, !PT ;  /* 0x0000001007057c10 */ /* 0x000fca000affe4ff */
[----:B------:R-:W5:Y:S01]  /*0590*/  @!P1 LDG.E.U16 R3, desc[UR14][R4.64] ;  /* 0x0000000e04039981 */ /* 0x000f62000c1e1500 */
[----:B------:R-:W0:Y:S01]  /*05a0*/  MUFU.RCP R10, UR12 ;  /* 0x0000000c000a7d08 */ /* 0x000e220008001000 */
[----:B------:R-:W-:Y:S01]  /*05b0*/  USHF.L.U32 UR10, UR13, 0x2, URZ ;  /* 0x000000020d0a7899 */ /* 0x000fe200080006ff */
[----:B------:R-:W-:-:S05]  /*05c0*/  VIADD R20, R8, UR6 ;  /* 0x0000000608147c36 */ /* 0x000fca0008000000 */
[----:B------:R-:W-:Y:S02]  /*05d0*/  IMAD.U32 R23, RZ, RZ, UR10 ;  /* 0x0000000aff177e24 */ /* 0x000fe4000f8e00ff */
[----:B--2---:R-:W-:-:S05]  /*05e0*/  HADD2.F32 R21, -RZ, R2.H0_H0 ;  /* 0x20000002ff157230 */ /* 0x004fca0000004100 */
[----:B0-----:R-:W-:-:S05]  /*05f0*/  FMUL.FTZ R21, R21, R10 ;  /* 0x0000000a15157220 */ /* 0x001fca0000410000 */
[----:B------:R-:W-:Y:S01]  /*0600*/  F2FP.F16.F32.PACK_AB R2, RZ, R21 ;  /* 0x00000015ff02723e */ /* 0x000fe200000000ff */
[----:B---3--:R-:W-:Y:S01]  /*0610*/  HADD2.F32 R21, -RZ, R18.H0_H0 ;  /* 0x20000012ff157230 */ /* 0x008fe20000004100 */
[----:B------:R-:W-:Y:S02]  /*0620*/  IADD3 R18, P5, PT, R20, UR10, RZ ;  /* 0x0000000a14127c10 */ /* 0x000fe4000ffbe0ff */
[----:B------:R-:W-:Y:S01]  /*0630*/  PRMT R20, R2, 0x7610, R20 ;  /* 0x0000761002147816 */ /* 0x000fe20000000014 */
[----:B----4-:R-:W-:Y:S02]  /*0640*/  HADD2.F32 R19, -RZ, R19.H0_H0 ;  /* 0x20000013ff137230 */ /* 0x010fe40000004100 */
[----:B------:R-:W-:Y:S01]  /*0650*/  FMUL.FTZ R21, R21, R10 ;  /* 0x0000000a15157220 */ /* 0x000fe20000410000 */
[----:B------:R-:W-:Y:S01]  /*0660*/  LEA R2, P6, R23, R14, 0x1 ;  /* 0x0000000e17027211 */ /* 0x000fe200078c08ff */
[----:B------:R-:W-:Y:S01]  /*0670*/  IMAD.X R16, RZ, RZ, R16, P5 ;  /* 0x000000ffff107224 */ /* 0x000fe200028e0610 */
[----:B------:R0:W-:Y:S01]  /*0680*/  @!P2 STG.E.U16 desc[UR14][R14.64], R20 ;  /* 0x000000140e00a986 */ /* 0x0001e2000c10150e */
[----:B------:R-:W-:Y:S01]  /*0690*/  FMUL.FTZ R19, R19, R10 ;  /* 0x0000000a13137220 */ /* 0x000fe20000410000 */
[----:B------:R-:W-:-:S02]  /*06a0*/  ISETP.GE.U32.AND P2, PT, R18, UR17, PT ;  /* 0x0000001112007c0c */ /* 0x000fc4000bf46070 */
[----:B------:R-:W-:Y:S02]  /*06b0*/  F2FP.F16.F32.PACK_AB R21, RZ, R21 ;  /* 0x00000015ff15723e */ /* 0x000fe400000000ff */
[----:B------:R-:W-:Y:S01]  /*06c0*/  F2FP.F16.F32.PACK_AB R18, RZ, R19 ;  /* 0x00000013ff12723e */ /* 0x000fe200000000ff */
[----:B-----5:R-:W-:Y:S01]  /*06d0*/  HADD2.F32 R19, -RZ, R3.H0_H0 ;  /* 0x20000003ff137230 */ /* 0x020fe20000004100 */
[----:B------:R-:W-:Y:S02]  /*06e0*/  LEA.HI.X R3, R23, R15, RZ, 0x1, P6 ;  /* 0x0000000f17037211 */ /* 0x000fe400030f0cff */
[----:B------:R-:W-:Y:S01]  /*06f0*/  PRMT R22, R21, 0x7610, R22 ;  /* 0x0000761015167816 */ /* 0x000fe20000000016 */
[----:B0-----:R-:W-:Y:S01]  /*0700*/  @!P3 IMAD.MOV.U32 R14, RZ, RZ, R12 ;  /* 0x000000ffff0eb224 */ /* 0x001fe200078e000c */
[----:B------:R-:W-:Y:S01]  /*0710*/  IADD3 R17, P6, PT, R17, UR10, RZ ;  /* 0x0000000a11117c10 */ /* 0x000fe2000ffde0ff */
[--C-:B------:R-:W-:Y:S01]  /*0720*/  @!P3 IMAD.MOV.U32 R15, RZ, RZ, R13.reuse ;  /* 0x000000ffff0fb224 */ /* 0x100fe200078e000d */
[----:B------:R-:W-:Y:S01]  /*0730*/  PRMT R13, R18, 0x7610, R13 ;  /* 0x00007610120d7816 */ /* 0x000fe2000000000d */
[----:B------:R-:W-:Y:S01]  /*0740*/  FMUL.FTZ R19, R19, R10 ;  /* 0x0000000a13137220 */ /* 0x000fe20000410000 */
[C---:B------:R-:W-:Y:S01]  /*0750*/  ISETP.GE.U32.AND P5, PT, R17.reuse, UR17, PT ;  /* 0x0000001111007c0c */ /* 0x040fe2000bfa6070 */
[----:B------:R-:W-:Y:S01]  /*0760*/  IMAD.X R18, RZ, RZ, R11, P6 ;  /* 0x000000ffff127224 */ /* 0x000fe200030e060b */
[----:B------:R0:W-:Y:S01]  /*0770*/  @!P3 STG.E.U16 desc[UR14][R14.64], R22 ;  /* 0x000000160e00b986 */ /* 0x0001e2000c10150e */
[----:B------:R-:W-:-:S02]  /*0780*/  IADD3 R20, P3, PT, R17, UR13, RZ ;  /* 0x0000000d11147c10 */ /* 0x000fc4000ff7e0ff */
[----:B------:R-:W-:Y:S01]  /*0790*/  F2FP.F16.F32.PACK_AB R19, RZ, R19 ;  /* 0x00000013ff13723e */ /* 0x000fe200000000ff */
[----:B------:R1:W-:Y:S01]  /*07a0*/  @!P4 STG.E.U16 desc[UR14][R6.64], R13 ;  /* 0x0000000d0600c986 */ /* 0x0003e2000c10150e */
[C---:B------:R-:W-:Y:S01]  /*07b0*/  IADD3 R21, P6, PT, R20.reuse, UR13, RZ ;  /* 0x0000000d14157c10 */ /* 0x040fe2000ffde0ff */
[--C-:B------:R-:W-:Y:S01]  /*07c0*/  IMAD.X R11, RZ, RZ, R18.reuse, P3 ;  /* 0x000000ffff0b7224 */ /* 0x100fe200018e0612 */
[----:B------:R-:W-:Y:S02]  /*07d0*/  LEA R12, P4, R17, UR8, 0x1 ;  /* 0x00000008110c7c11 */ /* 0x000fe4000f8808ff */
[----:B------:R-:W-:Y:S02]  /*07e0*/  ISETP.GE.U32.AND P3, PT, R20, UR17, PT ;  /* 0x0000001114007c0c */ /* 0x000fe4000bf66070 */
[----:B------:R-:W-:Y:S02]  /*07f0*/  ISETP.GE.AND.EX P2, PT, R16, UR18, PT, P2 ;  /* 0x0000001210007c0c */ /* 0x000fe4000bf46320 */
        /* <DEDUP_REMOVED lines=8> */
[----:B------:R-:W-:-:S02]  /*0880*/  ISETP.GE.AND.EX P3, PT, R11, UR18, PT, P3 ;  /* 0x000000120b007c0c */ /* 0x000fc4000bf66330 */
[----:B------:R-:W-:Y:S02]  /*0890*/  ISETP.GE.AND.EX P4, PT, R6, UR18, PT, P4 ;  /* 0x0000001206007c0c */ /* 0x000fe4000bf86340 */
[----:B------:R-:W-:Y:S02]  /*08a0*/  IADD3 R14, P1, PT, R12, UR11, RZ ;  /* 0x0000000b0c0e7c10 */ /* 0x000fe4000ff3e0ff */
[----:B------:R-:W-:Y:S02]  /*08b0*/  PRMT R11, RZ, 0x7610, R11 ;  /* 0x00007610ff0b7816 */ /* 0x000fe4000000000b */
[----:B------:R-:W-:Y:S02]  /*08c0*/  LEA R6, P6, R7, R14, 0x1 ;  /* 0x0000000e07067211 */ /* 0x000fe400078c08ff */
[----:B0-----:R-:W-:Y:S02]  /*08d0*/  IADD3.X R15, PT, PT, R13, UR16, RZ, P1, !PT ;  /* 0x000000100d0f7c10 */ /* 0x001fe40008ffe4ff */
        /* <DEDUP_REMOVED lines=16> */
[-C--:B------:R-:W-:Y:S01]  /*09e0*/  FMUL.FTZ R11, R11, R10.reuse ;  /* 0x0000000a0b0b7220 */ /* 0x080fe20000410000 */
[----:B----4-:R-:W-:Y:S02]  /*09f0*/  HADD2.F32 R17, -RZ, R17.H0_H0 ;  /* 0x20000011ff117230 */ /* 0x010fe40000004100 */
[-C--:B------:R-:W-:Y:S01]  /*0a00*/  FMUL.FTZ R5, R5, R10.reuse ;  /* 0x0000000a05057220 */ /* 0x080fe20000410000 */
[----:B-----5:R-:W-:Y:S02]  /*0a10*/  HADD2.F32 R19, -RZ, R18.H0_H0 ;  /* 0x20000012ff137230 */ /* 0x020fe40000004100 */
[-C--:B------:R-:W-:Y:S01]  /*0a20*/  FMUL.FTZ R17, R17, R10.reuse ;  /* 0x0000000a11117220 */ /* 0x080fe20000410000 */
[----:B------:R-:W-:Y:S02]  /*0a30*/  F2FP.F16.F32.PACK_AB R11, RZ, R11 ;  /* 0x0000000bff0b723e */ /* 0x000fe400000000ff */
[----:B------:R-:W-:Y:S01]  /*0a40*/  FMUL.FTZ R19, R19, R10 ;  /* 0x0000000a13137220 */ /* 0x000fe20000410000 */
        /* <DEDUP_REMOVED lines=8> */
.L_x_3469:
        /* <DEDUP_REMOVED lines=35> */
[----:B--2---:R-:W-:Y:S02]  /*0d00*/  HADD2.F32 R10, -RZ, R10.H0_H0 ;  /* 0x2000000aff0a7230 */ /* 0x004fe40000004100 */
[----:B---3--:R-:W-:-:S03]  /*0d10*/  HADD2.F32 R11, -RZ, R11.H0_H0 ;  /* 0x2000000bff0b7230 */ /* 0x008fc60000004100 */
[-C--:B0-----:R-:W-:Y:S01]  /*0d20*/  FMUL.FTZ R10, R10, R13.reuse ;  /* 0x0000000d0a0a7220 */ /* 0x081fe20000410000 */
[----:B----4-:R-:W-:Y:S02]  /*0d30*/  HADD2.F32 R12, -RZ, R12.H0_H0 ;  /* 0x2000000cff0c7230 */ /* 0x010fe40000004100 */
[-C--:B------:R-:W-:Y:S02]  /*0d40*/  FMUL.FTZ R11, R11, R13.reuse ;  /* 0x0000000d0b0b7220 */ /* 0x080fe40000410000 */
[----:B------:R-:W-:Y:S01]  /*0d50*/  F2FP.F16.F32.PACK_AB R10, RZ, R10 ;  /* 0x0000000aff0a723e */ /* 0x000fe200000000ff */
[----:B------:R-:W-:Y:S02]  /*0d60*/  FMUL.FTZ R12, R12, R13 ;  /* 0x0000000d0c0c7220 */ /* 0x000fe40000410000 */
[----:B------:R-:W-:Y:S02]  /*0d70*/  F2FP.F16.F32.PACK_AB R11, RZ, R11 ;  /* 0x0000000bff0b723e */ /* 0x000fe400000000ff */
[----:B------:R0:W-:Y:S01]  /*0d80*/  @!P0 STG.E.U16 desc[UR14][R4.64], R10 ;  /* 0x0000000a04008986 */ /* 0x0001e2000c10150e */
[----:B------:R-:W-:Y:S01]  /*0d90*/  F2FP.F16.F32.PACK_AB R12, RZ, R12 ;  /* 0x0000000cff0c723e */ /* 0x000fe200000000ff */
[----:B-----5:R-:W-:-:S02]  /*0da0*/  HADD2.F32 R0, -RZ, R0.H0_H0 ;  /* 0x20000000ff007230 */ /* 0x020fc40000004100 */
[----:B------:R0:W-:Y:S04]  /*0db0*/  @!P1 STG.E.U16 desc[UR14][R8.64], R11 ;  /* 0x0000000b08009986 */ /* 0x0001e8000c10150e */
[----:B------:R0:W-:Y:S01]  /*0dc0*/  @!P2 STG.E.U16 desc[UR14][R6.64], R12 ;  /* 0x0000000c0600a986 */ /* 0x0001e2000c10150e */
[----:B------:R-:W-:Y:S01]  /*0dd0*/  FMUL.FTZ R0, R0, R13 ;  /* 0x0000000d00007220 */ /* 0x000fe20000410000 */
[----:B------:R-:W-:Y:S06]  /*0de0*/  @P3 EXIT ;  /* 0x000000000000394d */ /* 0x000fec0003800000 */
[----:B------:R-:W-:-:S05]  /*0df0*/  F2FP.F16.F32.PACK_AB R0, RZ, R0 ;  /* 0x00000000ff00723e */ /* 0x000fca00000000ff */
[----:B------:R-:W-:Y:S01]  /*0e00*/  STG.E.U16 desc[UR14][R2.64], R0 ;  /* 0x0000000002007986 */ /* 0x000fe2000c10150e */
[----:B------:R-:W-:Y:S05]  /*0e10*/  EXIT ;  /* 0x000000000000794d */ /* 0x000fea0003800000 */
.L_x_3468:
        /* <DEDUP_REMOVED lines=8> */
.L_x_3471:
[----:B------:R-:W-:-:S04]  /*0ea0*/  LEA R2, P0, R8, UR8, 0x3 ;  /* 0x0000000808027c11 */ /* 0x000fc8000f8018ff */
[----:B------:R-:W-:-:S05]  /*0eb0*/  LEA.HI.X R3, R8, UR9, R9, 0x3, P0 ;  /* 0x0000000908037c11 */ /* 0x000fca00080f1c09 */
[----:B------:R-:W2:Y:S01]  /*0ec0*/  LDG.E.64 R4, desc[UR14][R2.64] ;  /* 0x0000000e02047981 */ /* 0x000ea2000c1e1b00 */
[----:B-1----:R-:W-:-:S05]  /*0ed0*/  IADD3 R8, P0, PT, R8, UR4, RZ ;  /* 0x0000000408087c10 */ /* 0x002fca000ff1e0ff */
[----:B------:R-:W-:Y:S01]  /*0ee0*/  IMAD.X R9, RZ, RZ, R9, P0 ;  /* 0x000000ffff097224 */ /* 0x000fe200000e0609 */
[----:B------:R-:W-:-:S04]  /*0ef0*/  LOP3.LUT P0, RZ, R8, 0xffffc000, RZ, 0xc0, !PT ;  /* 0xffffc00008ff7812 */ /* 0x000fc8000780c0ff */
[----:B------:R-:W-:Y:S01]  /*0f00*/  LOP3.LUT P0, RZ, R9, 0x3fffffff, RZ, 0xc0, P0 ;  /* 0x3fffffff09ff7812 */ /* 0x000fe2000000c0ff */
        /* <DEDUP_REMOVED lines=8> */
[----:B------:R-:W-:Y:S01]  /*0f90*/  F2FP.F16.F32.PACK_AB R4, R5, R0 ;  /* 0x000000000504723e */ /* 0x000fe200000000ff */
[----:B------:R-:W-:Y:S02]  /*0fa0*/  IMAD.SHL.U32 R0, R8, 0x4, RZ ;  /* 0x0000000408007824 */ /* 0x000fe400078e00ff */
[----:B------:R-:W-:-:S03]  /*0fb0*/  F2FP.F16.F32.PACK_AB R5, R7, R6 ;  /* 0x000000060705723e */ /* 0x000fc600000000ff */
[----:B------:R-:W-:Y:S02]  /*0fc0*/  ISETP.LT.U32.AND P1, PT, R0, UR16, PT ;  /* 0x0000001000007c0c */ /* 0x000fe4000bf21070 */
[----:B------:R-:W-:Y:S01]  /*0fd0*/  SHF.L.U64.HI R0, R8, 0x2, R9 ;  /* 0x0000000208007819 */ /* 0x000fe20000010209 */
[----:B------:R2:W-:Y:S03]  /*0fe0*/  STG.E.64 desc[UR14][R2.64], R4 ;  /* 0x0000000402007986 */ /* 0x0005e6000c101b0e */
[----:B------:R-:W-:-:S13]  /*0ff0*/  ISETP.LT.AND.EX P1, PT, R0, UR10, PT, P1 ;  /* 0x0000000a00007c0c */ /* 0x000fda000bf21310 */
[----:B--2---:R-:W-:Y:S05]  /*1000*/  @!P0 BRA P1, `(.L_x_3471) ;  /* 0xfffffffc00a48947 */ /* 0x004fea000083ffff */
[----:B------:R-:W-:Y:S05]  /*1010*/  EXIT ;  /* 0x000000000000794d */ /* 0x000fea0003800000 */
        .weak           $__internal_86_$__cuda_sm20_div_u16
        .type           $__internal_86_$__cuda_sm20_div_u16,@function
        .size           $__internal_86_$__cuda_sm20_div_u16,(.L_x_4283 - $__internal_86_$__cuda_sm20_div_u16)
$__internal_86_$__cuda_sm20_div_u16:
        /* <DEDUP_REMOVED lines=18> */
[----:B------:R-:W-:Y:S06]  /*1140*/  RET.REL.NODEC R2 `(_ZN2at6native61_GLOBAL__N__44eb8e94_28_ForeachBinaryOpScalarList_cu_dda10a6925multi_tensor_apply_kernelINS1_28TensorListScalarListMetadataIfLi1EEENS1_25BinaryOpScalarListFunctorIN3c104HalfELi1ELi1ELi0EEEJSt7dividesIfEEEEvT_T0_DpT1_) ;  /* 0xffffffec02ac7950 */ /* 0x000fec0003c3ffff */
.L_x_3472:
        /* <DEDUP_REMOVED lines=11> */
.L_x_4283:


//--------------------- .text._ZN2at6native61_GLOBAL__N__44eb8e94_28_ForeachBinaryOpScalarList_cu_dda10a6925multi_tensor_apply_kernelINS1_28TensorListScalarListMetadataIbLi1EEENS1_25BinaryOpScalarListFunctorIbLi1ELi1ELi0EEEJSt7dividesIbEEEEvT_T0_DpT1_ --------------------------
	.section	.text._ZN2at6native61_GLOBAL__N__44eb8e94_28_ForeachBinaryOpScalarList_cu_dda10a6925multi_tensor_apply_kernelINS1_28TensorListScalarListMetadataIbLi1EEENS1_25BinaryOpScalarListFunctorIbLi1ELi1ELi0EEEJSt7dividesIbEEEEvT_T0_DpT1_,"ax",@progbits
	.align	128
.text._ZN2at6native61_GLOBAL__N__44eb8e94_28_ForeachBinaryOpScalarList_cu_dda10a6925multi_tensor_apply_kernelINS1_28TensorListScalarListMetadataIbLi1EEENS1_25BinaryOpScalarListFunctorIbLi1ELi1ELi0EEEJSt7dividesIbEEEEvT_T0_DpT1_:
        .type           _ZN2at6native61_GLOBAL__N__44eb8e94_28_ForeachBinaryOpScalarList_cu_dda10a6925multi_tensor_apply_kernelINS1_28TensorListScalarListMetadataIbLi1EEENS1_25BinaryOpScalarListFunctorIbLi1ELi1ELi0EEEJSt7dividesIbEEEEvT_T0_DpT1_,@function
        .size           _ZN2at6native61_GLOBAL__N__44eb8e94_28_ForeachBinaryOpScalarList_cu_dda10a6925multi_tensor_apply_kernelINS1_28TensorListScalarListMetadataIbLi1EEENS1_25BinaryOpScalarListFunctorIbLi1ELi1ELi0EEEJSt7dividesIbEEEEvT_T0_DpT1_,(.L_x_4285 - _ZN2at6native61_GLOBAL__N__44eb8e94_28_ForeachBinaryOpScalarList_cu_dda10a6925multi_tensor_apply_kernelINS1_28TensorListScalarListMetadataIbLi1EEENS1_25BinaryOpScalarListFunctorIbLi1ELi1ELi0EEEJSt7dividesIbEEEEvT_T0_DpT1_)
        .other          _ZN2at6native61_GLOBAL__N__44eb8e94_28_ForeachBinaryOpScalarList_cu_dda10a6925multi_tensor_apply_kernelINS1_28TensorListScalarListMetadataIbLi1EEENS1_25BinaryOpScalarListFunctorIbLi1ELi1ELi0EEEJSt7dividesIbEEEEvT_T0_DpT1_,@"STO_CUDA_ENTRY STV_DEFAULT"
_ZN2at6native61_GLOBAL__N__44eb8e94_28_ForeachBinaryOpScalarList_cu_dda10a6925multi_tensor_apply_kernelINS1_28TensorListScalarListMetadataIbLi1EEENS1_25BinaryOpScalarListFunctorIbLi1ELi1ELi0EEEJSt7dividesIbEEEEvT_T0_DpT1_:
        /* <DEDUP_REMOVED lines=9> */
[----:B--2---:R-:W-:-:S04]  /*0090*/  UIMAD.WIDE UR8, UR8, 0x10000, URZ ;  /* 0x00010000080878a5 */ /* 0x004fc8000f8e02ff */
[----:B0-----:R-:W-:-:S04]  /*00a0*/  UIADD3 UR37, UP0, UPT, UR18, UR8, URZ ;  /* 0x0000000812257290 */ /* 0x001fc8000ff1e0ff */
[----:B------:R-:W-:Y:S02]  /*00b0*/  UIADD3.X UR38, UPT, UPT, UR19, UR9, URZ, UP0, !UPT ;  /* 0x0000000913267290 */ /* 0x000fe400087fe4ff */
[----:B---3--:R-:W-:Y:S02]  /*00c0*/  ULOP3.LUT UP0, URZ, UR4, 0x3, UR37, 0xc8, !UPT ;  /* 0x0000000304ff7892 */ /* 0x008fe4000f80c825 */
[----:B------:R-:W-:-:S04]  /*00d0*/  UIADD3 UR10, UP1, UPT, UR4, -UR8, URZ ;  /* 0x80000008040a7290 */ /* 0x000fc8000ff3e0ff */
[----:B------:R-:W-:-:S03]  /*00e0*/  UIADD3.X UR11, UPT, UPT, UR5, ~UR9, URZ, UP1, !UPT ;  /* 0x80000009050b7290 */ /* 0x000fc60008ffe4ff */
[----:B-1----:R-:W-:Y:S09]  /*00f0*/  BRA.U !UP0, `(.L_x_3473) ;  /* 0x0000000d08207547 */ /* 0x002ff2000b800000 */
        /* <DEDUP_REMOVED lines=19> */
[----:B------:R-:W-:Y:S05]  /*0230*/  CALL.REL.NOINC `($__internal_87_$__cuda_sm20_div_u16) ;  /* 0x0000000c00607944 */ /* 0x000fea0003c00000 */
[----:B------:R-:W0:Y:S01]  /*0240*/  S2R R2, SR_TID.X ;  /* 0x0000000000027919 */ /* 0x000e220000002100 */
[----:B------:R-:W-:-:S03]  /*0250*/  UISETP.GE.U32.AND UP0, UPT, UR5, UR22, UPT ;  /* 0x000000160500728c */ /* 0x000fc6000bf06070 */
[----:B------:R-:W-:Y:S01]  /*0260*/  UMOV UR5, URZ ;  /* 0x000000ff00057c82 */ /* 0x000fe20008000000 */
[----:B------:R-:W-:-:S03]  /*0270*/  UISETP.GE.U32.AND.EX UP0, UPT, UR6, URZ, UPT, UP0 ;  /* 0x000000ff0600728c */ /* 0x000fc6000bf06100 */
[----:B------:R-:W-:-:S06]  /*0280*/  UMOV UR6, URZ ;  /* 0x000000ff00067c82 */ /* 0x000fcc0008000000 */
[----:B------:R-:W-:Y:S05]  /*0290*/  BRA.U !UP0, `(.L_x_3474) ;  /* 0x0000000508fc7547 */ /* 0x000fea000b800000 */
[----:B------:R-:W-:Y:S01]  /*02a0*/  ULOP3.LUT UR17, UR16, 0xffff, URZ, 0xc0, !UPT ;  /* 0x0000ffff10117892 */ /* 0x000fe2000f8ec0ff */
[----:B------:R-:W-:Y:S01]  /*02b0*/  IMAD.MOV.U32 R0, RZ, RZ, RZ ;  /* 0x000000ffff007224 */ /* 0x000fe200078e00ff */
        /* <DEDUP_REMOVED lines=26> */
.L_x_3475:
[C---:B01----:R-:W-:Y:S02]  /*0460*/  IADD3 R3, P0, PT, R2.reuse, UR23, RZ ;  /* 0x0000001702037c10 */ /* 0x043fe4000ff1e0ff */
[----:B------:R-:W-:Y:S02]  /*0470*/  ISETP.GE.U32.AND P3, PT, R2, UR35, PT ;  /* 0x0000002302007c0c */ /* 0x000fe4000bf66070 */
[C---:B------:R-:W-:Y:S01]  /*0480*/  ISETP.GE.U32.AND P1, PT, R3.reuse, UR35, PT ;  /* 0x0000002303007c0c */ /* 0x040fe2000bf26070 */
[----:B------:R-:W-:Y:S01]  /*0490*/  IMAD.X R4, RZ, RZ, R0, P0 ;  /* 0x000000ffff047224 */ /* 0x000fe200000e0600 */
[----:B------:R-:W-:Y:S02]  /*04a0*/  IADD3 R3, P0, PT, R3, UR23, RZ ;  /* 0x0000001703037c10 */ /* 0x000fe4000ff1e0ff */
[----:B------:R-:W-:Y:S02]  /*04b0*/  ISETP.GE.AND.EX P3, PT, R0, UR36, PT, P3 ;  /* 0x0000002400007c0c */ /* 0x000fe4000bf66330 */
[----:B------:R-:W-:Y:S01]  /*04c0*/  ISETP.GE.AND.EX P1, PT, R4, UR36, PT, P1 ;  /* 0x0000002404007c0c */ /* 0x000fe2000bf26310 */
[----:B------:R-:W-:Y:S01]  /*04d0*/  IMAD.X R9, RZ, RZ, R4, P0 ;  /* 0x000000ffff097224 */ /* 0x000fe200000e0604 */
[----:B------:R-:W-:-:S02]  /*04e0*/  ISETP.GE.U32.AND P2, PT, R3, UR35, PT ;  /* 0x0000002303007c0c */ /* 0x000fc4000bf46070 */
[----:B------:R-:W-:Y:S02]  /*04f0*/  IADD3 R4, P0, PT, R2, UR37, RZ ;  /* 0x0000002502047c10 */ /* 0x000fe4000ff1e0ff */
[----:B------:R-:W-:Y:S02]  /*0500*/  ISETP.GE.AND.EX P2, PT, R9, UR36, PT, P2 ;  /* 0x0000002409007c0c */ /* 0x000fe4000bf46320 */
[----:B------:R-:W-:Y:S02]  /*0510*/  IADD3.X R5, PT, PT, R0, UR38, RZ, P0, !PT ;  /* 0x0000002600057c10 */ /* 0x000fe400087fe4ff */
[----:B------:R-:W-:-:S03]  /*0520*/  IADD3 R13, P5, PT, R3, UR23, RZ ;  /* 0x00000017030d7c10 */ /* 0x000fc6000ffbe0ff */
[----:B------:R-:W2:Y:S01]  /*0530*/  @!P3 LDG.E.U8 R3, desc[UR20][R4.64] ;  /* 0x000000140403b981 */ /* 0x000ea2000c1e1100 */
[----:B------:R-:W-:-:S04]  /*0540*/  @!P1 IADD3 R6, P0, PT, R2, UR26, RZ ;  /* 0x0000001a02069c10 */ /* 0x000fc8000ff1e0ff */
[----:B------:R-:W-:Y:S02]  /*0550*/  @!P1 IADD3.X R7, PT, PT, R0, UR27, RZ, P0, !PT ;  /* 0x0000001b00079c10 */ /* 0x000fe400087fe4ff */
[----:B------:R-:W-:Y:S01]  /*0560*/  @!P2 IADD3 R8, P4, PT, R2, UR28, RZ ;  /* 0x0000001c0208ac10 */ /* 0x000fe2000ff9e0ff */
[----:B------:R-:W-:Y:S01]  /*0570*/  IMAD.X R14, RZ, RZ, R9, P5 ;  /* 0x000000ffff0e7224 */ /* 0x000fe200028e0609 */
[----:B------:R-:W-:Y:S01]  /*0580*/  ISETP.GE.U32.AND P0, PT, R13, UR35, PT ;  /* 0x000000230d007c0c */ /* 0x000fe2000bf06070 */
[----:B------:R-:W3:Y:S01]  /*0590*/  @!P1 LDG.E.U8 R6, desc[UR20][R6.64] ;  /* 0x0000001406069981 */ /* 0x000ee2000c1e1100 */
[----:B------:R-:W-:Y:S02]  /*05a0*/  @!P2 IADD3.X R9, PT, PT, R0, UR14, RZ, P4, !PT ;  /* 0x0000000e0009ac10 */ /* 0x000fe4000a7fe4ff */
[----:B------:R-:W-:-:S03]  /*05b0*/  ISETP.GE.AND.EX P0, PT, R14, UR36, PT, P0 ;  /* 0x000000240e007c0c */ /* 0x000fc6000bf06300 */
[----:B------:R0:W4:Y:S10]  /*05c0*/  @!P2 LDG.E.U8 R8, desc[UR20][R8.64] ;  /* 0x000000140808a981 */ /* 0x000134000c1e1100 */
[----:B------:R-:W-:-:S04]  /*05d0*/  @!P0 IADD3 R10, P4, PT, R2, UR29, RZ ;  /* 0x0000001d020a8c10 */ /* 0x000fc8000ff9e0ff */
[----:B------:R-:W-:-:S05]  /*05e0*/  @!P0 IADD3.X R11, PT, PT, R0, UR12, RZ, P4, !PT ;  /* 0x0000000c000b8c10 */ /* 0x000fca000a7fe4ff */
[----:B------:R-:W5:Y:S01]  /*05f0*/  @!P0 LDG.E.U8 R10, desc[UR20][R10.64] ;  /* 0x000000140a0a8981 */ /* 0x000f62000c1e1100 */
[----:B------:R-:W-:Y:S02]  /*0600*/  @!P1 IADD3 R12, P5, PT, R2, UR26, RZ ;  /* 0x0000001a020c9c10 */ /* 0x000fe4000ffbe0ff */
[----:B--2---:R-:W-:-:S04]  /*0610*/  ISETP.NE.AND P4, PT, R3, RZ, !P3 ;  /* 0x000000ff0300720c */ /* 0x004fc80005f85270 */
[----:B------:R-:W-:-:S05]  /*0620*/  @!P3 SEL R3, RZ, 0x1, !P4 ;  /* 0x00000001ff03b807 */ /* 0x000fca0006000000 */
[----:B------:R1:W-:Y:S01]  /*0630*/  @!P3 STG.E.U8 desc[UR20][R4.64], R3 ;  /* 0x000000030400b986 */ /* 0x0003e2000c101114 */
[----:B---3--:R-:W-:Y:S02]  /*0640*/  ISETP.NE.AND P6, PT, R6, RZ, !P1 ;  /* 0x000000ff0600720c */ /* 0x008fe40004fc5270 */
[----:B------:R-:W-:Y:S02]  /*0650*/  IADD3 R7, P3, PT, R13, UR23, RZ ;  /* 0x000000170d077c10 */ /* 0x000fe4000ff7e0ff */
[----:B------:R-:W-:Y:S02]  /*0660*/  @!P1 IADD3.X R13, PT, PT, R0, UR27, RZ, P5, !PT ;  /* 0x0000001b000d9c10 */ /* 0x000fe4000affe4ff */
[----:B0-----:R-:W-:Y:S01]  /*0670*/  SEL R9, RZ, 0x1, !P6 ;  /* 0x00000001ff097807 */ /* 0x001fe20007000000 */
[----:B------:R-:W-:Y:S01]  /*0680*/  IMAD.X R14, RZ, RZ, R14, P3 ;  /* 0x000000ffff0e7224 */ /* 0x000fe200018e060e */
[----:B----4-:R-:W-:Y:S02]  /*0690*/  ISETP.NE.AND P4, PT, R8, RZ, !P2 ;  /* 0x000000ff0800720c */ /* 0x010fe40005785270 */
[----:B------:R-:W-:-:S02]  /*06a0*/  ISETP.GE.U32.AND P3, PT, R7, UR35, PT ;  /* 0x0000002307007c0c */ /* 0x000fc4000bf66070 */
[----:B------:R-:W-:Y:S02]  /*06b0*/  @!P2 IADD3 R6, P5, PT, R2, UR28, RZ ;  /* 0x0000001c0206ac10 */ /* 0x000fe4000ffbe0ff */
[----:B------:R-:W-:Y:S01]  /*06c0*/  IADD3 R8, P6, PT, R7, UR23, RZ ;  /* 0x0000001707087c10 */ /* 0x000fe2000ffde0ff */
[----:B------:R0:W-:Y:S01]  /*06d0*/  @!P1 STG.E.U8 desc[UR20][R12.64], R9 ;  /* 0x000000090c009986 */ /* 0x0001e2000c101114 */
[----:B------:R-:W-:Y:S02]  /*06e0*/  ISETP.GE.AND.EX P1, PT, R14, UR36, PT, P3 ;  /* 0x000000240e007c0c */ /* 0x000fe4000bf26330 */
[----:B------:R-:W-:Y:S01]  /*06f0*/  @!P2 IADD3.X R7, PT, PT, R0, UR14, RZ, P5, !PT ;  /* 0x0000000e0007ac10 */ /* 0x000fe2000affe4ff */
[----:B------:R-:W-:Y:S01]  /*0700*/  IMAD.X R14, RZ, RZ, R14, P6 ;  /* 0x000000ffff0e7224 */ /* 0x000fe200030e060e */
[----:B-1----:R-:W-:Y:S02]  /*0710*/  SEL R3, RZ, 0x1, !P4 ;  /* 0x00000001ff037807 */ /* 0x002fe40006000000 */
[----:B------:R-:W-:-:S02]  /*0720*/  ISETP.GE.U32.AND P3, PT, R8, UR35, PT ;  /* 0x0000002308007c0c */ /* 0x000fc4000bf66070 */
[----:B------:R-:W-:Y:S01]  /*0730*/  IADD3 R8, P4, PT, R8, UR23, RZ ;  /* 0x0000001708087c10 */ /* 0x000fe2000ff9e0ff */
[----:B------:R1:W-:Y:S01]  /*0740*/  @!P2 STG.E.U8 desc[UR20][R6.64], R3 ;  /* 0x000000030600a986 */ /* 0x0003e2000c101114 */
[----:B------:R-:W-:Y:S02]  /*0750*/  ISETP.GE.AND.EX P2, PT, R14, UR36, PT, P3 ;  /* 0x000000240e007c0c */ /* 0x000fe4000bf46330 */
[C---:B------:R-:W-:Y:S01]  /*0760*/  ISETP.GE.U32.AND P3, PT, R8.reuse, UR35, PT ;  /* 0x0000002308007c0c */ /* 0x040fe2000bf66070 */
[----:B------:R-:W-:Y:S01]  /*0770*/  IMAD.X R14, RZ, RZ, R14, P4 ;  /* 0x000000ffff0e7224 */ /* 0x000fe200020e060e */
[----:B------:R-:W-:Y:S02]  /*0780*/  IADD3 R8, P5, PT, R8, UR23, RZ ;  /* 0x0000001708087c10 */ /* 0x000fe4000ffbe0ff */
[----:B0-----:R-:W-:Y:S02]  /*0790*/  @!P0 IADD3 R12, P4, PT, R2, UR29, RZ ;  /* 0x0000001d020c8c10 */ /* 0x001fe4000ff9e0ff */
[----:B------:R-:W-:Y:S01]  /*07a0*/  ISETP.GE.AND.EX P3, PT, R14, UR36, PT, P3 ;  /* 0x000000240e007c0c */ /* 0x000fe2000bf66330 */
[----:B------:R-:W-:Y:S01]  /*07b0*/  IMAD.X R14, RZ, RZ, R14, P5 ;  /* 0x000000ffff0e7224 */ /* 0x000fe200028e060e */
[----:B------:R-:W-:-:S02]  /*07c0*/  @!P0 IADD3.X R13, PT, PT, R0, UR12, RZ, P4, !PT ;  /* 0x0000000c000d8c10 */ /* 0x000fc4000a7fe4ff */
[----:B------:R-:W-:Y:S02]  /*07d0*/  ISETP.GE.U32.AND P4, PT, R8, UR35, PT ;  /* 0x0000002308007c0c */ /* 0x000fe4000bf86070 */
[----:B-----5:R-:W-:Y:S02]  /*07e0*/  ISETP.NE.AND P6, PT, R10, RZ, !P0 ;  /* 0x000000ff0a00720c */ /* 0x020fe400047c5270 */
[----:B------:R-:W-:Y:S02]  /*07f0*/  ISETP.GE.AND.EX P4, PT, R14, UR36, PT, P4 ;  /* 0x000000240e007c0c */ /* 0x000fe4000bf86340 */
[----:B------:R-:W-:Y:S02]  /*0800*/  SEL R15, RZ, 0x1, !P6 ;  /* 0x00000001ff0f7807 */ /* 0x000fe40007000000 */
[----:B------:R-:W-:-:S03]  /*0810*/  IADD3 R4, P5, PT, R2, UR33, RZ ;  /* 0x0000002102047c10 */ /* 0x000fc6000ffbe0ff */
[----:B------:R0:W-:Y:S01]  /*0820*/  @!P0 STG.E.U8 desc[UR20][R12.64], R15 ;  /* 0x0000000f0c008986 */ /* 0x0001e2000c101114 */
[----:B------:R-:W-:Y:S02]  /*0830*/  IADD3.X R5, PT, PT, R0, UR34, RZ, P5, !PT ;  /* 0x0000002200057c10 */ /* 0x000fe4000affe4ff */
[C---:B-1----:R-:W-:Y:S02]  /*0840*/  @!P2 IADD3 R6, P5, PT, R2.reuse, UR32, RZ ;  /* 0x000000200206ac10 */ /* 0x042fe4000ffbe0ff */
[----:B------:R-:W-:Y:S01]  /*0850*/  @!P3 IADD3 R8, P0, PT, R2, UR30, RZ ;  /* 0x0000001e0208bc10 */ /* 0x000fe2000ff1e0ff */
[----:B------:R-:W2:Y:S01]  /*0860*/  @!P1 LDG.E.U8 R3, desc[UR20][R4.64] ;  /* 0x0000001404039981 */ /* 0x000ea2000c1e1100 */
[C---:B------:R-:W-:Y:S02]  /*0870*/  @!P2 IADD3.X R7, PT, PT, R0.reuse, UR17, RZ, P5, !PT ;  /* 0x000000110007ac10 */ /* 0x040fe4000affe4ff */
[----:B------:R-:W-:Y:S02]  /*0880*/  @!P3 IADD3.X R9, PT, PT, R0, UR11, RZ, P0, !PT ;  /* 0x0000000b0009bc10 */ /* 0x000fe400087fe4ff */
[----:B------:R-:W-:Y:S01]  /*0890*/  @!P4 IADD3 R10, P0, PT, R2, UR31, RZ ;  /* 0x0000001f020acc10 */ /* 0x000fe2000ff1e0ff */
[----:B------:R-:W3:Y:S03]  /*08a0*/  @!P2 LDG.E.U8 R6, desc[UR20][R6.64] ;  /* 0x000000140606a981 */ /* 0x000ee6000c1e1100 */
[----:B------:R-:W-:Y:S01]  /*08b0*/  @!P4 IADD3.X R11, PT, PT, R0, UR7, RZ, P0, !PT ;  /* 0x00000007000bcc10 */ /* 0x000fe200087fe4ff */
[----:B------:R-:W4:Y:S04]  /*08c0*/  @!P3 LDG.E.U8 R8, desc[UR20][R8.64] ;  /* 0x000000140808b981 */ /* 0x000f28000c1e1100 */
[----:B------:R-:W5:Y:S01]  /*08d0*/  @!P4 LDG.E.U8 R10, desc[UR20][R10.64] ;  /* 0x000000140a0ac981 */ /* 0x000f62000c1e1100 */
        /* <DEDUP_REMOVED lines=24> */
[----:B------:R-:W-:-:S04]  /*0a60*/  IADD3 R2, P0, PT, R2, UR24, RZ ;  /* 0x0000001802027c10 */ /* 0x000fc8000ff1e0ff */
[----:B------:R-:W-:Y:S01]  /*0a70*/  IADD3.X R0, PT, PT, R0, UR25, RZ, P0, !PT ;  /* 0x0000001900007c10 */ /* 0x000fe200087fe4ff */
[----:B------:R-:W-:Y:S08]  /*0a80*/  BRA.U UP0, `(.L_x_3475) ;  /* 0xfffffff900747547 */ /* 0x000ff0000b83ffff */
.L_x_3474:
[----:B------:R-:W-:-:S04]  /*0a90*/  ULOP3.LUT UR4, UR16, 0x1, URZ, 0xc0, !UPT ;  /* 0x0000000110047892 */ /* 0x000fc8000f8ec0ff */
[----:B------:R-:W-:-:S06]  /*0aa0*/  UISETP.NE.U32.AND UP0, UPT, UR4, 0x1, UPT ;  /* 0x000000010400788c */ /* 0x000fcc000bf05070 */
[----:B------:R-:W-:-:S13]  /*0ab0*/  PLOP3.LUT P0, PT, PT, PT, UP0, 0x80, 0x8 ;  /* 0x000000000008781c */ /* 0x000fda0003f0f008 */
[----:B------:R-:W-:Y:S05]  /*0ac0*/  @!P0 EXIT ;  /* 0x000000000000894d */ /* 0x000fea0003800000 */
[----:B-1----:R-:W1:Y:S02]  /*0ad0*/  S2R R4, SR_TID.X ;  /* 0x0000000000047919 */ /* 0x002e640000002100 */
[----:B-1----:R-:W-:-:S04]  /*0ae0*/  IADD3 R4, P1, PT, R4, UR5, RZ ;  /* 0x0000000504047c10 */ /* 0x002fc8000ff3e0ff */
[C---:B------:R-:W-:Y:S01]  /*0af0*/  IADD3 R0, P2, PT, R4.reuse, UR23, RZ ;  /* 0x0000001704007c10 */ /* 0x040fe2000ff5e0ff */
[----:B------:R-:W-:Y:S01]  /*0b00*/  IMAD.X R3, RZ, RZ, UR6, P1 ;  /* 0x00000006ff037e24 */ /* 0x000fe200088e06ff */
[----:B------:R-:W-:Y:S02]  /*0b10*/  ISETP.GE.U32.AND P0, PT, R4, UR35, PT ;  /* 0x0000002304007c0c */ /* 0x000fe4000bf06070 */
[C---:B0-----:R-:W-:Y:S02]  /*0b20*/  IADD3 R2, P3, PT, R0.reuse, UR23, RZ ;  /* 0x0000001700027c10 */ /* 0x041fe4000ff7e0ff */
[----:B------:R-:W-:Y:S01]  /*0b30*/  ISETP.GE.U32.AND P1, PT, R0, UR35, PT ;  /* 0x0000002300007c0c */ /* 0x000fe2000bf26070 */
[----:B------:R-:W-:Y:S01]  /*0b40*/  IMAD.X R0, RZ, RZ, R3, P2 ;  /* 0x000000ffff007224 */ /* 0x000fe200010e0603 */
[----:B------:R-:W-:Y:S02]  /*0b50*/  IADD3 R4, P5, PT, R4, UR37, RZ ;  /* 0x0000002504047c10 */ /* 0x000fe4000ffbe0ff */
[----:B------:R-:W-:-:S02]  /*0b60*/  ISETP.GE.U32.AND P2, PT, R2, UR35, PT ;  /* 0x0000002302007c0c */ /* 0x000fc4000bf46070 */
[----:B------:R-:W-:Y:S01]  /*0b70*/  ISETP.GE.AND.EX P1, PT, R0, UR36, PT, P1 ;  /* 0x0000002400007c0c */ /* 0x000fe2000bf26310 */
[----:B------:R-:W-:Y:S01]  /*0b80*/  IMAD.X R0, RZ, RZ, R0, P3 ;  /* 0x000000ffff007224 */ /* 0x000fe200018e0600 */
[C---:B------:R-:W-:Y:S02]  /*0b90*/  ISETP.GE.AND.EX P0, PT, R3.reuse, UR36, PT, P0 ;  /* 0x0000002403007c0c */ /* 0x040fe4000bf06300 */
[----:B------:R-:W-:Y:S02]  /*0ba0*/  IADD3 R2, P4, PT, R2, UR23, RZ ;  /* 0x0000001702027c10 */ /* 0x000fe4000ff9e0ff */
[----:B------:R-:W-:Y:S02]  /*0bb0*/  IADD3.X R5, PT, PT, R3, UR38, RZ, P5, !PT ;  /* 0x0000002603057c10 */ /* 0x000fe4000affe4ff */
        /* <DEDUP_REMOVED lines=11> */
[----:B------:R-:W-:Y:S01]  /*0c70*/  IMAD.X R3, RZ, RZ, R9, P4 ;  /* 0x000000ffff037224 */ /* 0x000fe200020e0609 */
[----:B------:R-:W4:Y:S04]  /*0c80*/  @!P2 LDG.E.U8 R10, desc[UR20][R8.64] ;  /* 0x00000014080aa981 */ /* 0x000f28000c1e1100 */
[----:B------:R-:W5:Y:S01]  /*0c90*/  @!P3 LDG.E.U8 R11, desc[UR20][R2.64] ;  /* 0x00000014020bb981 */ /* 0x000f62000c1e1100 */
[----:B--2---:R-:W-:-:S04]  /*0ca0*/  ISETP.NE.AND P4, PT, R12, RZ, !P0 ;  /* 0x000000ff0c00720c */ /* 0x004fc80004785270 */
[----:B------:R-:W-:Y:S02]  /*0cb0*/  @!P0 SEL R13, RZ, 0x1, !P4 ;  /* 0x00000001ff0d8807 */ /* 0x000fe40006000000 */
[----:B---3--:R-:W-:-:S03]  /*0cc0*/  ISETP.NE.AND P5, PT, R0, RZ, !P1 ;  /* 0x000000ff0000720c */ /* 0x008fc60004fa5270 */
[----:B------:R0:W-:Y:S01]  /*0cd0*/  @!P0 STG.E.U8 desc[UR20][R4.64], R13 ;  /* 0x0000000d04008986 */ /* 0x0001e2000c101114 */
[----:B----4-:R-:W-:Y:S02]  /*0ce0*/  ISETP.NE.AND P4, PT, R10, RZ, !P2 ;  /* 0x000000ff0a00720c */ /* 0x010fe40005785270 */
[----:B------:R-:W-:Y:S02]  /*0cf0*/  SEL R15, RZ, 0x1, !P5 ;  /* 0x00000001ff0f7807 */ /* 0x000fe40006800000 */
[----:B-----5:R-:W-:Y:S02]  /*0d00*/  ISETP.NE.AND P0, PT, R11, RZ, !P3 ;  /* 0x000000ff0b00720c */ /* 0x020fe40005f05270 */
[----:B------:R-:W-:Y:S01]  /*0d10*/  SEL R11, RZ, 0x1, !P4 ;  /* 0x00000001ff0b7807 */ /* 0x000fe20006000000 */
[----:B------:R1:W-:Y:S04]  /*0d20*/  @!P1 STG.E.U8 desc[UR20][R6.64], R15 ;  /* 0x0000000f06009986 */ /* 0x0003e8000c101114 */
[----:B------:R1:W-:Y:S01]  /*0d30*/  @!P2 STG.E.U8 desc[UR20][R8.64], R11 ;  /* 0x0000000b0800a986 */ /* 0x0003e2000c101114 */
[----:B0-----:R-:W-:Y:S01]  /*0d40*/  SEL R5, RZ, 0x1, !P0 ;  /* 0x00000001ff057807 */ /* 0x001fe20004000000 */
[----:B------:R-:W-:Y:S06]  /*0d50*/  @P3 EXIT ;  /* 0x000000000000394d */ /* 0x000fec0003800000 */
[----:B------:R-:W-:Y:S01]  /*0d60*/  STG.E.U8 desc[UR20][R2.64], R5 ;  /* 0x0000000502007986 */ /* 0x000fe2000c101114 */
[----:B------:R-:W-:Y:S05]  /*0d70*/  EXIT ;  /* 0x000000000000794d */ /* 0x000fea0003800000 */
.L_x_3473:
[----:B------:R-:W0:Y:S02]  /*0d80*/  S2R R8, SR_TID.X ;  /* 0x0000000000087919 */ /* 0x000e240000002100 */
[----:B0-----:R-:W-:-:S03]  /*0d90*/  IMAD.WIDE.U32 R2, R8, 0x4, RZ ;  /* 0x0000000408027825 */ /* 0x001fc600078e00ff */
[----:B------:R-:W-:-:S04]  /*0da0*/  ISETP.GE.U32.AND P0, PT, R2, UR10, PT ;  /* 0x0000000a02007c0c */ /* 0x000fc8000bf06070 */
[----:B------:R-:W-:-:S13]  /*0db0*/  ISETP.GE.AND.EX P0, PT, R3, UR11, PT, P0 ;  /* 0x0000000b03007c0c */ /* 0x000fda000bf06300 */
[----:B------:R-:W-:Y:S05]  /*0dc0*/  @P0 EXIT ;  /* 0x000000000000094d */ /* 0x000fea0003800000 */
[----:B------:R-:W-:Y:S01]  /*0dd0*/  IMAD.MOV.U32 R9, RZ, RZ, RZ ;  /* 0x000000ffff097224 */ /* 0x000fe200078e00ff */
[----:B------:R-:W0:Y:S06]  /*0de0*/  LDCU UR4, c[0x0][0x360] ;  /* 0x00006c00ff0477ac */ /* 0x000e2c0008000800 */
.L_x_3476:
[----:B------:R-:W-:-:S04]  /*0df0*/  LEA R2, P0, R8, UR37, 0x2 ;  /* 0x0000002508027c11 */ /* 0x000fc8000f8010ff */
[----:B------:R-:W-:-:S05]  /*0e00*/  LEA.HI.X R3, R8, UR38, R9, 0x2, P0 ;  /* 0x0000002608037c11 */ /* 0x000fca00080f1409 */
        /* <DEDUP_REMOVED lines=27> */
        .weak           $__internal_87_$__cuda_sm20_div_u16
        .type           $__internal_87_$__cuda_sm20_div_u16,@function
        .size           $__internal_87_$__cuda_sm20_div_u16,(.L_x_4285 - $__internal_87_$__cuda_sm20_div_u16)
$__internal_87_$__cuda_sm20_div_u16:
        /* <DEDUP_REMOVED lines=19> */
[----:B------:R-:W-:Y:S05]  /*10f0*/  RET.REL.NODEC R2 `(_ZN2at6native61_GLOBAL__N__44eb8e94_28_ForeachBinaryOpScalarList_cu_dda10a6925multi_tensor_apply_kernelINS1_28TensorListScalarListMetadataIbLi1EEENS1_25BinaryOpScalarListFunctorIbLi1ELi1ELi0EEEJSt7dividesIbEEEEvT_T0_DpT1_) ;  /* 0xffffffec02c07950 */ /* 0x000fea0003c3ffff */
.L_x_3477:
        /* <DEDUP_REMOVED lines=16> */
.L_x_4285:


//--------------------- .text._ZN2at6native61_GLOBAL__N__44eb8e94_28_ForeachBinaryOpScalarList_cu_dda10a6925multi_tensor_apply_kernelINS1_28TensorListScalarListMetadataIN3c107complexIfEELi1EEENS1_25BinaryOpScalarListFunctorIS6_Li1ELi1ELi0EEEJSt7dividesIS6_EEEEvT_T0_DpT1_ --------------------------
	.section	.text._ZN2at6native61_GLOBAL__N__44eb8e94_28_ForeachBinaryOpScalarList_cu_dda10a6925multi_tensor_apply_kernelINS1_28TensorListScalarListMetadataIN3c107complexIfEELi1EEENS1_25BinaryOpScalarListFunctorIS6_Li1ELi1ELi0EEEJSt7dividesIS6_EEEEvT_T0_DpT1_,"ax",@progbits
	.align	128
.text._ZN2at6native61_GLOBAL__N__44eb8e94_28_ForeachBinaryOpScalarList_cu_dda10a6925multi_tensor_apply_kernelINS1_28TensorListScalarListMetadataIN3c107complexIfEELi1EEENS1_25BinaryOpScalarListFunctorIS6_Li1ELi1ELi0EEEJSt7dividesIS6_EEEEvT_T0_DpT1_:
        .type           _ZN2at6native61_GLOBAL__N__44eb8e94_28_ForeachBinaryOpScalarList_cu_dda10a6925multi_tensor_apply_kernelINS1_28TensorListScalarListMetadataIN3c107complexIfEELi1EEENS1_25BinaryOpScalarListFunctorIS6_Li1ELi1ELi0EEEJSt7dividesIS6_EEEEvT_T0_DpT1_,@function
        .size           _ZN2at6native61_GLOBAL__N__44eb8e94_28_ForeachBinaryOpScalarList_cu_dda10a6925multi_tensor_apply_kernelINS1_28TensorListScalarListMetadataIN3c107complexIfEELi1EEENS1_25BinaryOpScalarListFunctorIS6_Li1ELi1ELi0EEEJSt7dividesIS6_EEEEvT_T0_DpT1_,(.L_x_4287 - _ZN2at6native61_GLOBAL__N__44eb8e94_28_ForeachBinaryOpScalarList_cu_dda10a6925multi_tensor_apply_kernelINS1_28TensorListScalarListMetadataIN3c107complexIfEELi1EEENS1_25BinaryOpScalarListFunctorIS6_Li1ELi1ELi0EEEJSt7dividesIS6_EEEEvT_T0_DpT1_)
        .other          _ZN2at6native61_GLOBAL__N__44eb8e94_28_ForeachBinaryOpScalarList_cu_dda10a6925multi_tensor_apply_kernelINS1_28TensorListScalarListMetadataIN3c107complexIfEELi1EEENS1_25BinaryOpScalarListFunctorIS6_Li1ELi1ELi0EEEJSt7dividesIS6_EEEEvT_T0_DpT1_,@"STO_CUDA_ENTRY STV_DEFAULT"
_ZN2at6native61_GLOBAL__N__44eb8e94_28_ForeachBinaryOpScalarList_cu_dda10a6925multi_tensor_apply_kernelINS1_28TensorListScalarListMetadataIN3c107complexIfEELi1EEENS1_25BinaryOpScalarListFunctorIS6_Li1ELi1ELi0EEEJSt7dividesIS6_EEEEvT_T0_DpT1_:
[----:B------:R-:W-:Y:S08]  /*0000*/  LDC R1, c[0x0][0x37c] ;  /* 0x0000df00ff017b82 */ /* 0x000ff00000000800 */
[----:B------:R-:W0:Y:S02]  /*0010*/  S2UR UR6, SR_CTAID.X ;  /* 0x00000000000679c3 */ /* 0x000e240000002500 */
[----:B0-----:R-:W0:Y:S02]  /*0020*/  LDCU.U8 UR4, c[0x0][UR6+0xc80] ;  /* 0x00019000060477ac */ /* 0x001e240008000000 */
[----:B0-----:R-:W-:-:S02]  /*0030*/  USHF.L.U32 UR5, UR4, 0x3, URZ ;  /* 0x0000000304057899 */ /* 0x001fc400080006ff */
[----:B------:R-:W-:-:S04]  /*0040*/  UIMAD UR4, UR6, 0x3, UR6 ;  /* 0x00000003060478a4 */ /* 0x000fc8000f8e0206 */
[----:B------:R-:W-:-:S06]  /*0050*/  MOV R6, UR5 ;  /* 0x0000000500067c02 */ /* 0x000fcc0008000f00 */
[----:B------:R-:W0:Y:S01]  /*0060*/  LDC.64 R6, c[0x0][R6+0x980] ;  /* 0x0002600006067b82 */ /* 0x000e220000000a00 */
[----:B------:R-:W1:Y:S01]  /*0070*/  LDCU.64 UR6, c[0x0][UR5+0x380] ;  /* 0x00007000050677ac */ /* 0x000e620008000a00 */
[----:B------:R-:W1:Y:S01]  /*0080*/  LDCU UR10, c[0x0][UR4+0xdc0] ;  /* 0x0001b800040a77ac */ /* 0x000e620008000800 */
[----:B------:R-:W2:Y:S01]  /*0090*/  LDCU.64 UR4, c[0x0][UR5+0x680] ;  /* 0x0000d000050477ac */ /* 0x000ea20008000a00 */
[----:B-1----:R-:W-:Y:S02]  /*00a0*/  UIMAD.WIDE UR6, UR10, 0x80000, UR6 ;  /* 0x000800000a0678a5 */ /* 0x002fe4000f8e0206 */
[----:B------:R-:W-:Y:S02]  /*00b0*/  UIMAD.WIDE UR8, UR10, 0x10000, URZ ;  /* 0x000100000a0878a5 */ /* 0x000fe4000f8e02ff */
[----:B--2---:R-:W-:Y:S02]  /*00c0*/  ULOP3.LUT UR12, UR4, 0x3, URZ, 0xc0, !UPT ;  /* 0x00000003040c7892 */ /* 0x004fe4000f8ec0ff */
[----:B------:R-:W-:-:S02]  /*00d0*/  UIADD3 UR13, UP1, UPT, UR4, -UR8, URZ ;  /* 0x80000008040d7290 */ /* 0x000fc4000ff3e0ff */
[----:B------:R-:W-:Y:S01]  /*00e0*/  ULOP3.LUT UP0, URZ, UR12, 0x1f, UR6, 0xf8, !UPT ;  /* 0x0000001f0cff7892 */ /* 0x000fe2000f80f806 */
[----:B------:R-:W1:Y:S03]  /*00f0*/  LDCU.64 UR10, c[0x0][0x358] ;  /* 0x00006b00ff0a77ac */ /* 0x000e660008000a00 */
[----:B------:R-:W-:Y:S02]  /*0100*/  ULOP3.LUT UP0, URZ, URZ, URZ, URZ, 0xfc, UP0 ;  /* 0x000000ffffff7292 */ /* 0x000fe4000800fcff */
[----:B------:R-:W-:-:S07]  /*0110*/  UIADD3.X UR4, UPT, UPT, UR5, ~UR9, URZ, UP1, !UPT ;  /* 0x8000000905047290 */ /* 0x000fce0008ffe4ff */
[----:B------:R-:W-:Y:S05]  /*0120*/  BRA.U !UP0, `(.L_x_3478) ;  /* 0x0000000908747547 */ /* 0x000fea000b800000 */
[----:B------:R-:W-:-:S04]  /*0130*/  UISETP.GE.U32.AND UP0, UPT, UR13, 0x1, UPT ;  /* 0x000000010d00788c */ /* 0x000fc8000bf06070 */
[----:B------:R-:W-:-:S06]  /*0140*/  UISETP.GE.AND.EX UP0, UPT, UR4, URZ, UPT, UP0 ;  /* 0x000000ff0400728c */ /* 0x000fcc000bf06300 */
[----:B------:R-:W-:-:S13]  /*0150*/  PLOP3.LUT P0, PT, PT, PT, UP0, 0x80, 0x8 ;  /* 0x000000000008781c */ /* 0x000fda0003f0f008 */
[----:B-1----:R-:W-:Y:S05]  /*0160*/  @!P0 EXIT ;  /* 0x000000000000894d */ /* 0x002fea0003800000 */
[----:B------:R-:W1:Y:S01]  /*0170*/  S2R R25, SR_TID.X ;  /* 0x0000000000197919 */ /* 0x000e620000002100 */
[----:B------:R-:W2:Y:S01]  /*0180*/  LDC R5, c[0x0][0x360] ;  /* 0x0000d800ff057b82 */ /* 0x000ea20000000800 */
[----:B------:R-:W-:Y:S01]  /*0190*/  UISETP.LT.U32.AND UP0, UPT, UR13, 0x10000, UPT ;  /* 0x000100000d00788c */ /* 0x000fe2000bf01070 */
[C---:B0-----:R-:W-:Y:S01]  /*01a0*/  FSETP.NEU.FTZ.AND P2, PT, |R6|.reuse, RZ, PT ;  /* 0x000000ff0600720b */ /* 0x041fe20003f5d200 */
[----:B------:R-:W-:Y:S01]  /*01b0*/  HFMA2 R2, -RZ, RZ, 0, 0 ;  /* 0x00000000ff027431 */ /* 0x000fe200000001ff */
[C---:B------:R-:W-:Y:S01]  /*01c0*/  FSETP.NEU.FTZ.AND P0, PT, |R7|.reuse, RZ, PT ;  /* 0x000000ff0700720b */ /* 0x040fe20003f1d200 */
[----:B------:R-:W-:Y:S01]  /*01d0*/  UISETP.LT.U32.AND.EX UP0, UPT, UR4, URZ, UPT, UP0 ;  /* 0x000000ff0400728c */ /* 0x000fe2000bf01100 */
[----:B------:R-:W-:Y:S01]  /*01e0*/  FADD.FTZ R4, |R6|, -RZ ;  /* 0x800000ff06047221 */ /* 0x000fe20000010200 */
[----:B------:R-:W-:Y:S01]  /*01f0*/  FADD.FTZ R3, |R7|, -RZ ;  /* 0x800000ff07037221 */ /* 0x000fe20000010200 */
[----:B------:R-:W-:Y:S01]  /*0200*/  PLOP3.LUT P2, PT, P2, P0, PT, 0x2, 0x20 ;  /* 0x000000000020781c */ /* 0x000fe20001740072 */
[----:B------:R-:W-:Y:S01]  /*0210*/  USEL UR5, UR13, 0x10000, UP0 ;  /* 0x000100000d057887 */ /* 0x000fe20008000000 */
[----:B------:R-:W-:Y:S01]  /*0220*/  MOV R0, RZ ;  /* 0x000000ff00007202 */ /* 0x000fe20000000f00 */
[----:B------:R-:W-:-:S12]  /*0230*/  USEL UR8, UR4, URZ, UP0 ;  /* 0x000000ff04087287 */ /* 0x000fd80008000000 */
.L_x_3490:
[----:B-1----:R-:W-:Y:S02]  /*0240*/  IADD3 R8, P0, PT, R25, R2, RZ ;  /* 0x0000000219087210 */ /* 0x002fe40007f1e0ff */
[C---:B--2---:R-:W-:Y:S02]  /*0250*/  SHF.L.U32 R15, R5.reuse, 0x3, RZ ;  /* 0x00000003050f7819 */ /* 0x044fe400000006ff */
[----:B------:R-:W-:Y:S02]  /*0260*/  IADD3 R10, P4, PT, R5, R8, RZ ;  /* 0x00000008050a7210 */ /* 0x000fe40007f9e0ff */
[----:B------:R-:W-:Y:S02]  /*0270*/  IADD3.X R9, PT, PT, RZ, R0, RZ, P0, !PT ;  /* 0x00000000ff097210 */ /* 0x000fe400007fe4ff */
[C---:B------:R-:W-:Y:S02]  /*0280*/  ISETP.GE.U32.AND P1, PT, R8.reuse, UR5, PT ;  /* 0x0000000508007c0c */ /* 0x040fe4000bf26070 */
[----:B------:R-:W-:-:S02]  /*0290*/  LEA R26, P3, R8, UR6, 0x3 ;  /* 0x00000006081a7c11 */ /* 0x000fc4000f8618ff */
[----:B------:R-:W-:Y:S02]  /*02a0*/  IADD3 R12, P0, PT, R5, R10, RZ ;  /* 0x0000000a050c7210 */ /* 0x000fe40007f1e0ff */
[----:B------:R-:W-:Y:S02]  /*02b0*/  IADD3.X R11, PT, PT, RZ, R9, RZ, P4, !PT ;  /* 0x00000009ff0b7210 */ /* 0x000fe400027fe4ff */
[----:B------:R-:W-:Y:S02]  /*02c0*/  ISETP.GE.U32.AND.EX P1, PT, R9, UR8, PT, P1 ;  /* 0x0000000809007c0c */ /* 0x000fe4000bf26110 */
[----:B------:R-:W-:Y:S02]  /*02d0*/  LEA.HI.X R27, R8, UR7, R9, 0x3, P3 ;  /* 0x00000007081b7c11 */ /* 0x000fe400098f1c09 */
[----:B------:R-:W-:Y:S02]  /*02e0*/  IADD3 R9, P5, PT, R5, R12, RZ ;  /* 0x0000000c05097210 */ /* 0x000fe40007fbe0ff */
[----:B------:R-:W-:-:S02]  /*02f0*/  IADD3.X R8, PT, PT, RZ, R11, RZ, P0, !PT ;  /* 0x0000000bff087210 */ /* 0x000fc400007fe4ff */
[----:B------:R-:W-:Y:S02]  /*0300*/  ISETP.GE.U32.AND P4, PT, R12, UR5, PT ;  /* 0x000000050c007c0c */ /* 0x000fe4000bf86070 */
[----:B------:R-:W-:Y:S02]  /*0310*/  CS2R R12, SRZ ;  /* 0x00000000000c7805 */ /* 0x000fe4000001ff00 */
[----:B------:R-:W-:Y:S02]  /*0320*/  ISETP.GE.U32.AND P3, PT, R9, UR5, PT ;  /* 0x0000000509007c0c */ /* 0x000fe4000bf66070 */
[----:B------:R-:W-:Y:S02]  /*0330*/  IADD3.X R9, PT, PT, RZ, R8, RZ, P5, !PT ;  /* 0x00000008ff097210 */ /* 0x000fe40002ffe4ff */
[----:B------:R-:W-:Y:S02]  /*0340*/  ISETP.GE.U32.AND.EX P4, PT, R8, UR8, PT, P4 ;  /* 0x0000000808007c0c */ /* 0x000fe4000bf86140 */
[----:B------:R-:W-:-:S02]  /*0350*/  SHF.R.U32.HI R17, RZ, 0x1d, R5 ;  /* 0x0000001dff117819 */ /* 0x000fc40000011605 */
[----:B------:R-:W-:Y:S02]  /*0360*/  IADD3 R8, P5, PT, R15, R26, RZ ;  /* 0x0000001a0f087210 */ /* 0x000fe40007fbe0ff */
[----:B------:R-:W-:Y:S02]  /*0370*/  ISETP.GE.U32.AND P0, PT, R10, UR5, PT ;  /* 0x000000050a007c0c */ /* 0x000fe4000bf06070 */
[----:B------:R-:W-:Y:S02]  /*0380*/  ISETP.GE.U32.AND.EX P3, PT, R9, UR8, PT, P3 ;  /* 0x0000000809007c0c */ /* 0x000fe4000bf66130 */
[----:B------:R-:W-:Y:S02]  /*0390*/  IADD3.X R9, PT, PT, R17, R27, RZ, P5, !PT ;  /* 0x0000001b11097210 */ /* 0x000fe40002ffe4ff */
[----:B------:R-:W-:Y:S02]  /*03a0*/  IADD3 R14, P5, PT, R15, R8, RZ ;  /* 0x000000080f0e7210 */ /* 0x000fe40007fbe0ff */
[----:B------:R-:W-:-:S02]  /*03b0*/  ISETP.GE.U32.AND.EX P0, PT, R11, UR8, PT, P0 ;  /* 0x000000080b007c0c */ /* 0x000fc4000bf06100 */
[----:B------:R-:W-:Y:S02]  /*03c0*/  CS2R R10, SRZ ;  /* 0x00000000000a7805 */ /* 0x000fe4000001ff00 */
[----:B------:R-:W-:Y:S02]  /*03d0*/  IADD3.X R15, PT, PT, R17, R9, RZ, P5, !PT ;  /* 0x00000009110f7210 */ /* 0x000fe40002ffe4ff */
[C---:B------:R-:W-:Y:S02]  /*03e0*/  LEA R16, P5, R5.reuse, R14, 0x3 ;  /* 0x0000000e05107211 */ /* 0x040fe400078a18ff */
[----:B------:R-:W-:Y:S02]  /*03f0*/  CS2R R18, SRZ ;  /* 0x0000000000127805 */ /* 0x000fe4000001ff00 */
[----:B------:R-:W-:Y:S01]  /*0400*/  CS2R R20, SRZ ;  /* 0x0000000000147805 */ /* 0x000fe2000001ff00 */
[----:B------:R0:W5:Y:S01]  /*0410*/  @!P1 LDG.E.64 R10, desc[UR10][R26.64] ;  /* 0x0000000a1a0a9981 */ /* 0x000162000c1e1b00 */
[----:B------:R-:W-:-:S03]  /*0420*/  LEA.HI.X R17, R5, R15, RZ, 0x3, P5 ;  /* 0x0000000f05117211 */ /* 0x000fc600028f1cff */
[----:B------:R0:W5:Y:S04]  /*0430*/  @!P4 LDG.E.64 R18, desc[UR10][R14.64] ;  /* 0x0000000a0e12c981 */ /* 0x000168000c1e1b00 */
[----:B------:R0:W5:Y:S04]  /*0440*/  @!P0 LDG.E.64 R12, desc[UR10][R8.64] ;  /* 0x0000000a080c8981 */ /* 0x000168000c1e1b00 */
[----:B------:R0:W5:Y:S01]  /*0450*/  @!P3 LDG.E.64 R20, desc[UR10][R16.64] ;  /* 0x0000000a1014b981 */ /* 0x000162000c1e1b00 */
[----:B------:R-:W-:-:S13]  /*0460*/  FSETP.GE.FTZ.AND P5, PT, |R6|, |R7|, PT ;  /* 0x400000070600720b */ /* 0x000fda0003fb6200 */
[----:B0-----:R-:W-:Y:S05]  /*0470*/  @!P5 BRA `(.L_x_3479) ;  /* 0x000000000038d947 */ /* 0x001fea0003800000 */
        /* <DEDUP_REMOVED lines=14> */
.L_x_3479:
        /* <DEDUP_REMOVED lines=8> */
.L_x_3480:
        /* <DEDUP_REMOVED lines=11> */
.L_x_3482:
[----:B------:R-:W0:Y:S08]  /*0690*/  MUFU.RCP R11, R4 ;  /* 0x00000004000b7308 */ /* 0x000e300000001000 */
[----:B------:R-:W1:Y:S01]  /*06a0*/  MUFU.RCP R10, R3 ;  /* 0x00000003000a7308 */ /* 0x000e620000001000 */
[----:B0-----:R-:W-:Y:S01]  /*06b0*/  FMUL.FTZ R12, R11, R12 ;  /* 0x0000000c0b0c7220 */ /* 0x001fe20000410000 */
[----:B-1----:R-:W-:Y:S01]  /*06c0*/  FMUL.FTZ R13, R10, R13 ;  /* 0x0000000d0a0d7220 */ /* 0x002fe20000410000 */
[----:B------:R-:W-:Y:S06]  /*06d0*/  BRA `(.L_x_3483) ;  /* 0x0000000000207947 */ /* 0x000fec0003800000 */
.L_x_3481:
        /* <DEDUP_REMOVED lines=8> */
.L_x_3483:
        /* <DEDUP_REMOVED lines=11> */
.L_x_3485:
[----:B------:R-:W0:Y:S08]  /*0810*/  MUFU.RCP R11, R4 ;  /* 0x00000004000b7308 */ /* 0x000e300000001000 */
[----:B------:R-:W1:Y:S01]  /*0820*/  MUFU.RCP R10, R3 ;  /* 0x00000003000a7308 */ /* 0x000e620000001000 */
[----:B0-----:R-:W-:Y:S01]  /*0830*/  FMUL.FTZ R18, R11, R18 ;  /* 0x000000120b127220 */ /* 0x001fe20000410000 */
[----:B-1----:R-:W-:Y:S01]  /*0840*/  FMUL.FTZ R19, R10, R19 ;  /* 0x000000130a137220 */ /* 0x002fe20000410000 */
[----:B------:R-:W-:Y:S06]  /*0850*/  BRA `(.L_x_3486) ;  /* 0x0000000000207947 */ /* 0x000fec0003800000 */
.L_x_3484:
        /* <DEDUP_REMOVED lines=8> */
.L_x_3486:
        /* <DEDUP_REMOVED lines=11> */
.L_x_3488:
[----:B------:R-:W0:Y:S08]  /*0990*/  MUFU.RCP R11, R4 ;  /* 0x00000004000b7308 */ /* 0x000e300000001000 */
[----:B------:R-:W1:Y:S01]  /*09a0*/  MUFU.RCP R10, R3 ;  /* 0x00000003000a7308 */ /* 0x000e620000001000 */
[----:B0-----:R-:W-:Y:S01]  /*09b0*/  FMUL.FTZ R20, R11, R20 ;  /* 0x000000140b147220 */ /* 0x001fe20000410000 */
[----:B-1----:R-:W-:Y:S01]  /*09c0*/  FMUL.FTZ R21, R10, R21 ;  /* 0x000000150a157220 */ /* 0x002fe20000410000 */
[----:B------:R-:W-:Y:S06]  /*09d0*/  BRA `(.L_x_3489) ;  /* 0x0000000000207947 */ /* 0x000fec0003800000 */
.L_x_3487:
        /* <DEDUP_REMOVED lines=8> */
.L_x_3489:
[----:B------:R0:W-:Y:S04]  /*0a60*/  @!P1 STG.E.64 desc[UR10][R26.64], R22 ;  /* 0x000000161a009986 */ /* 0x0001e8000c101b0a */
[----:B------:R0:W-:Y:S01]  /*0a70*/  @!P0 STG.E.64 desc[UR10][R8.64], R12 ;  /* 0x0000000c08008986 */ /* 0x0001e2000c101b0a */
[----:B------:R-:W-:-:S03]  /*0a80*/  LEA R2, P0, R5, R2, 0x2 ;  /* 0x0000000205027211 */ /* 0x000fc600078010ff */
[----:B------:R0:W-:Y:S01]  /*0a90*/  @!P4 STG.E.64 desc[UR10][R14.64], R18 ;  /* 0x000000120e00c986 */ /* 0x0001e2000c101b0a */
[----:B------:R-:W-:Y:S02]  /*0aa0*/  IADD3.X R0, PT, PT, RZ, R0, RZ, P0, !PT ;  /* 0x00000000ff007210 */ /* 0x000fe400007fe4ff */
[----:B------:R-:W-:Y:S01]  /*0ab0*/  ISETP.GE.U32.AND P0, PT, R2, UR5, PT ;  /* 0x0000000502007c0c */ /* 0x000fe2000bf06070 */
[----:B------:R0:W-:Y:S03]  /*0ac0*/  @!P3 STG.E.64 desc[UR10][R16.64], R20 ;  /* 0x000000141000b986 */ /* 0x0001e6000c101b0a */
[----:B------:R-:W-:-:S13]  /*0ad0*/  ISETP.GE.U32.AND.EX P0, PT, R0, UR8, PT, P0 ;  /* 0x0000000800007c0c */ /* 0x000fda000bf06100 */
[----:B0-----:R-:W-:Y:S05]  /*0ae0*/  @!P0 BRA `(.L_x_3490) ;  /* 0xfffffff400d48947 */ /* 0x001fea000383ffff */
[----:B------:R-:W-:Y:S05]  /*0af0*/  EXIT ;  /* 0x000000000000794d */ /* 0x000fea0003800000 */
.L_x_3478:
[----:B------:R-:W2:Y:S02]  /*0b00*/  S2R R0, SR_TID.X ;  /* 0x0000000000007919 */ /* 0x000ea40000002100 */
[----:B--2---:R-:W-:-:S03]  /*0b10*/  IMAD.WIDE.U32 R2, R0, 0x4, RZ ;  /* 0x0000000400027825 */ /* 0x004fc600078e00ff */
[----:B------:R-:W-:-:S04]  /*0b20*/  ISETP.GE.U32.AND P0, PT, R2, UR13, PT ;  /* 0x0000000d02007c0c */ /* 0x000fc8000bf06070 */
[----:B------:R-:W-:-:S13]  /*0b30*/  ISETP.GE.AND.EX P0, PT, R3, UR4, PT, P0 ;  /* 0x0000000403007c0c */ /* 0x000fda000bf06300 */
[----:B-1----:R-:W-:Y:S05]  /*0b40*/  @P0 EXIT ;  /* 0x000000000000094d */ /* 0x002fea0003800000 */
        /* <DEDUP_REMOVED lines=8> */
.L_x_3503:
[----:B-1----:R-:W-:-:S04]  /*0bd0*/  LEA R2, P1, R0, UR6, 0x5 ;  /* 0x0000000600027c11 */ /* 0x002fc8000f8228ff */
[----:B------:R-:W-:-:S05]  /*0be0*/  LEA.HI.X R3, R0, UR7, R5, 0x5, P1 ;  /* 0x0000000700037c11 */ /* 0x000fca00088f2c05 */
[----:B------:R1:W5:Y:S01]  /*0bf0*/  LDG.E.ENL2.256 R16, R12, desc[UR10][R2.64] ;  /* 0xfe00000a020c797e */ /* 0x0003620008121910 */
[----:B------:R-:W-:Y:S04]  /*0c00*/  BSSY.RECONVERGENT B0, `(.L_x_3491) ;  /* 0x0000018000007945 */ /* 0x000fe80003800200 */
[----:B------:R-:W-:Y:S05]  /*0c10*/  @!P3 BRA `(.L_x_3492) ;  /* 0x000000000038b947 */ /* 0x000fea0003800000 */
[----:B------:R-:W2:Y:S08]  /*0c20*/  @P0 MUFU.RCP R9, R4 ;  /* 0x0000000400090308 */ /* 0x000eb00000001000 */
[----:B------:R-:W3:Y:S01]  /*0c30*/  @P0 MUFU.RCP R10, R20 ;  /* 0x00000014000a0308 */ /* 0x000ee20000001000 */
[----:B--2--5:R-:W-:Y:S01]  /*0c40*/  @P0 FMUL.FTZ R8, R12, R9 ;  /* 0x000000090c080220 */ /* 0x024fe20000410000 */
[----:B---3--:R-:W-:Y:S01]  /*0c50*/  @P0 FMUL.FTZ R9, R13, R10 ;  /* 0x0000000a0d090220 */ /* 0x008fe20000410000 */
[----:B------:R-:W-:Y:S06]  /*0c60*/  @P0 BRA `(.L_x_3493) ;  /* 0x0000000000440947 */ /* 0x000fec0003800000 */
[----:B------:R-:W2:Y:S02]  /*0c70*/  MUFU.RCP R8, R6 ;  /* 0x0000000600087308 */ /* 0x000ea40000001000 */
[----:B--2---:R-:W-:-:S04]  /*0c80*/  FMUL.FTZ R9, R7, R8 ;  /* 0x0000000807097220 */ /* 0x004fc80000410000 */
[-C--:B------:R-:W-:Y:S01]  /*0c90*/  FFMA.FTZ R10, R7, R9.reuse, R6 ;  /* 0x00000009070a7223 */ /* 0x080fe20000010006 */
[-C--:B------:R-:W-:Y:S01]  /*0ca0*/  FFMA.FTZ R8, R13, R9.reuse, R12 ;  /* 0x000000090d087223 */ /* 0x080fe2000001000c */
[----:B------:R-:W-:-:S04]  /*0cb0*/  FFMA.FTZ R9, -R12, R9, R13 ;  /* 0x000000090c097223 */ /* 0x000fc8000001010d */
[----:B------:R-:W2:Y:S02]  /*0cc0*/  MUFU.RCP R10, R10 ;  /* 0x0000000a000a7308 */ /* 0x000ea40000001000 */
[-C--:B--2---:R-:W-:Y:S01]  /*0cd0*/  FMUL.FTZ R8, R8, R10.reuse ;  /* 0x0000000a08087220 */ /* 0x084fe20000410000 */
[----:B------:R-:W-:Y:S01]  /*0ce0*/  FMUL.FTZ R9, R9, R10 ;  /* 0x0000000a09097220 */ /* 0x000fe20000410000 */
[----:B------:R-:W-:Y:S06]  /*0cf0*/  BRA `(.L_x_3493) ;  /* 0x0000000000207947 */ /* 0x000fec0003800000 */
.L_x_3492:
[----:B------:R-:W2:Y:S02]  /*0d00*/  MUFU.RCP R9, R7 ;  /* 0x0000000700097308 */ /* 0x000ea40000001000 */
[----:B--2---:R-:W-:-:S04]  /*0d10*/  FMUL.FTZ R9, R6, R9 ;  /* 0x0000000906097220 */ /* 0x004fc80000410000 */
[-C--:B------:R-:W-:Y:S01]  /*0d20*/  FFMA.FTZ R10, R6, R9.reuse, R7 ;  /* 0x00000009060a7223 */ /* 0x080fe20000010007 */
[-C--:B-----5:R-:W-:Y:S01]  /*0d30*/  FFMA.FTZ R8, R12, R9.reuse, R13 ;  /* 0x000000090c087223 */ /* 0x0a0fe2000001000d */
[----:B------:R-:W-:-:S04]  /*0d40*/  FFMA.FTZ R9, R13, R9, -R12 ;  /* 0x000000090d097223 */ /* 0x000fc8000001080c */
[----:B------:R-:W2:Y:S02]  /*0d50*/  MUFU.RCP R10, R10 ;  /* 0x0000000a000a7308 */ /* 0x000ea40000001000 */
[-C--:B--2---:R-:W-:Y:S01]  /*0d60*/  FMUL.FTZ R8, R8, R10.reuse ;  /* 0x0000000a08087220 */ /* 0x084fe20000410000 */
[----:B------:R-:W-:-:S07]  /*0d70*/  FMUL.FTZ R9, R9, R10 ;  /* 0x0000000a09097220 */ /* 0x000fce0000410000 */
.L_x_3493:
[----:B0-----:R-:W-:Y:S05]  /*0d80*/  BSYNC.RECONVERGENT B0 ;  /* 0x0000000000007941 */ /* 0x001fea0003800200 */
.L_x_3491:
        /* <DEDUP_REMOVED lines=12> */
.L_x_3495:
[----:B------:R-:W0:Y:S08]  /*0e50*/  MUFU.RCP R11, R4 ;  /* 0x00000004000b7308 */ /* 0x000e300000001000 */
[----:B------:R-:W2:Y:S01]  /*0e60*/  MUFU.RCP R12, R20 ;  /* 0x00000014000c7308 */ /* 0x000ea20000001000 */
[----:B0-----:R-:W-:Y:S01]  /*0e70*/  FMUL.FTZ R10, R14, R11 ;  /* 0x0000000b0e0a7220 */ /* 0x001fe20000410000 */
[----:B--2---:R-:W-:Y:S01]  /*0e80*/  FMUL.FTZ R11, R15, R12 ;  /* 0x0000000c0f0b7220 */ /* 0x004fe20000410000 */
[----:B------:R-:W-:Y:S06]  /*0e90*/  BRA `(.L_x_3496) ;  /* 0x0000000000207947 */ /* 0x000fec0003800000 */
.L_x_3494:
        /* <DEDUP_REMOVED lines=8> */
.L_x_3496:
        /* <DEDUP_REMOVED lines=11> */
.L_x_3498:
[----:B------:R-:W0:Y:S08]  /*0fd0*/  MUFU.RCP R13, R4 ;  /* 0x00000004000d7308 */ /* 0x000e300000001000 */
[----:B------:R-:W2:Y:S01]  /*0fe0*/  MUFU.RCP R12, R20 ;  /* 0x00000014000c7308 */ /* 0x000ea20000001000 */
[----:B0-----:R-:W-:Y:S01]  /*0ff0*/  FMUL.FTZ R16, R16, R13 ;  /* 0x0000000d10107220 */ /* 0x001fe20000410000 */
[----:B--2---:R-:W-:Y:S01]  /*1000*/  FMUL.FTZ R17, R17, R12 ;  /* 0x0000000c11117220 */ /* 0x004fe20000410000 */
[----:B------:R-:W-:Y:S06]  /*1010*/  BRA `(.L_x_3499) ;  /* 0x0000000000207947 */ /* 0x000fec0003800000 */
.L_x_3497:
        /* <DEDUP_REMOVED lines=8> */
.L_x_3499:
        /* <DEDUP_REMOVED lines=11> */
.L_x_3501:
[----:B------:R-:W0:Y:S08]  /*1150*/  MUFU.RCP R13, R4 ;  /* 0x00000004000d7308 */ /* 0x000e300000001000 */
[----:B------:R-:W2:Y:S01]  /*1160*/  MUFU.RCP R12, R20 ;  /* 0x00000014000c7308 */ /* 0x000ea20000001000 */
[----:B0-----:R-:W-:Y:S01]  /*1170*/  FMUL.FTZ R18, R18, R13 ;  /* 0x0000000d12127220 */ /* 0x001fe20000410000 */
[----:B--2---:R-:W-:Y:S01]  /*1180*/  FMUL.FTZ R19, R19, R12 ;  /* 0x0000000c13137220 */ /* 0x004fe20000410000 */
[----:B------:R-:W-:Y:S06]  /*1190*/  BRA `(.L_x_3502) ;  /* 0x0000000000207947 */ /* 0x000fec0003800000 */
.L_x_3500:
        /* <DEDUP_REMOVED lines=8> */
.L_x_3502:
[----:B------:R-:W-:Y:S01]  /*1220*/  IADD3 R0, P1, PT, R0, UR5, RZ ;  /* 0x0000000500007c10 */ /* 0x000fe2000ff3e0ff */
[----:B------:R2:W-:Y:S03]  /*1230*/  STG.E.ENL2.256 desc[UR10][R2.64], R8, R16 ;  /* 0xf80000080210797f */ /* 0x0005e6000f12180a */
[----:B------:R-:W-:Y:S02]  /*1240*/  SHF.L.U32 R12, R0, 0x2, RZ ;  /* 0x00000002000c7819 */ /* 0x000fe400000006ff */
[----:B------:R-:W-:Y:S02]  /*1250*/  IADD3.X R5, PT, PT, RZ, R5, RZ, P1, !PT ;  /* 0x00000005ff057210 */ /* 0x000fe40000ffe4ff */
[----:B------:R-:W-:Y:S02]  /*1260*/  ISETP.LT.U32.AND P2, PT, R12, UR13, PT ;  /* 0x0000000d0c007c0c */ /* 0x000fe4000bf41070 */
[----:B------:R-:W-:-:S02]  /*1270*/  LOP3.LUT P1, RZ, R0, 0xffffc000, RZ, 0xc0, !PT ;  /* 0xffffc00000ff7812 */ /* 0x000fc4000782c0ff */
[----:B------:R-:W-:Y:S02]  /*1280*/  SHF.L.U64.HI R12, R0, 0x2, R5 ;  /* 0x00000002000c7819 */ /* 0x000fe40000010205 */
[----:B------:R-:W-:Y:S02]  /*1290*/  LOP3.LUT P1, RZ, R5, 0x3fffffff, RZ, 0xc0, P1 ;  /* 0x3fffffff05ff7812 */ /* 0x000fe4000082c0ff */
[----:B------:R-:W-:-:S13]  /*12a0*/  ISETP.LT.AND.EX P2, PT, R12, UR4, PT, P2 ;  /* 0x000000040c007c0c */ /* 0x000fda000bf41320 */
[----:B--2---:R-:W-:Y:S05]  /*12b0*/  @!P1 BRA P2, `(.L_x_3503) ;  /* 0xfffffff800449947 */ /* 0x004fea000103ffff */
[----:B------:R-:W-:Y:S05]  /*12c0*/  EXIT ;  /* 0x000000000000794d */ /* 0x000fea0003800000 */
.L_x_3504:
        /* <DEDUP_REMOVED lines=11> */
.L_x_4287:


//--------------------- .text._ZN2at6native61_GLOBAL__N__44eb8e94_28_ForeachBinaryOpScalarList_cu_dda10a6925multi_tensor_apply_kernelINS1_28TensorListScalarListMetadataIN3c107complexIdEELi1EEENS1_25BinaryOpScalarListFunctorIS6_Li1ELi1ELi0EEEJSt7dividesIS6_EEEEvT_T0_DpT1_ --------------------------
	.section	.text._ZN2at6native61_GLOBAL__N__44eb8e94_28_ForeachBinaryOpScalarList_cu_dda10a6925multi_tensor_apply_kernelINS1_28TensorListScalarListMetadataIN3c107complexIdEELi1EEENS1_25BinaryOpScalarListFunctorIS6_Li1ELi1ELi0EEEJSt7dividesIS6_EEEEvT_T0_DpT1_,"ax",@progbits
	.align	128
.text._ZN2at6native61_GLOBAL__N__44eb8e94_28_ForeachBinaryOpScalarList_cu_dda10a6925multi_tensor_apply_kernelINS1_28TensorListScalarListMetadataIN3c107complexIdEELi1EEENS1_25BinaryOpScalarListFunctorIS6_Li1ELi1ELi0EEEJSt7dividesIS6_EEEEvT_T0_DpT1_:
        .type           _ZN2at6native61_GLOBAL__N__44eb8e94_28_ForeachBinaryOpScalarList_cu_dda10a6925multi_tensor_apply_kernelINS1_28TensorListScalarListMetadataIN3c107complexIdEELi1EEENS1_25BinaryOpScalarListFunctorIS6_Li1ELi1ELi0EEEJSt7dividesIS6_EEEEvT_T0_DpT1_,@function
        .size           _ZN2at6native61_GLOBAL__N__44eb8e94_28_ForeachBinaryOpScalarList_cu_dda10a6925multi_tensor_apply_kernelINS1_28TensorListScalarListMetadataIN3c107complexIdEELi1EEENS1_25BinaryOpScalarListFunctorIS6_Li1ELi1ELi0EEEJSt7dividesIS6_EEEEvT_T0_DpT1_,(.L_x_4288 - _ZN2at6native61_GLOBAL__N__44eb8e94_28_ForeachBinaryOpScalarList_cu_dda10a6925multi_tensor_apply_kernelINS1_28TensorListScalarListMetadataIN3c107complexIdEELi1EEENS1_25BinaryOpScalarListFunctorIS6_Li1ELi1ELi0EEEJSt7dividesIS6_EEEEvT_T0_DpT1_)
        .other          _ZN2at6native61_GLOBAL__N__44eb8e94_28_ForeachBinaryOpScalarList_cu_dda10a6925multi_tensor_apply_kernelINS1_28TensorListScalarListMetadataIN3c107complexIdEELi1EEENS1_25BinaryOpScalarListFunctorIS6_Li1ELi1ELi0EEEJSt7dividesIS6_EEEEvT_T0_DpT1_,@"STO_CUDA_ENTRY STV_DEFAULT"
_ZN2at6native61_GLOBAL__N__44eb8e94_28_ForeachBinaryOpScalarList_cu_dda10a6925multi_tensor_apply_kernelINS1_28TensorListScalarListMetadataIN3c107complexIdEELi1EEENS1_25BinaryOpScalarListFunctorIS6_Li1ELi1ELi0EEEJSt7dividesIS6_EEEEvT_T0_DpT1_:
        /* <DEDUP_REMOVED lines=9> */
[----:B------:R-:W-:Y:S02]  /*0090*/  UIADD3 UR9, UPT, UPT, UR9, UR9, URZ ;  /* 0x0000000909097290 */ /* 0x000fe4000fffe0ff */
[----:B--2---:R-:W-:Y:S02]  /*00a0*/  UIMAD.WIDE UR10, UR8, 0x10000, URZ ;  /* 0x00010000080a78a5 */ /* 0x004fe4000f8e02ff */
[----:B0-----:R-:W-:-:S08]  /*00b0*/  UIMAD.WIDE UR6, UR8, 0x100000, UR6 ;  /* 0x00100000080678a5 */ /* 0x001fd0000f8e0206 */
[----:B------:R-:W0:Y:S01]  /*00c0*/  LDCU.64 UR12, c[0x0][UR9+0x800] ;  /* 0x00010000090c77ac */ /* 0x000e220008000a00 */
        /* <DEDUP_REMOVED lines=82> */
[----:B------:R-:W-:Y:S05]  /*05f0*/  CALL.REL.NOINC `($__internal_89_$__cuda_sm20_div_rn_f64_full) ;  /* 0x0000007000707944 */ /* 0x000fea0003c00000 */
[----:B------:R-:W-:Y:S01]  /*0600*/  IMAD.MOV.U32 R40, RZ, RZ, R2 ;  /* 0x000000ffff287224 */ /* 0x000fe200078e0002 */
[----:B------:R-:W-:-:S07]  /*0610*/  MOV R41, R3 ;  /* 0x0000000300297202 */ /* 0x000fce0000000f00 */
.L_x_3506:
        /* <DEDUP_REMOVED lines=35> */
[----:B------:R-:W-:Y:S05]  /*0850*/  CALL.REL.NOINC `($__internal_88_$__cuda_sm20_dblrcp_rn_slowpath_v3) ;  /* 0x0000006800447944 */ /* 0x000fea0003c00000 */
[----:B------:R-:W-:Y:S02]  /*0860*/  IMAD.MOV.U32 R38, RZ, RZ, R34 ;  /* 0x000000ffff267224 */ /* 0x000fe400078e0022 */
[----:B------:R-:W-:-:S07]  /*0870*/  IMAD.MOV.U32 R39, RZ, RZ, R35 ;  /* 0x000000ffff277224 */ /* 0x000fce00078e0023 */
.L_x_3508:
[----:B------:R-:W-:Y:S05]  /*0880*/  BSYNC.RECONVERGENT B0 ;  /* 0x0000000000007941 */ /* 0x000fea0003800200 */
.L_x_3507:
        /* <DEDUP_REMOVED lines=59> */
[----:B------:R-:W-:Y:S05]  /*0c40*/  CALL.REL.NOINC `($__internal_89_$__cuda_sm20_div_rn_f64_full) ;  /* 0x0000006800dc7944 */ /* 0x000fea0003c00000 */
[----:B------:R-:W-:Y:S02]  /*0c50*/  IMAD.MOV.U32 R36, RZ, RZ, R2 ;  /* 0x000000ffff247224 */ /* 0x000fe400078e0002 */
[----:B------:R-:W-:-:S07]  /*0c60*/  IMAD.MOV.U32 R37, RZ, RZ, R3 ;  /* 0x000000ffff257224 */ /* 0x000fce00078e0003 */
.L_x_3509:
        /* <DEDUP_REMOVED lines=35> */
[----:B------:R-:W-:Y:S05]  /*0ea0*/  CALL.REL.NOINC `($__internal_88_$__cuda_sm20_dblrcp_rn_slowpath_v3) ;  /* 0x0000006000b07944 */ /* 0x000fea0003c00000 */
.L_x_3511:
[----:B------:R-:W-:Y:S05]  /*0eb0*/  BSYNC.RECONVERGENT B0 ;  /* 0x0000000000007941 */ /* 0x000fea0003800200 */
.L_x_3510:
[----:B------:R-:W0:Y:S01]  /*0ec0*/  S2R R28, SR_TID.X ;  /* 0x00000000001c7919 */ /* 0x000e220000002100 */
[----:B------:R-:W1:Y:S01]  /*0ed0*/  LDCU UR10, c[0x0][0x360] ;  /* 0x00006c00ff0a77ac */ /* 0x000e620008000800 */
[----:B------:R-:W-:Y:S01]  /*0ee0*/  UMOV UR4, URZ ;  /* 0x000000ff00047c82 */ /* 0x000fe20008000000 */
[----:B------:R-:W-:-:S05]  /*0ef0*/  UMOV UR5, URZ ;  /* 0x000000ff00057c82 */ /* 0x000fca0008000000 */
.L_x_3539:
[----:B0-----:R-:W-:Y:S01]  /*0f00*/  IADD3 R4, P1, PT, R28, UR4, RZ ;  /* 0x000000041c047c10 */ /* 0x001fe2000ff3e0ff */
[----:B-1----:R-:W-:Y:S01]  /*0f10*/  IMAD.U32 R21, RZ, RZ, UR10 ;  /* 0x0000000aff157e24 */ /* 0x002fe2000f8e00ff */
[----:B------:R-:W-:Y:S02]  /*0f20*/  MOV R7, UR10 ;  /* 0x0000000a00077c02 */ /* 0x000fe40008000f00 */
[----:B------:R-:W-:Y:S02]  /*0f30*/  CS2R R18, SRZ ;  /* 0x0000000000127805 */ /* 0x000fe4000001ff00 */
[----:B------:R-:W-:Y:S01]  /*0f40*/  IADD3 R6, P2, PT, R4, UR10, RZ ;  /* 0x0000000a04067c10 */ /* 0x000fe2000ff5e0ff */
[----:B------:R-:W-:Y:S01]  /*0f50*/  IMAD.X R9, RZ, RZ, UR5, P1 ;  /* 0x00000005ff097e24 */ /* 0x000fe200088e06ff */
[----:B------:R-:W-:Y:S02]  /*0f60*/  CS2R R16, SRZ ;  /* 0x0000000000107805 */ /* 0x000fe4000001ff00 */
[----:B------:R-:W-:-:S02]  /*0f70*/  CS2R R26, SRZ ;  /* 0x00000000001a7805 */ /* 0x000fc4000001ff00 */
[----:B------:R-:W-:Y:S02]  /*0f80*/  IADD3 R0, P3, PT, R6, UR10, RZ ;  /* 0x0000000a06007c10 */ /* 0x000fe4000ff7e0ff */
[----:B------:R-:W-:Y:S02]  /*0f90*/  CS2R R24, SRZ ;  /* 0x0000000000187805 */ /* 0x000fe4000001ff00 */
[----:B------:R-:W-:Y:S02]  /*0fa0*/  IADD3.X R8, PT, PT, RZ, R9, RZ, P2, !PT ;  /* 0x00000009ff087210 */ /* 0x000fe400017fe4ff */
[----:B------:R-:W-:Y:S02]  /*0fb0*/  CS2R R14, SRZ ;  /* 0x00000000000e7805 */ /* 0x000fe4000001ff00 */
[----:B------:R-:W-:Y:S02]  /*0fc0*/  ISETP.GE.U32.AND P1, PT, R0, UR11, PT ;  /* 0x0000000b00007c0c */ /* 0x000fe4000bf26070 */
[----:B------:R-:W-:-:S02]  /*0fd0*/  CS2R R12, SRZ ;  /* 0x00000000000c7805 */ /* 0x000fc4000001ff00 */
[----:B------:R-:W-:Y:S01]  /*0fe0*/  IADD3 R0, P4, PT, R0, UR10, RZ ;  /* 0x0000000a00007c10 */ /* 0x000fe2000ff9e0ff */
[----:B------:R-:W-:Y:S01]  /*0ff0*/  IMAD.X R3, RZ, RZ, R8, P3 ;  /* 0x000000ffff037224 */ /* 0x000fe200018e0608 */
[----:B------:R-:W-:Y:S01]  /*1000*/  LEA R2, P3, R4, UR6, 0x4 ;  /* 0x0000000604027c11 */ /* 0x000fe2000f8620ff */
[----:B------:R-:W-:Y:S01]  /*1010*/  IMAD.U32 R5, RZ, RZ, UR10 ;  /* 0x0000000aff057e24 */ /* 0x000fe2000f8e00ff */
[----:B------:R-:W-:Y:S01]  /*1020*/  ISETP.GE.U32.AND P2, PT, R0, UR11, PT ;  /* 0x0000000b00007c0c */ /* 0x000fe2000bf46070 */
[----:B------:R-:W-:Y:S01]  /*1030*/  IMAD.X R0, RZ, RZ, R3, P4 ;  /* 0x000000ffff007224 */ /* 0x000fe200020e0603 */
[----:B------:R-:W-:Y:S02]  /*1040*/  ISETP.GE.U32.AND.EX P1, PT, R3, UR16, PT, P1 ;  /* 0x0000001003007c0c */ /* 0x000fe4000bf26110 */
[C---:B------:R-:W-:Y:S02]  /*1050*/  LEA.HI.X R3, R4.reuse, UR7, R9, 0x4, P3 ;  /* 0x0000000704037c11 */ /* 0x040fe400098f2409 */
[----:B------:R-:W-:-:S02]  /*1060*/  ISETP.GE.U32.AND P3, PT, R4, UR11, PT ;  /* 0x0000000b04007c0c */ /* 0x000fc4000bf66070 */
[----:B------:R-:W-:Y:S01]  /*1070*/  ISETP.GE.U32.AND P4, PT, R6, UR11, PT ;  /* 0x0000000b06007c0c */ /* 0x000fe2000bf86070 */
[----:B------:R-:W-:Y:S01]  /*1080*/  IMAD.WIDE.U32 R20, R21, 0x10, R2 ;  /* 0x0000001015147825 */ /* 0x000fe200078e0002 */
[----:B------:R-:W-:Y:S02]  /*1090*/  ISETP.GE.U32.AND.EX P2, PT, R0, UR16, PT, P2 ;  /* 0x0000001000007c0c */ /* 0x000fe4000bf46120 */
[----:B------:R-:W-:Y:S01]  /*10a0*/  ISETP.GE.U32.AND.EX P3, PT, R9, UR16, PT, P3 ;  /* 0x0000001009007c0c */ /* 0x000fe2000bf66130 */
[----:B------:R-:W-:Y:S01]  /*10b0*/  IMAD.U32 R0, RZ, RZ, UR10 ;  /* 0x0000000aff007e24 */ /* 0x000fe2000f8e00ff */
[----:B------:R-:W-:Y:S01]  /*10c0*/  ISETP.GE.U32.AND.EX P4, PT, R8, UR16, PT, P4 ;  /* 0x0000001008007c0c */ /* 0x000fe2000bf86140 */
[----:B------:R-:W-:Y:S01]  /*10d0*/  @!P1 IMAD.SHL.U32 R7, R7, 0x10, RZ ;  /* 0x0000001007079824 */ /* 0x000fe200078e00ff */
[----:B------:R-:W-:Y:S02]  /*10e0*/  MOV R11, UR10 ;  /* 0x0000000a000b7c02 */ /* 0x000fe40008000f00 */
[----:B------:R-:W-:-:S02]  /*10f0*/  CS2R R8, SRZ ;  /* 0x0000000000087805 */ /* 0x000fc4000001ff00 */
[----:B------:R-:W-:Y:S02]  /*1100*/  @!P1 IADD3 R6, P5, P6, R7, R2, R7 ;  /* 0x0000000207069210 */ /* 0x000fe40007ebe007 */
[----:B------:R-:W-:Y:S01]  /*1110*/  @!P1 SHF.R.U32.HI R7, RZ, 0x1c, R0 ;  /* 0x0000001cff079819 */ /* 0x000fe20000011600 */
[----:B------:R-:W-:Y:S02]  /*1120*/  @!P2 IMAD.WIDE.U32 R4, R5, 0x10, R20 ;  /* 0x000000100504a825 */ /* 0x000fe400078e0014 */
[----:B------:R0:W5:Y:S01]  /*1130*/  @!P3 LDG.E.128 R16, desc[UR14][R2.64] ;  /* 0x0000000e0210b981 */ /* 0x000162000c1e1d00 */
[----:B------:R-:W-:-:S03]  /*1140*/  @!P1 IADD3.X R7, PT, PT, R7, R3, R7, P5, P6 ;  /* 0x0000000307079210 */ /* 0x000fc60002fec407 */
[----:B------:R0:W5:Y:S01]  /*1150*/  @!P4 LDG.E.128 R24, desc[UR14][R20.64] ;  /* 0x0000000e1418c981 */ /* 0x000162000c1e1d00 */
[----:B------:R-:W-:Y:S01]  /*1160*/  @!P2 IMAD.WIDE.U32 R4, R11, 0x10, R4 ;  /* 0x000000100b04a825 */ /* 0x000fe200078e0004 */
[----:B------:R-:W-:Y:S02]  /*1170*/  CS2R R10, SRZ ;  /* 0x00000000000a7805 */ /* 0x000fe4000001ff00 */
[----:B------:R0:W5:Y:S01]  /*1180*/  @!P1 LDG.E.128 R12, desc[UR14][R6.64] ;  /* 0x0000000e060c9981 */ /* 0x000162000c1e1d00 */
[----:B------:R-:W-:Y:S02]  /*1190*/  IMAD.U32 R22, RZ, RZ, UR12 ;  /* 0x0000000cff167e24 */ /* 0x000fe4000f8e00ff */
[----:B------:R-:W-:Y:S01]  /*11a0*/  IMAD.U32 R23, RZ, RZ, UR13 ;  /* 0x0000000dff177e24 */ /* 0x000fe2000f8e00ff */
[----:B------:R0:W5:Y:S05]  /*11b0*/  @!P2 LDG.E.128 R8, desc[UR14][R4.64] ;  /* 0x0000000e0408a981 */ /* 0x00016a000c1e1d00 */
[----:B------:R-:W1:Y:S02]  /*11c0*/  DSETP.GE.AND P2, PT, |R22|, |UR8|, PT ;  /* 0x4000000816007e2a */ /* 0x000e64000bf46200 */
[----:B-1----:R-:W-:-:S02]  /*11d0*/  VOTEU.ANY UP0, P2 ;  /* 0x0000000000ff7886 */ /* 0x002fc40001000100 */
[----:B--2---:R-:W-:Y:S05]  /*11e0*/  BRA.U !UP0, `(.L_x_3512) ;  /* 0x0000000908307547 */ /* 0x004fea000b800000 */
        /* <DEDUP_REMOVED lines=56> */
[----:B------:R-:W-:Y:S05]  /*1570*/  CALL.REL.NOINC `($__internal_89_$__cuda_sm20_div_rn_f64_full) ;  /* 0x0000006000907944 */ /* 0x000fea0003c00000 */
.L_x_3515:
[----:B------:R-:W-:Y:S05]  /*1580*/  BSYNC.RECONVERGENT B1 ;  /* 0x0000000000017941 */ /* 0x000fea0003800200 */
.L_x_3514:
        /* <DEDUP_REMOVED lines=58> */
[----:B------:R-:W-:Y:S05]  /*1930*/  CALL.REL.NOINC `($__internal_89_$__cuda_sm20_div_rn_f64_full) ;  /* 0x0000005c00a07944 */ /* 0x000fea0003c00000 */
[----:B------:R-:W-:Y:S01]  /*1940*/  IMAD.MOV.U32 R4, RZ, RZ, R2 ;  /* 0x000000ffff047224 */ /* 0x000fe200078e0002 */
[----:B------:R-:W-:-:S07]  /*1950*/  MOV R5, R3 ;  /* 0x0000000300057202 */ /* 0x000fce0000000f00 */
.L_x_3517:
[----:B------:R-:W-:Y:S05]  /*1960*/  BSYNC.RECONVERGENT B1 ;  /* 0x0000000000017941 */ /* 0x000fea0003800200 */
.L_x_3516:
[----:B------:R-:W-:Y:S02]  /*1970*/  IMAD.MOV.U32 R18, RZ, RZ, R4 ;  /* 0x000000ffff127224 */ /* 0x000fe400078e0004 */
[----:B------:R-:W-:Y:S01]  /*1980*/  IMAD.MOV.U32 R19, RZ, RZ, R5 ;  /* 0x000000ffff137224 */ /* 0x000fe200078e0005 */
[----:B------:R-:W-:Y:S06]  /*1990*/  BRA `(.L_x_3518) ;  /* 0x0000000000847947 */ /* 0x000fec0003800000 */
.L_x_3513:
        /* <DEDUP_REMOVED lines=17> */
.L_x_3512:
        /* <DEDUP_REMOVED lines=16> */
.L_x_3518:
        /* <DEDUP_REMOVED lines=73> */
[----:B-1----:R-:W-:Y:S05]  /*2040*/  CALL.REL.NOINC `($__internal_89_$__cuda_sm20_div_rn_f64_full) ;  /* 0x0000005400dc7944 */ /* 0x002fea0003c00000 */
.L_x_3522:
[----:B------:R-:W-:Y:S05]  /*2050*/  BSYNC.RECONVERGENT B1 ;  /* 0x0000000000017941 */ /* 0x000fea0003800200 */
.L_x_3521:
        /* <DEDUP_REMOVED lines=58> */
[----:B-1----:R-:W-:Y:S05]  /*2400*/  CALL.REL.NOINC `($__internal_89_$__cuda_sm20_div_rn_f64_full) ;  /* 0x0000005000ec7944 */ /* 0x002fea0003c00000 */
[----:B------:R-:W-:Y:S01]  /*2410*/  IMAD.MOV.U32 R22, RZ, RZ, R2 ;  /* 0x000000ffff167224 */ /* 0x000fe200078e0002 */
[----:B------:R-:W-:-:S07]  /*2420*/  MOV R23, R3 ;  /* 0x0000000300177202 */ /* 0x000fce0000000f00 */
.L_x_3524:
[----:B------:R-:W-:Y:S05]  /*2430*/  BSYNC.RECONVERGENT B1 ;  /* 0x0000000000017941 */ /* 0x000fea0003800200 */
.L_x_3523:
[----:B------:R-:W-:Y:S05]  /*2440*/  BRA `(.L_x_3520) ;  /* 0x0000000000407947 */ /* 0x000fea0003800000 */
.L_x_3519:
        /* <DEDUP_REMOVED lines=16> */
.L_x_3520:
        /* <DEDUP_REMOVED lines=74> */
[----:B-123--:R-:W-:Y:S05]  /*29f0*/  CALL.REL.NOINC `($__internal_89_$__cuda_sm20_div_rn_f64_full) ;  /* 0x0000004c00707944 */ /* 0x00efea0003c00000 */
.L_x_3528:
[----:B------:R-:W-:Y:S05]  /*2a00*/  BSYNC.RECONVERGENT B1 ;  /* 0x0000000000017941 */ /* 0x000fea0003800200 */
.L_x_3527:
        /* <DEDUP_REMOVED lines=58> */
[----:B------:R-:W-:Y:S02]  /*2db0*/  IMAD.MOV.U32 R26, RZ, RZ, R2 ;  /* 0x000000ffff1a7224 */ /* 0x000fe400078e0002 */
[----:B------:R-:W-:-:S07]  /*2dc0*/  IMAD.MOV.U32 R27, RZ, RZ, R3 ;  /* 0x000000ffff1b7224 */ /* 0x000fce00078e0003 */
.L_x_3530:
[----:B------:R-:W-:Y:S05]  /*2dd0*/  BSYNC.RECONVERGENT B1 ;  /* 0x0000000000017941 */ /* 0x000fea0003800200 */
.L_x_3529:
[----:B------:R-:W-:Y:S05]  /*2de0*/  BRA `(.L_x_3526) ;  /* 0x0000000000407947 */ /* 0x000fea0003800000 */
.L_x_3525:
        /* <DEDUP_REMOVED lines=16> */
.L_x_3526:
        /* <DEDUP_REMOVED lines=73> */
[----:B-123--:R-:W-:Y:S05]  /*3380*/  CALL.REL.NOINC `($__internal_89_$__cuda_sm20_div_rn_f64_full) ;  /* 0x00000044000c7944 */ /* 0x00efea0003c00000 */
.L_x_3534:
[----:B------:R-:W-:Y:S05]  /*3390*/  BSYNC.RECONVERGENT B1 ;  /* 0x0000000000017941 */ /* 0x000fea0003800200 */
.L_x_3533:
[----:B------:R-:W0:Y:S01]  /*33a0*/  DADD R6, -RZ, |UR8| ;  /* 0x40000008ff067e29 */ /* 0x000e220008000100 */
[----:B------:R-:W-:Y:S01]  /*33b0*/  MOV R8, UR8 ;  /* 0x0000000800087c02 */ /* 0x000fe20008000f00 */
        /* <DEDUP_REMOVED lines=57> */
[----:B------:R-:W-:Y:S01]  /*3750*/  IMAD.MOV.U32 R14, RZ, RZ, R2 ;  /* 0x000000ffff0e7224 */ /* 0x000fe200078e0002 */
[----:B------:R-:W-:-:S07]  /*3760*/  MOV R15, R3 ;  /* 0x00000003000f7202 */ /* 0x000fce0000000f00 */
.L_x_3536:
[----:B------:R-:W-:Y:S05]  /*3770*/  BSYNC.RECONVERGENT B1 ;  /* 0x0000000000017941 */ /* 0x000fea0003800200 */
.L_x_3535:
[----:B------:R-:W-:Y:S05]  /*3780*/  BRA `(.L_x_3532) ;  /* 0x0000000000407947 */ /* 0x000fea0003800000 */
.L_x_3531:
        /* <DEDUP_REMOVED lines=16> */
.L_x_3532:
[----:B0-----:R-:W-:Y:S01]  /*3890*/  IMAD.U32 R3, RZ, RZ, UR10 ;  /* 0x0000000aff037e24 */ /* 0x001fe2000f8e00ff */
[----:B----4-:R-:W-:Y:S01]  /*38a0*/  IADD3 R9, P3, PT, R28, UR4, RZ ;  /* 0x000000041c097c10 */ /* 0x010fe2000ff7e0ff */
[----:B------:R-:W-:Y:S01]  /*38b0*/  IMAD.U32 R7, RZ, RZ, UR10 ;  /* 0x0000000aff077e24 */ /* 0x000fe2000f8e00ff */
[----:B------:R-:W-:Y:S01]  /*38c0*/  MOV R11, UR10 ;  /* 0x0000000a000b7c02 */ /* 0x000fe20008000f00 */
[----:B------:R-:W-:Y:S01]  /*38d0*/  IMAD.U32 R8, RZ, RZ, UR10 ;  /* 0x0000000aff087e24 */ /* 0x000fe2000f8e00ff */
[----:B------:R-:W-:Y:S01]  /*38e0*/  IADD3 R0, P4, P5, R3, UR4, R28 ;  /* 0x0000000403007c10 */ /* 0x000fe2000fd9e01c */
[----:B------:R-:W-:Y:S01]  /*38f0*/  IMAD.X R10, RZ, RZ, UR5, P3 ;  /* 0x00000005ff0a7e24 */ /* 0x000fe200098e06ff */
[----:B------:R-:W-:Y:S01]  /*3900*/  ISETP.GE.U32.AND P2, PT, R9, UR11, PT ;  /* 0x0000000b09007c0c */ /* 0x000fe2000bf46070 */
[----:B------:R-:W-:Y:S01]  /*3910*/  @!P1 IMAD.SHL.U32 R7, R7, 0x10, RZ ;  /* 0x0000001007079824 */ /* 0x000fe200078e00ff */
[----:B------:R-:W-:Y:S01]  /*3920*/  ISETP.GE.U32.AND P3, PT, R0, UR11, PT ;  /* 0x0000000b00007c0c */ /* 0x000fe2000bf66070 */
[----:B------:R-:W-:Y:S01]  /*3930*/  BSSY.RECONVERGENT B0, `(.L_x_3537) ;  /* 0x0000025000007945 */ /* 0x000fe20003800200 */
[----:B------:R-:W-:-:S02]  /*3940*/  IADD3.X R0, PT, PT, RZ, UR5, RZ, P4, P5 ;  /* 0x00000005ff007c10 */ /* 0x000fc4000a7ea4ff */
[----:B------:R-:W-:Y:S02]  /*3950*/  ISETP.GE.U32.AND.EX P2, PT, R10, UR16, PT, P2 ;  /* 0x000000100a007c0c */ /* 0x000fe4000bf46120 */
[----:B------:R-:W-:Y:S02]  /*3960*/  ISETP.GE.U32.AND.EX P3, PT, R0, UR16, PT, P3 ;  /* 0x0000001000007c0c */ /* 0x000fe4000bf66130 */
[C---:B------:R-:W-:Y:S02]  /*3970*/  @!P1 LEA R6, P6, R9.reuse, UR6, 0x4 ;  /* 0x0000000609069c11 */ /* 0x040fe4000f8c20ff */
[----:B------:R-:W-:Y:S02]  /*3980*/  @!P1 SHF.R.U32.HI R8, RZ, 0x1c, R8 ;  /* 0x0000001cff089819 */ /* 0x000fe40000011608 */
[----:B------:R-:W-:-:S05]  /*3990*/  @!P1 LEA.HI.X R3, R9, UR7, R10, 0x4, P6 ;  /* 0x0000000709039c11 */ /* 0x000fca000b0f240a */
[C---:B------:R-:W-:Y:S02]  /*39a0*/  @!P2 LEA R4, P4, R9.reuse, UR6, 0x4 ;  /* 0x000000060904ac11 */ /* 0x040fe4000f8820ff */
[C---:B------:R-:W-:Y:S02]  /*39b0*/  @!P3 LEA R2, P5, R9.reuse, UR6, 0x4 ;  /* 0x000000060902bc11 */ /* 0x040fe4000f8a20ff */
[C-C-:B------:R-:W-:Y:S02]  /*39c0*/  @!P2 LEA.HI.X R5, R9.reuse, UR7, R10.reuse, 0x4, P4 ;  /* 0x000000070905ac11 */ /* 0x140fe4000a0f240a */
[----:B------:R-:W-:Y:S02]  /*39d0*/  @!P3 LEA.HI.X R0, R9, UR7, R10, 0x4, P5 ;  /* 0x000000070900bc11 */ /* 0x000fe4000a8f240a */
[----:B------:R-:W-:Y:S01]  /*39e0*/  @!P1 IADD3 R6, P4, P5, R7, R6, R7 ;  /* 0x0000000607069210 */ /* 0x000fe20007d9e007 */
[----:B-1----:R0:W-:Y:S01]  /*39f0*/  @!P2 STG.E.128 desc[UR14][R4.64], R16 ;  /* 0x000000100400a986 */ /* 0x0021e2000c101d0e */
[----:B------:R-:W-:-:S02]  /*3a00*/  @!P3 LEA R2, P6, R11, R2, 0x4 ;  /* 0x000000020b02b211 */ /* 0x000fc400078c20ff */
[----:B------:R-:W-:Y:S01]  /*3a10*/  @!P1 IADD3.X R7, PT, PT, R8, R3, R8, P4, P5 ;  /* 0x0000000308079210 */ /* 0x000fe200027ea408 */
[----:B------:R-:W-:Y:S01]  /*3a20*/  IMAD.U32 R8, RZ, RZ, UR10 ;  /* 0x0000000aff087e24 */ /* 0x000fe2000f8e00ff */
[----:B------:R-:W-:-:S04]  /*3a30*/  @!P3 LEA.HI.X R3, R11, R0, RZ, 0x4, P6 ;  /* 0x000000000b03b211 */ /* 0x000fc800030f24ff */
[----:B------:R-:W-:Y:S01]  /*3a40*/  IADD3 R0, P2, P4, R8, UR10, R9 ;  /* 0x0000000a08007c10 */ /* 0x000fe2000fc5e009 */
[----:B---3--:R0:W-:Y:S03]  /*3a50*/  @!P3 STG.E.128 desc[UR14][R2.64], R20 ;  /* 0x000000140200b986 */ /* 0x0081e6000c101d0e */
[----:B------:R-:W-:Y:S01]  /*3a60*/  IADD3 R0, P3, PT, R0, UR10, RZ ;  /* 0x0000000a00007c10 */ /* 0x000fe2000ff7e0ff */
[----:B------:R0:W-:Y:S01]  /*3a70*/  @!P1 STG.E.128 desc[UR14][R6.64], R24 ;  /* 0x0000001806009986 */ /* 0x0001e2000c101d0e */
[----:B------:R-:W-:Y:S02]  /*3a80*/  IADD3.X R8, PT, PT, RZ, R10, RZ, P2, P4 ;  /* 0x0000000aff087210 */ /* 0x000fe400017e84ff */
[----:B------:R-:W-:Y:S02]  /*3a90*/  ISETP.GE.U32.AND P1, PT, R0, UR11, PT ;  /* 0x0000000b00007c0c */ /* 0x000fe4000bf26070 */
[----:B------:R-:W-:-:S04]  /*3aa0*/  IADD3.X R0, PT, PT, RZ, R8, RZ, P3, !PT ;  /* 0x00000008ff007210 */ /* 0x000fc80001ffe4ff */
[----:B------:R-:W-:-:S13]  /*3ab0*/  ISETP.GE.U32.AND.EX P1, PT, R0, UR16, PT, P1 ;  /* 0x0000001000007c0c */ /* 0x000fda000bf26110 */
[----:B0-----:R-:W-:Y:S05]  /*3ac0*/  @P1 BRA `(.L_x_3538) ;  /* 0x00000000002c1947 */ /* 0x001fea0003800000 */
[----:B------:R-:W-:Y:S01]  /*3ad0*/  USHF.L.U32 UR17, UR10, 0x4, URZ ;  /* 0x000000040a117899 */ /* 0x000fe200080006ff */
[----:B------:R-:W-:Y:S01]  /*3ae0*/  LEA R2, P1, R9, UR6, 0x4 ;  /* 0x0000000609027c11 */ /* 0x000fe2000f8220ff */
        /* <DEDUP_REMOVED lines=8> */
[----:B------:R0:W-:Y:S04]  /*3b70*/  STG.E.128 desc[UR14][R2.64], R12 ;  /* 0x0000000c02007986 */ /* 0x0001e8000c101d0e */
.L_x_3538:
[----:B------:R-:W-:Y:S05]  /*3b80*/  BSYNC.RECONVERGENT B0 ;  /* 0x0000000000007941 */ /* 0x000fea0003800200 */
.L_x_3537:
[----:B------:R-:W-:-:S04]  /*3b90*/  ULEA UR4, UP0, UR10, UR4, 0x2 ;  /* 0x000000040a047291 */ /* 0x000fc8000f8010ff */
[----:B------:R-:W-:Y:S02]  /*3ba0*/  UIADD3.X UR5, UPT, UPT, URZ, UR5, URZ, UP0, !UPT ;  /* 0x00000005ff057290 */ /* 0x000fe400087fe4ff */
[----:B------:R-:W-:-:S04]  /*3bb0*/  UISETP.GE.U32.AND UP0, UPT, UR4, UR11, UPT ;  /* 0x0000000b0400728c */ /* 0x000fc8000bf06070 */
[----:B------:R-:W-:-:S09]  /*3bc0*/  UISETP.GE.U32.AND.EX UP0, UPT, UR5, UR16, UPT, UP0 ;  /* 0x000000100500728c */ /* 0x000fd2000bf06100 */
[----:B------:R-:W-:Y:S05]  /*3bd0*/  BRA.U !UP0, `(.L_x_3539) ;  /* 0xffffffd108c87547 */ /* 0x000fea000b83ffff */
[----:B------:R-:W-:Y:S05]  /*3be0*/  EXIT ;  /* 0x000000000000794d */ /* 0x000fea0003800000 */
.L_x_3505:
[----:B------:R-:W0:Y:S02]  /*3bf0*/  S2R R28, SR_TID.X ;  /* 0x00000000001c7919 */ /* 0x000e240000002100 */
[----:B0-----:R-:W-:-:S03]  /*3c00*/  IMAD.WIDE.U32 R2, R28, 0x4, RZ ;  /* 0x000000041c027825 */ /* 0x001fc600078e00ff */
[----:B------:R-:W-:-:S04]  /*3c10*/  ISETP.GE.U32.AND P0, PT, R2, UR10, PT ;  /* 0x0000000a02007c0c */ /* 0x000fc8000bf06070 */
[----:B------:R-:W-:-:S13]  /*3c20*/  ISETP.GE.AND.EX P0, PT, R3, UR4, PT, P0 ;  /* 0x0000000403007c0c */ /* 0x000fda000bf06300 */
[----:B--2---:R-:W-:Y:S05]  /*3c30*/  @P0 EXIT ;  /* 0x000000000000094d */ /* 0x004fea0003800000 */
[----:B------:R-:W0:Y:S01]  /*3c40*/  MUFU.RCP64H R3, UR13 ;  /* 0x0000000d00037d08 */ /* 0x000e220008001800 */
[----:B------:R-:W-:Y:S01]  /*3c50*/  IMAD.U32 R4, RZ, RZ, UR12 ;  /* 0x0000000cff047e24 */ /* 0x000fe2000f8e00ff */
[----:B------:R-:W-:Y:S01]  /*3c60*/  MOV R5, UR13 ;  /* 0x0000000d00057c02 */ /* 0x000fe20008000f00 */
[----:B------:R-:W-:Y:S01]  /*3c70*/  IMAD.MOV.U32 R2, RZ, RZ, 0x1 ;  /* 0x00000001ff027424 */ /* 0x000fe200078e00ff */
[----:B------:R-:W-:Y:S01]  /*3c80*/  DSETP.NEU.AND P0, PT, RZ, UR8, PT ;  /* 0x00000008ff007e2a */ /* 0x000fe2000bf0d000 */
[----:B------:R-:W-:-:S15]  /*3c90*/  IMAD.MOV.U32 R29, RZ, RZ, RZ ;  /* 0x000000ffff1d7224 */ /* 0x000fde00078e00ff */
[----:B------:R-:W-:-:S15]  /*3ca0*/  NOP ;  /* 0x0000000000007918 */ /* 0x000fde0000000000 */
[----:B------:R-:W-:-:S15]  /*3cb0*/  NOP ;  /* 0x0000000000007918 */ /* 0x000fde0000000000 */
[----:B------:R-:W-:-:S15]  /*3cc0*/  NOP ;  /* 0x0000000000007918 */ /* 0x000fde0000000000 */
[----:B------:R-:W-:-:S03]  /*3cd0*/  NOP ;  /* 0x0000000000007918 */ /* 0x000fc60000000000 */
        /* <DEDUP_REMOVED lines=59> */
[----:B------:R-:W-:Y:S05]  /*4090*/  CALL.REL.NOINC `($__internal_89_$__cuda_sm20_div_rn_f64_full) ;  /* 0x0000003400c87944 */ /* 0x000fea0003c00000 */
[----:B------:R-:W-:Y:S02]  /*40a0*/  IMAD.MOV.U32 R42, RZ, RZ, R2 ;  /* 0x000000ffff2a7224 */ /* 0x000fe400078e0002 */
[----:B------:R-:W-:-:S07]  /*40b0*/  IMAD.MOV.U32 R43, RZ, RZ, R3 ;  /* 0x000000ffff2b7224 */ /* 0x000fce00078e0003 */
.L_x_3540:
        /* <DEDUP_REMOVED lines=36> */
[----:B------:R-:W-:Y:S01]  /*4300*/  MOV R40, R34 ;  /* 0x0000002200287202 */ /* 0x000fe20000000f00 */
[----:B------:R-:W-:-:S07]  /*4310*/  IMAD.MOV.U32 R41, RZ, RZ, R35 ;  /* 0x000000ffff297224 */ /* 0x000fce00078e0023 */
.L_x_3542:
[----:B------:R-:W-:Y:S05]  /*4320*/  BSYNC.RECONVERGENT B0 ;  /* 0x0000000000007941 */ /* 0x000fea0003800200 */
.L_x_3541:
[----:B------:R-:W0:Y:S01]  /*4330*/  MUFU.RCP64H R3, UR9 ;  /* 0x0000000900037d08 */ /* 0x000e220008001800 */
[----:B------:R-:W-:Y:S02]  /*4340*/  IMAD.U32 R4, RZ, RZ, UR8 ;  /* 0x00000008ff047e24 */ /* 0x000fe4000f8e00ff */
[----:B------:R-:W-:Y:S02]  /*4350*/  HFMA2 R2, -RZ, RZ, 0, 5.9604644775390625e-08 ;  /* 0x00000001ff027431 */ /* 0x000fe400000001ff */
[----:B------:R-:W-:-:S06]  /*4360*/  IMAD.U32 R5, RZ, RZ, UR9 ;  /* 0x00000009ff057e24 */ /* 0x000fcc000f8e00ff */
        /* <DEDUP_REMOVED lines=55> */
[----:B------:R-:W-:Y:S05]  /*46e0*/  CALL.REL.NOINC `($__internal_89_$__cuda_sm20_div_rn_f64_full) ;  /* 0x0000003000347944 */ /* 0x000fea0003c00000 */
[----:B------:R-:W-:Y:S01]  /*46f0*/  MOV R38, R2 ;  /* 0x0000000200267202 */ /* 0x000fe20000000f00 */
[----:B------:R-:W-:-:S07]  /*4700*/  IMAD.MOV.U32 R39, RZ, RZ, R3 ;  /* 0x000000ffff277224 */ /* 0x000fce00078e0003 */
.L_x_3543:
        /* <DEDUP_REMOVED lines=38> */
.L_x_3545:
[----:B------:R-:W-:Y:S05]  /*4970*/  BSYNC.RECONVERGENT B0 ;  /* 0x0000000000007941 */ /* 0x000fea0003800200 */
.L_x_3544:
[----:B------:R-:W0:Y:S02]  /*4980*/  LDCU UR5, c[0x0][0x360] ;  /* 0x00006c00ff0577ac */ /* 0x000e240008000800 */
.L_x_3571:
[----:B--2---:R-:W-:-:S04]  /*4990*/  LEA R34, P1, R28, UR6, 0x6 ;  /* 0x000000061c227c11 */ /* 0x004fc8000f8230ff */
[----:B------:R-:W-:-:S05]  /*49a0*/  LEA.HI.X R35, R28, UR7, R29, 0x6, P1 ;  /* 0x000000071c237c11 */ /* 0x000fca00088f341d */
[----:B-1----:R1:W5:Y:S04]  /*49b0*/  LDG.E.ENL2.256 R24, R16, desc[UR14][R34.64] ;  /* 0xfe00000e2210797e */ /* 0x0023680008121918 */
[----:B------:R1:W5:Y:S01]  /*49c0*/  LDG.E.ENL2.256 R12, R8, desc[UR14][R34.64+0x20] ;  /* 0xfe00010e2208797e */ /* 0x000362000812190c */
[----:B------:R-:W-:Y:S01]  /*49d0*/  IMAD.U32 R2, RZ, RZ, UR12 ;  /* 0x0000000cff027e24 */ /* 0x000fe2000f8e00ff */
[----:B------:R-:W-:-:S06]  /*49e0*/  MOV R3, UR13 ;  /* 0x0000000d00037c02 */ /* 0x000fcc0008000f00 */
        /* <DEDUP_REMOVED lines=53> */
[----:B------:R-:W-:Y:S01]  /*4d40*/  MOV R2, R16 ;  /* 0x0000001000027202 */ /* 0x000fe20000000f00 */
[----:B------:R-:W-:Y:S01]  /*4d50*/  IMAD.MOV.U32 R5, RZ, RZ, R17 ;  /* 0x000000ffff057224 */ /* 0x000fe200078e0011 */
[----:B------:R-:W-:Y:S01]  /*4d60*/  MOV R3, R7 ;  /* 0x0000000700037202 */ /* 0x000fe20000000f00 */
[----:B------:R-:W-:Y:S01]  /*4d70*/  IMAD.MOV.U32 R4, RZ, RZ, R6 ;  /* 0x000000ffff047224 */ /* 0x000fe200078e0006 */
[----:B------:R-:W-:-:S07]  /*4d80*/  MOV R0, 0x4da0 ;  /* 0x00004da000007802 */ /* 0x000fce0000000f00 */
[----:B0-----:R-:W-:Y:S05]  /*4d90*/  CALL.REL.NOINC `($__internal_89_$__cuda_sm20_div_rn_f64_full) ;  /* 0x0000002800887944 */ /* 0x001fea0003c00000 */
.L_x_3549:
[----:B0-----:R-:W-:Y:S05]  /*4da0*/  BSYNC.RECONVERGENT B1 ;  /* 0x0000000000017941 */ /* 0x001fea0003800200 */
.L_x_3548:
[----:B------:R-:W0:Y:S01]  /*4db0*/  DADD R6, -RZ, |UR8| ;  /* 0x40000008ff067e29 */ /* 0x000e220008000100 */
[----:B------:R-:W-:Y:S01]  /*4dc0*/  IMAD.U32 R16, RZ, RZ, UR8 ;  /* 0x00000008ff107e24 */ /* 0x000fe2000f8e00ff */
[----:B0-----:R-:W0:Y:S01]  /*4dd0*/  MUFU.RCP64H R5, R7 ;  /* 0x0000000700057308 */ /* 0x001e220000001800 */
        /* <DEDUP_REMOVED lines=55> */
[----:B------:R-:W-:Y:S01]  /*5150*/  MOV R4, R2 ;  /* 0x0000000200047202 */ /* 0x000fe20000000f00 */
[----:B------:R-:W-:-:S07]  /*5160*/  IMAD.MOV.U32 R5, RZ, RZ, R3 ;  /* 0x000000ffff057224 */ /* 0x000fce00078e0003 */
.L_x_3551:
[----:B------:R-:W-:Y:S05]  /*5170*/  BSYNC.RECONVERGENT B1 ;  /* 0x0000000000017941 */ /* 0x000fea0003800200 */
.L_x_3550:
[----:B------:R-:W-:Y:S01]  /*5180*/  IMAD.MOV.U32 R18, RZ, RZ, R4 ;  /* 0x000000ffff127224 */ /* 0x000fe200078e0004 */
[----:B------:R-:W-:Y:S01]  /*5190*/  MOV R19, R5 ;  /* 0x0000000500137202 */ /* 0x000fe20000000f00 */
[----:B------:R-:W-:Y:S06]  /*51a0*/  BRA `(.L_x_3552) ;  /* 0x0000000000847947 */ /* 0x000fec0003800000 */
.L_x_3547:
        /* <DEDUP_REMOVED lines=15> */
[----:B--2---:R1:W2:Y:S02]  /*52a0*/  DMUL R18, R18, R40 ;  /* 0x0000002812127228 */ /* 0x0042a40000000000 */
[----:B-123--:R-:W-:Y:S05]  /*52b0*/  BRA `(.L_x_3552) ;  /* 0x0000000000407947 */ /* 0x00efea0003800000 */
.L_x_3546:
        /* <DEDUP_REMOVED lines=16> */
.L_x_3552:
        /* <DEDUP_REMOVED lines=73> */
[----:B--2---:R-:W-:Y:S05]  /*5850*/  CALL.REL.NOINC `($__internal_89_$__cuda_sm20_div_rn_f64_full) ;  /* 0x0000001c00d87944 */ /* 0x004fea0003c00000 */
.L_x_3556:
[----:B------:R-:W-:Y:S05]  /*5860*/  BSYNC.RECONVERGENT B1 ;  /* 0x0000000000017941 */ /* 0x000fea0003800200 */
.L_x_3555:
        /* <DEDUP_REMOVED lines=57> */
[----:B--2---:R-:W-:Y:S05]  /*5c00*/  CALL.REL.NOINC `($__internal_89_$__cuda_sm20_div_rn_f64_full) ;  /* 0x0000001800ec7944 */ /* 0x004fea0003c00000 */
[----:B------:R-:W-:Y:S01]  /*5c10*/  MOV R22, R2 ;  /* 0x0000000200167202 */ /* 0x000fe20000000f00 */
[----:B------:R-:W-:-:S07]  /*5c20*/  IMAD.MOV.U32 R23, RZ, RZ, R3 ;  /* 0x000000ffff177224 */ /* 0x000fce00078e0003 */
.L_x_3558:
[----:B------:R-:W-:Y:S05]  /*5c30*/  BSYNC.RECONVERGENT B1 ;  /* 0x0000000000017941 */ /* 0x000fea0003800200 */
.L_x_3557:
[----:B------:R-:W-:Y:S05]  /*5c40*/  BRA `(.L_x_3554) ;  /* 0x0000000000407947 */ /* 0x000fea0003800000 */
.L_x_3553:
        /* <DEDUP_REMOVED lines=16> */
.L_x_3554:
        /* <DEDUP_REMOVED lines=19> */
[----:B------:R-:W-:Y:S01]  /*5e80*/  IMAD.U32 R4, RZ, RZ, UR12 ;  /* 0x0000000cff047e24 */ /* 0x000fe2000f8e00ff */
[----:B-1----:R-:W0:Y:S01]  /*5e90*/  MUFU.RCP64H R3, R7 ;  /* 0x0000000700037308 */ /* 0x002e220000001800 */
        /* <DEDUP_REMOVED lines=53> */
[----:B--234-:R-:W-:Y:S05]  /*61f0*/  CALL.REL.NOINC `($__internal_89_$__cuda_sm20_div_rn_f64_full) ;  /* 0x0000001400707944 */ /* 0x01cfea0003c00000 */
.L_x_3562:
[----:B------:R-:W-:Y:S05]  /*6200*/  BSYNC.RECONVERGENT B1 ;  /* 0x0000000000017941 */ /* 0x000fea0003800200 */
.L_x_3561:
[----:B------:R-:W0:Y:S01]  /*6210*/  DADD R6, -RZ, |UR8| ;  /* 0x40000008ff067e29 */ /* 0x000e220008000100 */
[----:B------:R-:W-:Y:S01]  /*6220*/  IMAD.U32 R8, RZ, RZ, UR8 ;  /* 0x00000008ff087e24 */ /* 0x000fe2000f8e00ff */
[----:B0-----:R-:W0:Y:S01]  /*6230*/  MUFU.RCP64H R5, R7 ;  /* 0x0000000700057308 */ /* 0x001e220000001800 */
[----:B------:R-:W-:Y:S01]  /*6240*/  MOV R9, UR9 ;  /* 0x0000000900097c02 */ /* 0x000fe20008000f00 */
[----:B------:R-:W-:Y:S01]  /*6250*/  IMAD.MOV.U32 R4, RZ, RZ, 0x1 ;  /* 0x00000001ff047424 */ /* 0x000fe200078e00ff */
[----:B------:R-:W-:Y:S01]  /*6260*/  FSETP.GEU.AND P3, PT, |R11|, 6.5827683646048100446e-37, PT ;  /* 0x036000000b00780b */ /* 0x000fe20003f6e200 */
        /* <DEDUP_REMOVED lines=52> */
[----:B--234-:R-:W-:Y:S05]  /*65b0*/  CALL.REL.NOINC `($__internal_89_$__cuda_sm20_div_rn_f64_full) ;  /* 0x0000001000807944 */ /* 0x01cfea0003c00000 */
[----:B------:R-:W-:Y:S02]  /*65c0*/  IMAD.MOV.U32 R26, RZ, RZ, R2 ;  /* 0x000000ffff1a7224 */ /* 0x000fe400078e0002 */
[----:B------:R-:W-:-:S07]  /*65d0*/  IMAD.MOV.U32 R27, RZ, RZ, R3 ;  /* 0x000000ffff1b7224 */ /* 0x000fce00078e0003 */
.L_x_3564:
[----:B------:R-:W-:Y:S05]  /*65e0*/  BSYNC.RECONVERGENT B1 ;  /* 0x0000000000017941 */ /* 0x000fea0003800200 */
.L_x_3563:
[----:B------:R-:W-:Y:S05]  /*65f0*/  BRA `(.L_x_3560) ;  /* 0x0000000000407947 */ /* 0x000fea0003800000 */
.L_x_3559:
        /* <DEDUP_REMOVED lines=16> */
.L_x_3560:
        /* <DEDUP_REMOVED lines=75> */
.L_x_3568:
[----:B------:R-:W-:Y:S05]  /*6bb0*/  BSYNC.RECONVERGENT B1 ;  /* 0x0000000000017941 */ /* 0x000fea0003800200 */
.L_x_3567:
        /* <DEDUP_REMOVED lines=59> */
[----:B------:R-:W-:Y:S01]  /*6f70*/  IMAD.MOV.U32 R10, RZ, RZ, R2 ;  /* 0x000000ffff0a7224 */ /* 0x000fe200078e0002 */
[----:B------:R-:W-:-:S07]  /*6f80*/  MOV R11, R3 ;  /* 0x00000003000b7202 */ /* 0x000fce0000000f00 */
.L_x_3570:
[----:B------:R-:W-:Y:S05]  /*6f90*/  BSYNC.RECONVERGENT B1 ;  /* 0x0000000000017941 */ /* 0x000fea0003800200 */
.L_x_3569:
[----:B------:R-:W-:Y:S05]  /*6fa0*/  BRA `(.L_x_3566) ;  /* 0x0000000000407947 */ /* 0x000fea0003800000 */
.L_x_3565:
        /* <DEDUP_REMOVED lines=16> */
.L_x_3566:
[----:B------:R-:W-:Y:S01]  /*70b0*/  IADD3 R28, P1, PT, R28, UR5, RZ ;  /* 0x000000051c1c7c10 */ /* 0x000fe2000ff3e0ff */
[----:B--2-4-:R2:W-:Y:S04]  /*70c0*/  STG.E.ENL2.256 desc[UR14][R34.64], R16, R20 ;  /* 0xf80000102214797f */ /* 0x0145e8000f12180e */
[C---:B------:R-:W-:Y:S01]  /*70d0*/  IMAD.SHL.U32 R0, R28.reuse, 0x4, RZ ;  /* 0x000000041c007824 */ /* 0x040fe200078e00ff */
[----:B0-----:R2:W-:Y:S01]  /*70e0*/  STG.E.ENL2.256 desc[UR14][R34.64+0x20], R24, R8 ;  /* 0xf80001182208797f */ /* 0x0015e2000f12180e */
[----:B------:R-:W-:Y:S01]  /*70f0*/  IMAD.X R29, RZ, RZ, R29, P1 ;  /* 0x000000ffff1d7224 */ /* 0x000fe200008e061d */
[----:B------:R-:W-:Y:S02]  /*7100*/  LOP3.LUT P1, RZ, R28, 0xffffc000, RZ, 0xc0, !PT ;  /* 0xffffc0001cff7812 */ /* 0x000fe4000782c0ff */
[----:B------:R-:W-:-:S02]  /*7110*/  ISETP.LT.U32.AND P2, PT, R0, UR10, PT ;  /* 0x0000000a00007c0c */ /* 0x000fc4000bf41070 */
[----:B------:R-:W-:Y:S02]  /*7120*/  SHF.L.U64.HI R0, R28, 0x2, R29 ;  /* 0x000000021c007819 */ /* 0x000fe4000001021d */
[----:B------:R-:W-:Y:S02]  /*7130*/  LOP3.LUT P1, RZ, R29, 0x3fffffff, RZ, 0xc0, P1 ;  /* 0x3fffffff1dff7812 */ /* 0x000fe4000082c0ff */
[----:B------:R-:W-:-:S13]  /*7140*/  ISETP.LT.AND.EX P2, PT, R0, UR4, PT, P2 ;  /* 0x0000000400007c0c */ /* 0x000fda000bf41320 */
[----:B------:R-:W-:Y:S05]  /*7150*/  @!P1 BRA P2, `(.L_x_3571) ;  /* 0xffffffd8000c9947 */ /* 0x000fea000103ffff */
[----:B------:R-:W-:Y:S05]  /*7160*/  EXIT ;  /* 0x000000000000794d */ /* 0x000fea0003800000 */
        .weak           $__internal_88_$__cuda_sm20_dblrcp_rn_slowpath_v3
        .type           $__internal_88_$__cuda_sm20_dblrcp_rn_slowpath_v3,@function
        .size           $__internal_88_$__cuda_sm20_dblrcp_rn_slowpath_v3,($__internal_89_$__cuda_sm20_div_rn_f64_full - $__internal_88_$__cuda_sm20_dblrcp_rn_slowpath_v3)
$__internal_88_$__cuda_sm20_dblrcp_rn_slowpath_v3:
        /* <DEDUP_REMOVED lines=59> */
.L_x_3575:
        /* <DEDUP_REMOVED lines=34> */
.L_x_3573:
[----:B------:R-:W-:Y:S01]  /*7740*/  LOP3.LUT R3, R9, 0x80000, RZ, 0xfc, !PT ;  /* 0x0008000009037812 */ /* 0x000fe200078efcff */
[----:B------:R-:W-:-:S07]  /*7750*/  IMAD.MOV.U32 R2, RZ, RZ, R8 ;  /* 0x000000ffff027224 */ /* 0x000fce00078e0008 */
.L_x_3574:
[----:B------:R-:W-:Y:S05]  /*7760*/  BSYNC.RECONVERGENT B1 ;  /* 0x0000000000017941 */ /* 0x000fea0003800200 */
.L_x_3572:
[----:B------:R-:W-:Y:S01]  /*7770*/  MOV R34, R2 ;  /* 0x0000000200227202 */ /* 0x000fe20000000f00 */
[----:B------:R-:W-:Y:S02]  /*7780*/  IMAD.MOV.U32 R35, RZ, RZ, R3 ;  /* 0x000000ffff237224 */ /* 0x000fe400078e0003 */
[----:B------:R-:W-:Y:S02]  /*7790*/  HFMA2 R3, -RZ, RZ, 0, 0 ;  /* 0x00000000ff037431 */ /* 0x000fe400000001ff */
[----:B------:R-:W-:-:S04]  /*77a0*/  IMAD.MOV.U32 R2, RZ, RZ, R0 ;  /* 0x000000ffff027224 */ /* 0x000fc800078e0000 */
[----:B------:R-:W-:Y:S05]  /*77b0*/  RET.REL.NODEC R2 `(_ZN2at6native61_GLOBAL__N__44eb8e94_28_ForeachBinaryOpScalarList_cu_dda10a6925multi_tensor_apply_kernelINS1_28TensorListScalarListMetadataIN3c107complexIdEELi1EEENS1_25BinaryOpScalarListFunctorIS6_Li1ELi1ELi0EEEJSt7dividesIS6_EEEEvT_T0_DpT1_) ;  /* 0xffffff8802107950 */ /* 0x000fea0003c3ffff */
        .weak           $__internal_89_$__cuda_sm20_div_rn_f64_full
        .type           $__internal_89_$__cuda_sm20_div_rn_f64_full,@function
        .size           $__internal_89_$__cuda_sm20_div_rn_f64_full,(.L_x_4288 - $__internal_89_$__cuda_sm20_div_rn_f64_full)
$__internal_89_$__cuda_sm20_div_rn_f64_full:
        /* <DEDUP_REMOVED lines=110> */
.L_x_3577:
        /* <DEDUP_REMOVED lines=17> */
.L_x_3580:
[----:B------:R-:W-:Y:S02]  /*7fb0*/  LOP3.LUT R3, R31, 0x80000, RZ, 0xfc, !PT ;  /* 0x000800001f037812 */ /* 0x000fe400078efcff */
[----:B------:R-:W-:-:S03]  /*7fc0*/  MOV R6, R30 ;  /* 0x0000001e00067202 */ /* 0x000fc60000000f00 */
[----:B------:R-:W-:Y:S01]  /*7fd0*/  IMAD.MOV.U32 R7, RZ, RZ, R3 ;  /* 0x000000ffff077224 */ /* 0x000fe200078e0003 */
[----:B------:R-:W-:Y:S06]  /*7fe0*/  BRA `(.L_x_3578) ;  /* 0x00000000000c7947 */ /* 0x000fec0003800000 */
.L_x_3579:
[----:B------:R-:W-:Y:S01]  /*7ff0*/  LOP3.LUT R3, R47, 0x80000, RZ, 0xfc, !PT ;  /* 0x000800002f037812 */ /* 0x000fe200078efcff */
[----:B------:R-:W-:-:S03]  /*8000*/  IMAD.MOV.U32 R6, RZ, RZ, R46 ;  /* 0x000000ffff067224 */ /* 0x000fc600078e002e */
[----:B------:R-:W-:-:S07]  /*8010*/  MOV R7, R3 ;  /* 0x0000000300077202 */ /* 0x000fce0000000f00 */
.L_x_3578:
[----:B------:R-:W-:Y:S05]  /*8020*/  BSYNC.RECONVERGENT B0 ;  /* 0x0000000000007941 */ /* 0x000fea0003800200 */
.L_x_3576:
[----:B------:R-:W-:Y:S01]  /*8030*/  MOV R4, R0 ;  /* 0x0000000000047202 */ /* 0x000fe20000000f00 */
[----:B------:R-:W-:Y:S02]  /*8040*/  IMAD.MOV.U32 R5, RZ, RZ, 0x0 ;  /* 0x00000000ff057424 */ /* 0x000fe400078e00ff */
[----:B------:R-:W-:Y:S02]  /*8050*/  IMAD.MOV.U32 R2, RZ, RZ, R6 ;  /* 0x000000ffff027224 */ /* 0x000fe400078e0006 */
[----:B------:R-:W-:Y:S01]  /*8060*/  IMAD.MOV.U32 R3, RZ, RZ, R7 ;  /* 0x000000ffff037224 */ /* 0x000fe200078e0007 */
[----:B------:R-:W-:Y:S06]  /*8070*/  RET.REL.NODEC R4 `(_ZN2at6native61_GLOBAL__N__44eb8e94_28_ForeachBinaryOpScalarList_cu_dda10a6925multi_tensor_apply_kernelINS1_28TensorListScalarListMetadataIN3c107complexIdEELi1EEENS1_25BinaryOpScalarListFunctorIS6_Li1ELi1ELi0EEEJSt7dividesIS6_EEEEvT_T0_DpT1_) ;  /* 0xffffff7c04e07950 */ /* 0x000fec0003c3ffff */
.L_x_3581:
        /* <DEDUP_REMOVED lines=16> */
.L_x_4288:


//--------------------- .text._ZN2at6native61_GLOBAL__N__44eb8e94_28_ForeachBinaryOpScalarList_cu_dda10a6925multi_tensor_apply_kernelINS1_28TensorListScalarListMetadataIfLi1EEENS1_25BinaryOpScalarListFunctorIfLi1ELi1ELi0EEEJSt7dividesIfEEEEvT_T0_DpT1_ --------------------------
	.section	.text._ZN2at6native61_GLOBAL__N__44eb8e94_28_ForeachBinaryOpScalarList_cu_dda10a6925multi_tensor_apply_kernelINS1_28TensorListScalarListMetadataIfLi1EEENS1_25BinaryOpScalarListFunctorIfLi1ELi1ELi0EEEJSt7dividesIfEEEEvT_T0_DpT1_,"ax",@progbits
	.align	128
.text._ZN2at6native61_GLOBAL__N__44eb8e94_28_ForeachBinaryOpScalarList_cu_dda10a6925multi_tensor_apply_kernelINS1_28TensorListScalarListMetadataIfLi1EEENS1_25BinaryOpScalarListFunctorIfLi1ELi1ELi0EEEJSt7dividesIfEEEEvT_T0_DpT1_:
        .type           _ZN2at6native61_GLOBAL__N__44eb8e94_28_ForeachBinaryOpScalarList_cu_dda10a6925multi_tensor_apply_kernelINS1_28TensorListScalarListMetadataIfLi1EEENS1_25BinaryOpScalarListFunctorIfLi1ELi1ELi0EEEJSt7dividesIfEEEEvT_T0_DpT1_,@function
        .size           _ZN2at6native61_GLOBAL__N__44eb8e94_28_ForeachBinaryOpScalarList_cu_dda10a6925multi_tensor_apply_kernelINS1_28TensorListScalarListMetadataIfLi1EEENS1_25BinaryOpScalarListFunctorIfLi1ELi1ELi0EEEJSt7dividesIfEEEEvT_T0_DpT1_,(.L_x_4291 - _ZN2at6native61_GLOBAL__N__44eb8e94_28_ForeachBinaryOpScalarList_cu_dda10a6925multi_tensor_apply_kernelINS1_28TensorListScalarListMetadataIfLi1EEENS1_25BinaryOpScalarListFunctorIfLi1ELi1ELi0EEEJSt7dividesIfEEEEvT_T0_DpT1_)
        .other          _ZN2at6native61_GLOBAL__N__44eb8e94_28_ForeachBinaryOpScalarList_cu_dda10a6925multi_tensor_apply_kernelINS1_28TensorListScalarListMetadataIfLi1EEENS1_25BinaryOpScalarListFunctorIfLi1ELi1ELi0EEEJSt7dividesIfEEEEvT_T0_DpT1_,@"STO_CUDA_ENTRY STV_DEFAULT"
_ZN2at6native61_GLOBAL__N__44eb8e94_28_ForeachBinaryOpScalarList_cu_dda10a6925multi_tensor_apply_kernelINS1_28TensorListScalarListMetadataIfLi1EEENS1_25BinaryOpScalarListFunctorIfLi1ELi1ELi0EEEJSt7dividesIfEEEEvT_T0_DpT1_:
        /* <DEDUP_REMOVED lines=38> */
[----:B------:R-:W-:Y:S05]  /*0260*/  CALL.REL.NOINC `($__internal_90_$__cuda_sm20_div_u16) ;  /* 0x0000000800ec7944 */ /* 0x000fea0003c00000 */
        /* <DEDUP_REMOVED lines=16> */
.L_x_3584:
[----:B01----:R-:W-:Y:S01]  /*0370*/  IADD3 R17, P1, PT, R0, UR6, RZ ;  /* 0x0000000600117c10 */ /* 0x003fe2000ff3e0ff */
[----:B------:R-:W-:Y:S01]  /*0380*/  USHF.L.U32 UR10, UR13, 0x2, URZ ;  /* 0x000000020d0a7899 */ /* 0x000fe200080006ff */
[----:B------:R-:W-:Y:S01]  /*0390*/  CS2R R18, SRZ ;  /* 0x0000000000127805 */ /* 0x000fe2000001ff00 */
[----:B------:R-:W-:Y:S02]  /*03a0*/  USHF.R.U32.HI UR16, URZ, 0x1e, UR13 ;  /* 0x0000001eff107899 */ /* 0x000fe4000801160d */
[C---:B------:R-:W-:Y:S01]  /*03b0*/  IADD3 R16, P3, PT, R17.reuse, UR13, RZ ;  /* 0x0000000d11107c10 */ /* 0x040fe2000ff7e0ff */
[----:B------:R-:W-:Y:S01]  /*03c0*/  IMAD.X R14, RZ, RZ, UR7, P1 ;  /* 0x00000007ff0e7e24 */ /* 0x000fe200088e06ff */
[----:B------:R-:W-:Y:S01]  /*03d0*/  ISETP.GE.U32.AND P2, PT, R17, UR17, PT ;  /* 0x0000001111007c0c */ /* 0x000fe2000bf46070 */
[----:B------:R-:W-:Y:S01]  /*03e0*/  IMAD.MOV.U32 R3, RZ, RZ, RZ ;  /* 0x000000ffff037224 */ /* 0x000fe200078e00ff */
[C---:B------:R-:W-:Y:S01]  /*03f0*/  IADD3 R2, P5, PT, R16.reuse, UR13, RZ ;  /* 0x0000000d10027c10 */ /* 0x040fe2000ffbe0ff */
[----:B------:R-:W-:Y:S01]  /*0400*/  IMAD.X R15, RZ, RZ, R14, P3 ;  /* 0x000000ffff0f7224 */ /* 0x000fe200018e060e */
[----:B------:R-:W-:-:S02]  /*0410*/  ISETP.GE.U32.AND P3, PT, R16, UR17, PT ;  /* 0x0000001110007c0c */ /* 0x000fc4000bf66070 */
[----:B------:R-:W-:Y:S01]  /*0420*/  ISETP.GE.AND.EX P2, PT, R14, UR18, PT, P2 ;  /* 0x000000120e007c0c */ /* 0x000fe2000bf46320 */
[----:B------:R-:W-:Y:S01]  /*0430*/  IMAD.X R4, RZ, RZ, R15, P5 ;  /* 0x000000ffff047224 */ /* 0x000fe200028e060f */
[----:B------:R-:W-:Y:S02]  /*0440*/  LEA R12, P4, R17, UR8, 0x2 ;  /* 0x00000008110c7c11 */ /* 0x000fe4000f8810ff */
[----:B------:R-:W-:Y:S02]  /*0450*/  ISETP.GE.AND.EX P3, PT, R15, UR18, PT, P3 ;  /* 0x000000120f007c0c */ /* 0x000fe4000bf66330 */
[----:B------:R-:W-:Y:S02]  /*0460*/  LEA.HI.X R13, R17, UR9, R14, 0x2, P4 ;  /* 0x00000009110d7c11 */ /* 0x000fe4000a0f140e */
[----:B------:R-:W-:Y:S02]  /*0470*/  IADD3 R8, P5, PT, R12, UR10, RZ ;  /* 0x0000000a0c087c10 */ /* 0x000fe4000ffbe0ff */
[----:B------:R-:W-:-:S02]  /*0480*/  ISETP.GE.U32.AND P1, PT, R2, UR17, PT ;  /* 0x0000001102007c0c */ /* 0x000fc4000bf26070 */
[----:B------:R-:W-:Y:S01]  /*0490*/  IADD3.X R9, PT, PT, R13, UR16, RZ, P5, !PT ;  /* 0x000000100d097c10 */ /* 0x000fe2000affe4ff */
[----:B------:R-:W2:Y:S01]  /*04a0*/  @!P2 LDG.E R19, desc[UR14][R12.64] ;  /* 0x0000000e0c13a981 */ /* 0x000ea2000c1e1900 */
[----:B------:R-:W-:Y:S02]  /*04b0*/  ISETP.GE.AND.EX P4, PT, R4, UR18, PT, P1 ;  /* 0x0000001204007c0c */ /* 0x000fe4000bf86310 */
[----:B------:R-:W-:Y:S01]  /*04c0*/  IADD3 R2, P5, PT, R2, UR13, RZ ;  /* 0x0000000d02027c10 */ /* 0x000fe2000ffbe0ff */
[----:B------:R-:W3:Y:S01]  /*04d0*/  @!P3 LDG.E R18, desc[UR14][R8.64] ;  /* 0x0000000e0812b981 */ /* 0x000ee2000c1e1900 */
[----:B------:R-:W-:-:S03]  /*04e0*/  IADD3 R6, P1, PT, R8, UR10, RZ ;  /* 0x0000000a08067c10 */ /* 0x000fc6000ff3e0ff */
[----:B------:R-:W-:Y:S01]  /*04f0*/  IMAD.X R4, RZ, RZ, R4, P5 ;  /* 0x000000ffff047224 */ /* 0x000fe200028e0604 */
[----:B------:R-:W-:Y:S02]  /*0500*/  IADD3.X R7, PT, PT, R9, UR16, RZ, P1, !PT ;  /* 0x0000001009077c10 */ /* 0x000fe40008ffe4ff */
[----:B------:R-:W-:-:S03]  /*0510*/  ISETP.GE.U32.AND P1, PT, R2, UR17, PT ;  /* 0x0000001102007c0c */ /* 0x000fc6000bf26070 */
[----:B------:R-:W4:Y:S01]  /*0520*/  @!P4 LDG.E R3, desc[UR14][R6.64] ;  /* 0x0000000e0603c981 */ /* 0x000f22000c1e1900 */
[----:B------:R-:W-:Y:S02]  /*0530*/  ISETP.GE.AND.EX P1, PT, R4, UR18, PT, P1 ;  /* 0x0000001204007c0c */ /* 0x000fe4000bf26310 */
[----:B------:R-:W-:Y:S01]  /*0540*/  IADD3 R4, P5, PT, R6, UR10, RZ ;  /* 0x0000000a06047c10 */ /* 0x000fe2000ffbe0ff */
[----:B------:R-:W-:-:S03]  /*0550*/  IMAD.MOV.U32 R11, RZ, RZ, RZ ;  /* 0x000000ffff0b7224 */ /* 0x000fc600078e00ff */
[----:B------:R-:W-:-:S07]  /*0560*/  IADD3.X R5, PT, PT, R7, UR16, RZ, P5, !PT ;  /* 0x0000001007057c10 */ /* 0x000fce000affe4ff */
[----:B------:R-:W5:Y:S01]  /*0570*/  @!P1 LDG.E R11, desc[UR14][R4.64] ;  /* 0x0000000e040b9981 */ /* 0x000f62000c1e1900 */
[----:B------:R-:W2:Y:S08]  /*0580*/  @!P2 MUFU.RCP R20, UR12 ;  /* 0x0000000c0014ad08 */ /* 0x000eb00008001000 */
[----:B------:R-:W3:Y:S08]  /*0590*/  @!P3 MUFU.RCP R21, UR12 ;  /* 0x0000000c0015bd08 */ /* 0x000ef00008001000 */
[----:B------:R-:W4:Y:S01]  /*05a0*/  @!P4 MUFU.RCP R22, UR12 ;  /* 0x0000000c0016cd08 */ /* 0x000f220008001000 */
[----:B------:R-:W-:-:S02]  /*05b0*/  IMAD.U32 R23, RZ, RZ, UR11 ;  /* 0x0000000bff177e24 */ /* 0x000fc4000f8e00ff */
[----:B------:R-:W-:-:S03]  /*05c0*/  IMAD.U32 R25, RZ, RZ, UR11 ;  /* 0x0000000bff197e24 */ /* 0x000fc6000f8e00ff */
[----:B------:R-:W-:Y:S01]  /*05d0*/  LEA R2, P5, R23, R12, 0x2 ;  /* 0x0000000c17027211 */ /* 0x000fe200078a10ff */
[----:B--2---:R-:W-:Y:S01]  /*05e0*/  @!P2 FMUL.FTZ R19, R20, R19 ;  /* 0x000000131413a220 */ /* 0x004fe20000410000 */
[----:B---3--:R-:W-:Y:S02]  /*05f0*/  @!P3 FMUL.FTZ R21, R21, R18 ;  /* 0x000000121515b220 */ /* 0x008fe40000410000 */
[----:B------:R-:W5:Y:S02]  /*0600*/  @!P1 MUFU.RCP R18, UR12 ;  /* 0x0000000c00129d08 */ /* 0x000f640008001000 */
[----:B------:R0:W-:Y:S01]  /*0610*/  @!P2 STG.E desc[UR14][R12.64], R19 ;  /* 0x000000130c00a986 */ /* 0x0001e2000c10190e */
[----:B------:R-:W-:-:S03]  /*0620*/  IADD3 R16, P2, PT, R16, UR11, RZ ;  /* 0x0000000b10107c10 */ /* 0x000fc6000ff5e0ff */
[----:B------:R1:W-:Y:S02]  /*0630*/  @!P3 STG.E desc[UR14][R8.64], R21 ;  /* 0x000000150800b986 */ /* 0x0003e4000c10190e */
[----:B------:R-:W-:Y:S02]  /*0640*/  IMAD.X R15, RZ, RZ, R15, P2 ;  /* 0x000000ffff0f7224 */ /* 0x000fe400010e060f */
[----:B----4-:R-:W-:Y:S01]  /*0650*/  @!P4 FMUL.FTZ R23, R22, R3 ;  /* 0x000000031617c220 */ /* 0x010fe20000410000 */
[----:B------:R-:W-:Y:S02]  /*0660*/  LEA.HI.X R3, R25, R13, RZ, 0x2, P5 ;  /* 0x0000000d19037211 */ /* 0x000fe400028f14ff */
[C---:B------:R-:W-:Y:S02]  /*0670*/  ISETP.GE.U32.AND P2, PT, R16.reuse, UR17, PT ;  /* 0x0000001110007c0c */ /* 0x040fe4000bf46070 */
[C---:B0-----:R-:W-:Y:S01]  /*0680*/  IADD3 R12, P5, PT, R16.reuse, UR13, RZ ;  /* 0x0000000d100c7c10 */ /* 0x041fe2000ffbe0ff */
[----:B-1----:R-:W-:Y:S01]  /*0690*/  @!P4 IMAD.MOV.U32 R8, RZ, RZ, R6 ;  /* 0x000000ffff08c224 */ /* 0x002fe200078e0006 */
[----:B------:R-:W-:Y:S01]  /*06a0*/  LEA R6, P6, R16, UR8, 0x2 ;  /* 0x0000000810067c11 */ /* 0x000fe2000f8c10ff */
[----:B------:R-:W-:Y:S01]  /*06b0*/  @!P4 IMAD.MOV.U32 R9, RZ, RZ, R7 ;  /* 0x000000ffff09c224 */ /* 0x000fe200078e0007 */
[----:B------:R-:W-:-:S02]  /*06c0*/  IADD3 R17, P3, PT, R17, UR11, RZ ;  /* 0x0000000b11117c10 */ /* 0x000fc4000ff7e0ff */
[--C-:B------:R-:W-:Y:S02]  /*06d0*/  LEA.HI.X R7, R16, UR9, R15.reuse, 0x2, P6 ;  /* 0x0000000910077c11 */ /* 0x100fe4000b0f140f */
[----:B------:R-:W-:Y:S01]  /*06e0*/  ISETP.GE.AND.EX P2, PT, R15, UR18, PT, P2 ;  /* 0x000000120f007c0c */ /* 0x000fe2000bf46320 */
[----:B------:R-:W-:Y:S01]  /*06f0*/  IMAD.X R15, RZ, RZ, R15, P5 ;  /* 0x000000ffff0f7224 */ /* 0x000fe200028e060f */
[----:B------:R-:W-:Y:S01]  /*0700*/  IADD3 R13, P6, PT, R12, UR13, RZ ;  /* 0x0000000d0c0d7c10 */ /* 0x000fe2000ffde0ff */
[----:B------:R0:W-:Y:S01]  /*0710*/  @!P4 STG.E desc[UR14][R8.64], R23 ;  /* 0x000000170800c986 */ /* 0x0001e2000c10190e */
[----:B------:R-:W-:Y:S01]  /*0720*/  IMAD.X R14, RZ, RZ, R14, P3 ;  /* 0x000000ffff0e7224 */ /* 0x000fe200018e060e */
[----:B------:R-:W-:Y:S01]  /*0730*/  ISETP.GE.U32.AND P4, PT, R17, UR17, PT ;  /* 0x0000001111007c0c */ /* 0x000fe2000bf86070 */
[----:B-----5:R-:W-:Y:S01]  /*0740*/  @!P1 FMUL.FTZ R11, R18, R11 ;  /* 0x0000000b120b9220 */ /* 0x020fe20000410000 */
[----:B------:R-:W-:Y:S02]  /*0750*/  ISETP.GE.U32.AND P5, PT, R12, UR17, PT ;  /* 0x000000110c007c0c */ /* 0x000fe4000bfa6070 */
[----:B------:R-:W-:-:S02]  /*0760*/  ISETP.GE.U32.AND P3, PT, R13, UR17, PT ;  /* 0x000000110d007c0c */ /* 0x000fc4000bf66070 */
[----:B------:R-:W-:Y:S01]  /*0770*/  ISETP.GE.AND.EX P4, PT, R14, UR18, PT, P4 ;  /* 0x000000120e007c0c */ /* 0x000fe2000bf86340 */
[----:B0-----:R-:W-:Y:S01]  /*0780*/  IMAD.X R8, RZ, RZ, R15, P6 ;  /* 0x000000ffff087224 */ /* 0x001fe200030e060f */
[----:B------:R-:W-:Y:S01]  /*0790*/  ISETP.GE.AND.EX P5, PT, R15, UR18, PT, P5 ;  /* 0x000000120f007c0c */ /* 0x000fe2000bfa6350 */
[----:B------:R0:W-:Y:S01]  /*07a0*/  @!P1 STG.E desc[UR14][R4.64], R11 ;  /* 0x0000000b04009986 */ /* 0x0001e2000c10190e */
[----:B------:R-:W-:Y:S01]  /*07b0*/  IMAD.U32 R9, RZ, RZ, UR13 ;  /* 0x0000000dff097e24 */ /* 0x000fe2000f8e00ff */
[----:B------:R-:W-:Y:S02]  /*07c0*/  IADD3 R12, P1, PT, R6, UR10, RZ ;  /* 0x0000000a060c7c10 */ /* 0x000fe4000ff3e0ff */
[----:B------:R-:W-:Y:S01]  /*07d0*/  ISETP.GE.AND.EX P3, PT, R8, UR18, PT, P3 ;  /* 0x0000001208007c0c */ /* 0x000fe2000bf66330 */
[----:B------:R-:W-:Y:S01]  /*07e0*/  IMAD.U32 R19, RZ, RZ, UR13 ;  /* 0x0000000dff137e24 */ /* 0x000fe2000f8e00ff */
[----:B------:R-:W-:Y:S02]  /*07f0*/  CS2R R14, SRZ ;  /* 0x00000000000e7805 */ /* 0x000fe4000001ff00 */
[----:B------:R-:W-:-:S02]  /*0800*/  LEA R8, P6, R9, R12, 0x2 ;  /* 0x0000000c09087211 */ /* 0x000fc400078c10ff */
[----:B------:R-:W-:Y:S02]  /*0810*/  IADD3.X R13, PT, PT, R7, UR16, RZ, P1, !PT ;  /* 0x00000010070d7c10 */ /* 0x000fe40008ffe4ff */
[----:B------:R-:W-:Y:S01]  /*0820*/  CS2R R16, SRZ ;  /* 0x0000000000107805 */ /* 0x000fe2000001ff00 */
[----:B------:R-:W2:Y:S01]  /*0830*/  @!P4 LDG.E R14, desc[UR14][R2.64] ;  /* 0x0000000e020ec981 */ /* 0x000ea2000c1e1900 */
[----:B------:R-:W-:-:S03]  /*0840*/  LEA.HI.X R9, R19, R13, RZ, 0x2, P6 ;  /* 0x0000000d13097211 */ /* 0x000fc600030f14ff */
[----:B------:R-:W3:Y:S04]  /*0850*/  @!P2 LDG.E R15, desc[UR14][R6.64] ;  /* 0x0000000e060fa981 */ /* 0x000ee8000c1e1900 */
[----:B------:R-:W4:Y:S04]  /*0860*/  @!P5 LDG.E R16, desc[UR14][R12.64] ;  /* 0x0000000e0c10d981 */ /* 0x000f28000c1e1900 */
[----:B------:R-:W5:Y:S01]  /*0870*/  @!P3 LDG.E R17, desc[UR14][R8.64] ;  /* 0x0000000e0811b981 */ /* 0x000f62000c1e1900 */
[----:B0-----:R-:W2:Y:S08]  /*0880*/  @!P4 MUFU.RCP R5, UR12 ;  /* 0x0000000c0005cd08 */ /* 0x001eb00008001000 */
[----:B------:R-:W3:Y:S08]  /*0890*/  @!P2 MUFU.RCP R4, UR12 ;  /* 0x0000000c0004ad08 */ /* 0x000ef00008001000 */
[----:B------:R-:W4:Y:S08]  /*08a0*/  @!P5 MUFU.RCP R11, UR12 ;  /* 0x0000000c000bdd08 */ /* 0x000f300008001000 */
[----:B------:R-:W5:Y:S01]  /*08b0*/  @!P3 MUFU.RCP R18, UR12 ;  /* 0x0000000c0012bd08 */ /* 0x000f620008001000 */
[----:B------:R-:W-:-:S04]  /*08c0*/  UIADD3 UR4, UP0, UPT, UR4, 0x2, URZ ;  /* 0x0000000204047890 */ /* 0x000fc8000ff1e0ff */
[----:B------:R-:W-:Y:S02]  /*08d0*/  UIADD3.X UR5, UPT, UPT, URZ, UR5, URZ, UP0, !UPT ;  /* 0x00000005ff057290 */ /* 0x000fe400087fe4ff */
[----:B------:R-:W-:-:S04]  /*08e0*/  ISETP.NE.U32.AND P1, PT, R10, UR4, PT ;  /* 0x000000040a007c0c */ /* 0x000fc8000bf25070 */
[----:B------:R-:W-:Y:S01]  /*08f0*/  ISETP.NE.AND.EX P1, PT, RZ, UR5, PT, P1 ;  /* 0x00000005ff007c0c */ /* 0x000fe2000bf25310 */
[----:B------:R-:W-:-:S04]  /*0900*/  ULEA UR6, UP0, UR11, UR6, 0x1 ;  /* 0x000000060b067291 */ /* 0x000fc8000f8008ff */
[----:B------:R-:W-:Y:S01]  /*0910*/  ULEA.HI.X UR7, UR11, UR7, URZ, 0x1, UP0 ;  /* 0x000000070b077291 */ /* 0x000fe200080f0cff */
[----:B--2---:R-:W-:Y:S01]  /*0920*/  @!P4 FMUL.FTZ R5, R5, R14 ;  /* 0x0000000e0505c220 */ /* 0x004fe20000410000 */
[----:B---3--:R-:W-:-:S04]  /*0930*/  @!P2 FMUL.FTZ R15, R4, R15 ;  /* 0x0000000f040fa220 */ /* 0x008fc80000410000 */
[----:B------:R1:W-:Y:S01]  /*0940*/  @!P4 STG.E desc[UR14][R2.64], R5 ;  /* 0x000000050200c986 */ /* 0x0003e2000c10190e */
[----:B----4-:R-:W-:-:S03]  /*0950*/  @!P5 FMUL.FTZ R11, R11, R16 ;  /* 0x000000100b0bd220 */ /* 0x010fc60000410000 */
[----:B------:R1:W-:Y:S01]  /*0960*/  @!P2 STG.E desc[UR14][R6.64], R15 ;  /* 0x0000000f0600a986 */ /* 0x0003e2000c10190e */
[----:B-----5:R-:W-:-:S03]  /*0970*/  @!P3 FMUL.FTZ R17, R18, R17 ;  /* 0x000000111211b220 */ /* 0x020fc60000410000 */
[----:B------:R1:W-:Y:S04]  /*0980*/  @!P5 STG.E desc[UR14][R12.64], R11 ;  /* 0x0000000b0c00d986 */ /* 0x0003e8000c10190e */
[----:B------:R1:W-:Y:S01]  /*0990*/  @!P3 STG.E desc[UR14][R8.64], R17 ;  /* 0x000000110800b986 */ /* 0x0003e2000c10190e */
[----:B------:R-:W-:Y:S05]  /*09a0*/  @P1 BRA `(.L_x_3584) ;  /* 0xfffffff800701947 */ /* 0x000fea000383ffff */
.L_x_3583:
[----:B------:R-:W-:Y:S05]  /*09b0*/  @!P0 EXIT ;  /* 0x000000000000894d */ /* 0x000fea0003800000 */
[----:B0-----:R-:W-:Y:S01]  /*09c0*/  IADD3 R0, P0, PT, R0, UR6, RZ ;  /* 0x0000000600007c10 */ /* 0x001fe2000ff1e0ff */
[----:B-1----:R-:W-:Y:S01]  /*09d0*/  IMAD.U32 R7, RZ, RZ, UR13 ;  /* 0x0000000dff077e24 */ /* 0x002fe2000f8e00ff */
[----:B------:R-:W-:Y:S01]  /*09e0*/  USHF.L.U32 UR4, UR13, 0x2, URZ ;  /* 0x000000020d047899 */ /* 0x000fe200080006ff */
[----:B------:R-:W-:Y:S02]  /*09f0*/  CS2R R10, SRZ ;  /* 0x00000000000a7805 */ /* 0x000fe4000001ff00 */
[C---:B------:R-:W-:Y:S01]  /*0a00*/  LEA R2, P1, R0.reuse, UR8, 0x2 ;  /* 0x0000000800027c11 */ /* 0x040fe2000f8210ff */
[----:B------:R-:W-:Y:S01]  /*0a10*/  IMAD.X R5, RZ, RZ, UR7, P0 ;  /* 0x00000007ff057e24 */ /* 0x000fe200080e06ff */
[C---:B------:R-:W-:Y:S01]  /*0a20*/  IADD3 R4, P2, PT, R0.reuse, UR13, RZ ;  /* 0x0000000d00047c10 */ /* 0x040fe2000ff5e0ff */
[----:B------:R-:W-:Y:S01]  /*0a30*/  USHF.R.U32.HI UR5, URZ, 0x1e, UR13 ;  /* 0x0000001eff057899 */ /* 0x000fe2000801160d */
[C---:B------:R-:W-:Y:S02]  /*0a40*/  ISETP.GE.U32.AND P0, PT, R0.reuse, UR17, PT ;  /* 0x0000001100007c0c */ /* 0x040fe4000bf06070 */
[----:B------:R-:W-:-:S02]  /*0a50*/  LEA.HI.X R3, R0, UR9, R5, 0x2, P1 ;  /* 0x0000000900037c11 */ /* 0x000fc400088f1405 */
[C---:B------:R-:W-:Y:S02]  /*0a60*/  ISETP.GE.U32.AND P1, PT, R4.reuse, UR17, PT ;  /* 0x0000001104007c0c */ /* 0x040fe4000bf26070 */
[----:B------:R-:W-:Y:S02]  /*0a70*/  IADD3 R4, P3, PT, R4, UR13, RZ ;  /* 0x0000000d04047c10 */ /* 0x000fe4000ff7e0ff */
[----:B------:R-:W-:Y:S01]  /*0a80*/  ISETP.GE.AND.EX P0, PT, R5, UR18, PT, P0 ;  /* 0x0000001205007c0c */ /* 0x000fe2000bf06300 */
[----:B------:R-:W-:Y:S01]  /*0a90*/  IMAD.X R5, RZ, RZ, R5, P2 ;  /* 0x000000ffff057224 */ /* 0x000fe200010e0605 */
[C---:B------:R-:W-:Y:S02]  /*0aa0*/  ISETP.GE.U32.AND P2, PT, R4.reuse, UR17, PT ;  /* 0x0000001104007c0c */ /* 0x040fe4000bf46070 */
[----:B------:R-:W-:Y:S01]  /*0ab0*/  IADD3 R6, P4, PT, R4, UR13, RZ ;  /* 0x0000000d04067c10 */ /* 0x000fe2000ff9e0ff */
[----:B------:R-:W-:Y:S01]  /*0ac0*/  IMAD.X R0, RZ, RZ, R5, P3 ;  /* 0x000000ffff007224 */ /* 0x000fe200018e0605 */
[----:B------:R-:W-:Y:S01]  /*0ad0*/  ISETP.GE.AND.EX P1, PT, R5, UR18, PT, P1 ;  /* 0x0000001205007c0c */ /* 0x000fe2000bf26310 */
[----:B------:R-:W-:Y:S01]  /*0ae0*/  IMAD.WIDE.U32 R4, R7, 0x4, R2 ;  /* 0x0000000407047825 */ /* 0x000fe200078e0002 */
[----:B------:R-:W-:-:S02]  /*0af0*/  ISETP.GE.U32.AND P3, PT, R6, UR17, PT ;  /* 0x0000001106007c0c */ /* 0x000fc4000bf66070 */
[----:B------:R-:W-:Y:S01]  /*0b00*/  ISETP.GE.AND.EX P2, PT, R0, UR18, PT, P2 ;  /* 0x0000001200007c0c */ /* 0x000fe2000bf46320 */
[----:B------:R-:W-:Y:S01]  /*0b10*/  IMAD.X R7, RZ, RZ, R0, P4 ;  /* 0x000000ffff077224 */ /* 0x000fe200020e0600 */
[----:B------:R-:W-:Y:S01]  /*0b20*/  IADD3 R6, P4, PT, R4, UR4, RZ ;  /* 0x0000000404067c10 */ /* 0x000fe2000ff9e0ff */
[----:B------:R-:W-:-:S03]  /*0b30*/  IMAD.MOV.U32 R0, RZ, RZ, RZ ;  /* 0x000000ffff007224 */ /* 0x000fc600078e00ff */
[----:B------:R-:W-:Y:S02]  /*0b40*/  ISETP.GE.AND.EX P3, PT, R7, UR18, PT, P3 ;  /* 0x0000001207007c0c */ /* 0x000fe4000bf66330 */
[----:B------:R-:W-:Y:S01]  /*0b50*/  IADD3.X R7, PT, PT, R5, UR5, RZ, P4, !PT ;  /* 0x0000000505077c10 */ /* 0x000fe2000a7fe4ff */
[----:B------:R-:W2:Y:S01]  /*0b60*/  @!P0 LDG.E R0, desc[UR14][R2.64] ;  /* 0x0000000e02008981 */ /* 0x000ea2000c1e1900 */
[----:B------:R-:W-:-:S03]  /*0b70*/  IADD3 R8, P4, PT, R6, UR4, RZ ;  /* 0x0000000406087c10 */ /* 0x000fc6000ff9e0ff */
[----:B------:R-:W3:Y:S01]  /*0b80*/  @!P1 LDG.E R10, desc[UR14][R4.64] ;  /* 0x0000000e040a9981 */ /* 0x000ee2000c1e1900 */
[----:B------:R-:W-:-:S03]  /*0b90*/  IMAD.MOV.U32 R12, RZ, RZ, RZ ;  /* 0x000000ffff0c7224 */ /* 0x000fc600078e00ff */
[----:B------:R-:W4:Y:S01]  /*0ba0*/  @!P2 LDG.E R11, desc[UR14][R6.64] ;  /* 0x0000000e060ba981 */ /* 0x000f22000c1e1900 */
[----:B------:R-:W-:-:S05]  /*0bb0*/  IADD3.X R9, PT, PT, R7, UR5, RZ, P4, !PT ;  /* 0x0000000507097c10 */ /* 0x000fca000a7fe4ff */
[----:B------:R-:W5:Y:S01]  /*0bc0*/  @!P3 LDG.E R12, desc[UR14][R8.64] ;  /* 0x0000000e080cb981 */ /* 0x000f62000c1e1900 */
[----:B------:R-:W2:Y:S02]  /*0bd0*/  MUFU.RCP R17, UR12 ;  /* 0x0000000c00117d08 */ /* 0x000ea40008001000 */
[C---:B--2---:R-:W-:Y:S01]  /*0be0*/  FMUL.FTZ R13, R17.reuse, R0 ;  /* 0x00000000110d7220 */ /* 0x044fe20000410000 */
[----:B---3--:R-:W-:-:S04]  /*0bf0*/  FMUL.FTZ R15, R17, R10 ;  /* 0x0000000a110f7220 */ /* 0x008fc80000410000 */
[----:B------:R0:W-:Y:S01]  /*0c00*/  @!P0 STG.E desc[UR14][R2.64], R13 ;  /* 0x0000000d02008986 */ /* 0x0001e2000c10190e */
[----:B----4-:R-:W-:-:S03]  /*0c10*/  FMUL.FTZ R11, R17, R11 ;  /* 0x0000000b110b7220 */ /* 0x010fc60000410000 */
[----:B------:R0:W-:Y:S04]  /*0c20*/  @!P1 STG.E desc[UR14][R4.64], R15 ;  /* 0x0000000f04009986 */ /* 0x0001e8000c10190e */
[----:B------:R0:W-:Y:S01]  /*0c30*/  @!P2 STG.E desc[UR14][R6.64], R11 ;  /* 0x0000000b0600a986 */ /* 0x0001e2000c10190e */
[----:B-----5:R-:W-:Y:S01]  /*0c40*/  FMUL.FTZ R17, R17, R12 ;  /* 0x0000000c11117220 */ /* 0x020fe20000410000 */
[----:B------:R-:W-:Y:S06]  /*0c50*/  @P3 EXIT ;  /* 0x000000000000394d */ /* 0x000fec0003800000 */
[----:B------:R-:W-:Y:S01]  /*0c60*/  STG.E desc[UR14][R8.64], R17 ;  /* 0x0000001108007986 */ /* 0x000fe2000c10190e */
[----:B------:R-:W-:Y:S05]  /*0c70*/  EXIT ;  /* 0x000000000000794d */ /* 0x000fea0003800000 */
.L_x_3582:
        /* <DEDUP_REMOVED lines=8> */
.L_x_3585:
[----:B--2---:R-:W-:-:S04]  /*0d00*/  LEA R2, P0, R8, UR8, 0x4 ;  /* 0x0000000808027c11 */ /* 0x004fc8000f8020ff */
[----:B------:R-:W-:-:S05]  /*0d10*/  LEA.HI.X R3, R8, UR9, R9, 0x4, P0 ;  /* 0x0000000908037c11 */ /* 0x000fca00080f2409 */
[----:B------:R-:W0:Y:S01]  /*0d20*/  LDG.E.128 R4, desc[UR14][R2.64] ;  /* 0x0000000e02047981 */ /* 0x000e22000c1e1d00 */
        /* <DEDUP_REMOVED lines=15> */
        .weak           $__internal_90_$__cuda_sm20_div_u16
        .type           $__internal_90_$__cuda_sm20_div_u16,@function
        .size           $__internal_90_$__cuda_sm20_div_u16,(.L_x_4291 - $__internal_90_$__cuda_sm20_div_u16)
$__internal_90_$__cuda_sm20_div_u16:
        /* <DEDUP_REMOVED lines=18> */
[----:B------:R-:W-:Y:S06]  /*0f40*/  RET.REL.NODEC R2 `(_ZN2at6native61_GLOBAL__N__44eb8e94_28_ForeachBinaryOpScalarList_cu_dda10a6925multi_tensor_apply_kernelINS1_28TensorListScalarListMetadataIfLi1EEENS1_25BinaryOpScalarListFunctorIfLi1ELi1ELi0EEEJSt7dividesIfEEEEvT_T0_DpT1_) ;  /* 0xfffffff0022c7950 */ /* 0x000fec0003c3ffff */
.L_x_3586:
        /* <DEDUP_REMOVED lines=11> */
.L_x_4291:


//--------------------- .text._ZN2at6native61_GLOBAL__N__44eb8e94_28_ForeachBinaryOpScalarList_cu_dda10a6925multi_tensor_apply_kernelINS1_28TensorListScalarListMetadataIdLi1EEENS1_25BinaryOpScalarListFunctorIdLi1ELi1ELi0EEEJSt7dividesIdEEEEvT_T0_DpT1_ --------------------------
	.section	.text._ZN2at6native61_GLOBAL__N__44eb8e94_28_ForeachBinaryOpScalarList_cu_dda10a6925multi_tensor_apply_kernelINS1_28TensorListScalarListMetadataIdLi1EEENS1_25BinaryOpScalarListFunctorIdLi1ELi1ELi0EEEJSt7dividesIdEEEEvT_T0_DpT1_,"ax",@progbits
	.align	128
.text._ZN2at6native61_GLOBAL__N__44eb8e94_28_ForeachBinaryOpScalarList_cu_dda10a6925multi_tensor_apply_kernelINS1_28TensorListScalarListMetadataIdLi1EEENS1_25BinaryOpScalarListFunctorIdLi1ELi1ELi0EEEJSt7dividesIdEEEEvT_T0_DpT1_:
        .type           _ZN2at6native61_GLOBAL__N__44eb8e94_28_ForeachBinaryOpScalarList_cu_dda10a6925multi_tensor_apply_kernelINS1_28TensorListScalarListMetadataIdLi1EEENS1_25BinaryOpScalarListFunctorIdLi1ELi1ELi0EEEJSt7dividesIdEEEEvT_T0_DpT1_,@function
        .size           _ZN2at6native61_GLOBAL__N__44eb8e94_28_ForeachBinaryOpScalarList_cu_dda10a6925multi_tensor_apply_kernelINS1_28TensorListScalarListMetadataIdLi1EEENS1_25BinaryOpScalarListFunctorIdLi1ELi1ELi0EEEJSt7dividesIdEEEEvT_T0_DpT1_,(.L_x_4293 - _ZN2at6native61_GLOBAL__N__44eb8e94_28_ForeachBinaryOpScalarList_cu_dda10a6925multi_tensor_apply_kernelINS1_28TensorListScalarListMetadataIdLi1EEENS1_25BinaryOpScalarListFunctorIdLi1ELi1ELi0EEEJSt7dividesIdEEEEvT_T0_DpT1_)
        .other          _ZN2at6native61_GLOBAL__N__44eb8e94_28_ForeachBinaryOpScalarList_cu_dda10a6925multi_tensor_apply_kernelINS1_28TensorListScalarListMetadataIdLi1EEENS1_25BinaryOpScalarListFunctorIdLi1ELi1ELi0EEEJSt7dividesIdEEEEvT_T0_DpT1_,@"STO_CUDA_ENTRY STV_DEFAULT"
_ZN2at6native61_GLOBAL__N__44eb8e94_28_ForeachBinaryOpScalarList_cu_dda10a6925multi_tensor_apply_kernelINS1_28TensorListScalarListMetadataIdLi1EEENS1_25BinaryOpScalarListFunctorIdLi1ELi1ELi0EEEJSt7dividesIdEEEEvT_T0_DpT1_:
        /* <DEDUP_REMOVED lines=9> */
[----:B--2---:R-:W-:Y:S01]  /*0090*/  UIMAD.WIDE UR12, UR8, 0x10000, URZ ;  /* 0x00010000080c78a5 */ /* 0x004fe2000f8e02ff */
[----:B------:R-:W2:Y:S01]  /*00a0*/  LDCU.64 UR10, c[0x0][UR10+0x980] ;  /* 0x000130000a0a77ac */ /* 0x000ea20008000a00 */
        /* <DEDUP_REMOVED lines=26> */
[----:B------:R-:W-:Y:S05]  /*0250*/  CALL.REL.NOINC `($__internal_92_$__cuda_sm20_div_u16) ;  /* 0x0000004c00bc7944 */ /* 0x000fea0003c00000 */
        /* <DEDUP_REMOVED lines=10> */
.L_x_3621:
[----:B0-2---:R-:W-:Y:S01]  /*0300*/  IADD3 R3, P0, PT, R20, UR6, RZ ;  /* 0x0000000614037c10 */ /* 0x005fe2000ff1e0ff */
[----:B------:R-:W-:Y:S01]  /*0310*/  USHF.L.U32 UR13, UR15, 0x3, URZ ;  /* 0x000000030f0d7899 */ /* 0x000fe200080006ff */
[----:B-----5:R-:W-:Y:S01]  /*0320*/  CS2R R16, SRZ ;  /* 0x0000000000107805 */ /* 0x020fe2000001ff00 */
[----:B------:R-:W-:Y:S02]  /*0330*/  USHF.R.U32.HI UR18, URZ, 0x1d, UR15 ;  /* 0x0000001dff127899 */ /* 0x000fe4000801160f */
[C---:B------:R-:W-:Y:S01]  /*0340*/  IADD3 R21, P1, PT, R3.reuse, UR15, RZ ;  /* 0x0000000f03157c10 */ /* 0x040fe2000ff3e0ff */
[----:B------:R-:W-:Y:S01]  /*0350*/  IMAD.X R2, RZ, RZ, UR7, P0 ;  /* 0x00000007ff027e24 */ /* 0x000fe200080e06ff */
[----:B------:R-:W-:Y:S02]  /*0360*/  ISETP.GE.U32.AND P2, PT, R3, UR19, PT ;  /* 0x0000001303007c0c */ /* 0x000fe4000bf46070 */
[----:B------:R-:W-:Y:S01]  /*0370*/  IADD3 R0, P0, PT, R21, UR15, RZ ;  /* 0x0000000f15007c10 */ /* 0x000fe2000ff1e0ff */
[----:B------:R-:W-:Y:S01]  /*0380*/  IMAD.X R22, RZ, RZ, R2, P1 ;  /* 0x000000ffff167224 */ /* 0x000fe200008e0602 */
[----:B------:R-:W-:-:S02]  /*0390*/  ISETP.GE.AND.EX P2, PT, R2, UR20, PT, P2 ;  /* 0x0000001402007c0c */ /* 0x000fc4000bf46320 */
[----:B---3--:R-:W-:Y:S01]  /*03a0*/  IADD3 R4, P1, PT, R0, UR15, RZ ;  /* 0x0000000f00047c10 */ /* 0x008fe2000ff3e0ff */
[----:B------:R-:W-:Y:S01]  /*03b0*/  IMAD.X R8, RZ, RZ, R22, P0 ;  /* 0x000000ffff087224 */ /* 0x000fe200000e0616 */
[C---:B----4-:R-:W-:Y:S02]  /*03c0*/  LEA R6, P0, R3.reuse, UR8, 0x3 ;  /* 0x0000000803067c11 */ /* 0x050fe4000f8018ff */
[----:B------:R-:W-:Y:S01]  /*03d0*/  ISETP.GE.U32.AND P3, PT, R4, UR19, PT ;  /* 0x0000001304007c0c */ /* 0x000fe2000bf66070 */
[----:B------:R-:W-:Y:S01]  /*03e0*/  IMAD.X R5, RZ, RZ, R8, P1 ;  /* 0x000000ffff057224 */ /* 0x000fe200008e0608 */
[----:B------:R-:W-:Y:S01]  /*03f0*/  LEA.HI.X R7, R3, UR9, R2, 0x3, P0 ;  /* 0x0000000903077c11 */ /* 0x000fe200080f1c02 */
[----:B------:R-:W-:Y:S01]  /*0400*/  IMAD.U32 R9, RZ, RZ, UR13 ;  /* 0x0000000dff097e24 */ /* 0x000fe2000f8e00ff */
[----:B------:R-:W-:Y:S02]  /*0410*/  ISETP.GE.U32.AND P0, PT, R0, UR19, PT ;  /* 0x0000001300007c0c */ /* 0x000fe4000bf06070 */
[----:B------:R-:W-:Y:S01]  /*0420*/  ISETP.GE.AND.EX P3, PT, R5, UR20, PT, P3 ;  /* 0x0000001405007c0c */ /* 0x000fe2000bf66330 */
[----:B-1----:R-:W-:Y:S01]  /*0430*/  IMAD.U32 R13, RZ, RZ, UR18 ;  /* 0x00000012ff0d7e24 */ /* 0x002fe2000f8e00ff */
[----:B------:R-:W-:-:S02]  /*0440*/  ISETP.GE.U32.AND P1, PT, R21, UR19, PT ;  /* 0x0000001315007c0c */ /* 0x000fc4000bf26070 */
[----:B------:R-:W-:Y:S02]  /*0450*/  CS2R R30, SRZ ;  /* 0x00000000001e7805 */ /* 0x000fe4000001ff00 */
[----:B------:R-:W-:Y:S02]  /*0460*/  IADD3 R10, P6, PT, R6, UR13, RZ ;  /* 0x0000000d060a7c10 */ /* 0x000fe4000ffde0ff */
[----:B------:R-:W-:Y:S02]  /*0470*/  CS2R R18, SRZ ;  /* 0x0000000000127805 */ /* 0x000fe4000001ff00 */
[----:B------:R-:W-:Y:S01]  /*0480*/  ISETP.GE.AND.EX P0, PT, R8, UR20, PT, P0 ;  /* 0x0000001408007c0c */ /* 0x000fe2000bf06300 */
[----:B------:R0:W5:Y:S01]  /*0490*/  @!P2 LDG.E.64 R16, desc[UR16][R6.64] ;  /* 0x000000100610a981 */ /* 0x000162000c1e1b00 */
[----:B------:R-:W-:Y:S02]  /*04a0*/  ISETP.GE.AND.EX P1, PT, R22, UR20, PT, P1 ;  /* 0x0000001416007c0c */ /* 0x000fe4000bf26310 */
[----:B------:R-:W-:-:S02]  /*04b0*/  IADD3.X R11, PT, PT, R7, UR18, RZ, P6, !PT ;  /* 0x00000012070b7c10 */ /* 0x000fc4000b7fe4ff */
[----:B------:R-:W-:Y:S02]  /*04c0*/  IADD3 R12, P6, PT, R10, UR13, RZ ;  /* 0x0000000d0a0c7c10 */ /* 0x000fe4000ffde0ff */
[----:B------:R-:W-:Y:S02]  /*04d0*/  @!P3 IADD3 R14, P4, P5, R9, UR13, R6 ;  /* 0x0000000d090ebc10 */ /* 0x000fe4000fd9e006 */
[----:B------:R-:W-:Y:S02]  /*04e0*/  CS2R R8, SRZ ;  /* 0x0000000000087805 */ /* 0x000fe4000001ff00 */
[----:B------:R-:W-:Y:S02]  /*04f0*/  @!P3 IADD3.X R0, PT, PT, R13, UR18, R7, P4, P5 ;  /* 0x000000120d00bc10 */ /* 0x000fe4000a7ea407 */
[----:B------:R-:W-:Y:S01]  /*0500*/  @!P3 IADD3 R14, P4, PT, R14, UR13, RZ ;  /* 0x0000000d0e0ebc10 */ /* 0x000fe2000ff9e0ff */
[----:B------:R0:W5:Y:S01]  /*0510*/  @!P1 LDG.E.64 R30, desc[UR16][R10.64] ;  /* 0x000000100a1e9981 */ /* 0x000162000c1e1b00 */
[----:B------:R-:W-:-:S02]  /*0520*/  IADD3.X R13, PT, PT, R11, UR18, RZ, P6, !PT ;  /* 0x000000120b0d7c10 */ /* 0x000fc4000b7fe4ff */
[----:B------:R-:W-:-:S03]  /*0530*/  @!P3 IADD3.X R15, PT, PT, R0, UR18, RZ, P4, !PT ;  /* 0x00000012000fbc10 */ /* 0x000fc6000a7fe4ff */
[----:B------:R0:W5:Y:S04]  /*0540*/  @!P0 LDG.E.64 R18, desc[UR16][R12.64] ;  /* 0x000000100c128981 */ /* 0x000168000c1e1b00 */
[----:B------:R0:W5:Y:S01]  /*0550*/  @!P3 LDG.E.64 R8, desc[UR16][R14.64] ;  /* 0x000000100e08b981 */ /* 0x000162000c1e1b00 */
[----:B------:R-:W-:Y:S04]  /*0560*/  BSSY.RECONVERGENT B1, `(.L_x_3589) ;  /* 0x0000039000017945 */ /* 0x000fe80003800200 */
[----:B------:R-:W-:Y:S05]  /*0570*/  @P2 BRA `(.L_x_3590) ;  /* 0x0000000000dc2947 */ /* 0x000fea0003800000 */
[----:B0-----:R-:W0:Y:S01]  /*0580*/  MUFU.RCP64H R11, UR11 ;  /* 0x0000000b000b7d08 */ /* 0x001e220008001800 */
[----:B------:R-:W-:Y:S01]  /*0590*/  MOV R12, UR10 ;  /* 0x0000000a000c7c02 */ /* 0x000fe20008000f00 */
[----:B------:R-:W-:Y:S01]  /*05a0*/  IMAD.U32 R13, RZ, RZ, UR11 ;  /* 0x0000000bff0d7e24 */ /* 0x000fe2000f8e00ff */
[----:B-----5:R-:W-:Y:S01]  /*05b0*/  FSETP.GEU.AND P3, PT, |R17|, 6.5827683646048100446e-37, PT ;  /* 0x036000001100780b */ /* 0x020fe20003f6e200 */
[----:B------:R-:W-:Y:S01]  /*05c0*/  IMAD.MOV.U32 R10, RZ, RZ, 0x1 ;  /* 0x00000001ff0a7424 */ /* 0x000fe200078e00ff */
[----:B------:R-:W-:Y:S05]  /*05d0*/  BSSY.RECONVERGENT B2, `(.L_x_3591) ;  /* 0x0000030000027945 */ /* 0x000fea0003800200 */
        /* <DEDUP_REMOVED lines=46> */
[----:B------:R-:W-:Y:S05]  /*08c0*/  CALL.REL.NOINC `($__internal_91_$__cuda_sm20_div_rn_f64_full) ;  /* 0x0000004000007944 */ /* 0x000fea0003c00000 */
.L_x_3592:
[----:B------:R-:W-:Y:S05]  /*08d0*/  BSYNC.RECONVERGENT B2 ;  /* 0x0000000000027941 */ /* 0x000fea0003800200 */
.L_x_3591:
[----:B------:R1:W-:Y:S02]  /*08e0*/  STG.E.64 desc[UR16][R6.64], R10 ;  /* 0x0000000a06007986 */ /* 0x0003e4000c101b10 */
.L_x_3590:
[----:B------:R-:W-:Y:S05]  /*08f0*/  BSYNC.RECONVERGENT B1 ;  /* 0x0000000000017941 */ /* 0x000fea0003800200 */
.L_x_3589:
[----:B------:R-:W-:Y:S04]  /*0900*/  BSSY.RECONVERGENT B1, `(.L_x_3593) ;  /* 0x000003e000017945 */ /* 0x000fe80003800200 */
[----:B------:R-:W-:Y:S05]  /*0910*/  @P1 BRA `(.L_x_3594) ;  /* 0x0000000000f01947 */ /* 0x000fea0003800000 */
[----:B01----:R-:W0:Y:S01]  /*0920*/  MUFU.RCP64H R11, UR11 ;  /* 0x0000000b000b7d08 */ /* 0x003e220008001800 */
        /* <DEDUP_REMOVED lines=49> */
[----:B------:R-:W-:Y:S01]  /*0c40*/  IMAD.U32 R14, RZ, RZ, UR10 ;  /* 0x0000000aff0e7e24 */ /* 0x000fe2000f8e00ff */
[----:B------:R-:W-:Y:S01]  /*0c50*/  MOV R15, R11 ;  /* 0x0000000b000f7202 */ /* 0x000fe20000000f00 */
[----:B------:R-:W-:Y:S02]  /*0c60*/  IMAD.U32 R10, RZ, RZ, UR10 ;  /* 0x0000000aff0a7e24 */ /* 0x000fe4000f8e00ff */
[----:B------:R-:W-:Y:S02]  /*0c70*/  IMAD.MOV.U32 R16, RZ, RZ, R30 ;  /* 0x000000ffff107224 */ /* 0x000fe400078e001e */
[----:B------:R-:W-:-:S07]  /*0c80*/  IMAD.MOV.U32 R17, RZ, RZ, R31 ;  /* 0x000000ffff117224 */ /* 0x000fce00078e001f */
[----:B------:R-:W-:Y:S05]  /*0c90*/  CALL.REL.NOINC `($__internal_91_$__cuda_sm20_div_rn_f64_full) ;  /* 0x0000003c000c7944 */ /* 0x000fea0003c00000 */
.L_x_3596:
[----:B------:R-:W-:Y:S05]  /*0ca0*/  BSYNC.RECONVERGENT B2 ;  /* 0x0000000000027941 */ /* 0x000fea0003800200 */
.L_x_3595:
[----:B------:R-:W-:-:S04]  /*0cb0*/  IADD3 R12, P1, PT, R6, UR13, RZ ;  /* 0x0000000d060c7c10 */ /* 0x000fc8000ff3e0ff */
[----:B------:R-:W-:-:S05]  /*0cc0*/  IADD3.X R13, PT, PT, R7, UR18, RZ, P1, !PT ;  /* 0x00000012070d7c10 */ /* 0x000fca0008ffe4ff */
[----:B------:R2:W-:Y:S04]  /*0cd0*/  STG.E.64 desc[UR16][R12.64], R10 ;  /* 0x0000000a0c007986 */ /* 0x0005e8000c101b10 */
.L_x_3594:
[----:B------:R-:W-:Y:S05]  /*0ce0*/  BSYNC.RECONVERGENT B1 ;  /* 0x0000000000017941 */ /* 0x000fea0003800200 */
.L_x_3593:
[----:B------:R-:W-:Y:S04]  /*0cf0*/  BSSY.RECONVERGENT B1, `(.L_x_3597) ;  /* 0x000003f000017945 */ /* 0x000fe80003800200 */
[----:B------:R-:W-:Y:S05]  /*0d00*/  @P0 BRA `(.L_x_3598) ;  /* 0x0000000000f40947 */ /* 0x000fea0003800000 */
[----:B012---:R-:W0:Y:S01]  /*0d10*/  MUFU.RCP64H R11, UR11 ;  /* 0x0000000b000b7d08 */ /* 0x007e220008001800 */
        /* <DEDUP_REMOVED lines=53> */
[----:B------:R-:W-:Y:S05]  /*1070*/  CALL.REL.NOINC `($__internal_91_$__cuda_sm20_div_rn_f64_full) ;  /* 0x0000003800147944 */ /* 0x000fea0003c00000 */
.L_x_3600:
[----:B------:R-:W-:Y:S05]  /*1080*/  BSYNC.RECONVERGENT B2 ;  /* 0x0000000000027941 */ /* 0x000fea0003800200 */
.L_x_3599:
[----:B------:R-:W-:Y:S01]  /*1090*/  IMAD.U32 R13, RZ, RZ, UR13 ;  /* 0x0000000dff0d7e24 */ /* 0x000fe2000f8e00ff */
[----:B------:R-:W-:-:S04]  /*10a0*/  MOV R15, UR18 ;  /* 0x00000012000f7c02 */ /* 0x000fc80008000f00 */
[----:B------:R-:W-:-:S04]  /*10b0*/  IADD3 R12, P0, P1, R13, UR13, R6 ;  /* 0x0000000d0d0c7c10 */ /* 0x000fc8000f91e006 */
[----:B------:R-:W-:-:S05]  /*10c0*/  IADD3.X R13, PT, PT, R15, UR18, R7, P0, P1 ;  /* 0x000000120f0d7c10 */ /* 0x000fca00087e2407 */
[----:B------:R3:W-:Y:S04]  /*10d0*/  STG.E.64 desc[UR16][R12.64], R10 ;  /* 0x0000000a0c007986 */ /* 0x0007e8000c101b10 */
.L_x_3598:
[----:B------:R-:W-:Y:S05]  /*10e0*/  BSYNC.RECONVERGENT B1 ;  /* 0x0000000000017941 */ /* 0x000fea0003800200 */
.L_x_3597:
[----:B------:R-:W-:Y:S01]  /*10f0*/  ISETP.GE.U32.AND P0, PT, R4, UR19, PT ;  /* 0x0000001304007c0c */ /* 0x000fe2000bf06070 */
[----:B------:R-:W-:Y:S03]  /*1100*/  BSSY.RECONVERGENT B1, `(.L_x_3601) ;  /* 0x0000042000017945 */ /* 0x000fe60003800200 */
[----:B------:R-:W-:-:S13]  /*1110*/  ISETP.GE.AND.EX P0, PT, R5, UR20, PT, P0 ;  /* 0x0000001405007c0c */ /* 0x000fda000bf06300 */
[----:B------:R-:W-:Y:S05]  /*1120*/  @P0 BRA `(.L_x_3602) ;  /* 0x0000000000fc0947 */ /* 0x000fea0003800000 */
[----:B------:R-:W4:Y:S01]  /*1130*/  MUFU.RCP64H R5, UR11 ;  /* 0x0000000b00057d08 */ /* 0x000f220008001800 */
[----:B0123--:R-:W-:Y:S01]  /*1140*/  IMAD.U32 R10, RZ, RZ, UR10 ;  /* 0x0000000aff0a7e24 */ /* 0x00ffe2000f8e00ff */
[----:B-----5:R-:W-:Y:S01]  /*1150*/  FSETP.GEU.AND P1, PT, |R9|, 6.5827683646048100446e-37, PT ;  /* 0x036000000900780b */ /* 0x020fe20003f2e200 */
[----:B------:R-:W-:Y:S01]  /*1160*/  IMAD.U32 R11, RZ, RZ, UR11 ;  /* 0x0000000bff0b7e24 */ /* 0x000fe2000f8e00ff */
[----:B------:R-:W-:Y:S01]  /*1170*/  BSSY.RECONVERGENT B2, `(.L_x_3603) ;  /* 0x0000033000027945 */ /* 0x000fe20003800200 */
[----:B------:R-:W-:-:S06]  /*1180*/  IMAD.MOV.U32 R4, RZ, RZ, 0x1 ;  /* 0x00000001ff047424 */ /* 0x000fcc00078e00ff */
[----:B----4-:R-:W0:-:S15]  /*1190*/  DFMA R10, R4, -R10, 1 ;  /* 0x3ff00000040a742b */ /* 0x010e1e000000080a */
        /* <DEDUP_REMOVED lines=48> */
.L_x_3604:
[----:B------:R-:W-:Y:S05]  /*14a0*/  BSYNC.RECONVERGENT B2 ;  /* 0x0000000000027941 */ /* 0x000fea0003800200 */
.L_x_3603:
[----:B------:R-:W-:-:S05]  /*14b0*/  IMAD.U32 R5, RZ, RZ, UR13 ;  /* 0x0000000dff057e24 */ /* 0x000fca000f8e00ff */
[----:B------:R-:W-:Y:S02]  /*14c0*/  IADD3 R4, P0, P1, R5, UR13, R6 ;  /* 0x0000000d05047c10 */ /* 0x000fe4000f91e006 */
[----:B------:R-:W-:Y:S02]  /*14d0*/  MOV R5, UR18 ;  /* 0x0000001200057c02 */ /* 0x000fe40008000f00 */
[----:B------:R-:W-:Y:S02]  /*14e0*/  IADD3 R4, P2, PT, R4, UR13, RZ ;  /* 0x0000000d04047c10 */ /* 0x000fe4000ff5e0ff */
[----:B------:R-:W-:-:S04]  /*14f0*/  IADD3.X R0, PT, PT, R5, UR18, R7, P0, P1 ;  /* 0x0000001205007c10 */ /* 0x000fc800087e2407 */
[----:B------:R-:W-:-:S05]  /*1500*/  IADD3.X R5, PT, PT, R0, UR18, RZ, P2, !PT ;  /* 0x0000001200057c10 */ /* 0x000fca00097fe4ff */
[----:B------:R4:W-:Y:S02]  /*1510*/  STG.E.64 desc[UR16][R4.64], R10 ;  /* 0x0000000a04007986 */ /* 0x0009e4000c101b10 */
.L_x_3602:
[----:B------:R-:W-:Y:S05]  /*1520*/  BSYNC.RECONVERGENT B1 ;  /* 0x0000000000017941 */ /* 0x000fea0003800200 */
.L_x_3601:
[----:B------:R-:W-:Y:S01]  /*1530*/  IADD3 R3, P1, PT, R3, UR14, RZ ;  /* 0x0000000e03037c10 */ /* 0x000fe2000ff3e0ff */
[----:B01234-:R-:W-:Y:S01]  /*1540*/  IMAD.U32 R11, RZ, RZ, UR14 ;  /* 0x0000000eff0b7e24 */ /* 0x01ffe2000f8e00ff */
[----:B------:R-:W-:Y:S02]  /*1550*/  IADD3 R21, P3, PT, R21, UR14, RZ ;  /* 0x0000000e15157c10 */ /* 0x000fe4000ff7e0ff */
[----:B------:R-:W-:Y:S02]  /*1560*/  CS2R R36, SRZ ;  /* 0x0000000000247805 */ /* 0x000fe4000001ff00 */
[----:B------:R-:W-:Y:S01]  /*1570*/  ISETP.GE.U32.AND P0, PT, R3, UR19, PT ;  /* 0x0000001303007c0c */ /* 0x000fe2000bf06070 */
[----:B------:R-:W-:Y:S01]  /*1580*/  IMAD.X R2, RZ, RZ, R2, P1 ;  /* 0x000000ffff027224 */ /* 0x000fe200008e0602 */
[C---:B------:R-:W-:Y:S01]  /*1590*/  ISETP.GE.U32.AND P1, PT, R21.reuse, UR19, PT ;  /* 0x0000001315007c0c */ /* 0x040fe2000bf26070 */
[----:B------:R-:W-:Y:S01]  /*15a0*/  IMAD.X R22, RZ, RZ, R22, P3 ;  /* 0x000000ffff167224 */ /* 0x000fe200018e0616 */
[----:B------:R-:W-:Y:S01]  /*15b0*/  IADD3 R23, P4, PT, R21, UR15, RZ ;  /* 0x0000000f15177c10 */ /* 0x000fe2000ff9e0ff */
[----:B------:R-:W-:Y:S01]  /*15c0*/  IMAD.U32 R3, RZ, RZ, UR14 ;  /* 0x0000000eff037e24 */ /* 0x000fe2000f8e00ff */
[----:B------:R-:W-:-:S02]  /*15d0*/  LEA R10, P2, R11, R6, 0x3 ;  /* 0x000000060b0a7211 */ /* 0x000fc400078418ff */
[----:B------:R-:W-:Y:S01]  /*15e0*/  ISETP.GE.AND.EX P1, PT, R22, UR20, PT, P1 ;  /* 0x0000001416007c0c */ /* 0x000fe2000bf26310 */
[--C-:B-----5:R-:W-:Y:S01]  /*15f0*/  IMAD.X R31, RZ, RZ, R22.reuse, P4 ;  /* 0x000000ffff1f7224 */ /* 0x120fe200020e0616 */
[----:B------:R-:W-:Y:S02]  /*1600*/  ISETP.GE.AND.EX P0, PT, R2, UR20, PT, P0 ;  /* 0x0000001402007c0c */ /* 0x000fe4000bf06300 */
[----:B------:R-:W-:Y:S02]  /*1610*/  LEA R2, P3, R21, UR8, 0x3 ;  /* 0x0000000815027c11 */ /* 0x000fe4000f8618ff */
[----:B------:R-:W-:Y:S02]  /*1620*/  IADD3 R30, P5, PT, R23, UR15, RZ ;  /* 0x0000000f171e7c10 */ /* 0x000fe4000ffbe0ff */
[----:B------:R-:W-:Y:S01]  /*1630*/  LEA.HI.X R11, R3, R7, RZ, 0x3, P2 ;  /* 0x00000007030b7211 */ /* 0x000fe200010f1cff */
[----:B------:R-:W-:Y:S01]  /*1640*/  IMAD.U32 R7, RZ, RZ, UR15 ;  /* 0x0000000fff077e24 */ /* 0x000fe2000f8e00ff */
[----:B------:R-:W-:-:S02]  /*1650*/  LEA.HI.X R3, R21, UR9, R22, 0x3, P3 ;  /* 0x0000000915037c11 */ /* 0x000fc400098f1c16 */
[----:B------:R-:W-:Y:S02]  /*1660*/  ISETP.GE.U32.AND P2, PT, R23, UR19, PT ;  /* 0x0000001317007c0c */ /* 0x000fe4000bf46070 */
[----:B------:R-:W-:Y:S01]  /*1670*/  ISETP.GE.U32.AND P3, PT, R30, UR19, PT ;  /* 0x000000131e007c0c */ /* 0x000fe2000bf66070 */
[----:B------:R0:W5:Y:S01]  /*1680*/  @!P1 LDG.E.64 R36, desc[UR16][R2.64] ;  /* 0x0000001002249981 */ /* 0x000162000c1e1b00 */
[----:B------:R-:W-:Y:S02]  /*1690*/  IADD3.X R32, PT, PT, RZ, R31, RZ, P5, !PT ;  /* 0x0000001fff207210 */ /* 0x000fe40002ffe4ff */
[----:B------:R-:W-:Y:S02]  /*16a0*/  IADD3 R4, P4, PT, R2, UR13, RZ ;  /* 0x0000000d02047c10 */ /* 0x000fe4000ff9e0ff */
[----:B------:R-:W-:Y:S02]  /*16b0*/  ISETP.GE.AND.EX P2, PT, R31, UR20, PT, P2 ;  /* 0x000000141f007c0c */ /* 0x000fe4000bf46320 */
[----:B------:R-:W-:Y:S01]  /*16c0*/  ISETP.GE.AND.EX P1, PT, R32, UR20, PT, P3 ;  /* 0x0000001420007c0c */ /* 0x000fe2000bf26330 */
[----:B------:R-:W-:Y:S01]  /*16d0*/  IMAD.U32 R13, RZ, RZ, UR15 ;  /* 0x0000000fff0d7e24 */ /* 0x000fe2000f8e00ff */
[----:B------:R-:W-:-:S02]  /*16e0*/  LEA R6, P3, R7, R4, 0x3 ;  /* 0x0000000407067211 */ /* 0x000fc400078618ff */
[----:B------:R-:W-:Y:S02]  /*16f0*/  IADD3.X R5, PT, PT, R3, UR18, RZ, P4, !PT ;  /* 0x0000001203057c10 */ /* 0x000fe4000a7fe4ff */
[----:B------:R-:W-:Y:S02]  /*1700*/  CS2R R16, SRZ ;  /* 0x0000000000107805 */ /* 0x000fe4000001ff00 */
[----:B------:R-:W-:Y:S02]  /*1710*/  CS2R R8, SRZ ;  /* 0x0000000000087805 */ /* 0x000fe4000001ff00 */
[----:B------:R-:W-:Y:S02]  /*1720*/  CS2R R18, SRZ ;  /* 0x0000000000127805 */ /* 0x000fe4000001ff00 */
[----:B------:R-:W-:Y:S01]  /*1730*/  LEA.HI.X R7, R13, R5, RZ, 0x3, P3 ;  /* 0x000000050d077211 */ /* 0x000fe200018f1cff */
        /* <DEDUP_REMOVED lines=58> */
.L_x_3608:
[----:B------:R-:W-:Y:S05]  /*1ae0*/  BSYNC.RECONVERGENT B2 ;  /* 0x0000000000027941 */ /* 0x000fea0003800200 */
.L_x_3607:
[----:B------:R-:W-:Y:S01]  /*1af0*/  IADD3 R0, P0, PT, R20, UR6, RZ ;  /* 0x0000000614007c10 */ /* 0x000fe2000ff1e0ff */
[----:B------:R-:W-:Y:S01]  /*1b00*/  IMAD.U32 R15, RZ, RZ, UR14 ;  /* 0x0000000eff0f7e24 */ /* 0x000fe2000f8e00ff */
[----:B------:R-:W-:-:S03]  /*1b10*/  MOV R17, UR14 ;  /* 0x0000000e00117c02 */ /* 0x000fc60008000f00 */
[----:B------:R-:W-:Y:S01]  /*1b20*/  IMAD.X R13, RZ, RZ, UR7, P0 ;  /* 0x00000007ff0d7e24 */ /* 0x000fe200080e06ff */
[----:B------:R-:W-:-:S04]  /*1b30*/  LEA R12, P0, R0, UR8, 0x3 ;  /* 0x00000008000c7c11 */ /* 0x000fc8000f8018ff */
[----:B------:R-:W-:Y:S02]  /*1b40*/  LEA.HI.X R0, R0, UR9, R13, 0x3, P0 ;  /* 0x0000000900007c11 */ /* 0x000fe400080f1c0d */
[----:B------:R-:W-:-:S04]  /*1b50*/  LEA R12, P0, R15, R12, 0x3 ;  /* 0x0000000c0f0c7211 */ /* 0x000fc800078018ff */
[----:B------:R-:W-:-:S05]  /*1b60*/  LEA.HI.X R13, R17, R0, RZ, 0x3, P0 ;  /* 0x00000000110d7211 */ /* 0x000fca00000f1cff */
[----:B------:R1:W-:Y:S04]  /*1b70*/  STG.E.64 desc[UR16][R12.64], R10 ;  /* 0x0000000a0c007986 */ /* 0x0003e8000c101b10 */
.L_x_3606:
[----:B------:R-:W-:Y:S05]  /*1b80*/  BSYNC.RECONVERGENT B1 ;  /* 0x0000000000017941 */ /* 0x000fea0003800200 */
.L_x_3605:
[----:B------:R-:W-:Y:S01]  /*1b90*/  ISETP.GE.U32.AND P0, PT, R21, UR19, PT ;  /* 0x0000001315007c0c */ /* 0x000fe2000bf06070 */
[----:B------:R-:W-:Y:S03]  /*1ba0*/  BSSY.RECONVERGENT B1, `(.L_x_3609) ;  /* 0x000003c000017945 */ /* 0x000fe60003800200 */
[----:B------:R-:W-:-:S13]  /*1bb0*/  ISETP.GE.AND.EX P0, PT, R22, UR20, PT, P0 ;  /* 0x0000001416007c0c */ /* 0x000fda000bf06300 */
        /* <DEDUP_REMOVED lines=56> */
.L_x_3612:
[----:B------:R-:W-:Y:S05]  /*1f40*/  BSYNC.RECONVERGENT B2 ;  /* 0x0000000000027941 */ /* 0x000fea0003800200 */
.L_x_3611:
[----:B------:R2:W-:Y:S02]  /*1f50*/  STG.E.64 desc[UR16][R2.64], R10 ;  /* 0x0000000a02007986 */ /* 0x0005e4000c101b10 */
.L_x_3610:
[----:B------:R-:W-:Y:S05]  /*1f60*/  BSYNC.RECONVERGENT B1 ;  /* 0x0000000000017941 */ /* 0x000fea0003800200 */
.L_x_3609:
[----:B------:R-:W-:Y:S01]  /*1f70*/  ISETP.GE.U32.AND P0, PT, R23, UR19, PT ;  /* 0x0000001317007c0c */ /* 0x000fe2000bf06070 */
[----:B------:R-:W-:Y:S03]  /*1f80*/  BSSY.RECONVERGENT B1, `(.L_x_3613) ;  /* 0x000003c000017945 */ /* 0x000fe60003800200 */
[----:B------:R-:W-:-:S13]  /*1f90*/  ISETP.GE.AND.EX P0, PT, R31, UR20, PT, P0 ;  /* 0x000000141f007c0c */ /* 0x000fda000bf06300 */
[----:B------:R-:W-:Y:S05]  /*1fa0*/  @P0 BRA `(.L_x_3614) ;  /* 0x0000000000e40947 */ /* 0x000fea0003800000 */
[----:B0-2---:R-:W0:Y:S01]  /*1fb0*/  MUFU.RCP64H R3, UR11 ;  /* 0x0000000b00037d08 */ /* 0x005e220008001800 */
[----:B-1----:R-:W-:Y:S01]  /*1fc0*/  IMAD.U32 R10, RZ, RZ, UR10 ;  /* 0x0000000aff0a7e24 */ /* 0x002fe2000f8e00ff */
[----:B------:R-:W-:Y:S01]  /*1fd0*/  MOV R11, UR11 ;  /* 0x0000000b000b7c02 */ /* 0x000fe20008000f00 */
[----:B------:R-:W-:Y:S01]  /*1fe0*/  IMAD.MOV.U32 R2, RZ, RZ, 0x1 ;  /* 0x00000001ff027424 */ /* 0x000fe200078e00ff */
[----:B-----5:R-:W-:Y:S01]  /*1ff0*/  FSETP.GEU.AND P1, PT, |R9|, 6.5827683646048100446e-37, PT ;  /* 0x036000000900780b */ /* 0x020fe20003f2e200 */
        /* <DEDUP_REMOVED lines=42> */
[----:B------:R-:W-:Y:S01]  /*22a0*/  IMAD.U32 R15, RZ, RZ, UR11 ;  /* 0x0000000bff0f7e24 */ /* 0x000fe2000f8e00ff */
[----:B------:R-:W-:Y:S01]  /*22b0*/  MOV R0, 0x2320 ;  /* 0x0000232000007802 */ /* 0x000fe20000000f00 */
[----:B------:R-:W-:Y:S02]  /*22c0*/  IMAD.U32 R14, RZ, RZ, UR10 ;  /* 0x0000000aff0e7e24 */ /* 0x000fe4000f8e00ff */
[----:B------:R-:W-:Y:S02]  /*22d0*/  IMAD.U32 R2, RZ, RZ, UR10 ;  /* 0x0000000aff027e24 */ /* 0x000fe4000f8e00ff */
[----:B------:R-:W-:Y:S02]  /*22e0*/  IMAD.MOV.U32 R16, RZ, RZ, R8 ;  /* 0x000000ffff107224 */ /* 0x000fe400078e0008 */
[----:B------:R-:W-:Y:S02]  /*22f0*/  IMAD.MOV.U32 R17, RZ, RZ, R9 ;  /* 0x000000ffff117224 */ /* 0x000fe400078e0009 */
[----:B------:R-:W-:-:S07]  /*2300*/  IMAD.MOV.U32 R15, RZ, RZ, R3 ;  /* 0x000000ffff0f7224 */ /* 0x000fce00078e0003 */
[----:B------:R-:W-:Y:S05]  /*2310*/  CALL.REL.NOINC `($__internal_91_$__cuda_sm20_div_rn_f64_full) ;  /* 0x00000024006c7944 */ /* 0x000fea0003c00000 */
.L_x_3616:
[----:B------:R-:W-:Y:S05]  /*2320*/  BSYNC.RECONVERGENT B2 ;  /* 0x0000000000027941 */ /* 0x000fea0003800200 */
.L_x_3615:
[----:B------:R3:W-:Y:S02]  /*2330*/  STG.E.64 desc[UR16][R4.64], R10 ;  /* 0x0000000a04007986 */ /* 0x0007e4000c101b10 */
.L_x_3614:
[----:B------:R-:W-:Y:S05]  /*2340*/  BSYNC.RECONVERGENT B1 ;  /* 0x0000000000017941 */ /* 0x000fea0003800200 */
.L_x_3613:
[----:B------:R-:W-:Y:S01]  /*2350*/  ISETP.GE.U32.AND P0, PT, R30, UR19, PT ;  /* 0x000000131e007c0c */ /* 0x000fe2000bf06070 */
[----:B------:R-:W-:Y:S03]  /*2360*/  BSSY.RECONVERGENT B1, `(.L_x_3617) ;  /* 0x000003d000017945 */ /* 0x000fe60003800200 */
[----:B------:R-:W-:-:S13]  /*2370*/  ISETP.GE.AND.EX P0, PT, R32, UR20, PT, P0 ;  /* 0x0000001420007c0c */ /* 0x000fda000bf06300 */
[----:B------:R-:W-:Y:S05]  /*2380*/  @P0 BRA `(.L_x_3618) ;  /* 0x0000000000e80947 */ /* 0x000fea0003800000 */
[----:B0-2---:R-:W0:Y:S01]  /*2390*/  MUFU.RCP64H R3, UR11 ;  /* 0x0000000b00037d08 */ /* 0x005e220008001800 */
[----:B---3--:R-:W-:Y:S01]  /*23a0*/  IMAD.U32 R4, RZ, RZ, UR10 ;  /* 0x0000000aff047e24 */ /* 0x008fe2000f8e00ff */
        /* <DEDUP_REMOVED lines=15> */
[----:B0-----:R-:W-:Y:S01]  /*24a0*/  MOV R2, UR10 ;  /* 0x0000000a00027c02 */ /* 0x001fe20008000f00 */
[----:B------:R-:W-:-:S15]  /*24b0*/  IMAD.U32 R3, RZ, RZ, UR11 ;  /* 0x0000000bff037e24 */ /* 0x000fde000f8e00ff */
[----:B------:R-:W-:-:S15]  /*24c0*/  NOP ;  /* 0x0000000000007918 */ /* 0x000fde0000000000 */
[----:B------:R-:W-:-:S15]  /*24d0*/  NOP ;  /* 0x0000000000007918 */ /* 0x000fde0000000000 */
[----:B------:R-:W-:-:S15]  /*24e0*/  NOP ;  /* 0x0000000000007918 */ /* 0x000fde0000000000 */
[----:B------:R-:W-:-:S01]  /*24f0*/  NOP ;  /* 0x0000000000007918 */ /* 0x000fc20000000000 */
        /* <DEDUP_REMOVED lines=32> */
[----:B------:R-:W-:Y:S05]  /*2700*/  CALL.REL.NOINC `($__internal_91_$__cuda_sm20_div_rn_f64_full) ;  /* 0x0000002000707944 */ /* 0x000fea0003c00000 */
.L_x_3620:
[----:B------:R-:W-:Y:S05]  /*2710*/  BSYNC.RECONVERGENT B2 ;  /* 0x0000000000027941 */ /* 0x000fea0003800200 */
.L_x_3619:
[----:B------:R4:W-:Y:S02]  /*2720*/  STG.E.64 desc[UR16][R6.64], R10 ;  /* 0x0000000a06007986 */ /* 0x0009e4000c101b10 */
.L_x_3618:
[----:B------:R-:W-:Y:S05]  /*2730*/  BSYNC.RECONVERGENT B1 ;  /* 0x0000000000017941 */ /* 0x000fea0003800200 */
.L_x_3617:
        /* <DEDUP_REMOVED lines=10> */
.L_x_3588:
[----:B------:R-:W-:-:S04]  /*27e0*/  ULOP3.LUT UR13, UR12, 0x1, URZ, 0xc0, !UPT ;  /* 0x000000010c0d7892 */ /* 0x000fc8000f8ec0ff */
[----:B------:R-:W-:-:S06]  /*27f0*/  UISETP.NE.U32.AND UP0, UPT, UR13, 0x1, UPT ;  /* 0x000000010d00788c */ /* 0x000fcc000bf05070 */
[----:B------:R-:W-:-:S13]  /*2800*/  PLOP3.LUT P0, PT, PT, PT, UP0, 0x80, 0x8 ;  /* 0x000000000008781c */ /* 0x000fda0003f0f008 */
[----:B------:R-:W-:Y:S05]  /*2810*/  @!P0 EXIT ;  /* 0x000000000000894d */ /* 0x000fea0003800000 */
[----:B0-----:R-:W-:Y:S02]  /*2820*/  IADD3 R20, P1, PT, R20, UR6, RZ ;  /* 0x0000000614147c10 */ /* 0x001fe4000ff3e0ff */
[----:B-----5:R-:W-:Y:S01]  /*2830*/  CS2R R16, SRZ ;  /* 0x0000000000107805 */ /* 0x020fe2000001ff00 */
[----:B------:R-:W-:Y:S01]  /*2840*/  IMAD.U32 R23, RZ, RZ, UR15 ;  /* 0x0000000fff177e24 */ /* 0x000fe2000f8e00ff */
[----:B------:R-:W-:Y:S01]  /*2850*/  USHF.L.U32 UR4, UR15, 0x3, URZ ;  /* 0x000000030f047899 */ /* 0x000fe200080006ff */
[C---:B------:R-:W-:Y:S01]  /*2860*/  ISETP.GE.U32.AND P0, PT, R20.reuse, UR19, PT ;  /* 0x0000001314007c0c */ /* 0x040fe2000bf06070 */
[----:B--2---:R-:W-:Y:S01]  /*2870*/  IMAD.X R3, RZ, RZ, UR7, P1 ;  /* 0x00000007ff037e24 */ /* 0x004fe200088e06ff */
[C---:B------:R-:W-:Y:S01]  /*2880*/  LEA R30, P1, R20.reuse, UR8, 0x3 ;  /* 0x00000008141e7c11 */ /* 0x040fe2000f8218ff */
[----:B------:R-:W-:Y:S02]  /*2890*/  USHF.R.U32.HI UR5, URZ, 0x1d, UR15 ;  /* 0x0000001dff057899 */ /* 0x000fe4000801160f */
[----:B------:R-:W-:-:S02]  /*28a0*/  IADD3 R36, P2, PT, R20, UR15, RZ ;  /* 0x0000000f14247c10 */ /* 0x000fc4000ff5e0ff */
[----:B------:R-:W-:Y:S02]  /*28b0*/  ISETP.GE.AND.EX P0, PT, R3, UR20, PT, P0 ;  /* 0x0000001403007c0c */ /* 0x000fe4000bf06300 */
[--C-:B------:R-:W-:Y:S01]  /*28c0*/  LEA.HI.X R31, R20, UR9, R3.reuse, 0x3, P1 ;  /* 0x00000009141f7c11 */ /* 0x100fe200088f1c03 */
[----:B------:R-:W-:Y:S01]  /*28d0*/  IMAD.X R38, RZ, RZ, R3, P2 ;  /* 0x000000ffff267224 */ /* 0x000fe200010e0603 */
[----:B------:R-:W-:-:S04]  /*28e0*/  IADD3 R37, P3, PT, R36, UR15, RZ ;  /* 0x0000000f24257c10 */ /* 0x000fc8000ff7e0ff */
[----:B------:R-:W-:Y:S01]  /*28f0*/  IADD3 R40, P4, PT, R37, UR15, RZ ;  /* 0x0000000f25287c10 */ /* 0x000fe2000ff9e0ff */
[----:B------:R-:W-:-:S04]  /*2900*/  IMAD.X R39, RZ, RZ, R38, P3 ;  /* 0x000000ffff277224 */ /* 0x000fc800018e0626 */
[----:B------:R-:W2:Y:S01]  /*2910*/  @!P0 LDG.E.64 R16, desc[UR16][R30.64] ;  /* 0x000000101e108981 */ /* 0x000ea2000c1e1b00 */
[----:B------:R-:W-:Y:S01]  /*2920*/  IMAD.WIDE.U32 R22, R23, 0x8, R30 ;  /* 0x0000000817167825 */ /* 0x000fe200078e001e */
[----:B------:R-:W-:Y:S02]  /*2930*/  ISETP.GE.U32.AND P3, PT, R40, UR19, PT ;  /* 0x0000001328007c0c */ /* 0x000fe4000bf66070 */
[----:B------:R-:W-:Y:S01]  /*2940*/  CS2R R32, SRZ ;  /* 0x0000000000207805 */ /* 0x000fe2000001ff00 */
[----:B------:R-:W0:Y:S01]  /*2950*/  MUFU.RCP64H R3, UR11 ;  /* 0x0000000b00037d08 */ /* 0x000e220008001800 */
[----:B------:R-:W-:Y:S01]  /*2960*/  IMAD.X R41, RZ, RZ, R39, P4 ;  /* 0x000000ffff297224 */ /* 0x000fe200020e0627 */
[----:B------:R-:W-:Y:S01]  /*2970*/  IADD3 R20, P4, PT, R22, UR4, RZ ;  /* 0x0000000416147c10 */ /* 0x000fe2000ff9e0ff */
[----:B---3--:R-:W-:Y:S01]  /*2980*/  IMAD.U32 R5, RZ, RZ, UR11 ;  /* 0x0000000bff057e24 */ /* 0x008fe2000f8e00ff */
[----:B------:R-:W-:Y:S02]  /*2990*/  MOV R4, UR10 ;  /* 0x0000000a00047c02 */ /* 0x000fe40008000f00 */
[----:B------:R-:W-:-:S02]  /*29a0*/  ISETP.GE.AND.EX P3, PT, R41, UR20, PT, P3 ;  /* 0x0000001429007c0c */ /* 0x000fc4000bf66330 */
[----:B------:R-:W-:Y:S02]  /*29b0*/  IADD3.X R21, PT, PT, R23, UR5, RZ, P4, !PT ;  /* 0x0000000517157c10 */ /* 0x000fe4000a7fe4ff */
[----:B------:R-:W-:Y:S01]  /*29c0*/  IADD3 R18, P4, PT, R20, UR4, RZ ;  /* 0x0000000414127c10 */ /* 0x000fe2000ff9e0ff */
[----:B------:R-:W-:Y:S01]  /*29d0*/  IMAD.MOV.U32 R2, RZ, RZ, 0x1 ;  /* 0x00000001ff027424 */ /* 0x000fe200078e00ff */
[----:B------:R-:W-:Y:S02]  /*29e0*/  ISETP.GE.U32.AND P1, PT, R37, UR19, PT ;  /* 0x0000001325007c0c */ /* 0x000fe4000bf26070 */
[----:B------:R-:W-:-:S05]  /*29f0*/  IADD3.X R19, PT, PT, R21, UR5, RZ, P4, !PT ;  /* 0x0000000515137c10 */ /* 0x000fca000a7fe4ff */
[----:B------:R3:W5:Y:S01]  /*2a00*/  @!P3 LDG.E.64 R32, desc[UR16][R18.64] ;  /* 0x000000101220b981 */ /* 0x000762000c1e1b00 */
[----:B0-----:R-:W0:Y:S01]  /*2a10*/  DFMA R4, R2, -R4, 1 ;  /* 0x3ff000000204742b */ /* 0x001e220000000804 */
[----:B------:R-:W-:Y:S02]  /*2a20*/  ISETP.GE.U32.AND P2, PT, R36, UR19, PT ;  /* 0x0000001324007c0c */ /* 0x000fe4000bf46070 */
[----:B------:R-:W-:Y:S02]  /*2a30*/  ISETP.GE.AND.EX P1, PT, R39, UR20, PT, P1 ;  /* 0x0000001427007c0c */ /* 0x000fe4000bf26310 */
[----:B------:R-:W-:Y:S02]  /*2a40*/  ISETP.GE.AND.EX P2, PT, R38, UR20, PT, P2 ;  /* 0x0000001426007c0c */ /* 0x000fe4000bf46320 */
[----:B------:R-:W-:Y:S02]  /*2a50*/  CS2R R8, SRZ ;  /* 0x0000000000087805 */ /* 0x000fe4000001ff00 */
[----:B----4-:R-:W-:-:S07]  /*2a60*/  CS2R R6, SRZ ;  /* 0x0000000000067805 */ /* 0x010fce000001ff00 */
[----:B------:R3:W5:Y:S04]  /*2a70*/  @!P1 LDG.E.64 R8, desc[UR16][R20.64] ;  /* 0x0000001014089981 */ /* 0x000768000c1e1b00 */
[----:B------:R3:W5:Y:S01]  /*2a80*/  @!P2 LDG.E.64 R6, desc[UR16][R22.64] ;  /* 0x000000101606a981 */ /* 0x000762000c1e1b00 */
[----:B------:R-:W-:-:S15]  /*2a90*/  BSSY.RECONVERGENT B1, `(.L_x_3622) ;  /* 0x0000030000017945 */ /* 0x000fde0003800200 */
[----:B------:R-:W-:-:S15]  /*2aa0*/  NOP ;  /* 0x0000000000007918 */ /* 0x000fde0000000000 */
[----:B------:R-:W-:-:S13]  /*2ab0*/  NOP ;  /* 0x0000000000007918 */ /* 0x000fda0000000000 */
        /* <DEDUP_REMOVED lines=42> */
[----:B-----5:R-:W-:Y:S05]  /*2d60*/  CALL.REL.NOINC `($__internal_91_$__cuda_sm20_div_rn_f64_full) ;  /* 0x0000001800d87944 */ /* 0x020fea0003c00000 */
[----:B------:R-:W-:Y:S02]  /*2d70*/  IMAD.MOV.U32 R2, RZ, RZ, R10 ;  /* 0x000000ffff027224 */ /* 0x000fe400078e000a */
[----:B------:R-:W-:-:S07]  /*2d80*/  IMAD.MOV.U32 R3, RZ, RZ, R11 ;  /* 0x000000ffff037224 */ /* 0x000fce00078e000b */
.L_x_3623:
[----:B------:R-:W-:Y:S05]  /*2d90*/  BSYNC.RECONVERGENT B1 ;  /* 0x0000000000017941 */ /* 0x000fea0003800200 */
.L_x_3622:
[----:B------:R-:W0:Y:S01]  /*2da0*/  MUFU.RCP64H R5, UR11 ;  /* 0x0000000b00057d08 */ /* 0x000e220008001800 */
[----:B------:R-:W-:Y:S01]  /*2db0*/  IMAD.U32 R10, RZ, RZ, UR10 ;  /* 0x0000000aff0a7e24 */ /* 0x000fe2000f8e00ff */
[----:B------:R-:W-:Y:S01]  /*2dc0*/  MOV R4, 0x1 ;  /* 0x0000000100047802 */ /* 0x000fe20000000f00 */
[----:B------:R-:W-:Y:S01]  /*2dd0*/  IMAD.U32 R11, RZ, RZ, UR11 ;  /* 0x0000000bff0b7e24 */ /* 0x000fe2000f8e00ff */
        /* <DEDUP_REMOVED lines=51> */
[----:B------:R-:W-:Y:S02]  /*3110*/  IMAD.MOV.U32 R4, RZ, RZ, R10 ;  /* 0x000000ffff047224 */ /* 0x000fe400078e000a */
[----:B------:R-:W-:-:S07]  /*3120*/  IMAD.MOV.U32 R5, RZ, RZ, R11 ;  /* 0x000000ffff057224 */ /* 0x000fce00078e000b */
.L_x_3625:
[----:B------:R-:W-:Y:S05]  /*3130*/  BSYNC.RECONVERGENT B1 ;  /* 0x0000000000017941 */ /* 0x000fea0003800200 */
.L_x_3624:
        /* <DEDUP_REMOVED lines=57> */
.L_x_3627:
[----:B------:R-:W-:Y:S05]  /*34d0*/  BSYNC.RECONVERGENT B1 ;  /* 0x0000000000017941 */ /* 0x000fea0003800200 */
.L_x_3626:
        /* <DEDUP_REMOVED lines=55> */
.L_x_3629:
[----:B------:R-:W-:Y:S05]  /*3850*/  BSYNC.RECONVERGENT B1 ;  /* 0x0000000000017941 */ /* 0x000fea0003800200 */
.L_x_3628:
[----:B------:R-:W-:Y:S01]  /*3860*/  ISETP.GE.U32.AND P1, PT, R36, UR19, PT ;  /* 0x0000001324007c0c */ /* 0x000fe2000bf26070 */
[----:B------:R0:W-:Y:S01]  /*3870*/  @!P0 STG.E.64 desc[UR16][R30.64], R2 ;  /* 0x000000021e008986 */ /* 0x0001e2000c101b10 */
[----:B------:R-:W-:Y:S02]  /*3880*/  ISETP.GE.U32.AND P2, PT, R37, UR19, PT ;  /* 0x0000001325007c0c */ /* 0x000fe4000bf46070 */
[----:B------:R-:W-:Y:S02]  /*3890*/  ISETP.GE.U32.AND P3, PT, R40, UR19, PT ;  /* 0x0000001328007c0c */ /* 0x000fe4000bf66070 */
[----:B------:R-:W-:Y:S02]  /*38a0*/  ISETP.GE.AND.EX P1, PT, R38, UR20, PT, P1 ;  /* 0x0000001426007c0c */ /* 0x000fe4000bf26310 */
[----:B------:R-:W-:Y:S02]  /*38b0*/  ISETP.GE.AND.EX P2, PT, R39, UR20, PT, P2 ;  /* 0x0000001427007c0c */ /* 0x000fe4000bf46320 */
[----:B------:R-:W-:-:S09]  /*38c0*/  ISETP.GE.AND.EX P3, PT, R41, UR20, PT, P3 ;  /* 0x0000001429007c0c */ /* 0x000fd2000bf66330 */
[----:B------:R0:W-:Y:S04]  /*38d0*/  @!P1 STG.E.64 desc[UR16][R22.64], R4 ;  /* 0x0000000416009986 */ /* 0x0001e8000c101b10 */
[----:B------:R0:W-:Y:S01]  /*38e0*/  @!P2 STG.E.64 desc[UR16][R20.64], R6 ;  /* 0x000000061400a986 */ /* 0x0001e2000c101b10 */
[----:B------:R-:W-:Y:S05]  /*38f0*/  @P3 EXIT ;  /* 0x000000000000394d */ /* 0x000fea0003800000 */
[----:B------:R-:W-:Y:S01]  /*3900*/  STG.E.64 desc[UR16][R18.64], R10 ;  /* 0x0000000a12007986 */ /* 0x000fe2000c101b10 */
[----:B------:R-:W-:Y:S05]  /*3910*/  EXIT ;  /* 0x000000000000794d */ /* 0x000fea0003800000 */
.L_x_3587:
[----:B------:R-:W0:Y:S02]  /*3920*/  S2R R2, SR_TID.X ;  /* 0x0000000000027919 */ /* 0x000e240000002100 */
[----:B0-----:R-:W-:-:S03]  /*3930*/  IMAD.WIDE.U32 R4, R2, 0x4, RZ ;  /* 0x0000000402047825 */ /* 0x001fc600078e00ff */
[----:B------:R-:W-:-:S04]  /*3940*/  ISETP.GE.U32.AND P0, PT, R4, UR18, PT ;  /* 0x0000001204007c0c */ /* 0x000fc8000bf06070 */
[----:B------:R-:W-:-:S13]  /*3950*/  ISETP.GE.AND.EX P0, PT, R5, UR4, PT, P0 ;  /* 0x0000000405007c0c */ /* 0x000fda000bf06300 */
[----:B------:R-:W-:Y:S05]  /*3960*/  @P0 EXIT ;  /* 0x000000000000094d */ /* 0x000fea0003800000 */
[----:B------:R-:W-:Y:S01]  /*3970*/  IMAD.MOV.U32 R3, RZ, RZ, RZ ;  /* 0x000000ffff037224 */ /* 0x000fe200078e00ff */
[----:B------:R-:W0:Y:S06]  /*3980*/  LDCU UR5, c[0x0][0x360] ;  /* 0x00006c00ff0577ac */ /* 0x000e2c0008000800 */
.L_x_3638:
[----:B------:R-:W-:-:S04]  /*3990*/  LEA R30, P0, R2, UR8, 0x5 ;  /* 0x00000008021e7c11 */ /* 0x000fc8000f8028ff */
[----:B------:R-:W-:-:S05]  /*39a0*/  LEA.HI.X R31, R2, UR9, R3, 0x5, P0 ;  /* 0x00000009021f7c11 */ /* 0x000fca00080f2c03 */
        /* <DEDUP_REMOVED lines=17> */
[----:B-1----:R-:W-:Y:S01]  /*3ac0*/  MOV R4, UR10 ;  /* 0x0000000a00047c02 */ /* 0x002fe20008000f00 */
[----:B------:R-:W-:-:S15]  /*3ad0*/  IMAD.U32 R5, RZ, RZ, UR11 ;  /* 0x0000000bff057e24 */ /* 0x000fde000f8e00ff */
[----:B------:R-:W-:-:S15]  /*3ae0*/  NOP ;  /* 0x0000000000007918 */ /* 0x000fde0000000000 */
[----:B------:R-:W-:-:S15]  /*3af0*/  NOP ;  /* 0x0000000000007918 */ /* 0x000fde0000000000 */
[----:B------:R-:W-:-:S15]  /*3b00*/  NOP ;  /* 0x0000000000007918 */ /* 0x000fde0000000000 */
[----:B------:R-:W-:-:S01]  /*3b10*/  NOP ;  /* 0x0000000000007918 */ /* 0x000fc20000000000 */
        /* <DEDUP_REMOVED lines=26> */
[----:B------:R-:W-:Y:S01]  /*3cc0*/  MOV R0, 0x3d20 ;  /* 0x00003d2000007802 */ /* 0x000fe20000000f00 */
[----:B------:R-:W-:Y:S02]  /*3cd0*/  IMAD.U32 R15, RZ, RZ, UR11 ;  /* 0x0000000bff0f7e24 */ /* 0x000fe4000f8e00ff */
[----:B------:R-:W-:Y:S02]  /*3ce0*/  IMAD.U32 R14, RZ, RZ, UR10 ;  /* 0x0000000aff0e7e24 */ /* 0x000fe4000f8e00ff */
[----:B------:R-:W-:Y:S02]  /*3cf0*/  IMAD.U32 R4, RZ, RZ, UR10 ;  /* 0x0000000aff047e24 */ /* 0x000fe4000f8e00ff */
[----:B------:R-:W-:-:S07]  /*3d00*/  IMAD.MOV.U32 R15, RZ, RZ, R5 ;  /* 0x000000ffff0f7224 */ /* 0x000fce00078e0005 */
[----:B0-----:R-:W-:Y:S05]  /*3d10*/  CALL.REL.NOINC `($__internal_91_$__cuda_sm20_div_rn_f64_full) ;  /* 0x0000000800ec7944 */ /* 0x001fea0003c00000 */
[----:B------:R-:W-:Y:S01]  /*3d20*/  MOV R4, R10 ;  /* 0x0000000a00047202 */ /* 0x000fe20000000f00 */
[----:B------:R-:W-:-:S07]  /*3d30*/  IMAD.MOV.U32 R5, RZ, RZ, R11 ;  /* 0x000000ffff057224 */ /* 0x000fce00078e000b */
.L_x_3631:
[----:B0-----:R-:W-:Y:S05]  /*3d40*/  BSYNC.RECONVERGENT B1 ;  /* 0x0000000000017941 */ /* 0x001fea0003800200 */
.L_x_3630:
        /* <DEDUP_REMOVED lines=58> */
.L_x_3633:
[----:B------:R-:W-:Y:S05]  /*40f0*/  BSYNC.RECONVERGENT B1 ;  /* 0x0000000000017941 */ /* 0x000fea0003800200 */
.L_x_3632:
        /* <DEDUP_REMOVED lines=55> */
[----:B------:R-:W-:Y:S02]  /*4470*/  IMAD.MOV.U32 R8, RZ, RZ, R10 ;  /* 0x000000ffff087224 */ /* 0x000fe400078e000a */
[----:B------:R-:W-:-:S07]  /*4480*/  IMAD.MOV.U32 R9, RZ, RZ, R11 ;  /* 0x000000ffff097224 */ /* 0x000fce00078e000b */
.L_x_3635:
[----:B------:R-:W-:Y:S05]  /*4490*/  BSYNC.RECONVERGENT B1 ;  /* 0x0000000000017941 */ /* 0x000fea0003800200 */
.L_x_3634:
[----:B------:R-:W0:Y:S01]  /*44a0*/  MUFU.RCP64H R11, UR11 ;  /* 0x0000000b000b7d08 */ /* 0x000e220008001800 */
[----:B------:R-:W-:Y:S01]  /*44b0*/  MOV R12, UR10 ;  /* 0x0000000a000c7c02 */ /* 0x000fe20008000f00 */
[----:B------:R-:W-:Y:S01]  /*44c0*/  IMAD.U32 R13, RZ, RZ, UR11 ;  /* 0x0000000bff0d7e24 */ /* 0x000fe2000f8e00ff */
[----:B------:R-:W-:Y:S01]  /*44d0*/  FSETP.GEU.AND P1, PT, |R23|, 6.5827683646048100446e-37, PT ;  /* 0x036000001700780b */ /* 0x000fe20003f2e200 */
        /* <DEDUP_REMOVED lines=51> */
.L_x_3637:
[----:B------:R-:W-:Y:S05]  /*4810*/  BSYNC.RECONVERGENT B1 ;  /* 0x0000000000017941 */ /* 0x000fea0003800200 */
.L_x_3636:
[----:B------:R-:W-:Y:S01]  /*4820*/  IADD3 R2, P0, PT, R2, UR5, RZ ;  /* 0x0000000502027c10 */ /* 0x000fe2000ff1e0ff */
[----:B------:R1:W-:Y:S03]  /*4830*/  STG.E.ENL2.256 desc[UR16][R30.64], R4, R8 ;  /* 0xf80000041e08797f */ /* 0x0003e6000f121810 */
[C---:B------:R-:W-:Y:S01]  /*4840*/  SHF.L.U32 R0, R2.reuse, 0x2, RZ ;  /* 0x0000000202007819 */ /* 0x040fe200000006ff */
[----:B------:R-:W-:Y:S01]  /*4850*/  IMAD.X R3, RZ, RZ, R3, P0 ;  /* 0x000000ffff037224 */ /* 0x000fe200000e0603 */
[----:B------:R-:W-:Y:S02]  /*4860*/  LOP3.LUT P0, RZ, R2, 0xffffc000, RZ, 0xc0, !PT ;  /* 0xffffc00002ff7812 */ /* 0x000fe4000780c0ff */
[----:B------:R-:W-:Y:S02]  /*4870*/  ISETP.LT.U32.AND P1, PT, R0, UR18, PT ;  /* 0x0000001200007c0c */ /* 0x000fe4000bf21070 */
[----:B------:R-:W-:-:S02]  /*4880*/  SHF.L.U64.HI R0, R2, 0x2, R3 ;  /* 0x0000000202007819 */ /* 0x000fc40000010203 */
[----:B------:R-:W-:Y:S02]  /*4890*/  LOP3.LUT P0, RZ, R3, 0x3fffffff, RZ, 0xc0, P0 ;  /* 0x3fffffff03ff7812 */ /* 0x000fe4000000c0ff */
[----:B------:R-:W-:-:S13]  /*48a0*/  ISETP.LT.AND.EX P1, PT, R0, UR4, PT, P1 ;  /* 0x0000000400007c0c */ /* 0x000fda000bf21310 */
[----:B-1----:R-:W-:Y:S05]  /*48b0*/  @!P0 BRA P1, `(.L_x_3638) ;  /* 0xfffffff000348947 */ /* 0x002fea000083ffff */
[----:B------:R-:W-:Y:S05]  /*48c0*/  EXIT ;  /* 0x000000000000794d */ /* 0x000fea0003800000 */
        .weak           $__internal_91_$__cuda_sm20_div_rn_f64_full
        .type           $__internal_91_$__cuda_sm20_div_rn_f64_full,@function
        .size           $__internal_91_$__cuda_sm20_div_rn_f64_full,($__internal_92_$__cuda_sm20_div_u16 - $__internal_91_$__cuda_sm20_div_rn_f64_full)
$__internal_91_$__cuda_sm20_div_rn_f64_full:
[----:B------:R-:W-:Y:S01]  /*48d0*/  IMAD.MOV.U32 R27, RZ, RZ, R17 ;  /* 0x000000ffff1b7224 */ /* 0x000fe200078e0011 */
[----:B------:R-:W-:Y:S01]  /*48e0*/  LOP3.LUT R12, R15, 0x7ff00000, RZ, 0xc0, !PT ;  /* 0x7ff000000f0c7812 */ /* 0x000fe200078ec0ff */
[----:B------:R-:W-:Y:S01]  /*48f0*/  IMAD.MOV.U32 R25, RZ, RZ, R15 ;  /* 0x000000ffff197224 */ /* 0x000fe200078e000f */
[----:B------:R-:W-:Y:S01]  /*4900*/  MOV R10, 0x1ca00000 ;  /* 0x1ca00000000a7802 */ /* 0x000fe20000000f00 */
[----:B------:R-:W-:Y:S01]  /*4910*/  IMAD.MOV.U32 R26, RZ, RZ, R16 ;  /* 0x000000ffff1a7224 */ /* 0x000fe200078e0010 */
[C---:B------:R-:W-:Y:S01]  /*4920*/  FSETP.GEU.AND P3, PT, |R27|.reuse, 1.469367938527859385e-39, PT ;  /* 0x001000001b00780b */ /* 0x040fe20003f6e200 */
[----:B------:R-:W-:Y:S01]  /*4930*/  IMAD.MOV.U32 R24, RZ, RZ, R14 ;  /* 0x000000ffff187224 */ /* 0x000fe200078e000e */
[----:B------:R-:W-:Y:S01]  /*4940*/  LOP3.LUT R11, R27, 0x7ff00000, RZ, 0xc0, !PT ;  /* 0x7ff000001b0b7812 */ /* 0x000fe200078ec0ff */
[----:B------:R-:W-:Y:S01]  /*4950*/  IMAD.MOV.U32 R34, RZ, RZ, 0x1 ;  /* 0x00000001ff227424 */ /* 0x000fe200078e00ff */
[----:B------:R-:W-:Y:S02]  /*4960*/  BSSY.RECONVERGENT B0, `(.L_x_3639) ;  /* 0x0000079000007945 */ /* 0x000fe40003800200 */
[----:B------:R-:W-:-:S07]  /*4970*/  ISETP.GE.U32.AND P2, PT, R11, R12, PT ;  /* 0x0000000c0b00720c */ /* 0x000fce0003f46070 */
[----:B------:R-:W-:Y:S01]  /*4980*/  @!P3 LOP3.LUT R16, R25, 0x7ff00000, RZ, 0xc0, !PT ;  /* 0x7ff000001910b812 */ /* 0x000fe200078ec0ff */
[----:B------:R-:W-:-:S03]  /*4990*/  @!P3 IMAD.MOV.U32 R28, RZ, RZ, RZ ;  /* 0x000000ffff1cb224 */ /* 0x000fc600078e00ff */
[----:B------:R-:W-:Y:S02]  /*49a0*/  @!P3 ISETP.GE.U32.AND P4, PT, R11, R16, PT ;  /* 0x000000100b00b20c */ /* 0x000fe40003f86070 */
[C---:B------:R-:W-:Y:S02]  /*49b0*/  SEL R16, R10.reuse, 0x63400000, !P2 ;  /* 0x634000000a107807 */ /* 0x040fe40005000000 */
[----:B------:R-:W-:Y:S02]  /*49c0*/  @!P3 SEL R13, R10, 0x63400000, !P4 ;  /* 0x634000000a0db807 */ /* 0x000fe40006000000 */
[--C-:B------:R-:W-:Y:S01]  /*49d0*/  LOP3.LUT R17, R16, 0x800fffff, R27.reuse, 0xf8, !PT ;  /* 0x800fffff10117812 */ /* 0x100fe200078ef81b */
[----:B------:R-:W-:Y:S01]  /*49e0*/  IMAD.MOV.U32 R16, RZ, RZ, R26 ;  /* 0x000000ffff107224 */ /* 0x000fe200078e001a */
[----:B------:R-:W-:Y:S02]  /*49f0*/  @!P3 LOP3.LUT R13, R13, 0x80000000, R27, 0xf8, !PT ;  /* 0x800000000d0db812 */ /* 0x000fe400078ef81b */
[----:B------:R-:W-:-:S02]  /*4a00*/  FSETP.GEU.AND P2, PT, |R15|, 1.469367938527859385e-39, PT ;  /* 0x001000000f00780b */ /* 0x000fc40003f4e200 */
[----:B------:R-:W-:Y:S02]  /*4a10*/  @!P3 LOP3.LUT R29, R13, 0x100000, RZ, 0xfc, !PT ;  /* 0x001000000d1db812 */ /* 0x000fe400078efcff */
[----:B------:R-:W-:-:S04]  /*4a20*/  LOP3.LUT R13, R15, 0x800fffff, RZ, 0xc0, !PT ;  /* 0x800fffff0f0d7812 */ /* 0x000fc800078ec0ff */
[----:B------:R0:W1:Y:S02]  /*4a30*/  @!P3 DFMA R16, R16, 2, -R28 ;  /* 0x400000001010b82b */ /* 0x000064000000081c */
[----:B0-----:R-:W-:Y:S01]  /*4a40*/  LOP3.LUT R29, R13, 0x3ff00000, RZ, 0xfc, !PT ;  /* 0x3ff000000d1d7812 */ /* 0x001fe200078efcff */
[----:B------:R-:W-:Y:S02]  /*4a50*/  IMAD.MOV.U32 R28, RZ, RZ, R14 ;  /* 0x000000ffff1c7224 */ /* 0x000fe400078e000e */
[----:B------:R-:W-:Y:S01]  /*4a60*/  IMAD.MOV.U32 R13, RZ, RZ, R11 ;  /* 0x000000ffff0d7224 */ /* 0x000fe200078e000b */
[----:B-1----:R-:W-:-:S15]  /*4a70*/  @!P3 LOP3.LUT R13, R17, 0x7ff00000, RZ, 0xc0, !PT ;  /* 0x7ff00000110db812 */ /* 0x002fde00078ec0ff */
[----:B------:R-:W-:-:S15]  /*4a80*/  NOP ;  /* 0x0000000000007918 */ /* 0x000fde0000000000 */
[----:B------:R-:W-:-:S15]  /*4a90*/  NOP ;  /* 0x0000000000007918 */ /* 0x000fde0000000000 */
[----:B------:R-:W-:-:S13]  /*4aa0*/  NOP ;  /* 0x0000000000007918 */ /* 0x000fda0000000000 */
[----:B------:R-:W0:Y:S02]  /*4ab0*/  @!P2 DMUL R28, R24, 8.98846567431157953865e+307 ;  /* 0x7fe00000181ca828 */ /* 0x000e240000000000 */
[----:B0-----:R-:W0:Y:S01]  /*4ac0*/  MUFU.RCP64H R35, R29 ;  /* 0x0000001d00237308 */ /* 0x001e220000001800 */
[----:B------:R-:W-:-:S15]  /*4ad0*/  @!P2 LOP3.LUT R12, R29, 0x7ff00000, RZ, 0xc0, !PT ;  /* 0x7ff000001d0ca812 */ /* 0x000fde00078ec0ff */
[----:B------:R-:W-:-:S15]  /*4ae0*/  NOP ;  /* 0x0000000000007918 */ /* 0x000fde0000000000 */
        /* <DEDUP_REMOVED lines=39> */
[----:B0-----:R-:W-:-:S04]  /*4d60*/  IADD3 R14, PT, PT, R13, -0x1, RZ ;  /* 0xffffffff0d0e7810 */ /* 0x001fc80007ffe0ff */
[----:B------:R-:W-:Y:S01]  /*4d70*/  ISETP.GT.U32.AND P2, PT, R14, 0x7feffffe, PT ;  /* 0x7feffffe0e00780c */ /* 0x000fe20003f44070 */
[----:B------:R-:W-:-:S05]  /*4d80*/  VIADD R14, R12, 0xffffffff ;  /* 0xffffffff0c0e7836 */ /* 0x000fca0000000000 */
[----:B------:R-:W-:-:S13]  /*4d90*/  ISETP.GT.U32.OR P2, PT, R14, 0x7feffffe, P2 ;  /* 0x7feffffe0e00780c */ /* 0x000fda0001744470 */
[----:B-1----:R-:W-:Y:S05]  /*4da0*/  @P2 BRA `(.L_x_3640) ;  /* 0x00000000007c2947 */ /* 0x002fea0003800000 */
[----:B------:R-:W-:-:S04]  /*4db0*/  LOP3.LUT R12, R25, 0x7ff00000, RZ, 0xc0, !PT ;  /* 0x7ff00000190c7812 */ /* 0x000fc800078ec0ff */
[CC--:B------:R-:W-:Y:S02]  /*4dc0*/  ISETP.GE.U32.AND P2, PT, R11.reuse, R12.reuse, PT ;  /* 0x0000000c0b00720c */ /* 0x0c0fe40003f46070 */
[----:B------:R-:W-:Y:S01]  /*4dd0*/  VIADDMNMX R11, R11, -R12, 0xb9600000, !PT ;  /* 0xb96000000b0b7446 */ /* 0x000fe2000780090c */
[----:B------:R-:W-:Y:S01]  /*4de0*/  IMAD.MOV.U32 R12, RZ, RZ, RZ ;  /* 0x000000ffff0c7224 */ /* 0x000fe200078e00ff */
[----:B------:R-:W-:Y:S02]  /*4df0*/  SEL R10, R10, 0x63400000, !P2 ;  /* 0x634000000a0a7807 */ /* 0x000fe40005000000 */
[----:B------:R-:W-:-:S05]  /*4e00*/  VIMNMX R11, PT, PT, R11, 0x46a00000, PT ;  /* 0x46a000000b0b7848 */ /* 0x000fca0003fe0100 */
        /* <DEDUP_REMOVED lines=11> */
[C---:B------:R-:W-:Y:S01]  /*4ec0*/  IADD3 R13, PT, PT, -R11.reuse, RZ, RZ ;  /* 0x000000ff0b0d7210 */ /* 0x040fe20007ffe1ff */
[----:B------:R-:W-:Y:S01]  /*4ed0*/  IMAD.MOV.U32 R12, RZ, RZ, RZ ;  /* 0x000000ffff0c7224 */ /* 0x000fe200078e00ff */
[----:B------:R-:W-:Y:S01]  /*4ee0*/  IADD3 R11, PT, PT, -R11, -0x43300000, RZ ;  /* 0xbcd000000b0b7810 */ /* 0x000fe20007ffe1ff */
[----:B------:R-:W-:-:S15]  /*4ef0*/  DMUL.RP R16, R34, R16 ;  /* 0x0000001022107228 */ /* 0x000fde0000008000 */
[----:B------:R-:W-:-:S15]  /*4f00*/  NOP ;  /* 0x0000000000007918 */ /* 0x000fde0000000000 */
[----:B------:R-:W-:-:S15]  /*4f10*/  NOP ;  /* 0x0000000000007918 */ /* 0x000fde0000000000 */
[----:B------:R-:W-:-:S15]  /*4f20*/  NOP ;  /* 0x0000000000007918 */ /* 0x000fde0000000000 */
[----:B------:R-:W-:-:S04]  /*4f30*/  NOP ;  /* 0x0000000000007918 */ /* 0x000fc80000000000 */
[----:B------:R-:W0:Y:S02]  /*4f40*/  DFMA R12, R14, -R12, R34 ;  /* 0x8000000c0e0c722b */ /* 0x000e240000000022 */
[----:B0-----:R-:W-:Y:S02]  /*4f50*/  FSETP.NEU.AND P2, PT, |R13|, R11, PT ;  /* 0x0000000b0d00720b */ /* 0x001fe40003f4d200 */
[----:B------:R-:W-:Y:S02]  /*4f60*/  LOP3.LUT R11, R17, R24, RZ, 0x3c, !PT ;  /* 0x00000018110b7212 */ /* 0x000fe400078e3cff */
[----:B------:R-:W-:Y:S02]  /*4f70*/  FSEL R14, R16, R14, !P2 ;  /* 0x0000000e100e7208 */ /* 0x000fe40005000000 */
[----:B------:R-:W-:Y:S01]  /*4f80*/  FSEL R15, R11, R15, !P2 ;  /* 0x0000000f0b0f7208 */ /* 0x000fe20005000000 */
[----:B------:R-:W-:Y:S06]  /*4f90*/  BRA `(.L_x_3641) ;  /* 0x0000000000547947 */ /* 0x000fec0003800000 */
.L_x_3640:
        /* <DEDUP_REMOVED lines=13> */
[----:B------:R-:W-:Y:S01]  /*5070*/  @P2 IMAD.MOV.U32 R14, RZ, RZ, RZ ;  /* 0x000000ffff0e2224 */ /* 0x000fe200078e00ff */
[----:B------:R-:W-:Y:S01]  /*5080*/  @P2 MOV R15, R10 ;  /* 0x0000000a000f2202 */ /* 0x000fe20000000f00 */
[----:B------:R-:W-:Y:S06]  /*5090*/  BRA `(.L_x_3641) ;  /* 0x0000000000147947 */ /* 0x000fec0003800000 */
.L_x_3643:
[----:B------:R-:W-:Y:S01]  /*50a0*/  LOP3.LUT R15, R25, 0x80000, RZ, 0xfc, !PT ;  /* 0x00080000190f7812 */ /* 0x000fe200078efcff */
[----:B------:R-:W-:Y:S01]  /*50b0*/  IMAD.MOV.U32 R14, RZ, RZ, R24 ;  /* 0x000000ffff0e7224 */ /* 0x000fe200078e0018 */
[----:B------:R-:W-:Y:S06]  /*50c0*/  BRA `(.L_x_3641) ;  /* 0x0000000000087947 */ /* 0x000fec0003800000 */
.L_x_3642:
[----:B------:R-:W-:Y:S01]  /*50d0*/  LOP3.LUT R15, R27, 0x80000, RZ, 0xfc, !PT ;  /* 0x000800001b0f7812 */ /* 0x000fe200078efcff */
[----:B------:R-:W-:-:S07]  /*50e0*/  IMAD.MOV.U32 R14, RZ, RZ, R26 ;  /* 0x000000ffff0e7224 */ /* 0x000fce00078e001a */
.L_x_3641:
[----:B------:R-:W-:Y:S05]  /*50f0*/  BSYNC.RECONVERGENT B0 ;  /* 0x0000000000007941 */ /* 0x000fea0003800200 */
.L_x_3639:
[----:B------:R-:W-:Y:S02]  /*5100*/  IMAD.MOV.U32 R12, RZ, RZ, R0 ;  /* 0x000000ffff0c7224 */ /* 0x000fe400078e0000 */
[----:B------:R-:W-:Y:S02]  /*5110*/  HFMA2 R13, -RZ, RZ, 0, 0 ;  /* 0x00000000ff0d7431 */ /* 0x000fe400000001ff */
[----:B------:R-:W-:Y:S02]  /*5120*/  IMAD.MOV.U32 R10, RZ, RZ, R14 ;  /* 0x000000ffff0a7224 */ /* 0x000fe400078e000e */
[----:B------:R-:W-:Y:S01]  /*5130*/  IMAD.MOV.U32 R11, RZ, RZ, R15 ;  /* 0x000000ffff0b7224 */ /* 0x000fe200078e000f */
[----:B------:R-:W-:Y:S06]  /*5140*/  RET.REL.NODEC R12 `(_ZN2at6native61_GLOBAL__N__44eb8e94_28_ForeachBinaryOpScalarList_cu_dda10a6925multi_tensor_apply_kernelINS1_28TensorListScalarListMetadataIdLi1EEENS1_25BinaryOpScalarListFunctorIdLi1ELi1ELi0EEEJSt7dividesIdEEEEvT_T0_DpT1_) ;  /* 0xffffffac0cac7950 */ /* 0x000fec0003c3ffff */
        .weak           $__internal_92_$__cuda_sm20_div_u16
        .type           $__internal_92_$__cuda_sm20_div_u16,@function
        .size           $__internal_92_$__cuda_sm20_div_u16,(.L_x_4293 - $__internal_92_$__cuda_sm20_div_u16)
$__internal_92_$__cuda_sm20_div_u16:
        /* <DEDUP_REMOVED lines=19> */
[----:B------:R-:W-:Y:S05]  /*5280*/  RET.REL.NODEC R2 `(_ZN2at6native61_GLOBAL__N__44eb8e94_28_ForeachBinaryOpScalarList_cu_dda10a6925multi_tensor_apply_kernelINS1_28TensorListScalarListMetadataIdLi1EEENS1_25BinaryOpScalarListFunctorIdLi1ELi1ELi0EEEJSt7dividesIdEEEEvT_T0_DpT1_) ;  /* 0xffffffac025c7950 */ /* 0x000fea0003c3ffff */
.L_x_3644:
        /* <DEDUP_REMOVED lines=15> */
.L_x_4293:


//--------------------- .text._ZN2at6native61_GLOBAL__N__44eb8e94_28_ForeachBinaryOpScalarList_cu_dda10a6925multi_tensor_apply_kernelINS1_28TensorListScalarListMetadataIsLi1EEENS1_25BinaryOpScalarListFunctorIsLi1ELi1ELi0EEEJSt7dividesIsEEEEvT_T0_DpT1_ --------------------------
	.section	.text._ZN2at6native61_GLOBAL__N__44eb8e94_28_ForeachBinaryOpScalarList_cu_dda10a6925multi_tensor_apply_kernelINS1_28TensorListScalarListMetadataIsLi1EEENS1_25BinaryOpScalarListFunctorIsLi1ELi1ELi0EEEJSt7dividesIsEEEEvT_T0_DpT1_,"ax",@progbits
	.align	128
.text._ZN2at6native61_GLOBAL__N__44eb8e94_28_ForeachBinaryOpScalarList_cu_dda10a6925multi_tensor_apply_kernelINS1_28TensorListScalarListMetadataIsLi1EEENS1_25BinaryOpScalarListFunctorIsLi1ELi1ELi0EEEJSt7dividesIsEEEEvT_T0_DpT1_:
        .type           _ZN2at6native61_GLOBAL__N__44eb8e94_28_ForeachBinaryOpScalarList_cu_dda10a6925multi_tensor_apply_kernelINS1_28TensorListScalarListMetadataIsLi1EEENS1_25BinaryOpScalarListFunctorIsLi1ELi1ELi0EEEJSt7dividesIsEEEEvT_T0_DpT1_,@function
        .size           _ZN2at6native61_GLOBAL__N__44eb8e94_28_ForeachBinaryOpScalarList_cu_dda10a6925multi_tensor_apply_kernelINS1_28TensorListScalarListMetadataIsLi1EEENS1_25BinaryOpScalarListFunctorIsLi1ELi1ELi0EEEJSt7dividesIsEEEEvT_T0_DpT1_,(.L_x_4296 - _ZN2at6native61_GLOBAL__N__44eb8e94_28_ForeachBinaryOpScalarList_cu_dda10a6925multi_tensor_apply_kernelINS1_28TensorListScalarListMetadataIsLi1EEENS1_25BinaryOpScalarListFunctorIsLi1ELi1ELi0EEEJSt7dividesIsEEEEvT_T0_DpT1_)
        .other          _ZN2at6native61_GLOBAL__N__44eb8e94_28_ForeachBinaryOpScalarList_cu_dda10a6925multi_tensor_apply_kernelINS1_28TensorListScalarListMetadataIsLi1EEENS1_25BinaryOpScalarListFunctorIsLi1ELi1ELi0EEEJSt7dividesIsEEEEvT_T0_DpT1_,@"STO_CUDA_ENTRY STV_DEFAULT"
_ZN2at6native61_GLOBAL__N__44eb8e94_28_ForeachBinaryOpScalarList_cu_dda10a6925multi_tensor_apply_kernelINS1_28TensorListScalarListMetadataIsLi1EEENS1_25BinaryOpScalarListFunctorIsLi1ELi1ELi0EEEJSt7dividesIsEEEEvT_T0_DpT1_:
        /* <DEDUP_REMOVED lines=26> */
[----:B------:R-:W-:Y:S02]  /*01a0*/  UISETP.LT.U32.AND UP0, UPT, UR17, 0x10000, UPT ;  /* 0x000100001100788c */ /* 0x000fe4000bf01070 */
[----:B------:R-:W-:Y:S02]  /*01b0*/  UPRMT UR10, UR12, 0x9910, URZ ;  /* 0x000099100c0a7896 */ /* 0x000fe400080000ff */
        /* <DEDUP_REMOVED lines=12> */
[----:B------:R-:W-:Y:S05]  /*0280*/  CALL.REL.NOINC `($__internal_93_$__cuda_sm20_div_u16) ;  /* 0x00000018007c7944 */ /* 0x000fea0003c00000 */
        /* <DEDUP_REMOVED lines=16> */
.L_x_3647:
[----:B0-----:R-:W-:Y:S01]  /*0390*/  IADD3 R17, P1, PT, R0, UR6, RZ ;  /* 0x0000000600117c10 */ /* 0x001fe2000ff3e0ff */
[----:B------:R-:W-:-:S03]  /*03a0*/  IMAD.MOV.U32 R22, RZ, RZ, RZ ;  /* 0x000000ffff167224 */ /* 0x000fc600078e00ff */
[C---:B------:R-:W-:Y:S01]  /*03b0*/  ISETP.GE.U32.AND P4, PT, R17.reuse, UR18, PT ;  /* 0x0000001211007c0c */ /* 0x040fe2000bf86070 */
[----:B------:R-:W-:Y:S01]  /*03c0*/  IMAD.X R18, RZ, RZ, UR7, P1 ;  /* 0x00000007ff127e24 */ /* 0x000fe200088e06ff */
[----:B-1----:R-:W-:-:S04]  /*03d0*/  LEA R8, P1, R17, UR8, 0x1 ;  /* 0x0000000811087c11 */ /* 0x002fc8000f8208ff */
[----:B------:R-:W-:Y:S02]  /*03e0*/  ISETP.GE.AND.EX P4, PT, R18, UR19, PT, P4 ;  /* 0x0000001312007c0c */ /* 0x000fe4000bf86340 */
[----:B------:R-:W-:-:S11]  /*03f0*/  LEA.HI.X R9, R17, UR9, R18, 0x1, P1 ;  /* 0x0000000911097c11 */ /* 0x000fd600088f0c12 */
[----:B------:R-:W2:Y:S01]  /*0400*/  @!P4 LDG.E.S16 R22, desc[UR14][R8.64] ;  /* 0x0000000e0816c981 */ /* 0x000ea2000c1e1700 */
[----:B------:R-:W-:Y:S01]  /*0410*/  IADD3 R15, P1, PT, R17, UR16, RZ ;  /* 0x00000010110f7c10 */ /* 0x000fe2000ff3e0ff */
[----:B------:R-:W-:Y:S01]  /*0420*/  USHF.L.U32 UR11, UR16, 0x1, URZ ;  /* 0x00000001100b7899 */ /* 0x000fe200080006ff */
[----:B------:R-:W-:Y:S01]  /*0430*/  CS2R R20, SRZ ;  /* 0x0000000000147805 */ /* 0x000fe2000001ff00 */
[----:B------:R-:W-:Y:S01]  /*0440*/  USHF.R.U32.HI UR17, URZ, 0x1f, UR16 ;  /* 0x0000001fff117899 */ /* 0x000fe20008011610 */
[----:B------:R-:W-:Y:S01]  /*0450*/  ISETP.GE.U32.AND P3, PT, R15, UR18, PT ;  /* 0x000000120f007c0c */ /* 0x000fe2000bf66070 */
[----:B------:R-:W-:Y:S02]  /*0460*/  IMAD.X R16, RZ, RZ, R18, P1 ;  /* 0x000000ffff107224 */ /* 0x000fe400008e0612 */
[----:B------:R-:W-:-:S03]  /*0470*/  IADD3 R2, P1, PT, R8, UR11, RZ ;  /* 0x0000000b08027c10 */ /* 0x000fc6000ff3e0ff */
[----:B------:R-:W-:Y:S02]  /*0480*/  ISETP.GE.AND.EX P3, PT, R16, UR19, PT, P3 ;  /* 0x0000001310007c0c */ /* 0x000fe4000bf66330 */
[----:B------:R-:W-:Y:S02]  /*0490*/  IADD3.X R3, PT, PT, R9, UR17, RZ, P1, !PT ;  /* 0x0000001109037c10 */ /* 0x000fe40008ffe4ff */
[----:B------:R-:W-:-:S09]  /*04a0*/  IADD3 R5, P1, PT, R15, UR16, RZ ;  /* 0x000000100f057c10 */ /* 0x000fd2000ff3e0ff */
[----:B------:R-:W3:Y:S01]  /*04b0*/  @!P3 LDG.E.S16 R21, desc[UR14][R2.64] ;  /* 0x0000000e0215b981 */ /* 0x000ee2000c1e1700 */
[----:B------:R-:W-:Y:S01]  /*04c0*/  IMAD.X R6, RZ, RZ, R16, P1 ;  /* 0x000000ffff067224 */ /* 0x000fe200008e0610 */
[C---:B------:R-:W-:Y:S01]  /*04d0*/  ISETP.GE.U32.AND P2, PT, R5.reuse, UR18, PT ;  /* 0x0000001205007c0c */ /* 0x040fe2000bf46070 */
[----:B------:R-:W-:Y:S01]  /*04e0*/  IMAD.MOV.U32 R19, RZ, RZ, RZ ;  /* 0x000000ffff137224 */ /* 0x000fe200078e00ff */
[----:B------:R-:W-:Y:S02]  /*04f0*/  IADD3 R4, P1, PT, R2, UR11, RZ ;  /* 0x0000000b02047c10 */ /* 0x000fe4000ff3e0ff */
[----:B------:R-:W-:Y:S02]  /*0500*/  ISETP.GE.AND.EX P2, PT, R6, UR19, PT, P2 ;  /* 0x0000001306007c0c */ /* 0x000fe4000bf46320 */
[----:B------:R-:W-:Y:S02]  /*0510*/  IADD3 R7, P5, PT, R5, UR16, RZ ;  /* 0x0000001005077c10 */ /* 0x000fe4000ffbe0ff */
[----:B------:R-:W-:-:S02]  /*0520*/  IADD3.X R5, PT, PT, R3, UR17, RZ, P1, !PT ;  /* 0x0000001103057c10 */ /* 0x000fc40008ffe4ff */
[----:B------:R-:W-:Y:S01]  /*0530*/  ISETP.GE.U32.AND P1, PT, R7, UR18, PT ;  /* 0x0000001207007c0c */ /* 0x000fe2000bf26070 */
[----:B------:R-:W-:-:S05]  /*0540*/  IMAD.X R6, RZ, RZ, R6, P5 ;  /* 0x000000ffff067224 */ /* 0x000fca00028e0606 */
[----:B------:R-:W-:Y:S01]  /*0550*/  ISETP.GE.AND.EX P1, PT, R6, UR19, PT, P1 ;  /* 0x0000001306007c0c */ /* 0x000fe2000bf26310 */
[----:B------:R-:W4:Y:S01]  /*0560*/  @!P2 LDG.E.S16 R19, desc[UR14][R4.64] ;  /* 0x0000000e0413a981 */ /* 0x000f22000c1e1700 */
[----:B------:R-:W-:-:S04]  /*0570*/  IADD3 R6, P5, PT, R4, UR11, RZ ;  /* 0x0000000b04067c10 */ /* 0x000fc8000ffbe0ff */
[----:B------:R-:W-:-:S07]  /*0580*/  IADD3.X R7, PT, PT, R5, UR17, RZ, P5, !PT ;  /* 0x0000001105077c10 */ /* 0x000fce000affe4ff */
[----:B------:R-:W5:Y:S01]  /*0590*/  @!P1 LDG.E.S16 R20, desc[UR14][R6.64] ;  /* 0x0000000e06149981 */ /* 0x000f62000c1e1700 */
[----:B------:R-:W-:Y:S02]  /*05a0*/  IABS R11, UR10 ;  /* 0x0000000a000b7c13 */ /* 0x000fe40008000000 */
[----:B------:R-:W-:Y:S02]  /*05b0*/  IABS R25, UR10 ;  /* 0x0000000a00197c13 */ /* 0x000fe40008000000 */
[----:B------:R-:W0:Y:S08]  /*05c0*/  I2F.RP R14, R11 ;  /* 0x0000000b000e7306 */ /* 0x000e300000209400 */
[----:B0-----:R-:W0:Y:S02]  /*05d0*/  MUFU.RCP R14, R14 ;  /* 0x0000000e000e7308 */ /* 0x001e240000001000 */
[----:B0-----:R-:W-:-:S02]  /*05e0*/  VIADD R13, R14, 0xffffffe ;  /* 0x0ffffffe0e0d7836 */ /* 0x001fc40000000000 */
[----:B------:R-:W-:-:S04]  /*05f0*/  IMAD.MOV R14, RZ, RZ, -R25 ;  /* 0x000000ffff0e7224 */ /* 0x000fc800078e0a19 */
[----:B------:R-:W0:Y:S02]  /*0600*/  F2I.FTZ.U32.TRUNC.NTZ R13, R13 ;  /* 0x0000000d000d7305 */ /* 0x000e24000021f000 */
[----:B0-----:R-:W-:-:S04]  /*0610*/  IMAD.MOV R12, RZ, RZ, -R13 ;  /* 0x000000ffff0c7224 */ /* 0x001fc800078e0a0d */
[----:B------:R-:W-:Y:S02]  /*0620*/  IMAD R23, R12, R11, RZ ;  /* 0x0000000b0c177224 */ /* 0x000fe400078e02ff */
[----:B------:R-:W-:-:S04]  /*0630*/  IMAD.MOV.U32 R12, RZ, RZ, RZ ;  /* 0x000000ffff0c7224 */ /* 0x000fc800078e00ff */
[----:B------:R-:W-:Y:S01]  /*0640*/  IMAD.HI.U32 R12, R13, R23, R12 ;  /* 0x000000170d0c7227 */ /* 0x000fe200078e000c */
[----:B--2---:R-:W-:Y:S02]  /*0650*/  IABS R24, R22 ;  /* 0x0000001600187213 */ /* 0x004fe40000000000 */
[----:B------:R-:W-:-:S03]  /*0660*/  LOP3.LUT R22, R22, UR10, RZ, 0x3c, !PT ;  /* 0x0000000a16167c12 */ /* 0x000fc6000f8e3cff */
[----:B------:R-:W-:-:S04]  /*0670*/  IMAD.MOV.U32 R23, RZ, RZ, R24 ;  /* 0x000000ffff177224 */ /* 0x000fc800078e0018 */
[----:B------:R-:W-:-:S04]  /*0680*/  IMAD.HI.U32 R13, R12, R23, RZ ;  /* 0x000000170c0d7227 */ /* 0x000fc800078e00ff */
[----:B------:R-:W-:-:S05]  /*0690*/  IMAD R24, R13, R14, R23 ;  /* 0x0000000e0d187224 */ /* 0x000fca00078e0217 */
[----:B------:R-:W-:Y:S02]  /*06a0*/  ISETP.GT.U32.AND P5, PT, R11, R24, PT ;  /* 0x000000180b00720c */ /* 0x000fe40003fa4070 */
[----:B---3--:R-:W-:Y:S02]  /*06b0*/  IABS R25, R21 ;  /* 0x0000001500197213 */ /* 0x008fe40000000000 */
[----:B------:R-:W-:-:S03]  /*06c0*/  LOP3.LUT R21, R21, UR10, RZ, 0x3c, !PT ;  /* 0x0000000a15157c12 */ /* 0x000fc6000f8e3cff */
[----:B------:R-:W-:-:S06]  /*06d0*/  IMAD.HI.U32 R23, R12, R25, RZ ;  /* 0x000000190c177227 */ /* 0x000fcc00078e00ff */
[----:B------:R-:W-:Y:S02]  /*06e0*/  @!P5 IMAD.IADD R24, R24, 0x1, -R11 ;  /* 0x000000011818d824 */ /* 0x000fe400078e0a0b */
[----:B------:R-:W-:Y:S01]  /*06f0*/  @!P5 VIADD R13, R13, 0x1 ;  /* 0x000000010d0dd836 */ /* 0x000fe20000000000 */
[----:B------:R-:W-:Y:S01]  /*0700*/  ISETP.GE.AND P5, PT, R22, RZ, PT ;  /* 0x000000ff1600720c */ /* 0x000fe20003fa6270 */
[----:B------:R-:W-:Y:S01]  /*0710*/  IMAD R22, R23, R14, R25 ;  /* 0x0000000e17167224 */ /* 0x000fe200078e0219 */
[----:B------:R-:W-:Y:S02]  /*0720*/  ISETP.GE.U32.AND P6, PT, R24, R11, PT ;  /* 0x0000000b1800720c */ /* 0x000fe40003fc6070 */
[----:B----4-:R-:W-:Y:S02]  /*0730*/  IABS R27, R19 ;  /* 0x00000013001b7213 */ /* 0x010fe40000000000 */
[----:B------:R-:W-:-:S03]  /*0740*/  LOP3.LUT R19, R19, UR10, RZ, 0x3c, !PT ;  /* 0x0000000a13137c12 */ /* 0x000fc6000f8e3cff */
[----:B------:R-:W-:-:S06]  /*0750*/  IMAD.HI.U32 R25, R12, R27, RZ ;  /* 0x0000001b0c197227 */ /* 0x000fcc00078e00ff */
[----:B------:R-:W-:Y:S01]  /*0760*/  @P6 VIADD R13, R13, 0x1 ;  /* 0x000000010d0d6836 */ /* 0x000fe20000000000 */
[----:B------:R-:W-:-:S03]  /*0770*/  ISETP.GT.U32.AND P6, PT, R11, R22, PT ;  /* 0x000000160b00720c */ /* 0x000fc60003fc4070 */
[----:B------:R-:W-:Y:S01]  /*0780*/  IMAD.MOV.U32 R24, RZ, RZ, R13 ;  /* 0x000000ffff187224 */ /* 0x000fe200078e000d */
[----:B------:R-:W-:-:S03]  /*0790*/  LOP3.LUT R13, RZ, UR10, RZ, 0x33, !PT ;  /* 0x0000000aff0d7c12 */ /* 0x000fc6000f8e33ff */
[----:B------:R-:W-:Y:S01]  /*07a0*/  @!P5 IMAD.MOV R24, RZ, RZ, -R24 ;  /* 0x000000ffff18d224 */ /* 0x000fe200078e0a18 */
[----:B------:R-:W-:-:S04]  /*07b0*/  ISETP.NE.AND P5, PT, RZ, UR12, PT ;  /* 0x0000000cff007c0c */ /* 0x000fc8000bfa5270 */
[----:B------:R-:W-:Y:S01]  /*07c0*/  SEL R29, R13, R24, !P5 ;  /* 0x000000180d1d7207 */ /* 0x000fe20006800000 */
[----:B------:R-:W-:Y:S02]  /*07d0*/  @!P6 IMAD.IADD R22, R22, 0x1, -R11 ;  /* 0x000000011616e824 */ /* 0x000fe400078e0a0b */
[----:B------:R-:W-:Y:S01]  /*07e0*/  @!P6 VIADD R23, R23, 0x1 ;  /* 0x000000011717e836 */ /* 0x000fe20000000000 */
[----:B------:R-:W-:Y:S01]  /*07f0*/  ISETP.GE.AND P6, PT, R21, RZ, PT ;  /* 0x000000ff1500720c */ /* 0x000fe20003fc6270 */
[----:B------:R0:W-:Y:S01]  /*0800*/  @!P4 STG.E.U16 desc[UR14][R8.64], R29 ;  /* 0x0000001d0800c986 */ /* 0x0001e2000c10150e */
[----:B------:R-:W-:Y:S01]  /*0810*/  ISETP.GE.U32.AND P4, PT, R22, R11, PT ;  /* 0x0000000b1600720c */ /* 0x000fe20003f86070 */
[----:B------:R-:W-:Y:S01]  /*0820*/  IMAD R22, R25, R14, R27 ;  /* 0x0000000e19167224 */ /* 0x000fe200078e021b */
[----:B-----5:R-:W-:Y:S02]  /*0830*/  IABS R27, R20 ;  /* 0x00000014001b7213 */ /* 0x020fe40000000000 */
[----:B------:R-:W-:-:S03]  /*0840*/  LOP3.LUT R20, R20, UR10, RZ, 0x3c, !PT ;  /* 0x0000000a14147c12 */ /* 0x000fc6000f8e3cff */
[----:B------:R-:W-:-:S04]  /*0850*/  IMAD.HI.U32 R21, R12, R27, RZ ;  /* 0x0000001b0c157227 */ /* 0x000fc800078e00ff */
[----:B------:R-:W-:Y:S02]  /*0860*/  IMAD R24, R21, R14, R27 ;  /* 0x0000000e15187224 */ /* 0x000fe400078e021b */
[----:B------:R-:W-:Y:S01]  /*0870*/  @P4 VIADD R23, R23, 0x1 ;  /* 0x0000000117174836 */ /* 0x000fe20000000000 */
[----:B------:R-:W-:-:S03]  /*0880*/  ISETP.GT.U32.AND P4, PT, R11, R22, PT ;  /* 0x000000160b00720c */ /* 0x000fc60003f84070 */
[----:B------:R-:W-:Y:S01]  /*0890*/  @!P6 IMAD.MOV R23, RZ, RZ, -R23 ;  /* 0x000000ffff17e224 */ /* 0x000fe200078e0a17 */
[----:B------:R-:W-:-:S04]  /*08a0*/  ISETP.GT.U32.AND P6, PT, R11, R24, PT ;  /* 0x000000180b00720c */ /* 0x000fc80003fc4070 */
[----:B------:R-:W-:-:S05]  /*08b0*/  SEL R23, R13, R23, !P5 ;  /* 0x000000170d177207 */ /* 0x000fca0006800000 */
[--C-:B------:R-:W-:Y:S02]  /*08c0*/  @!P4 IMAD.IADD R22, R22, 0x1, -R11.reuse ;  /* 0x000000011616c824 */ /* 0x100fe400078e0a0b */
[----:B------:R-:W-:Y:S02]  /*08d0*/  @!P4 VIADD R25, R25, 0x1 ;  /* 0x000000011919c836 */ /* 0x000fe40000000000 */
[----:B------:R-:W-:Y:S01]  /*08e0*/  @!P6 IMAD.IADD R24, R24, 0x1, -R11 ;  /* 0x000000011818e824 */ /* 0x000fe200078e0a0b */
[----:B------:R-:W-:Y:S01]  /*08f0*/  ISETP.GE.U32.AND P4, PT, R22, R11, PT ;  /* 0x0000000b1600720c */ /* 0x000fe20003f86070 */
[----:B------:R-:W-:Y:S01]  /*0900*/  @!P6 VIADD R21, R21, 0x1 ;  /* 0x000000011515e836 */ /* 0x000fe20000000000 */
[----:B------:R-:W-:Y:S01]  /*0910*/  ISETP.GE.AND P6, PT, R19, RZ, PT ;  /* 0x000000ff1300720c */ /* 0x000fe20003fc6270 */
[----:B------:R-:W-:-:S10]  /*0920*/  IMAD.U32 R19, RZ, RZ, UR13 ;  /* 0x0000000dff137e24 */ /* 0x000fd4000f8e00ff */
[----:B------:R-:W-:Y:S01]  /*0930*/  @P4 VIADD R25, R25, 0x1 ;  /* 0x0000000119194836 */ /* 0x000fe20000000000 */
[----:B------:R-:W-:-:S03]  /*0940*/  ISETP.GE.U32.AND P4, PT, R24, R11, PT ;  /* 0x0000000b1800720c */ /* 0x000fc60003f86070 */
[----:B------:R-:W-:Y:S01]  /*0950*/  @!P6 IMAD.MOV R25, RZ, RZ, -R25 ;  /* 0x000000ffff19e224 */ /* 0x000fe200078e0a19 */
[----:B------:R-:W-:-:S04]  /*0960*/  IADD3 R17, P6, PT, R17, UR13, RZ ;  /* 0x0000000d11117c10 */ /* 0x000fc8000ffde0ff */
[----:B------:R-:W-:Y:S01]  /*0970*/  SEL R25, R13, R25, !P5 ;  /* 0x000000190d197207 */ /* 0x000fe20006800000 */
[----:B------:R-:W-:Y:S01]  /*0980*/  IMAD.X R18, RZ, RZ, R18, P6 ;  /* 0x000000ffff127224 */ /* 0x000fe200030e0612 */
[----:B0-----:R-:W-:Y:S01]  /*0990*/  LEA R8, P6, R19, R8, 0x1 ;  /* 0x0000000813087211 */ /* 0x001fe200078c08ff */
[----:B------:R-:W-:Y:S02]  /*09a0*/  @!P3 IMAD.MOV.U32 R19, RZ, RZ, R3 ;  /* 0x000000ffff13b224 */ /* 0x000fe400078e0003 */
[----:B------:R-:W-:Y:S01]  /*09b0*/  @P4 VIADD R21, R21, 0x1 ;  /* 0x0000000115154836 */ /* 0x000fe20000000000 */
[----:B------:R-:W-:Y:S01]  /*09c0*/  ISETP.GE.AND P4, PT, R20, RZ, PT ;  /* 0x000000ff1400720c */ /* 0x000fe20003f86270 */
[----:B------:R-:W-:-:S12]  /*09d0*/  IMAD.MOV.U32 R20, RZ, RZ, RZ ;  /* 0x000000ffff147224 */ /* 0x000fd800078e00ff */
[----:B------:R-:W-:Y:S01]  /*09e0*/  @!P4 IMAD.MOV R21, RZ, RZ, -R21 ;  /* 0x000000ffff15c224 */ /* 0x000fe200078e0a15 */
[----:B------:R-:W-:Y:S01]  /*09f0*/  ISETP.GE.U32.AND P4, PT, R17, UR18, PT ;  /* 0x0000001211007c0c */ /* 0x000fe2000bf86070 */
[----:B------:R-:W-:-:S03]  /*0a00*/  IMAD.U32 R17, RZ, RZ, UR13 ;  /* 0x0000000dff117e24 */ /* 0x000fc6000f8e00ff */
[----:B------:R-:W-:Y:S01]  /*0a10*/  ISETP.GE.AND.EX P4, PT, R18, UR19, PT, P4 ;  /* 0x0000001312007c0c */ /* 0x000fe2000bf86340 */
[----:B------:R-:W-:Y:S01]  /*0a20*/  @!P3 IMAD.MOV.U32 R18, RZ, RZ, R2 ;  /* 0x000000ffff12b224 */ /* 0x000fe200078e0002 */
[----:B------:R-:W-:Y:S02]  /*0a30*/  SEL R21, R13, R21, !P5 ;  /* 0x000000150d157207 */ /* 0x000fe40006800000 */
[----:B------:R-:W-:Y:S02]  /*0a40*/  LEA.HI.X R9, R17, R9, RZ, 0x1, P6 ;  /* 0x0000000911097211 */ /* 0x000fe400030f0cff */
[----:B------:R0:W-:Y:S04]  /*0a50*/  @!P3 STG.E.U16 desc[UR14][R18.64], R23 ;  /* 0x000000171200b986 */ /* 0x0001e8000c10150e */
[----:B------:R1:W-:Y:S04]  /*0a60*/  @!P2 STG.E.U16 desc[UR14][R4.64], R25 ;  /* 0x000000190400a986 */ /* 0x0003e8000c10150e */
[----:B------:R2:W-:Y:S04]  /*0a70*/  @!P1 STG.E.U16 desc[UR14][R6.64], R21 ;  /* 0x0000001506009986 */ /* 0x0005e8000c10150e */
[----:B------:R-:W3:Y:S01]  /*0a80*/  @!P4 LDG.E.S16 R20, desc[UR14][R8.64] ;  /* 0x0000000e0814c981 */ /* 0x000ee2000c1e1700 */
[----:B------:R-:W-:Y:S01]  /*0a90*/  IADD3 R15, P1, PT, R15, UR13, RZ ;  /* 0x0000000d0f0f7c10 */ /* 0x000fe2000ff3e0ff */
[----:B0-----:R-:W-:-:S03]  /*0aa0*/  IMAD.MOV.U32 R18, RZ, RZ, RZ ;  /* 0x000000ffff127224 */ /* 0x001fc600078e00ff */
[C---:B------:R-:W-:Y:S01]  /*0ab0*/  LEA R2, P2, R15.reuse, UR8, 0x1 ;  /* 0x000000080f027c11 */ /* 0x040fe2000f8408ff */
[----:B------:R-:W-:Y:S01]  /*0ac0*/  IMAD.X R16, RZ, RZ, R16, P1 ;  /* 0x000000ffff107224 */ /* 0x000fe200008e0610 */
[----:B------:R-:W-:-:S04]  /*0ad0*/  ISETP.GE.U32.AND P1, PT, R15, UR18, PT ;  /* 0x000000120f007c0c */ /* 0x000fc8000bf26070 */
[----:B------:R-:W-:Y:S02]  /*0ae0*/  ISETP.GE.AND.EX P1, PT, R16, UR19, PT, P1 ;  /* 0x0000001310007c0c */ /* 0x000fe4000bf26310 */
[----:B------:R-:W-:-:S11]  /*0af0*/  LEA.HI.X R3, R15, UR9, R16, 0x1, P2 ;  /* 0x000000090f037c11 */ /* 0x000fd600090f0c10 */
[----:B------:R-:W4:Y:S01]  /*0b00*/  @!P1 LDG.E.S16 R18, desc[UR14][R2.64] ;  /* 0x0000000e02129981 */ /* 0x000f22000c1e1700 */
[----:B------:R-:W-:Y:S01]  /*0b10*/  IADD3 R15, P2, PT, R15, UR16, RZ ;  /* 0x000000100f0f7c10 */ /* 0x000fe2000ff5e0ff */
[----:B------:R-:W-:Y:S01]  /*0b20*/  IMAD.MOV.U32 R17, RZ, RZ, RZ ;  /* 0x000000ffff117224 */ /* 0x000fe200078e00ff */
[----:B-1----:R-:W-:-:S03]  /*0b30*/  IADD3 R4, P3, PT, R2, UR11, RZ ;  /* 0x0000000b02047c10 */ /* 0x002fc6000ff7e0ff */
[----:B------:R-:W-:Y:S01]  /*0b40*/  IMAD.X R16, RZ, RZ, R16, P2 ;  /* 0x000000ffff107224 */ /* 0x000fe200010e0610 */
[----:B------:R-:W-:Y:S02]  /*0b50*/  ISETP.GE.U32.AND P2, PT, R15, UR18, PT ;  /* 0x000000120f007c0c */ /* 0x000fe4000bf46070 */
[----:B------:R-:W-:Y:S02]  /*0b60*/  IADD3.X R5, PT, PT, R3, UR17, RZ, P3, !PT ;  /* 0x0000001103057c10 */ /* 0x000fe40009ffe4ff */
[----:B------:R-:W-:-:S13]  /*0b70*/  ISETP.GE.AND.EX P2, PT, R16, UR19, PT, P2 ;  /* 0x0000001310007c0c */ /* 0x000fda000bf46320 */
[----:B------:R-:W5:Y:S01]  /*0b80*/  @!P2 LDG.E.S16 R17, desc[UR14][R4.64] ;  /* 0x0000000e0411a981 */ /* 0x000f62000c1e1700 */
[----:B------:R-:W-:Y:S01]  /*0b90*/  IADD3 R15, P6, PT, R15, UR16, RZ ;  /* 0x000000100f0f7c10 */ /* 0x000fe2000ffde0ff */
[----:B--2---:R-:W-:-:S03]  /*0ba0*/  IMAD.U32 R7, RZ, RZ, UR16 ;  /* 0x00000010ff077e24 */ /* 0x004fc6000f8e00ff */
[----:B------:R-:W-:Y:S01]  /*0bb0*/  ISETP.GE.U32.AND P3, PT, R15, UR18, PT ;  /* 0x000000120f007c0c */ /* 0x000fe2000bf66070 */
[----:B------:R-:W-:Y:S01]  /*0bc0*/  IMAD.X R16, RZ, RZ, R16, P6 ;  /* 0x000000ffff107224 */ /* 0x000fe200030e0610 */
[----:B------:R-:W-:Y:S01]  /*0bd0*/  LEA R6, P6, R7, R4, 0x1 ;  /* 0x0000000407067211 */ /* 0x000fe200078c08ff */
[----:B------:R-:W-:-:S03]  /*0be0*/  IMAD.U32 R15, RZ, RZ, UR16 ;  /* 0x00000010ff0f7e24 */ /* 0x000fc6000f8e00ff */
[----:B------:R-:W-:Y:S02]  /*0bf0*/  ISETP.GE.AND.EX P3, PT, R16, UR19, PT, P3 ;  /* 0x0000001310007c0c */ /* 0x000fe4000bf66330 */
[----:B------:R-:W-:Y:S01]  /*0c00*/  LEA.HI.X R7, R15, R5, RZ, 0x1, P6 ;  /* 0x000000050f077211 */ /* 0x000fe200030f0cff */
[----:B------:R-:W-:-:S10]  /*0c10*/  IMAD.MOV.U32 R15, RZ, RZ, RZ ;  /* 0x000000ffff0f7224 */ /* 0x000fd400078e00ff */
[----:B------:R-:W2:Y:S01]  /*0c20*/  @!P3 LDG.E.S16 R15, desc[UR14][R6.64] ;  /* 0x0000000e060fb981 */ /* 0x000ea2000c1e1700 */
[----:B------:R-:W-:-:S04]  /*0c30*/  UIADD3 UR4, UP0, UPT, UR4, 0x2, URZ ;  /* 0x0000000204047890 */ /* 0x000fc8000ff1e0ff */
[----:B------:R-:W-:Y:S02]  /*0c40*/  UIADD3.X UR5, UPT, UPT, URZ, UR5, URZ, UP0, !UPT ;  /* 0x00000005ff057290 */ /* 0x000fe400087fe4ff */
[----:B------:R-:W-:-:S04]  /*0c50*/  ULEA UR6, UP0, UR13, UR6, 0x1 ;  /* 0x000000060d067291 */ /* 0x000fc8000f8008ff */
[----:B------:R-:W-:Y:S01]  /*0c60*/  ULEA.HI.X UR7, UR13, UR7, URZ, 0x1, UP0 ;  /* 0x000000070d077291 */ /* 0x000fe200080f0cff */
[----:B---3--:R-:W-:Y:S02]  /*0c70*/  IABS R19, R20 ;  /* 0x0000001400137213 */ /* 0x008fe40000000000 */
[----:B------:R-:W-:-:S03]  /*0c80*/  LOP3.LUT R20, R20, UR10, RZ, 0x3c, !PT ;  /* 0x0000000a14147c12 */ /* 0x000fc6000f8e3cff */
[----:B------:R-:W-:-:S04]  /*0c90*/  IMAD.HI.U32 R16, R12, R19, RZ ;  /* 0x000000130c107227 */ /* 0x000fc800078e00ff */
[----:B------:R-:W-:-:S05]  /*0ca0*/  IMAD R22, R16, R14, R19 ;  /* 0x0000000e10167224 */ /* 0x000fca00078e0213 */
[----:B------:R-:W-:Y:S02]  /*0cb0*/  ISETP.GT.U32.AND P6, PT, R11, R22, PT ;  /* 0x000000160b00720c */ /* 0x000fe40003fc4070 */
[----:B----4-:R-:W-:Y:S02]  /*0cc0*/  IABS R21, R18 ;  /* 0x0000001200157213 */ /* 0x010fe40000000000 */
[----:B------:R-:W-:-:S09]  /*0cd0*/  LOP3.LUT R18, R18, UR10, RZ, 0x3c, !PT ;  /* 0x0000000a12127c12 */ /* 0x000fd2000f8e3cff */
[----:B------:R-:W-:Y:S02]  /*0ce0*/  @!P6 IMAD.IADD R22, R22, 0x1, -R11 ;  /* 0x000000011616e824 */ /* 0x000fe400078e0a0b */
[----:B------:R-:W-:Y:S02]  /*0cf0*/  @!P6 VIADD R16, R16, 0x1 ;  /* 0x000000011010e836 */ /* 0x000fe40000000000 */
[----:B------:R-:W-:Y:S01]  /*0d00*/  IMAD.HI.U32 R19, R12, R21, RZ ;  /* 0x000000150c137227 */ /* 0x000fe200078e00ff */
[----:B------:R-:W-:-:S13]  /*0d10*/  ISETP.GE.U32.AND P6, PT, R22, R11, PT ;  /* 0x0000000b1600720c */ /* 0x000fda0003fc6070 */
[----:B------:R-:W-:Y:S01]  /*0d20*/  @P6 VIADD R16, R16, 0x1 ;  /* 0x0000000110106836 */ /* 0x000fe20000000000 */
[----:B------:R-:W-:Y:S01]  /*0d30*/  ISETP.GE.AND P6, PT, R20, RZ, PT ;  /* 0x000000ff1400720c */ /* 0x000fe20003fc6270 */
[----:B------:R-:W-:Y:S01]  /*0d40*/  IMAD R20, R19, R14, R21 ;  /* 0x0000000e13147224 */ /* 0x000fe200078e0215 */
[----:B-----5:R-:W-:Y:S02]  /*0d50*/  IABS R23, R17 ;  /* 0x0000001100177213 */ /* 0x020fe40000000000 */
[----:B------:R-:W-:-:S03]  /*0d60*/  LOP3.LUT R17, R17, UR10, RZ, 0x3c, !PT ;  /* 0x0000000a11117c12 */ /* 0x000fc6000f8e3cff */
[----:B------:R-:W-:-:S06]  /*0d70*/  IMAD.HI.U32 R21, R12, R23, RZ ;  /* 0x000000170c157227 */ /* 0x000fcc00078e00ff */
[----:B------:R-:W-:Y:S01]  /*0d80*/  @!P6 IMAD.MOV R16, RZ, RZ, -R16 ;  /* 0x000000ffff10e224 */ /* 0x000fe200078e0a10 */
[----:B------:R-:W-:-:S13]  /*0d90*/  ISETP.GT.U32.AND P6, PT, R11, R20, PT ;  /* 0x000000140b00720c */ /* 0x000fda0003fc4070 */
[----:B------:R-:W-:Y:S02]  /*0da0*/  @!P6 IMAD.IADD R20, R20, 0x1, -R11 ;  /* 0x000000011414e824 */ /* 0x000fe400078e0a0b */
[----:B------:R-:W-:-:S03]  /*0db0*/  @!P6 VIADD R19, R19, 0x1 ;  /* 0x000000011313e836 */ /* 0x000fc60000000000 */
[----:B------:R-:W-:-:S13]  /*0dc0*/  ISETP.GE.U32.AND P6, PT, R20, R11, PT ;  /* 0x0000000b1400720c */ /* 0x000fda0003fc6070 */
[----:B------:R-:W-:Y:S01]  /*0dd0*/  @P6 VIADD R19, R19, 0x1 ;  /* 0x0000000113136836 */ /* 0x000fe20000000000 */
[----:B------:R-:W-:Y:S01]  /*0de0*/  ISETP.GE.AND P6, PT, R18, RZ, PT ;  /* 0x000000ff1200720c */ /* 0x000fe20003fc6270 */
[----:B------:R-:W-:Y:S01]  /*0df0*/  IMAD R18, R21, R14, R23 ;  /* 0x0000000e15127224 */ /* 0x000fe200078e0217 */
[----:B--2---:R-:W-:Y:S02]  /*0e00*/  IABS R23, R15 ;  /* 0x0000000f00177213 */ /* 0x004fe40000000000 */
[----:B------:R-:W-:-:S09]  /*0e10*/  LOP3.LUT R15, R15, UR10, RZ, 0x3c, !PT ;  /* 0x0000000a0f0f7c12 */ /* 0x000fd2000f8e3cff */
[----:B------:R-:W-:Y:S01]  /*0e20*/  @!P6 IMAD.MOV R19, RZ, RZ, -R19 ;  /* 0x000000ffff13e224 */ /* 0x000fe200078e0a13 */
[----:B------:R-:W-:-:S04]  /*0e30*/  ISETP.GT.U32.AND P6, PT, R11, R18, PT ;  /* 0x000000120b00720c */ /* 0x000fc80003fc4070 */
[----:B------:R-:W-:-:S09]  /*0e40*/  SEL R19, R13, R19, !P5 ;  /* 0x000000130d137207 */ /* 0x000fd20006800000 */
[----:B------:R-:W-:Y:S02]  /*0e50*/  @!P6 IMAD.IADD R18, R18, 0x1, -R11 ;  /* 0x000000011212e824 */ /* 0x000fe400078e0a0b */
[----:B------:R-:W-:-:S03]  /*0e60*/  @!P6 VIADD R21, R21, 0x1 ;  /* 0x000000011515e836 */ /* 0x000fc60000000000 */
[----:B------:R-:W-:-:S13]  /*0e70*/  ISETP.GE.U32.AND P6, PT, R18, R11, PT ;  /* 0x0000000b1200720c */ /* 0x000fda0003fc6070 */
[----:B------:R-:W-:Y:S01]  /*0e80*/  @P6 VIADD R21, R21, 0x1 ;  /* 0x0000000115156836 */ /* 0x000fe20000000000 */
[----:B------:R-:W-:Y:S01]  /*0e90*/  ISETP.GE.AND P6, PT, R17, RZ, PT ;  /* 0x000000ff1100720c */ /* 0x000fe20003fc6270 */
[----:B------:R-:W-:-:S04]  /*0ea0*/  IMAD.HI.U32 R17, R12, R23, RZ ;  /* 0x000000170c117227 */ /* 0x000fc800078e00ff */
[----:B------:R-:W-:-:S08]  /*0eb0*/  IMAD R14, R17, R14, R23 ;  /* 0x0000000e110e7224 */ /* 0x000fd000078e0217 */
[----:B------:R-:W-:Y:S01]  /*0ec0*/  @!P6 IMAD.MOV R21, RZ, RZ, -R21 ;  /* 0x000000ffff15e224 */ /* 0x000fe200078e0a15 */
[----:B------:R-:W-:-:S04]  /*0ed0*/  ISETP.GT.U32.AND P6, PT, R11, R14, PT ;  /* 0x0000000e0b00720c */ /* 0x000fc80003fc4070 */
[----:B------:R-:W-:-:S09]  /*0ee0*/  SEL R21, R13, R21, !P5 ;  /* 0x000000150d157207 */ /* 0x000fd20006800000 */
[----:B------:R-:W-:Y:S02]  /*0ef0*/  @!P6 IMAD.IADD R14, R14, 0x1, -R11 ;  /* 0x000000010e0ee824 */ /* 0x000fe400078e0a0b */
[----:B------:R-:W-:-:S03]  /*0f00*/  @!P6 VIADD R17, R17, 0x1 ;  /* 0x000000011111e836 */ /* 0x000fc60000000000 */
[----:B------:R-:W-:Y:S02]  /*0f10*/  ISETP.GE.U32.AND P6, PT, R14, R11, PT ;  /* 0x0000000b0e00720c */ /* 0x000fe40003fc6070 */
[----:B------:R-:W-:-:S05]  /*0f20*/  SEL R11, R13, R16, !P5 ;  /* 0x000000100d0b7207 */ /* 0x000fca0006800000 */
[----:B------:R1:W-:Y:S04]  /*0f30*/  @!P4 STG.E.U16 desc[UR14][R8.64], R11 ;  /* 0x0000000b0800c986 */ /* 0x0003e8000c10150e */
[----:B------:R1:W-:Y:S01]  /*0f40*/  @!P1 STG.E.U16 desc[UR14][R2.64], R19 ;  /* 0x0000001302009986 */ /* 0x0003e2000c10150e */
[----:B------:R-:W-:Y:S01]  /*0f50*/  ISETP.NE.U32.AND P1, PT, R10, UR4, PT ;  /* 0x000000040a007c0c */ /* 0x000fe2000bf25070 */
[----:B------:R-:W-:Y:S01]  /*0f60*/  @P6 VIADD R17, R17, 0x1 ;  /* 0x0000000111116836 */ /* 0x000fe20000000000 */
[----:B------:R-:W-:Y:S01]  /*0f70*/  ISETP.GE.AND P6, PT, R15, RZ, PT ;  /* 0x000000ff0f00720c */ /* 0x000fe20003fc6270 */
[----:B------:R1:W-:Y:S01]  /*0f80*/  @!P2 STG.E.U16 desc[UR14][R4.64], R21 ;  /* 0x000000150400a986 */ /* 0x0003e2000c10150e */
[----:B------:R-:W-:-:S11]  /*0f90*/  ISETP.NE.AND.EX P1, PT, RZ, UR5, PT, P1 ;  /* 0x00000005ff007c0c */ /* 0x000fd6000bf25310 */
[----:B------:R-:W-:-:S05]  /*0fa0*/  @!P6 IMAD.MOV R17, RZ, RZ, -R17 ;  /* 0x000000ffff11e224 */ /* 0x000fca00078e0a11 */
[----:B------:R-:W-:-:S05]  /*0fb0*/  SEL R13, R13, R17, !P5 ;  /* 0x000000110d0d7207 */ /* 0x000fca0006800000 */
[----:B------:R1:W-:Y:S01]  /*0fc0*/  @!P3 STG.E.U16 desc[UR14][R6.64], R13 ;  /* 0x0000000d0600b986 */ /* 0x0003e2000c10150e */
[----:B------:R-:W-:Y:S05]  /*0fd0*/  @P1 BRA `(.L_x_3647) ;  /* 0xfffffff000ec1947 */ /* 0x000fea000383ffff */
.L_x_3646:
[----:B------:R-:W-:Y:S05]  /*0fe0*/  @!P0 EXIT ;  /* 0x000000000000894d */ /* 0x000fea0003800000 */
[----:B0-----:R-:W-:Y:S02]  /*0ff0*/  IADD3 R0, P1, PT, R0, UR6, RZ ;  /* 0x0000000600007c10 */ /* 0x001fe4000ff3e0ff */
[----:B-1----:R-:W-:Y:S02]  /*1000*/  CS2R R12, SRZ ;  /* 0x00000000000c7805 */ /* 0x002fe4000001ff00 */
[C---:B------:R-:W-:Y:S01]  /*1010*/  ISETP.GE.U32.AND P0, PT, R0.reuse, UR18, PT ;  /* 0x0000001200007c0c */ /* 0x040fe2000bf06070 */
[----:B------:R-:W-:Y:S01]  /*1020*/  IMAD.X R3, RZ, RZ, UR7, P1 ;  /* 0x00000007ff037e24 */ /* 0x000fe200088e06ff */
[C---:B------:R-:W-:Y:S02]  /*1030*/  LEA R8, P1, R0.reuse, UR8, 0x1 ;  /* 0x0000000800087c11 */ /* 0x040fe4000f8208ff */
[----:B------:R-:W-:Y:S02]  /*1040*/  IADD3 R2, P2, PT, R0, UR16, RZ ;  /* 0x0000001000027c10 */ /* 0x000fe4000ff5e0ff */
[----:B------:R-:W-:-:S02]  /*1050*/  ISETP.GE.AND.EX P0, PT, R3, UR19, PT, P0 ;  /* 0x0000001303007c0c */ /* 0x000fc4000bf06300 */
[--C-:B------:R-:W-:Y:S01]  /*1060*/  LEA.HI.X R9, R0, UR9, R3.reuse, 0x1, P1 ;  /* 0x0000000900097c11 */ /* 0x100fe200088f0c03 */
[----:B------:R-:W-:Y:S01]  /*1070*/  IMAD.X R3, RZ, RZ, R3, P2 ;  /* 0x000000ffff037224 */ /* 0x000fe200010e0603 */
[----:B------:R-:W-:-:S04]  /*1080*/  ISETP.GE.U32.AND P1, PT, R2, UR18, PT ;  /* 0x0000001202007c0c */ /* 0x000fc8000bf26070 */
[----:B------:R-:W-:-:S05]  /*1090*/  ISETP.GE.AND.EX P1, PT, R3, UR19, PT, P1 ;  /* 0x0000001303007c0c */ /* 0x000fca000bf26310 */
[----:B------:R-:W2:Y:S01]  /*10a0*/  @!P0 LDG.E.S16 R13, desc[UR14][R8.64] ;  /* 0x0000000e080d8981 */ /* 0x000ea2000c1e1700 */
[----:B------:R-:W-:Y:S01]  /*10b0*/  IMAD.U32 R7, RZ, RZ, UR16 ;  /* 0x00000010ff077e24 */ /* 0x000fe2000f8e00ff */
[----:B------:R-:W-:-:S03]  /*10c0*/  IADD3 R2, P3, PT, R2, UR16, RZ ;  /* 0x0000001002027c10 */ /* 0x000fc6000ff7e0ff */
[----:B------:R-:W-:Y:S01]  /*10d0*/  IMAD.WIDE.U32 R6, R7, 0x2, R8 ;  /* 0x0000000207067825 */ /* 0x000fe200078e0008 */
[----:B------:R-:W-:-:S04]  /*10e0*/  ISETP.GE.U32.AND P2, PT, R2, UR18, PT ;  /* 0x0000001202007c0c */ /* 0x000fc8000bf46070 */
[----:B------:R-:W3:Y:S01]  /*10f0*/  @!P1 LDG.E.S16 R12, desc[UR14][R6.64] ;  /* 0x0000000e060c9981 */ /* 0x000ee2000c1e1700 */
[----:B------:R-:W-:Y:S01]  /*1100*/  IMAD.X R3, RZ, RZ, R3, P3 ;  /* 0x000000ffff037224 */ /* 0x000fe200018e0603 */
[----:B------:R-:W-:Y:S01]  /*1110*/  IADD3 R0, P4, PT, R2, UR16, RZ ;  /* 0x0000001002007c10 */ /* 0x000fe2000ff9e0ff */
[----:B------:R-:W-:Y:S01]  /*1120*/  USHF.L.U32 UR4, UR16, 0x1, URZ ;  /* 0x0000000110047899 */ /* 0x000fe200080006ff */
[----:B------:R-:W-:Y:S01]  /*1130*/  IMAD.MOV.U32 R11, RZ, RZ, RZ ;  /* 0x000000ffff0b7224 */ /* 0x000fe200078e00ff */
[----:B------:R-:W-:Y:S01]  /*1140*/  USHF.R.U32.HI UR5, URZ, 0x1f, UR16 ;  /* 0x0000001fff057899 */ /* 0x000fe20008011610 */
[----:B------:R-:W-:Y:S01]  /*1150*/  ISETP.GE.AND.EX P2, PT, R3, UR19, PT, P2 ;  /* 0x0000001303007c0c */ /* 0x000fe2000bf46320 */
[----:B------:R-:W-:Y:S01]  /*1160*/  IMAD.X R3, RZ, RZ, R3, P4 ;  /* 0x000000ffff037224 */ /* 0x000fe200020e0603 */
[----:B------:R-:W-:Y:S01]  /*1170*/  ISETP.GE.U32.AND P3, PT, R0, UR18, PT ;  /* 0x0000001200007c0c */ /* 0x000fe2000bf66070 */
[----:B------:R-:W-:Y:S01]  /*1180*/  IMAD.MOV.U32 R0, RZ, RZ, RZ ;  /* 0x000000ffff007224 */ /* 0x000fe200078e00ff */
[----:B------:R-:W-:-:S02]  /*1190*/  IADD3 R4, P4, PT, R6, UR4, RZ ;  /* 0x0000000406047c10 */ /* 0x000fc4000ff9e0ff */
[----:B------:R-:W-:Y:S02]  /*11a0*/  ISETP.GE.AND.EX P3, PT, R3, UR19, PT, P3 ;  /* 0x0000001303007c0c */ /* 0x000fe4000bf66330 */
[----:B------:R-:W-:Y:S02]  /*11b0*/  IADD3.X R5, PT, PT, R7, UR5, RZ, P4, !PT ;  /* 0x0000000507057c10 */ /* 0x000fe4000a7fe4ff */
[----:B------:R-:W-:-:S03]  /*11c0*/  IADD3 R2, P4, PT, R4, UR4, RZ ;  /* 0x0000000404027c10 */ /* 0x000fc6000ff9e0ff */
[----:B------:R-:W4:Y:S01]  /*11d0*/  @!P2 LDG.E.S16 R11, desc[UR14][R4.64] ;  /* 0x0000000e040ba981 */ /* 0x000f22000c1e1700 */
[----:B------:R-:W-:-:S05]  /*11e0*/  IADD3.X R3, PT, PT, R5, UR5, RZ, P4, !PT ;  /* 0x0000000505037c10 */ /* 0x000fca000a7fe4ff */
[----:B------:R-:W5:Y:S01]  /*11f0*/  @!P3 LDG.E.S16 R0, desc[UR14][R2.64] ;  /* 0x0000000e0200b981 */ /* 0x000f62000c1e1700 */
[----:B------:R-:W-:-:S04]  /*1200*/  IABS R10, UR10 ;  /* 0x0000000a000a7c13 */ /* 0x000fc80008000000 */
[----:B------:R-:W0:Y:S08]  /*1210*/  I2F.RP R16, R10 ;  /* 0x0000000a00107306 */ /* 0x000e300000209400 */
[----:B0-----:R-:W0:Y:S02]  /*1220*/  MUFU.RCP R16, R16 ;  /* 0x0000001000107308 */ /* 0x001e240000001000 */
[----:B0-----:R-:W-:-:S06]  /*1230*/  VIADD R15, R16, 0xffffffe ;  /* 0x0ffffffe100f7836 */ /* 0x001fcc0000000000 */
[----:B------:R-:W0:Y:S01]  /*1240*/  F2I.FTZ.U32.TRUNC.NTZ R15, R15 ;  /* 0x0000000f000f7305 */ /* 0x000e22000021f000 */
[----:B------:R-:W-:Y:S01]  /*1250*/  IMAD.MOV.U32 R14, RZ, RZ, RZ ;  /* 0x000000ffff0e7224 */ /* 0x000fe200078e00ff */
[----:B------:R-:W-:Y:S01]  /*1260*/  IABS R18, UR10 ;  /* 0x0000000a00127c13 */ /* 0x000fe20008000000 */
[----:B0-----:R-:W-:-:S04]  /*1270*/  IMAD.MOV R17, RZ, RZ, -R15 ;  /* 0x000000ffff117224 */ /* 0x001fc800078e0a0f */
[----:B------:R-:W-:-:S04]  /*1280*/  IMAD R17, R17, R10, RZ ;  /* 0x0000000a11117224 */ /* 0x000fc800078e02ff */
[----:B------:R-:W-:-:S04]  /*1290*/  IMAD.HI.U32 R14, R15, R17, R14 ;  /* 0x000000110f0e7227 */ /* 0x000fc800078e000e */
[----:B------:R-:W-:Y:S01]  /*12a0*/  IMAD.MOV R16, RZ, RZ, -R18 ;  /* 0x000000ffff107224 */ /* 0x000fe200078e0a12 */
[----:B--2---:R-:W-:-:S05]  /*12b0*/  IABS R19, R13 ;  /* 0x0000000d00137213 */ /* 0x004fca0000000000 */
[----:B------:R-:W-:-:S04]  /*12c0*/  IMAD.HI.U32 R17, R14, R19, RZ ;  /* 0x000000130e117227 */ /* 0x000fc800078e00ff */
[----:B------:R-:W-:Y:S01]  /*12d0*/  IMAD R19, R17, R16, R19 ;  /* 0x0000001011137224 */ /* 0x000fe200078e0213 */
[----:B---3--:R-:W-:-:S04]  /*12e0*/  IABS R21, R12 ;  /* 0x0000000c00157213 */ /* 0x008fc80000000000 */
[----:B------:R-:W-:Y:S01]  /*12f0*/  ISETP.GT.U32.AND P4, PT, R10, R19, PT ;  /* 0x000000130a00720c */ /* 0x000fe20003f84070 */
[----:B------:R-:W-:-:S04]  /*1300*/  IMAD.HI.U32 R15, R14, R21, RZ ;  /* 0x000000150e0f7227 */ /* 0x000fc800078e00ff */
[----:B------:R-:W-:Y:S01]  /*1310*/  IMAD R21, R15, R16, R21 ;  /* 0x000000100f157224 */ /* 0x000fe200078e0215 */
[----:B------:R-:W-:-:S04]  /*1320*/  LOP3.LUT R13, R13, UR10, RZ, 0x3c, !PT ;  /* 0x0000000a0d0d7c12 */ /* 0x000fc8000f8e3cff */
[----:B------:R-:W-:-:S03]  /*1330*/  ISETP.GT.U32.AND P5, PT, R10, R21, PT ;  /* 0x000000150a00720c */ /* 0x000fc60003fa4070 */
[----:B------:R-:W-:Y:S02]  /*1340*/  @!P4 IMAD.IADD R19, R19, 0x1, -R10 ;  /* 0x000000011313c824 */ /* 0x000fe400078e0a0a */
[----:B------:R-:W-:-:S03]  /*1350*/  @!P4 VIADD R17, R17, 0x1 ;  /* 0x000000011111c836 */ /* 0x000fc60000000000 */
[----:B------:R-:W-:Y:S02]  /*1360*/  ISETP.GE.U32.AND P6, PT, R19, R10, PT ;  /* 0x0000000a1300720c */ /* 0x000fe40003fc6070 */
[----:B----4-:R-:W-:Y:S02]  /*1370*/  IABS R19, R11 ;  /* 0x0000000b00137213 */ /* 0x010fe40000000000 */
[----:B------:R-:W-:Y:S01]  /*1380*/  ISETP.GE.AND P4, PT, R13, RZ, PT ;  /* 0x000000ff0d00720c */ /* 0x000fe20003f86270 */
[----:B------:R-:W-:Y:S02]  /*1390*/  @!P5 IMAD.IADD R21, R21, 0x1, -R10 ;  /* 0x000000011515d824 */ /* 0x000fe400078e0a0a */
[----:B------:R-:W-:Y:S01]  /*13a0*/  IMAD.HI.U32 R13, R14, R19, RZ ;  /* 0x000000130e0d7227 */ /* 0x000fe200078e00ff */
[----:B-----5:R-:W-:-:S03]  /*13b0*/  IABS R23, R0 ;  /* 0x0000000000177213 */ /* 0x020fc60000000000 */
[----:B------:R-:W-:Y:S02]  /*13c0*/  IMAD R19, R13, R16, R19 ;  /* 0x000000100d137224 */ /* 0x000fe400078e0213 */
[----:B------:R-:W-:Y:S01]  /*13d0*/  @P6 VIADD R17, R17, 0x1 ;  /* 0x0000000111116836 */ /* 0x000fe20000000000 */
[----:B------:R-:W-:Y:S02]  /*13e0*/  ISETP.GE.U32.AND P6, PT, R21, R10, PT ;  /* 0x0000000a1500720c */ /* 0x000fe40003fc6070 */
[----:B------:R-:W-:Y:S01]  /*13f0*/  LOP3.LUT R12, R12, UR10, RZ, 0x3c, !PT ;  /* 0x0000000a0c0c7c12 */ /* 0x000fe2000f8e3cff */
[----:B------:R-:W-:Y:S01]  /*1400*/  @!P4 IMAD.MOV R17, RZ, RZ, -R17 ;  /* 0x000000ffff11c224 */ /* 0x000fe200078e0a11 */
[----:B------:R-:W-:Y:S01]  /*1410*/  ISETP.GT.U32.AND P4, PT, R10, R19, PT ;  /* 0x000000130a00720c */ /* 0x000fe20003f84070 */
[----:B------:R-:W-:-:S04]  /*1420*/  IMAD.HI.U32 R21, R14, R23, RZ ;  /* 0x000000170e157227 */ /* 0x000fc800078e00ff */
[----:B------:R-:W-:Y:S01]  /*1430*/  @!P5 VIADD R15, R15, 0x1 ;  /* 0x000000010f0fd836 */ /* 0x000fe20000000000 */
[----:B------:R-:W-:Y:S01]  /*1440*/  ISETP.GE.AND P5, PT, R12, RZ, PT ;  /* 0x000000ff0c00720c */ /* 0x000fe20003fa6270 */
[----:B------:R-:W-:Y:S02]  /*1450*/  IMAD R23, R21, R16, R23 ;  /* 0x0000001015177224 */ /* 0x000fe400078e0217 */
[----:B------:R-:W-:-:S03]  /*1460*/  @P6 VIADD R15, R15, 0x1 ;  /* 0x000000010f0f6836 */ /* 0x000fc60000000000 */
[----:B------:R-:W-:Y:S01]  /*1470*/  ISETP.GT.U32.AND P6, PT, R10, R23, PT ;  /* 0x000000170a00720c */ /* 0x000fe20003fc4070 */
[----:B------:R-:W-:-:S06]  /*1480*/  @!P4 IMAD.IADD R19, R19, 0x1, -R10 ;  /* 0x000000011313c824 */ /* 0x000fcc00078e0a0a */
[----:B------:R-:W-:Y:S01]  /*1490*/  @!P5 IMAD.MOV R15, RZ, RZ, -R15 ;  /* 0x000000ffff0fd224 */ /* 0x000fe200078e0a0f */
[----:B------:R-:W-:Y:S01]  /*14a0*/  ISETP.GE.U32.AND P5, PT, R19, R10, PT ;  /* 0x0000000a1300720c */ /* 0x000fe20003fa6070 */
[----:B------:R-:W-:Y:S01]  /*14b0*/  @!P4 VIADD R13, R13, 0x1 ;  /* 0x000000010d0dc836 */ /* 0x000fe20000000000 */
[----:B------:R-:W-:-:S03]  /*14c0*/  LOP3.LUT R11, R11, UR10, RZ, 0x3c, !PT ;  /* 0x0000000a0b0b7c12 */ /* 0x000fc6000f8e3cff */
[----:B------:R-:W-:-:S05]  /*14d0*/  @!P6 IMAD.IADD R23, R23, 0x1, -R10 ;  /* 0x000000011717e824 */ /* 0x000fca00078e0a0a */
[----:B------:R-:W-:-:S03]  /*14e0*/  ISETP.GE.U32.AND P4, PT, R23, R10, PT ;  /* 0x0000000a1700720c */ /* 0x000fc60003f86070 */
[----:B------:R-:W-:Y:S01]  /*14f0*/  @P5 VIADD R13, R13, 0x1 ;  /* 0x000000010d0d5836 */ /* 0x000fe20000000000 */
[----:B------:R-:W-:Y:S02]  /*1500*/  ISETP.GE.AND P5, PT, R11, RZ, PT ;  /* 0x000000ff0b00720c */ /* 0x000fe40003fa6270 */
[----:B------:R-:W-:Y:S01]  /*1510*/  LOP3.LUT R0, R0, UR10, RZ, 0x3c, !PT ;  /* 0x0000000a00007c12 */ /* 0x000fe2000f8e3cff */
[----:B------:R-:W-:-:S03]  /*1520*/  @!P6 VIADD R21, R21, 0x1 ;  /* 0x000000011515e836 */ /* 0x000fc60000000000 */
[----:B------:R-:W-:Y:S02]  /*1530*/  ISETP.GE.AND P6, PT, R0, RZ, PT ;  /* 0x000000ff0000720c */ /* 0x000fe40003fc6270 */
[----:B------:R-:W-:Y:S01]  /*1540*/  LOP3.LUT R0, RZ, UR10, RZ, 0x33, !PT ;  /* 0x0000000aff007c12 */ /* 0x000fe2000f8e33ff */
[----:B------:R-:W-:Y:S01]  /*1550*/  @P4 VIADD R21, R21, 0x1 ;  /* 0x0000000115154836 */ /* 0x000fe20000000000 */
[----:B------:R-:W-:-:S03]  /*1560*/  ISETP.NE.AND P4, PT, RZ, UR12, PT ;  /* 0x0000000cff007c0c */ /* 0x000fc6000bf85270 */
[----:B------:R-:W-:Y:S01]  /*1570*/  @!P5 IMAD.MOV R13, RZ, RZ, -R13 ;  /* 0x000000ffff0dd224 */ /* 0x000fe200078e0a0d */
[C---:B------:R-:W-:Y:S02]  /*1580*/  SEL R17, R0.reuse, R17, !P4 ;  /* 0x0000001100117207 */ /* 0x040fe40006000000 */
[C---:B------:R-:W-:Y:S02]  /*1590*/  SEL R15, R0.reuse, R15, !P4 ;  /* 0x0000000f000f7207 */ /* 0x040fe40006000000 */
[C---:B------:R-:W-:Y:S01]  /*15a0*/  SEL R13, R0.reuse, R13, !P4 ;  /* 0x0000000d000d7207 */ /* 0x040fe20006000000 */
[----:B------:R-:W-:Y:S01]  /*15b0*/  @!P6 IMAD.MOV R21, RZ, RZ, -R21 ;  /* 0x000000ffff15e224 */ /* 0x000fe200078e0a15 */
[----:B------:R0:W-:Y:S04]  /*15c0*/  @!P0 STG.E.U16 desc[UR14][R8.64], R17 ;  /* 0x0000001108008986 */ /* 0x0001e8000c10150e */
[----:B------:R0:W-:Y:S01]  /*15d0*/  @!P1 STG.E.U16 desc[UR14][R6.64], R15 ;  /* 0x0000000f06009986 */ /* 0x0001e2000c10150e */
[----:B------:R-:W-:-:S03]  /*15e0*/  SEL R21, R0, R21, !P4 ;  /* 0x0000001500157207 */ /* 0x000fc60006000000 */
[----:B------:R0:W-:Y:S01]  /*15f0*/  @!P2 STG.E.U16 desc[UR14][R4.64], R13 ;  /* 0x0000000d0400a986 */ /* 0x0001e2000c10150e */
[----:B------:R-:W-:Y:S05]  /*1600*/  @P3 EXIT ;  /* 0x000000000000394d */ /* 0x000fea0003800000 */
[----:B------:R-:W-:Y:S01]  /*1610*/  STG.E.U16 desc[UR14][R2.64], R21 ;  /* 0x0000001502007986 */ /* 0x000fe2000c10150e */
[----:B------:R-:W-:Y:S05]  /*1620*/  EXIT ;  /* 0x000000000000794d */ /* 0x000fea0003800000 */
.L_x_3645:
[----:B------:R-:W0:Y:S02]  /*1630*/  S2R R6, SR_TID.X ;  /* 0x0000000000067919 */ /* 0x000e240000002100 */
[----:B0-----:R-:W-:-:S03]  /*1640*/  IMAD.WIDE.U32 R2, R6, 0x4, RZ ;  /* 0x0000000406027825 */ /* 0x001fc600078e00ff */
[----:B------:R-:W-:-:S04]  /*1650*/  ISETP.GE.U32.AND P0, PT, R2, UR17, PT ;  /* 0x0000001102007c0c */ /* 0x000fc8000bf06070 */
[----:B------:R-:W-:-:S13]  /*1660*/  ISETP.GE.AND.EX P0, PT, R3, UR11, PT, P0 ;  /* 0x0000000b03007c0c */ /* 0x000fda000bf06300 */
[----:B------:R-:W-:Y:S05]  /*1670*/  @P0 EXIT ;  /* 0x000000000000094d */ /* 0x000fea0003800000 */
[----:B------:R-:W-:Y:S01]  /*1680*/  UPRMT UR4, UR12, 0x9910, URZ ;  /* 0x000099100c047896 */ /* 0x000fe200080000ff */
[----:B------:R-:W-:Y:S01]  /*1690*/  IMAD.MOV.U32 R4, RZ, RZ, RZ ;  /* 0x000000ffff047224 */ /* 0x000fe200078e00ff */
[----:B------:R-:W0:Y:S01]  /*16a0*/  LDCU UR5, c[0x0][0x360] ;  /* 0x00006c00ff0577ac */ /* 0x000e220008000800 */
[----:B------:R-:W-:-:S03]  /*16b0*/  IMAD.MOV.U32 R7, RZ, RZ, RZ ;  /* 0x000000ffff077224 */ /* 0x000fc600078e00ff */
[----:B------:R-:W-:-:S05]  /*16c0*/  IMAD.U32 R18, RZ, RZ, UR4 ;  /* 0x00000004ff127e24 */ /* 0x000fca000f8e00ff */
[----:B------:R-:W-:-:S04]  /*16d0*/  IABS R0, R18 ;  /* 0x0000001200007213 */ /* 0x000fc80000000000 */
[----:B------:R-:W1:Y:S08]  /*16e0*/  I2F.RP R2, R0 ;  /* 0x0000000000027306 */ /* 0x000e700000209400 */
[----:B-1----:R-:W1:Y:S02]  /*16f0*/  MUFU.RCP R2, R2 ;  /* 0x0000000200027308 */ /* 0x002e640000001000 */
[----:B-1----:R-:W-:-:S06]  /*1700*/  VIADD R5, R2, 0xffffffe ;  /* 0x0ffffffe02057836 */ /* 0x002fcc0000000000 */
[----:B------:R-:W1:Y:S02]  /*1710*/  F2I.FTZ.U32.TRUNC.NTZ R5, R5 ;  /* 0x0000000500057305 */ /* 0x000e64000021f000 */
[----:B-1----:R-:W-:-:S04]  /*1720*/  IMAD.MOV R3, RZ, RZ, -R5 ;  /* 0x000000ffff037224 */ /* 0x002fc800078e0a05 */
[----:B------:R-:W-:-:S04]  /*1730*/  IMAD R3, R3, R0, RZ ;  /* 0x0000000003037224 */ /* 0x000fc800078e02ff */
[----:B0-----:R-:W-:-:S07]  /*1740*/  IMAD.HI.U32 R4, R5, R3, R4 ;  /* 0x0000000305047227 */ /* 0x001fce00078e0004 */
.L_x_3648:
[----:B------:R-:W-:-:S04]  /*1750*/  LEA R2, P0, R6, UR8, 0x3 ;  /* 0x0000000806027c11 */ /* 0x000fc8000f8018ff */
[----:B------:R-:W-:-:S05]  /*1760*/  LEA.HI.X R3, R6, UR9, R7, 0x3, P0 ;  /* 0x0000000906037c11 */ /* 0x000fca00080f1c07 */
[----:B------:R-:W2:Y:S01]  /*1770*/  LDG.E.64 R10, desc[UR14][R2.64] ;  /* 0x0000000e020a7981 */ /* 0x000ea2000c1e1b00 */
[-C--:B------:R-:W-:Y:S02]  /*1780*/  IABS R9, R18.reuse ;  /* 0x0000001200097213 */ /* 0x080fe40000000000 */
[----:B------:R-:W-:Y:S02]  /*1790*/  IABS R8, R18 ;  /* 0x0000001200087213 */ /* 0x000fe40000000000 */
[----:B------:R-:W0:Y:S03]  /*17a0*/  I2F.RP R13, R9 ;  /* 0x00000009000d7306 */ /* 0x000e260000209400 */
[----:B------:R-:W-:-:S05]  /*17b0*/  IMAD.MOV R14, RZ, RZ, -R8 ;  /* 0x000000ffff0e7224 */ /* 0x000fca00078e0a08 */
[----:B0-----:R-:W0:Y:S02]  /*17c0*/  MUFU.RCP R13, R13 ;  /* 0x0000000d000d7308 */ /* 0x001e240000001000 */
[----:B0-----:R-:W-:-:S06]  /*17d0*/  VIADD R5, R13, 0xffffffe ;  /* 0x0ffffffe0d057836 */ /* 0x001fcc0000000000 */
[----:B------:R-:W0:Y:S01]  /*17e0*/  F2I.FTZ.U32.TRUNC.NTZ R5, R5 ;  /* 0x0000000500057305 */ /* 0x000e22000021f000 */
[C---:B--2---:R-:W-:Y:S02]  /*17f0*/  PRMT R12, R10.reuse, 0x9910, RZ ;  /* 0x000099100a0c7816 */ /* 0x044fe400000000ff */
[----:B------:R-:W-:Y:S02]  /*1800*/  PRMT R16, R10, 0xbb32, RZ ;  /* 0x0000bb320a107816 */ /* 0x000fe400000000ff */
[----:B------:R-:W-:Y:S02]  /*1810*/  IABS R17, R12 ;  /* 0x0000000c00117213 */ /* 0x000fe40000000000 */
[C---:B------:R-:W-:Y:S02]  /*1820*/  PRMT R15, R11.reuse, 0x9910, RZ ;  /* 0x000099100b0f7816 */ /* 0x040fe400000000ff */
[----:B------:R-:W-:Y:S01]  /*1830*/  PRMT R13, R11, 0xbb32, RZ ;  /* 0x0000bb320b0d7816 */ /* 0x000fe200000000ff */
[----:B------:R-:W-:Y:S01]  /*1840*/  IMAD.HI.U32 R8, R4, R17, RZ ;  /* 0x0000001104087227 */ /* 0x000fe200078e00ff */
[----:B------:R-:W-:-:S02]  /*1850*/  IABS R10, R16 ;  /* 0x00000010000a7213 */ /* 0x000fc40000000000 */
[----:B------:R-:W-:Y:S01]  /*1860*/  IABS R19, R15 ;  /* 0x0000000f00137213 */ /* 0x000fe20000000000 */
[----:B------:R-:W-:Y:S01]  /*1870*/  IMAD R17, R8, R14, R17 ;  /* 0x0000000e08117224 */ /* 0x000fe200078e0211 */
[----:B------:R-:W-:Y:S01]  /*1880*/  IABS R21, R13 ;  /* 0x0000000d00157213 */ /* 0x000fe20000000000 */
[----:B0-----:R-:W-:Y:S01]  /*1890*/  IMAD.MOV R4, RZ, RZ, -R5 ;  /* 0x000000ffff047224 */ /* 0x001fe200078e0a05 */
[----:B------:R-:W-:Y:S02]  /*18a0*/  LOP3.LUT R12, R12, UR4, RZ, 0x3c, !PT ;  /* 0x000000040c0c7c12 */ /* 0x000fe4000f8e3cff */
[----:B------:R-:W-:Y:S01]  /*18b0*/  ISETP.GT.U32.AND P2, PT, R0, R17, PT ;  /* 0x000000110000720c */ /* 0x000fe20003f44070 */
[----:B------:R-:W-:Y:S01]  /*18c0*/  IMAD R11, R4, R9, RZ ;  /* 0x00000009040b7224 */ /* 0x000fe200078e02ff */
[----:B------:R-:W-:Y:S01]  /*18d0*/  LOP3.LUT R16, R16, UR4, RZ, 0x3c, !PT ;  /* 0x0000000410107c12 */ /* 0x000fe2000f8e3cff */
[----:B------:R-:W-:Y:S01]  /*18e0*/  IMAD.MOV.U32 R4, RZ, RZ, RZ ;  /* 0x000000ffff047224 */ /* 0x000fe200078e00ff */
[----:B------:R-:W-:-:S02]  /*18f0*/  LOP3.LUT R15, R15, UR4, RZ, 0x3c, !PT ;  /* 0x000000040f0f7c12 */ /* 0x000fc4000f8e3cff */
[----:B------:R-:W-:Y:S01]  /*1900*/  LOP3.LUT R13, R13, UR4, RZ, 0x3c, !PT ;  /* 0x000000040d0d7c12 */ /* 0x000fe2000f8e3cff */
[----:B------:R-:W-:Y:S01]  /*1910*/  IMAD.HI.U32 R4, R5, R11, R4 ;  /* 0x0000000b05047227 */ /* 0x000fe200078e0004 */
[----:B------:R-:W-:Y:S02]  /*1920*/  ISETP.GE.AND P3, PT, R12, RZ, PT ;  /* 0x000000ff0c00720c */ /* 0x000fe40003f66270 */
[----:B------:R-:W-:Y:S01]  /*1930*/  LOP3.LUT R12, RZ, UR4, RZ, 0x33, !PT ;  /* 0x00000004ff0c7c12 */ /* 0x000fe2000f8e33ff */
[----:B------:R-:W-:Y:S02]  /*1940*/  IMAD.MOV.U32 R5, RZ, RZ, R10 ;  /* 0x000000ffff057224 */ /* 0x000fe400078e000a */
        /* <DEDUP_REMOVED lines=14> */
[----:B------:R-:W-:-:S02]  /*1a30*/  @P0 VIADD R8, R8, 0x1 ;  /* 0x0000000108080836 */ /* 0x000fc40000000000 */
[----:B------:R-:W-:Y:S01]  /*1a40*/  @!P6 VIADD R10, R10, 0x1 ;  /* 0x000000010a0ae836 */ /* 0x000fe20000000000 */
[----:B------:R-:W-:Y:S01]  /*1a50*/  ISETP.GE.U32.AND P4, PT, R17, R0, PT ;  /* 0x000000001100720c */ /* 0x000fe20003f86070 */
[----:B------:R-:W-:Y:S01]  /*1a60*/  @!P3 IMAD.MOV R8, RZ, RZ, -R8 ;  /* 0x000000ffff08b224 */ /* 0x000fe200078e0a08 */
        /* <DEDUP_REMOVED lines=8> */
[----:B------:R-:W-:Y:S02]  /*1af0*/  ISETP.GE.AND P5, PT, R15, RZ, PT ;  /* 0x000000ff0f00720c */ /* 0x000fe40003fa6270 */
[----:B------:R-:W-:Y:S01]  /*1b00*/  ISETP.GE.AND P4, PT, R13, RZ, PT ;  /* 0x000000ff0d00720c */ /* 0x000fe20003f86270 */
[----:B------:R-:W-:Y:S01]  /*1b10*/  @!P6 IMAD.MOV R10, RZ, RZ, -R10 ;  /* 0x000000ffff0ae224 */ /* 0x000fe200078e0a0a */
[----:B------:R-:W-:-:S04]  /*1b20*/  ISETP.NE.AND P1, PT, RZ, UR12, PT ;  /* 0x0000000cff007c0c */ /* 0x000fc8000bf25270 */
[C---:B------:R-:W-:Y:S01]  /*1b30*/  SEL R8, R12.reuse, R8, !P1 ;  /* 0x000000080c087207 */ /* 0x040fe20004800000 */
[----:B------:R-:W-:Y:S01]  /*1b40*/  @P2 VIADD R11, R11, 0x1 ;  /* 0x000000010b0b2836 */ /* 0x000fe20000000000 */
[----:B------:R-:W-:Y:S01]  /*1b50*/  SEL R9, R12, R10, !P1 ;  /* 0x0000000a0c097207 */ /* 0x000fe20004800000 */
[----:B------:R-:W-:Y:S01]  /*1b60*/  @P0 VIADD R5, R5, 0x1 ;  /* 0x0000000105050836 */ /* 0x000fe20000000000 */
[----:B------:R-:W-:Y:S01]  /*1b70*/  IADD3 R6, P0, PT, R6, UR5, RZ ;  /* 0x0000000506067c10 */ /* 0x000fe2000ff1e0ff */
[----:B------:R-:W-:Y:S01]  /*1b80*/  @!P5 IMAD.MOV R11, RZ, RZ, -R11 ;  /* 0x000000ffff0bd224 */ /* 0x000fe200078e0a0b */
[----:B------:R-:W-:Y:S01]  /*1b90*/  PRMT R8, R8, 0x5410, R9 ;  /* 0x0000541008087816 */ /* 0x000fe20000000009 */
[----:B------:R-:W-:Y:S02]  /*1ba0*/  @!P4 IMAD.MOV R5, RZ, RZ, -R5 ;  /* 0x000000ffff05c224 */ /* 0x000fe400078e0a05 */
[----:B------:R-:W-:Y:S01]  /*1bb0*/  IMAD.X R7, RZ, RZ, R7, P0 ;  /* 0x000000ffff077224 */ /* 0x000fe200000e0607 */
[----:B------:R-:W-:-:S02]  /*1bc0*/  SEL R10, R12, R11, !P1 ;  /* 0x0000000b0c0a7207 */ /* 0x000fc40004800000 */
[----:B------:R-:W-:Y:S02]  /*1bd0*/  SEL R5, R12, R5, !P1 ;  /* 0x000000050c057207 */ /* 0x000fe40004800000 */
[----:B------:R-:W-:Y:S02]  /*1be0*/  LOP3.LUT P0, RZ, R6, 0xffffc000, RZ, 0xc0, !PT ;  /* 0xffffc00006ff7812 */ /* 0x000fe4000780c0ff */
[----:B------:R-:W-:Y:S01]  /*1bf0*/  PRMT R9, R10, 0x5410, R5 ;  /* 0x000054100a097816 */ /* 0x000fe20000000005 */
[----:B------:R-:W-:Y:S01]  /*1c00*/  IMAD.SHL.U32 R5, R6, 0x4, RZ ;  /* 0x0000000406057824 */ /* 0x000fe200078e00ff */
[----:B------:R-:W-:-:S03]  /*1c10*/  LOP3.LUT P0, RZ, R7, 0x3fffffff, RZ, 0xc0, P0 ;  /* 0x3fffffff07ff7812 */ /* 0x000fc6000000c0ff */
[----:B------:R0:W-:Y:S01]  /*1c20*/  STG.E.64 desc[UR14][R2.64], R8 ;  /* 0x0000000802007986 */ /* 0x0001e2000c101b0e */
[----:B------:R-:W-:Y:S02]  /*1c30*/  ISETP.LT.U32.AND P1, PT, R5, UR17, PT ;  /* 0x0000001105007c0c */ /* 0x000fe4000bf21070 */
[----:B------:R-:W-:-:S04]  /*1c40*/  SHF.L.U64.HI R5, R6, 0x2, R7 ;  /* 0x0000000206057819 */ /* 0x000fc80000010207 */
[----:B------:R-:W-:-:S13]  /*1c50*/  ISETP.LT.AND.EX P1, PT, R5, UR11, PT, P1 ;  /* 0x0000000b05007c0c */ /* 0x000fda000bf21310 */
[----:B0-----:R-:W-:Y:S05]  /*1c60*/  @!P0 BRA P1, `(.L_x_3648) ;  /* 0xfffffff800b88947 */ /* 0x001fea000083ffff */
[----:B------:R-:W-:Y:S05]  /*1c70*/  EXIT ;  /* 0x000000000000794d */ /* 0x000fea0003800000 */
        .weak           $__internal_93_$__cuda_sm20_div_u16
        .type           $__internal_93_$__cuda_sm20_div_u16,@function
        .size           $__internal_93_$__cuda_sm20_div_u16,(.L_x_4296 - $__internal_93_$__cuda_sm20_div_u16)
$__internal_93_$__cuda_sm20_div_u16:
        /* <DEDUP_REMOVED lines=18> */
[----:B------:R-:W-:Y:S06]  /*1da0*/  RET.REL.NODEC R2 `(_ZN2at6native61_GLOBAL__N__44eb8e94_28_ForeachBinaryOpScalarList_cu_dda10a6925multi_tensor_apply_kernelINS1_28TensorListScalarListMetadataIsLi1EEENS1_25BinaryOpScalarListFunctorIsLi1ELi1ELi0EEEJSt7dividesIsEEEEvT_T0_DpT1_) ;  /* 0xffffffe002947950 */ /* 0x000fec0003c3ffff */
.L_x_3649:
        /* <DEDUP_REMOVED lines=13> */
.L_x_4296:


//--------------------- .text._ZN2at6native61_GLOBAL__N__44eb8e94_28_ForeachBinaryOpScalarList_cu_dda10a6925multi_tensor_apply_kernelINS1_28TensorListScalarListMetadataIlLi1EEENS1_25BinaryOpScalarListFunctorIlLi1ELi1ELi0EEEJSt7dividesIlEEEEvT_T0_DpT1_ --------------------------
	.section	.text._ZN2at6native61_GLOBAL__N__44eb8e94_28_ForeachBinaryOpScalarList_cu_dda10a6925multi_tensor_apply_kernelINS1_28TensorListScalarListMetadataIlLi1EEENS1_25BinaryOpScalarListFunctorIlLi1ELi1ELi0EEEJSt7dividesIlEEEEvT_T0_DpT1_,"ax",@progbits
	.align	128
.text._ZN2at6native61_GLOBAL__N__44eb8e94_28_ForeachBinaryOpScalarList_cu_dda10a6925multi_tensor_apply_kernelINS1_28TensorListScalarListMetadataIlLi1EEENS1_25BinaryOpScalarListFunctorIlLi1ELi1ELi0EEEJSt7dividesIlEEEEvT_T0_DpT1_:
        .type           _ZN2at6native61_GLOBAL__N__44eb8e94_28_ForeachBinaryOpScalarList_cu_dda10a6925multi_tensor_apply_kernelINS1_28TensorListScalarListMetadataIlLi1EEENS1_25BinaryOpScalarListFunctorIlLi1ELi1ELi0EEEJSt7dividesIlEEEEvT_T0_DpT1_,@function
        .size           _ZN2at6native61_GLOBAL__N__44eb8e94_28_ForeachBinaryOpScalarList_cu_dda10a6925multi_tensor_apply_kernelINS1_28TensorListScalarListMetadataIlLi1EEENS1_25BinaryOpScalarListFunctorIlLi1ELi1ELi0EEEJSt7dividesIlEEEEvT_T0_DpT1_,(.L_x_4298 - _ZN2at6native61_GLOBAL__N__44eb8e94_28_ForeachBinaryOpScalarList_cu_dda10a6925multi_tensor_apply_kernelINS1_28TensorListScalarListMetadataIlLi1EEENS1_25BinaryOpScalarListFunctorIlLi1ELi1ELi0EEEJSt7dividesIlEEEEvT_T0_DpT1_)
        .other          _ZN2at6native61_GLOBAL__N__44eb8e94_28_ForeachBinaryOpScalarList_cu_dda10a6925multi_tensor_apply_kernelINS1_28TensorListScalarListMetadataIlLi1EEENS1_25BinaryOpScalarListFunctorIlLi1ELi1ELi0EEEJSt7dividesIlEEEEvT_T0_DpT1_,@"STO_CUDA_ENTRY STV_DEFAULT"
_ZN2at6native61_GLOBAL__N__44eb8e94_28_ForeachBinaryOpScalarList_cu_dda10a6925multi_tensor_apply_kernelINS1_28TensorListScalarListMetadataIlLi1EEENS1_25BinaryOpScalarListFunctorIlLi1ELi1ELi0EEEJSt7dividesIlEEEEvT_T0_DpT1_:
        /* <DEDUP_REMOVED lines=37> */
[----:B------:R-:W-:Y:S05]  /*0250*/  CALL.REL.NOINC `($__internal_95_$__cuda_sm20_div_u16) ;  /* 0x0000003800087944 */ /* 0x000fea0003c00000 */
[----:B------:R-:W-:Y:S01]  /*0260*/  UISETP.GE.U32.AND UP0, UPT, UR5, UR14, UPT ;  /* 0x0000000e0500728c */ /* 0x000fe2000bf06070 */
[----:B------:R-:W-:-:S03]  /*0270*/  UMOV UR7, URZ ;  /* 0x000000ff00077c82 */ /* 0x000fc60008000000 */
[----:B------:R-:W-:-:S03]  /*0280*/  UISETP.GE.U32.AND.EX UP0, UPT, UR6, URZ, UPT, UP0 ;  /* 0x000000ff0600728c */ /* 0x000fc6000bf06100 */
[----:B------:R-:W-:-:S06]  /*0290*/  UMOV UR6, URZ ;  /* 0x000000ff00067c82 */ /* 0x000fcc0008000000 */
[----:B------:R-:W-:Y:S05]  /*02a0*/  BRA.U !UP0, `(.L_x_3651) ;  /* 0x0000001908b47547 */ /* 0x000fea000b800000 */
[----:B------:R-:W0:Y:S01]  /*02b0*/  S2R R36, SR_TID.X ;  /* 0x0000000000247919 */ /* 0x000e220000002100 */
[----:B------:R-:W-:Y:S01]  /*02c0*/  UMOV UR6, URZ ;  /* 0x000000ff00067c82 */ /* 0x000fe20008000000 */
[----:B------:R-:W-:Y:S01]  /*02d0*/  UMOV UR7, URZ ;  /* 0x000000ff00077c82 */ /* 0x000fe20008000000 */
[----:B------:R-:W-:Y:S01]  /*02e0*/  UMOV UR4, URZ ;  /* 0x000000ff00047c82 */ /* 0x000fe20008000000 */
[----:B------:R-:W-:-:S05]  /*02f0*/  UMOV UR5, URZ ;  /* 0x000000ff00057c82 */ /* 0x000fca0008000000 */
.L_x_3676:
[----:B0-----:R-:W-:Y:S02]  /*0300*/  IADD3 R6, P1, PT, R36, UR6, RZ ;  /* 0x0000000624067c10 */ /* 0x001fe4000ff3e0ff */
[----:B-1----:R-:W-:Y:S01]  /*0310*/  CS2R R2, SRZ ;  /* 0x0000000000027805 */ /* 0x002fe2000001ff00 */
[----:B------:R-:W-:Y:S01]  /*0320*/  IMAD.U32 R19, RZ, RZ, UR15 ;  /* 0x0000000fff137e24 */ /* 0x000fe2000f8e00ff */
[----:B------:R-:W-:Y:S01]  /*0330*/  USHF.L.U32 UR13, UR15, 0x3, URZ ;  /* 0x000000030f0d7899 */ /* 0x000fe200080006ff */
        /* <DEDUP_REMOVED lines=8> */
[C---:B------:R-:W-:Y:S02]  /*03c0*/  ISETP.GE.U32.AND P1, PT, R26.reuse, UR19, PT ;  /* 0x000000131a007c0c */ /* 0x040fe4000bf26070 */
[----:B------:R-:W-:Y:S01]  /*03d0*/  IADD3 R26, P4, PT, R26, UR15, RZ ;  /* 0x0000000f1a1a7c10 */ /* 0x000fe2000ff9e0ff */
[----:B------:R-:W-:Y:S01]  /*03e0*/  IMAD.WIDE.U32 R18, R19, 0x8, R8 ;  /* 0x0000000813127825 */ /* 0x000fe200078e0008 */
[----:B------:R-:W-:Y:S02]  /*03f0*/  IADD3.X R0, PT, PT, RZ, R5, RZ, P3, !PT ;  /* 0x00000005ff007210 */ /* 0x000fe40001ffe4ff */
[----:B------:R-:W-:Y:S01]  /*0400*/  ISETP.GE.U32.AND P2, PT, R26, UR19, PT ;  /* 0x000000131a007c0c */ /* 0x000fe2000bf46070 */
[----:B------:R-:W2:Y:S01]  /*0410*/  @!P0 LDG.E.64 R2, desc[UR16][R8.64] ;  /* 0x0000001008028981 */ /* 0x000ea2000c1e1b00 */
[----:B------:R-:W-:Y:S01]  /*0420*/  ISETP.GE.U32.AND P3, PT, R25, UR19, PT ;  /* 0x0000001319007c0c */ /* 0x000fe2000bf66070 */
[----:B------:R-:W-:Y:S01]  /*0430*/  IMAD.X R27, RZ, RZ, R0, P4 ;  /* 0x000000ffff1b7224 */ /* 0x000fe200020e0600 */
[----:B------:R-:W-:-:S04]  /*0440*/  USHF.R.U32.HI UR18, URZ, 0x1d, UR15 ;  /* 0x0000001dff127899 */ /* 0x000fc8000801160f */
[----:B------:R-:W-:Y:S02]  /*0450*/  ISETP.GE.AND.EX P2, PT, R27, UR20, PT, P2 ;  /* 0x000000141b007c0c */ /* 0x000fe4000bf46320 */
[----:B------:R-:W-:Y:S02]  /*0460*/  ISETP.GE.AND.EX P0, PT, R5, UR20, PT, P3 ;  /* 0x0000001405007c0c */ /* 0x000fe4000bf06330 */
[----:B------:R-:W-:Y:S02]  /*0470*/  IADD3 R20, P3, PT, R18, UR13, RZ ;  /* 0x0000000d12147c10 */ /* 0x000fe4000ff7e0ff */
[----:B------:R-:W-:Y:S01]  /*0480*/  ISETP.GE.AND.EX P1, PT, R0, UR20, PT, P1 ;  /* 0x0000001400007c0c */ /* 0x000fe2000bf26310 */
[----:B------:R-:W-:Y:S01]  /*0490*/  IMAD.U32 R15, RZ, RZ, UR15 ;  /* 0x0000000fff0f7e24 */ /* 0x000fe2000f8e00ff */
[----:B------:R-:W-:Y:S02]  /*04a0*/  IADD3.X R21, PT, PT, R19, UR18, RZ, P3, !PT ;  /* 0x0000001213157c10 */ /* 0x000fe40009ffe4ff */
[----:B------:R-:W-:-:S02]  /*04b0*/  CS2R R10, SRZ ;  /* 0x00000000000a7805 */ /* 0x000fc4000001ff00 */
[----:B------:R-:W-:Y:S01]  /*04c0*/  CS2R R12, SRZ ;  /* 0x00000000000c7805 */ /* 0x000fe2000001ff00 */
[----:B------:R-:W-:-:S05]  /*04d0*/  @!P2 IMAD.WIDE.U32 R14, R15, 0x8, R20 ;  /* 0x000000080f0ea825 */ /* 0x000fca00078e0014 */
[----:B------:R0:W5:Y:S04]  /*04e0*/  @!P2 LDG.E.64 R12, desc[UR16][R14.64] ;  /* 0x000000100e0ca981 */ /* 0x000168000c1e1b00 */
[----:B------:R0:W5:Y:S01]  /*04f0*/  @!P1 LDG.E.64 R10, desc[UR16][R20.64] ;  /* 0x00000010140a9981 */ /* 0x000162000c1e1b00 */
[----:B------:R-:W-:-:S06]  /*0500*/  CS2R R16, SRZ ;  /* 0x0000000000107805 */ /* 0x000fcc000001ff00 */
[----:B------:R0:W5:Y:S01]  /*0510*/  @!P0 LDG.E.64 R16, desc[UR16][R18.64] ;  /* 0x0000001012108981 */ /* 0x000162000c1e1b00 */
[----:B------:R-:W-:Y:S01]  /*0520*/  BSSY.RECONVERGENT B0, `(.L_x_3652) ;  /* 0x0000024000007945 */ /* 0x000fe20003800200 */
[----:B--2---:R-:W-:-:S04]  /*0530*/  LOP3.LUT R0, R3, UR11, RZ, 0xfc, !PT ;  /* 0x0000000b03007c12 */ /* 0x004fc8000f8efcff */
[----:B------:R-:W-:-:S13]  /*0540*/  ISETP.NE.U32.AND P0, PT, R0, RZ, PT ;  /* 0x000000ff0000720c */ /* 0x000fda0003f05070 */
[----:B0-----:R-:W-:Y:S05]  /*0550*/  @P0 BRA `(.L_x_3653) ;  /* 0x0000000000500947 */ /* 0x001fea0003800000 */
[----:B------:R-:W0:Y:S01]  /*0560*/  I2F.U32.RP R0, UR10 ;  /* 0x0000000a00007d06 */ /* 0x000e220008209000 */
[----:B------:R-:W-:Y:S02]  /*0570*/  IADD3 R3, PT, PT, RZ, -UR10, RZ ;  /* 0x8000000aff037c10 */ /* 0x000fe4000fffe0ff */
        /* <DEDUP_REMOVED lines=8> */
[----:B------:R-:W-:Y:S02]  /*0600*/  IMAD.MOV R3, RZ, RZ, -R14 ;  /* 0x000000ffff037224 */ /* 0x000fe400078e0a0e */
[----:B------:R-:W-:Y:S02]  /*0610*/  IMAD.MOV.U32 R15, RZ, RZ, RZ ;  /* 0x000000ffff0f7224 */ /* 0x000fe400078e00ff */
[----:B------:R-:W-:-:S05]  /*0620*/  IMAD R2, R3, UR10, R2 ;  /* 0x0000000a03027c24 */ /* 0x000fca000f8e0202 */
[----:B------:R-:W-:-:S13]  /*0630*/  ISETP.GE.U32.AND P0, PT, R2, UR10, PT ;  /* 0x0000000a02007c0c */ /* 0x000fda000bf06070 */
[----:B------:R-:W-:Y:S01]  /*0640*/  @P0 VIADD R2, R2, -UR10 ;  /* 0x8000000a02020c36 */ /* 0x000fe20008000000 */
[----:B------:R-:W-:-:S04]  /*0650*/  @P0 IADD3 R14, PT, PT, R14, 0x1, RZ ;  /* 0x000000010e0e0810 */ /* 0x000fc80007ffe0ff */
[----:B------:R-:W-:-:S13]  /*0660*/  ISETP.GE.U32.AND P2, PT, R2, UR10, PT ;  /* 0x0000000a02007c0c */ /* 0x000fda000bf46070 */
[----:B------:R-:W-:Y:S01]  /*0670*/  @P2 VIADD R14, R14, 0x1 ;  /* 0x000000010e0e2836 */ /* 0x000fe20000000000 */
[----:B------:R-:W-:Y:S01]  /*0680*/  @!P3 LOP3.LUT R14, RZ, UR10, RZ, 0x33, !PT ;  /* 0x0000000aff0ebc12 */ /* 0x000fe2000f8e33ff */
[----:B------:R-:W-:Y:S06]  /*0690*/  BRA `(.L_x_3654) ;  /* 0x0000000000307947 */ /* 0x000fec0003800000 */
.L_x_3653:
[----:B------:R-:W-:Y:S01]  /*06a0*/  IMAD.U32 R14, RZ, RZ, UR10 ;  /* 0x0000000aff0e7e24 */ /* 0x000fe2000f8e00ff */
[----:B------:R-:W-:Y:S01]  /*06b0*/  MOV R7, R3 ;  /* 0x0000000300077202 */ /* 0x000fe20000000f00 */
[----:B------:R-:W-:Y:S01]  /*06c0*/  IMAD.U32 R19, RZ, RZ, UR11 ;  /* 0x0000000bff137e24 */ /* 0x000fe2000f8e00ff */
[----:B------:R-:W-:Y:S01]  /*06d0*/  MOV R15, UR11 ;  /* 0x0000000b000f7c02 */ /* 0x000fe20008000f00 */
[----:B------:R-:W-:Y:S01]  /*06e0*/  IMAD.MOV.U32 R4, RZ, RZ, R2 ;  /* 0x000000ffff047224 */ /* 0x000fe200078e0002 */
[----:B------:R-:W-:Y:S01]  /*06f0*/  MOV R0, 0x740 ;  /* 0x0000074000007802 */ /* 0x000fe20000000f00 */
[----:B------:R-:W-:Y:S02]  /*0700*/  IMAD.U32 R18, RZ, RZ, UR10 ;  /* 0x0000000aff127e24 */ /* 0x000fe4000f8e00ff */
[----:B------:R-:W-:Y:S02]  /*0710*/  IMAD.MOV.U32 R3, RZ, RZ, R14 ;  /* 0x000000ffff037224 */ /* 0x000fe400078e000e */
[----:B------:R-:W-:-:S07]  /*0720*/  IMAD.MOV.U32 R2, RZ, RZ, R19 ;  /* 0x000000ffff027224 */ /* 0x000fce00078e0013 */
[----:B-----5:R-:W-:Y:S05]  /*0730*/  CALL.REL.NOINC `($__internal_94_$__cuda_sm20_div_s64) ;  /* 0x0000002c00747944 */ /* 0x020fea0003c00000 */
[----:B------:R-:W-:Y:S01]  /*0740*/  IMAD.MOV.U32 R14, RZ, RZ, R3 ;  /* 0x000000ffff0e7224 */ /* 0x000fe200078e0003 */
[----:B------:R-:W-:-:S07]  /*0750*/  MOV R15, R2 ;  /* 0x00000002000f7202 */ /* 0x000fce0000000f00 */
.L_x_3654:
[----:B------:R-:W-:Y:S05]  /*0760*/  BSYNC.RECONVERGENT B0 ;  /* 0x0000000000007941 */ /* 0x000fea0003800200 */
.L_x_3652:
        /* <DEDUP_REMOVED lines=25> */
.L_x_3656:
[----:B------:R-:W-:Y:S01]  /*0900*/  IMAD.U32 R2, RZ, RZ, UR10 ;  /* 0x0000000aff027e24 */ /* 0x000fe2000f8e00ff */
[----:B------:R-:W-:Y:S01]  /*0910*/  MOV R18, UR10 ;  /* 0x0000000a00127c02 */ /* 0x000fe20008000f00 */
[----:B------:R-:W-:Y:S01]  /*0920*/  IMAD.U32 R19, RZ, RZ, UR11 ;  /* 0x0000000bff137e24 */ /* 0x000fe2000f8e00ff */
[----:B------:R-:W-:Y:S01]  /*0930*/  MOV R0, 0x9a0 ;  /* 0x000009a000007802 */ /* 0x000fe20000000f00 */
[----:B------:R-:W-:Y:S01]  /*0940*/  IMAD.U32 R3, RZ, RZ, UR11 ;  /* 0x0000000bff037e24 */ /* 0x000fe2000f8e00ff */
[----:B------:R-:W-:Y:S01]  /*0950*/  MOV R3, R2 ;  /* 0x0000000200037202 */ /* 0x000fe20000000f00 */
[----:B------:R-:W-:Y:S02]  /*0960*/  IMAD.MOV.U32 R4, RZ, RZ, R16 ;  /* 0x000000ffff047224 */ /* 0x000fe400078e0010 */
[----:B------:R-:W-:Y:S02]  /*0970*/  IMAD.MOV.U32 R7, RZ, RZ, R17 ;  /* 0x000000ffff077224 */ /* 0x000fe400078e0011 */
[----:B------:R-:W-:-:S07]  /*0980*/  IMAD.MOV.U32 R2, RZ, RZ, R19 ;  /* 0x000000ffff027224 */ /* 0x000fce00078e0013 */
[----:B------:R-:W-:Y:S05]  /*0990*/  CALL.REL.NOINC `($__internal_94_$__cuda_sm20_div_s64) ;  /* 0x0000002800dc7944 */ /* 0x000fea0003c00000 */
[----:B------:R-:W-:Y:S02]  /*09a0*/  IMAD.MOV.U32 R16, RZ, RZ, R3 ;  /* 0x000000ffff107224 */ /* 0x000fe400078e0003 */
[----:B------:R-:W-:-:S07]  /*09b0*/  IMAD.MOV.U32 R17, RZ, RZ, R2 ;  /* 0x000000ffff117224 */ /* 0x000fce00078e0002 */
.L_x_3657:
[----:B------:R-:W-:Y:S05]  /*09c0*/  BSYNC.RECONVERGENT B0 ;  /* 0x0000000000007941 */ /* 0x000fea0003800200 */
.L_x_3655:
[----:B------:R-:W-:Y:S01]  /*09d0*/  LOP3.LUT R0, R11, UR11, RZ, 0xfc, !PT ;  /* 0x0000000b0b007c12 */ /* 0x000fe2000f8efcff */
[----:B------:R-:W-:Y:S03]  /*09e0*/  BSSY.RECONVERGENT B0, `(.L_x_3658) ;  /* 0x0000024000007945 */ /* 0x000fe60003800200 */
[----:B------:R-:W-:-:S13]  /*09f0*/  ISETP.NE.U32.AND P0, PT, R0, RZ, PT ;  /* 0x000000ff0000720c */ /* 0x000fda0003f05070 */
[----:B------:R-:W-:Y:S05]  /*0a00*/  @P0 BRA `(.L_x_3659) ;  /* 0x0000000000540947 */ /* 0x000fea0003800000 */
[----:B------:R-:W0:Y:S01]  /*0a10*/  I2F.U32.RP R4, UR10 ;  /* 0x0000000a00047d06 */ /* 0x000e220008209000 */
[----:B------:R-:W-:Y:S01]  /*0a20*/  IMAD R7, RZ, RZ, -UR10 ;  /* 0x8000000aff077e24 */ /* 0x000fe2000f8e02ff */
[----:B------:R-:W-:Y:S01]  /*0a30*/  ISETP.NE.U32.AND P3, PT, RZ, UR10, PT ;  /* 0x0000000aff007c0c */ /* 0x000fe2000bf65070 */
[----:B------:R-:W-:-:S05]  /*0a40*/  HFMA2 R11, -RZ, RZ, 0, 0 ;  /* 0x00000000ff0b7431 */ /* 0x000fca00000001ff */
        /* <DEDUP_REMOVED lines=17> */
.L_x_3659:
[----:B------:R-:W-:Y:S01]  /*0b60*/  IMAD.U32 R2, RZ, RZ, UR10 ;  /* 0x0000000aff027e24 */ /* 0x000fe2000f8e00ff */
[----:B------:R-:W-:Y:S01]  /*0b70*/  MOV R19, UR11 ;  /* 0x0000000b00137c02 */ /* 0x000fe20008000f00 */
[----:B------:R-:W-:Y:S01]  /*0b80*/  IMAD.U32 R3, RZ, RZ, UR11 ;  /* 0x0000000bff037e24 */ /* 0x000fe2000f8e00ff */
[----:B------:R-:W-:Y:S01]  /*0b90*/  MOV R0, 0xc00 ;  /* 0x00000c0000007802 */ /* 0x000fe20000000f00 */
[----:B------:R-:W-:Y:S01]  /*0ba0*/  IMAD.MOV.U32 R3, RZ, RZ, R2 ;  /* 0x000000ffff037224 */ /* 0x000fe200078e0002 */
[----:B------:R-:W-:Y:S01]  /*0bb0*/  MOV R2, R19 ;  /* 0x0000001300027202 */ /* 0x000fe20000000f00 */
[----:B------:R-:W-:Y:S02]  /*0bc0*/  IMAD.U32 R18, RZ, RZ, UR10 ;  /* 0x0000000aff127e24 */ /* 0x000fe4000f8e00ff */
[----:B------:R-:W-:Y:S02]  /*0bd0*/  IMAD.MOV.U32 R4, RZ, RZ, R10 ;  /* 0x000000ffff047224 */ /* 0x000fe400078e000a */
[----:B------:R-:W-:-:S07]  /*0be0*/  IMAD.MOV.U32 R7, RZ, RZ, R11 ;  /* 0x000000ffff077224 */ /* 0x000fce00078e000b */
[----:B------:R-:W-:Y:S05]  /*0bf0*/  CALL.REL.NOINC `($__internal_94_$__cuda_sm20_div_s64) ;  /* 0x0000002800447944 */ /* 0x000fea0003c00000 */
[----:B------:R-:W-:Y:S02]  /*0c00*/  IMAD.MOV.U32 R10, RZ, RZ, R3 ;  /* 0x000000ffff0a7224 */ /* 0x000fe400078e0003 */
[----:B------:R-:W-:-:S07]  /*0c10*/  IMAD.MOV.U32 R11, RZ, RZ, R2 ;  /* 0x000000ffff0b7224 */ /* 0x000fce00078e0002 */
.L_x_3660:
[----:B------:R-:W-:Y:S05]  /*0c20*/  BSYNC.RECONVERGENT B0 ;  /* 0x0000000000007941 */ /* 0x000fea0003800200 */
.L_x_3658:
[----:B------:R-:W-:Y:S01]  /*0c30*/  LOP3.LUT R0, R13, UR11, RZ, 0xfc, !PT ;  /* 0x0000000b0d007c12 */ /* 0x000fe2000f8efcff */
        /* <DEDUP_REMOVED lines=24> */
.L_x_3662:
[----:B------:R-:W-:Y:S01]  /*0dc0*/  MOV R2, UR10 ;  /* 0x0000000a00027c02 */ /* 0x000fe20008000f00 */
[----:B------:R-:W-:Y:S01]  /*0dd0*/  IMAD.U32 R19, RZ, RZ, UR11 ;  /* 0x0000000bff137e24 */ /* 0x000fe2000f8e00ff */
[----:B------:R-:W-:Y:S01]  /*0de0*/  MOV R4, R12 ;  /* 0x0000000c00047202 */ /* 0x000fe20000000f00 */
[----:B------:R-:W-:Y:S01]  /*0df0*/  IMAD.U32 R3, RZ, RZ, UR11 ;  /* 0x0000000bff037e24 */ /* 0x000fe2000f8e00ff */
[----:B------:R-:W-:Y:S01]  /*0e00*/  MOV R0, 0xe60 ;  /* 0x00000e6000007802 */ /* 0x000fe20000000f00 */
[----:B------:R-:W-:Y:S02]  /*0e10*/  IMAD.MOV.U32 R3, RZ, RZ, R2 ;  /* 0x000000ffff037224 */ /* 0x000fe400078e0002 */
[----:B------:R-:W-:Y:S02]  /*0e20*/  IMAD.U32 R18, RZ, RZ, UR10 ;  /* 0x0000000aff127e24 */ /* 0x000fe4000f8e00ff */
[----:B------:R-:W-:Y:S02]  /*0e30*/  IMAD.MOV.U32 R7, RZ, RZ, R13 ;  /* 0x000000ffff077224 */ /* 0x000fe400078e000d */
[----:B------:R-:W-:-:S07]  /*0e40*/  IMAD.MOV.U32 R2, RZ, RZ, R19 ;  /* 0x000000ffff027224 */ /* 0x000fce00078e0013 */
[----:B------:R-:W-:Y:S05]  /*0e50*/  CALL.REL.NOINC `($__internal_94_$__cuda_sm20_div_s64) ;  /* 0x0000002400ac7944 */ /* 0x000fea0003c00000 */
[----:B------:R-:W-:Y:S01]  /*0e60*/  MOV R12, R3 ;  /* 0x00000003000c7202 */ /* 0x000fe20000000f00 */
[----:B------:R-:W-:-:S07]  /*0e70*/  IMAD.MOV.U32 R13, RZ, RZ, R2 ;  /* 0x000000ffff0d7224 */ /* 0x000fce00078e0002 */
.L_x_3663:
[----:B------:R-:W-:Y:S05]  /*0e80*/  BSYNC.RECONVERGENT B0 ;  /* 0x0000000000007941 */ /* 0x000fea0003800200 */
.L_x_3661:
[----:B------:R-:W-:Y:S01]  /*0e90*/  ISETP.GE.U32.AND P2, PT, R25, UR19, PT ;  /* 0x0000001319007c0c */ /* 0x000fe2000bf46070 */
[----:B------:R-:W-:Y:S01]  /*0ea0*/  IMAD.U32 R19, RZ, RZ, UR14 ;  /* 0x0000000eff137e24 */ /* 0x000fe2000f8e00ff */
[----:B------:R-:W-:Y:S01]  /*0eb0*/  ISETP.GE.U32.AND P0, PT, R26, UR19, PT ;  /* 0x000000131a007c0c */ /* 0x000fe2000bf06070 */
[----:B------:R-:W-:Y:S01]  /*0ec0*/  IMAD.U32 R7, RZ, RZ, UR15 ;  /* 0x0000000fff077e24 */ /* 0x000fe2000f8e00ff */
[----:B------:R-:W-:Y:S01]  /*0ed0*/  ISETP.GE.AND.EX P2, PT, R5, UR20, PT, P2 ;  /* 0x0000001405007c0c */ /* 0x000fe2000bf46320 */
[----:B------:R-:W-:Y:S01]  /*0ee0*/  @!P1 IMAD.MOV.U32 R2, RZ, RZ, R8 ;  /* 0x000000ffff029224 */ /* 0x000fe200078e0008 */
[----:B------:R-:W-:Y:S01]  /*0ef0*/  ISETP.GE.U32.AND P3, PT, R6, UR19, PT ;  /* 0x0000001306007c0c */ /* 0x000fe2000bf66070 */
[----:B------:R-:W-:Y:S01]  /*0f00*/  IMAD.U32 R23, RZ, RZ, UR15 ;  /* 0x0000000fff177e24 */ /* 0x000fe2000f8e00ff */
[----:B------:R-:W-:Y:S01]  /*0f10*/  ISETP.GE.AND.EX P0, PT, R27, UR20, PT, P0 ;  /* 0x000000141b007c0c */ /* 0x000fe2000bf06300 */
[----:B------:R-:W-:Y:S01]  /*0f20*/  IMAD.U32 R27, RZ, RZ, UR18 ;  /* 0x00000012ff1b7e24 */ /* 0x000fe2000f8e00ff */
[----:B------:R-:W-:-:S02]  /*0f30*/  @!P1 MOV R3, R9 ;  /* 0x0000000900039202 */ /* 0x000fc40000000f00 */
[----:B------:R-:W-:Y:S02]  /*0f40*/  ISETP.GE.AND.EX P3, PT, R24, UR20, PT, P3 ;  /* 0x0000001418007c0c */ /* 0x000fe4000bf66330 */
[----:B------:R-:W-:Y:S01]  /*0f50*/  IADD3 R34, P4, PT, R6, UR14, RZ ;  /* 0x0000000e06227c10 */ /* 0x000fe2000ff9e0ff */
[----:B------:R-:W-:Y:S01]  /*0f60*/  @!P1 IMAD.WIDE.U32 R2, R7, 0x8, R2 ;  /* 0x0000000807029825 */ /* 0x000fe200078e0002 */
[----:B------:R-:W-:Y:S02]  /*0f70*/  MOV R21, UR14 ;  /* 0x0000000e00157c02 */ /* 0x000fe40008000f00 */
[----:B------:R-:W-:Y:S01]  /*0f80*/  LEA R18, P6, R19, R8, 0x3 ;  /* 0x0000000813127211 */ /* 0x000fe200078c18ff */
[----:B------:R-:W-:Y:S01]  /*0f90*/  IMAD.U32 R7, RZ, RZ, UR13 ;  /* 0x0000000dff077e24 */ /* 0x000fe2000f8e00ff */
[----:B------:R-:W-:Y:S01]  /*0fa0*/  @!P2 IADD3 R20, P5, PT, R8, UR13, RZ ;  /* 0x0000000d0814ac10 */ /* 0x000fe2000ffbe0ff */
[----:B------:R-:W-:Y:S01]  /*0fb0*/  IMAD.X R35, RZ, RZ, R24, P4 ;  /* 0x000000ffff237224 */ /* 0x000fe200020e0618 */
[----:B------:R-:W-:Y:S01]  /*0fc0*/  LEA.HI.X R19, R21, R9, RZ, 0x3, P6 ;  /* 0x0000000915137211 */ /* 0x000fe200030f1cff */
[----:B------:R-:W-:Y:S01]  /*0fd0*/  @!P1 IMAD.WIDE.U32 R22, R23, 0x8, R2 ;  /* 0x0000000817169825 */ /* 0x000fe200078e0002 */
[----:B------:R-:W-:Y:S01]  /*0fe0*/  ISETP.GE.U32.AND P4, PT, R34, UR19, PT ;  /* 0x0000001322007c0c */ /* 0x000fe2000bf86070 */
[----:B------:R-:W-:Y:S01]  /*0ff0*/  @!P3 STG.E.64 desc[UR16][R8.64], R14 ;  /* 0x0000000e0800b986 */ /* 0x000fe2000c101b10 */
[----:B------:R-:W-:-:S02]  /*1000*/  @!P2 IADD3.X R21, PT, PT, R9, UR18, RZ, P5, !PT ;  /* 0x000000120915ac10 */ /* 0x000fc4000affe4ff */
[----:B------:R-:W-:Y:S02]  /*1010*/  CS2R R2, SRZ ;  /* 0x0000000000027805 */ /* 0x000fe4000001ff00 */
[----:B------:R-:W-:Y:S02]  /*1020*/  @!P0 IADD3 R26, P5, P6, R7, UR13, R8 ;  /* 0x0000000d071a8c10 */ /* 0x000fe4000febe008 */
[----:B------:R-:W-:Y:S01]  /*1030*/  ISETP.GE.AND.EX P4, PT, R35, UR20, PT, P4 ;  /* 0x0000001423007c0c */ /* 0x000fe2000bf86340 */
[----:B------:R0:W-:Y:S01]  /*1040*/  @!P2 STG.E.64 desc[UR16][R20.64], R16 ;  /* 0x000000101400a986 */ /* 0x0001e2000c101b10 */
[----:B------:R-:W-:Y:S02]  /*1050*/  @!P0 IADD3.X R0, PT, PT, R27, UR18, R9, P5, P6 ;  /* 0x000000121b008c10 */ /* 0x000fe4000afec409 */
[----:B------:R-:W-:Y:S01]  /*1060*/  @!P0 IADD3 R26, P5, PT, R26, UR13, RZ ;  /* 0x0000000d1a1a8c10 */ /* 0x000fe2000ffbe0ff */
[----:B------:R1:W-:Y:S01]  /*1070*/  @!P1 STG.E.64 desc[UR16][R22.64], R10 ;  /* 0x0000000a16009986 */ /* 0x0003e2000c101b10 */
[----:B------:R-:W-:-:S02]  /*1080*/  IADD3 R6, P1, PT, R25, UR14, RZ ;  /* 0x0000000e19067c10 */ /* 0x000fc4000ff3e0ff */
[----:B------:R-:W-:-:S03]  /*1090*/  @!P0 IADD3.X R27, PT, PT, R0, UR18, RZ, P5, !PT ;  /* 0x00000012001b8c10 */ /* 0x000fc6000affe4ff */
[----:B------:R-:W-:Y:S01]  /*10a0*/  IMAD.X R5, RZ, RZ, R5, P1 ;  /* 0x000000ffff057224 */ /* 0x000fe200008e0605 */
[----:B------:R-:W-:Y:S01]  /*10b0*/  IADD3 R28, P1, PT, R6, UR15, RZ ;  /* 0x0000000f061c7c10 */ /* 0x000fe2000ff3e0ff */
[----:B------:R2:W-:Y:S03]  /*10c0*/  @!P0 STG.E.64 desc[UR16][R26.64], R12 ;  /* 0x0000000c1a008986 */ /* 0x0005e6000c101b10 */
[----:B------:R-:W-:Y:S01]  /*10d0*/  IADD3.X R29, PT, PT, RZ, R5, RZ, P1, !PT ;  /* 0x00000005ff1d7210 */ /* 0x000fe20000ffe4ff */
[----:B------:R-:W3:Y:S01]  /*10e0*/  @!P4 LDG.E.64 R2, desc[UR16][R18.64] ;  /* 0x000000101202c981 */ /* 0x000ee2000c1e1b00 */
[----:B------:R-:W-:Y:S01]  /*10f0*/  IADD3 R32, P4, PT, R28, UR15, RZ ;  /* 0x0000000f1c207c10 */ /* 0x000fe2000ff9e0ff */
[----:B0-----:R-:W-:Y:S01]  /*1100*/  IMAD.U32 R17, RZ, RZ, UR15 ;  /* 0x0000000fff117e24 */ /* 0x001fe2000f8e00ff */
[----:B-1----:R-:W-:Y:S02]  /*1110*/  LEA R10, P3, R6, UR8, 0x3 ;  /* 0x00000008060a7c11 */ /* 0x002fe4000f8618ff */
[----:B------:R-:W-:-:S02]  /*1120*/  CS2R R14, SRZ ;  /* 0x00000000000e7805 */ /* 0x000fc4000001ff00 */
[----:B------:R-:W-:Y:S01]  /*1130*/  ISETP.GE.U32.AND P1, PT, R28, UR19, PT ;  /* 0x000000131c007c0c */ /* 0x000fe2000bf26070 */
[----:B------:R-:W-:Y:S01]  /*1140*/  IMAD.X R33, RZ, RZ, R29, P4 ;  /* 0x000000ffff217224 */ /* 0x000fe200020e061d */
[----:B------:R-:W-:Y:S02]  /*1150*/  ISETP.GE.U32.AND P2, PT, R32, UR19, PT ;  /* 0x0000001320007c0c */ /* 0x000fe4000bf46070 */
[----:B------:R-:W-:Y:S02]  /*1160*/  CS2R R24, SRZ ;  /* 0x0000000000187805 */ /* 0x000fe4000001ff00 */
[----:B------:R-:W-:Y:S02]  /*1170*/  LEA.HI.X R11, R6, UR9, R5, 0x3, P3 ;  /* 0x00000009060b7c11 */ /* 0x000fe400098f1c05 */
[----:B--2---:R-:W-:Y:S02]  /*1180*/  CS2R R12, SRZ ;  /* 0x00000000000c7805 */ /* 0x004fe4000001ff00 */
[----:B------:R-:W-:-:S02]  /*1190*/  IADD3 R8, P3, PT, R10, UR13, RZ ;  /* 0x0000000d0a087c10 */ /* 0x000fc4000ff7e0ff */
[----:B------:R-:W-:Y:S02]  /*11a0*/  ISETP.GE.AND.EX P1, PT, R29, UR20, PT, P1 ;  /* 0x000000141d007c0c */ /* 0x000fe4000bf26310 */
[----:B------:R-:W-:Y:S02]  /*11b0*/  ISETP.GE.AND.EX P2, PT, R33, UR20, PT, P2 ;  /* 0x0000001421007c0c */ /* 0x000fe4000bf46320 */
[----:B------:R-:W-:Y:S02]  /*11c0*/  IADD3.X R9, PT, PT, R11, UR18, RZ, P3, !PT ;  /* 0x000000120b097c10 */ /* 0x000fe40009ffe4ff */
[----:B------:R-:W-:Y:S01]  /*11d0*/  ISETP.GE.U32.AND P0, PT, R6, UR19, PT ;  /* 0x0000001306007c0c */ /* 0x000fe2000bf06070 */
[----:B------:R-:W-:-:S03]  /*11e0*/  IMAD.WIDE.U32 R16, R17, 0x8, R8 ;  /* 0x0000000811107825 */ /* 0x000fc600078e0008 */
[----:B------:R-:W-:-:S03]  /*11f0*/  ISETP.GE.AND.EX P0, PT, R5, UR20, PT, P0 ;  /* 0x0000001405007c0c */ /* 0x000fc6000bf06300 */
[----:B------:R0:W5:Y:S04]  /*1200*/  @!P1 LDG.E.64 R12, desc[UR16][R8.64] ;  /* 0x00000010080c9981 */ /* 0x000168000c1e1b00 */
[----:B------:R0:W5:Y:S06]  /*1210*/  @!P2 LDG.E.64 R14, desc[UR16][R16.64] ;  /* 0x00000010100ea981 */ /* 0x00016c000c1e1b00 */
[----:B------:R0:W5:Y:S01]  /*1220*/  @!P0 LDG.E.64 R24, desc[UR16][R10.64] ;  /* 0x000000100a188981 */ /* 0x000162000c1e1b00 */
[----:B------:R-:W-:Y:S01]  /*1230*/  BSSY.RECONVERGENT B0, `(.L_x_3664) ;  /* 0x0000024000007945 */ /* 0x000fe20003800200 */
[----:B---3--:R-:W-:-:S04]  /*1240*/  LOP3.LUT R0, R3, UR11, RZ, 0xfc, !PT ;  /* 0x0000000b03007c12 */ /* 0x008fc8000f8efcff */
[----:B------:R-:W-:-:S13]  /*1250*/  ISETP.NE.U32.AND P0, PT, R0, RZ, PT ;  /* 0x000000ff0000720c */ /* 0x000fda0003f05070 */
[----:B0-----:R-:W-:Y:S05]  /*1260*/  @P0 BRA `(.L_x_3665) ;  /* 0x0000000000500947 */ /* 0x001fea0003800000 */
        /* <DEDUP_REMOVED lines=20> */
.L_x_3665:
        /* <DEDUP_REMOVED lines=12> */
.L_x_3666:
[----:B------:R-:W-:Y:S05]  /*1470*/  BSYNC.RECONVERGENT B0 ;  /* 0x0000000000007941 */ /* 0x000fea0003800200 */
.L_x_3664:
        /* <DEDUP_REMOVED lines=25> */
.L_x_3668:
        /* <DEDUP_REMOVED lines=12> */
.L_x_3669:
[----:B------:R-:W-:Y:S05]  /*16d0*/  BSYNC.RECONVERGENT B0 ;  /* 0x0000000000007941 */ /* 0x000fea0003800200 */
.L_x_3667:
        /* <DEDUP_REMOVED lines=25> */
.L_x_3671:
        /* <DEDUP_REMOVED lines=12> */
.L_x_3672:
[----:B------:R-:W-:Y:S05]  /*1930*/  BSYNC.RECONVERGENT B0 ;  /* 0x0000000000007941 */ /* 0x000fea0003800200 */
.L_x_3670:
        /* <DEDUP_REMOVED lines=10> */
[----:B------:R-:W0:Y:S02]  /*19e0*/  F2I.FTZ.U32.TRUNC.NTZ R3, R4 ;  /* 0x0000000400037305 */ /* 0x000e24000021f000 */
[----:B0-----:R-:W-:-:S04]  /*19f0*/  IMAD R7, R7, R3, RZ ;  /* 0x0000000307077224 */ /* 0x001fc800078e02ff */
[----:B------:R-:W-:-:S06]  /*1a00*/  IMAD.HI.U32 R7, R3, R7, R2 ;  /* 0x0000000703077227 */ /* 0x000fcc00078e0002 */
[----:B------:R-:W-:-:S04]  /*1a10*/  IMAD.HI.U32 R2, R7, R14, RZ ;  /* 0x0000000e07027227 */ /* 0x000fc800078e00ff */
[----:B------:R-:W-:-:S04]  /*1a20*/  IMAD.MOV R3, RZ, RZ, -R2 ;  /* 0x000000ffff037224 */ /* 0x000fc800078e0a02 */
[----:B------:R-:W-:Y:S02]  /*1a30*/  IMAD R14, R3, UR10, R14 ;  /* 0x0000000a030e7c24 */ /* 0x000fe4000f8e020e */
[----:B------:R-:W-:-:S03]  /*1a40*/  IMAD.MOV.U32 R3, RZ, RZ, RZ ;  /* 0x000000ffff037224 */ /* 0x000fc600078e00ff */
[----:B------:R-:W-:-:S13]  /*1a50*/  ISETP.GE.U32.AND P0, PT, R14, UR10, PT ;  /* 0x0000000a0e007c0c */ /* 0x000fda000bf06070 */
[----:B------:R-:W-:Y:S01]  /*1a60*/  @P0 VIADD R14, R14, -UR10 ;  /* 0x8000000a0e0e0c36 */ /* 0x000fe20008000000 */
[----:B------:R-:W-:-:S04]  /*1a70*/  @P0 IADD3 R2, PT, PT, R2, 0x1, RZ ;  /* 0x0000000102020810 */ /* 0x000fc80007ffe0ff */
[----:B------:R-:W-:-:S13]  /*1a80*/  ISETP.GE.U32.AND P1, PT, R14, UR10, PT ;  /* 0x0000000a0e007c0c */ /* 0x000fda000bf26070 */
[----:B------:R-:W-:Y:S01]  /*1a90*/  @P1 VIADD R2, R2, 0x1 ;  /* 0x0000000102021836 */ /* 0x000fe20000000000 */
[----:B------:R-:W-:Y:S01]  /*1aa0*/  @!P2 LOP3.LUT R2, RZ, UR10, RZ, 0x33, !PT ;  /* 0x0000000aff02ac12 */ /* 0x000fe2000f8e33ff */
[----:B------:R-:W-:Y:S06]  /*1ab0*/  BRA `(.L_x_3675) ;  /* 0x0000000000347947 */ /* 0x000fec0003800000 */
.L_x_3674:
[----:B------:R-:W-:Y:S01]  /*1ac0*/  IMAD.U32 R2, RZ, RZ, UR10 ;  /* 0x0000000aff027e24 */ /* 0x000fe2000f8e00ff */
[----:B------:R-:W-:Y:S01]  /*1ad0*/  MOV R3, UR11 ;  /* 0x0000000b00037c02 */ /* 0x000fe20008000f00 */
[----:B------:R-:W-:Y:S01]  /*1ae0*/  IMAD.U32 R19, RZ, RZ, UR11 ;  /* 0x0000000bff137e24 */ /* 0x000fe2000f8e00ff */
[----:B------:R-:W-:Y:S01]  /*1af0*/  MOV R7, R15 ;  /* 0x0000000f00077202 */ /* 0x000fe20000000f00 */
[----:B------:R-:W-:Y:S01]  /*1b00*/  IMAD.MOV.U32 R3, RZ, RZ, R2 ;  /* 0x000000ffff037224 */ /* 0x000fe200078e0002 */
[----:B------:R-:W-:Y:S01]  /*1b10*/  MOV R0, 0x1b60 ;  /* 0x00001b6000007802 */ /* 0x000fe20000000f00 */
[----:B------:R-:W-:Y:S02]  /*1b20*/  IMAD.U32 R18, RZ, RZ, UR10 ;  /* 0x0000000aff127e24 */ /* 0x000fe4000f8e00ff */
[----:B------:R-:W-:Y:S02]  /*1b30*/  IMAD.MOV.U32 R4, RZ, RZ, R14 ;  /* 0x000000ffff047224 */ /* 0x000fe400078e000e */
[----:B------:R-:W-:-:S07]  /*1b40*/  IMAD.MOV.U32 R2, RZ, RZ, R19 ;  /* 0x000000ffff027224 */ /* 0x000fce00078e0013 */
[----:B------:R-:W-:Y:S05]  /*1b50*/  CALL.REL.NOINC `($__internal_94_$__cuda_sm20_div_s64) ;  /* 0x00000018006c7944 */ /* 0x000fea0003c00000 */
[----:B------:R-:W-:-:S04]  /*1b60*/  LOP3.LUT R3, R3, R2, RZ, 0x3c, !PT ;  /* 0x0000000203037212 */ /* 0x000fc800078e3cff */
[----:B------:R-:W-:-:S04]  /*1b70*/  LOP3.LUT R2, R3, R2, RZ, 0x3c, !PT ;  /* 0x0000000203027212 */ /* 0x000fc800078e3cff */
[----:B------:R-:W-:-:S07]  /*1b80*/  LOP3.LUT R3, R3, R2, RZ, 0x3c, !PT ;  /* 0x0000000203037212 */ /* 0x000fce00078e3cff */
.L_x_3675:
[----:B------:R-:W-:Y:S05]  /*1b90*/  BSYNC.RECONVERGENT B0 ;  /* 0x0000000000007941 */ /* 0x000fea0003800200 */
.L_x_3673:
        /* <DEDUP_REMOVED lines=8> */
[----:B------:R-:W-:Y:S01]  /*1c20*/  MOV R15, UR14 ;  /* 0x0000000e000f7c02 */ /* 0x000fe20008000f00 */
[----:B------:R-:W-:Y:S01]  /*1c30*/  ULOP3.LUT UR13, UR13, 0x1fffe, URZ, 0xc0, !UPT ;  /* 0x0001fffe0d0d7892 */ /* 0x000fe2000f8ec0ff */
[----:B------:R-:W-:Y:S01]  /*1c40*/  ISETP.GE.AND.EX P2, PT, R5, UR20, PT, P2 ;  /* 0x0000001405007c0c */ /* 0x000fe2000bf46320 */
[----:B------:R-:W-:Y:S01]  /*1c50*/  IMAD.U32 R5, RZ, RZ, UR14 ;  /* 0x0000000eff057e24 */ /* 0x000fe2000f8e00ff */
[----:B------:R-:W-:Y:S01]  /*1c60*/  ISETP.GE.AND.EX P3, PT, R29, UR20, PT, P3 ;  /* 0x000000141d007c0c */ /* 0x000fe2000bf66330 */
[----:B------:R-:W-:-:S04]  /*1c70*/  UISETP.NE.U32.AND UP0, UPT, UR4, UR13, UPT ;  /* 0x0000000d0400728c */ /* 0x000fc8000bf05070 */
[----:B------:R-:W-:Y:S01]  /*1c80*/  @!P0 IADD3 R0, P1, PT, R36, UR6, RZ ;  /* 0x0000000624008c10 */ /* 0x000fe2000ff3e0ff */
[----:B------:R-:W-:Y:S02]  /*1c90*/  UISETP.NE.AND.EX UP0, UPT, UR5, URZ, UPT, UP0 ;  /* 0x000000ff0500728c */ /* 0x000fe4000bf05300 */
[----:B------:R-:W-:Y:S01]  /*1ca0*/  ULEA UR6, UP1, UR14, UR6, 0x1 ;  /* 0x000000060e067291 */ /* 0x000fe2000f8208ff */
[----:B------:R-:W-:Y:S01]  /*1cb0*/  @!P0 LEA R4, P4, R0, UR8, 0x3 ;  /* 0x0000000800048c11 */ /* 0x000fe2000f8818ff */
[----:B------:R-:W-:Y:S01]  /*1cc0*/  @!P0 IMAD.X R7, RZ, RZ, UR7, P1 ;  /* 0x00000007ff078e24 */ /* 0x000fe200088e06ff */
[----:B------:R-:W-:Y:S01]  /*1cd0*/  ISETP.GE.U32.AND P1, PT, R32, UR19, PT ;  /* 0x0000001320007c0c */ /* 0x000fe2000bf26070 */
[----:B------:R-:W-:-:S03]  /*1ce0*/  ULEA.HI.X UR7, UR14, UR7, URZ, 0x1, UP1 ;  /* 0x000000070e077291 */ /* 0x000fc600088f0cff */
[----:B------:R-:W-:Y:S02]  /*1cf0*/  @!P0 LEA.HI.X R0, R0, UR9, R7, 0x3, P4 ;  /* 0x0000000900008c11 */ /* 0x000fe4000a0f1c07 */
[----:B------:R-:W-:Y:S02]  /*1d00*/  ISETP.GE.AND.EX P1, PT, R33, UR20, PT, P1 ;  /* 0x0000001421007c0c */ /* 0x000fe4000bf26310 */
[----:B------:R-:W-:-:S04]  /*1d10*/  @!P0 LEA R4, P4, R15, R4, 0x3 ;  /* 0x000000040f048211 */ /* 0x000fc800078818ff */
[----:B------:R-:W-:-:S05]  /*1d20*/  @!P0 LEA.HI.X R5, R5, R0, RZ, 0x3, P4 ;  /* 0x0000000005058211 */ /* 0x000fca00020f1cff */
[----:B------:R1:W-:Y:S04]  /*1d30*/  @!P0 STG.E.64 desc[UR16][R4.64], R26 ;  /* 0x0000001a04008986 */ /* 0x0003e8000c101b10 */
[----:B------:R1:W-:Y:S04]  /*1d40*/  @!P2 STG.E.64 desc[UR16][R10.64], R24 ;  /* 0x000000180a00a986 */ /* 0x0003e8000c101b10 */
[----:B------:R1:W-:Y:S04]  /*1d50*/  @!P3 STG.E.64 desc[UR16][R8.64], R12 ;  /* 0x0000000c0800b986 */ /* 0x0003e8000c101b10 */
[----:B------:R1:W-:Y:S01]  /*1d60*/  @!P1 STG.E.64 desc[UR16][R16.64], R2 ;  /* 0x0000000210009986 */ /* 0x0003e2000c101b10 */
[----:B------:R-:W-:Y:S05]  /*1d70*/  BRA.U UP0, `(.L_x_3676) ;  /* 0xffffffe500607547 */ /* 0x000fea000b83ffff */
.L_x_3651:
[----:B------:R-:W-:-:S04]  /*1d80*/  ULOP3.LUT UR13, UR12, 0x1, URZ, 0xc0, !UPT ;  /* 0x000000010c0d7892 */ /* 0x000fc8000f8ec0ff */
[----:B------:R-:W-:-:S06]  /*1d90*/  UISETP.NE.U32.AND UP0, UPT, UR13, 0x1, UPT ;  /* 0x000000010d00788c */ /* 0x000fcc000bf05070 */
[----:B------:R-:W-:-:S13]  /*1da0*/  PLOP3.LUT P0, PT, PT, PT, UP0, 0x80, 0x8 ;  /* 0x000000000008781c */ /* 0x000fda0003f0f008 */
[----:B------:R-:W-:Y:S05]  /*1db0*/  @!P0 EXIT ;  /* 0x000000000000894d */ /* 0x000fea0003800000 */
[----:B-1----:R-:W0:Y:S01]  /*1dc0*/  S2R R5, SR_TID.X ;  /* 0x0000000000057919 */ /* 0x002e220000002100 */
[----:B------:R-:W-:Y:S01]  /*1dd0*/  CS2R R20, SRZ ;  /* 0x0000000000147805 */ /* 0x000fe2000001ff00 */
[----:B------:R-:W-:Y:S01]  /*1de0*/  IMAD.U32 R17, RZ, RZ, UR15 ;  /* 0x0000000fff117e24 */ /* 0x000fe2000f8e00ff */
[----:B------:R-:W-:Y:S02]  /*1df0*/  USHF.L.U32 UR4, UR15, 0x3, URZ ;  /* 0x000000030f047899 */ /* 0x000fe400080006ff */
[----:B------:R-:W-:Y:S01]  /*1e00*/  USHF.R.U32.HI UR5, URZ, 0x1d, UR15 ;  /* 0x0000001dff057899 */ /* 0x000fe2000801160f */
[----:B0-----:R-:W-:-:S04]  /*1e10*/  IADD3 R5, P1, PT, R5, UR6, RZ ;  /* 0x0000000605057c10 */ /* 0x001fc8000ff3e0ff */
[C---:B------:R-:W-:Y:S01]  /*1e20*/  ISETP.GE.U32.AND P0, PT, R5.reuse, UR19, PT ;  /* 0x0000001305007c0c */ /* 0x040fe2000bf06070 */
[----:B------:R-:W-:Y:S01]  /*1e30*/  IMAD.X R6, RZ, RZ, UR7, P1 ;  /* 0x00000007ff067e24 */ /* 0x000fe200088e06ff */
[C---:B------:R-:W-:Y:S02]  /*1e40*/  LEA R24, P1, R5.reuse, UR8, 0x3 ;  /* 0x0000000805187c11 */ /* 0x040fe4000f8218ff */
[C---:B------:R-:W-:Y:S02]  /*1e50*/  IADD3 R29, P2, PT, R5.reuse, UR15, RZ ;  /* 0x0000000f051d7c10 */ /* 0x040fe4000ff5e0ff */
[----:B------:R-:W-:Y:S02]  /*1e60*/  ISETP.GE.AND.EX P0, PT, R6, UR20, PT, P0 ;  /* 0x0000001406007c0c */ /* 0x000fe4000bf06300 */
[----:B------:R-:W-:Y:S02]  /*1e70*/  LEA.HI.X R25, R5, UR9, R6, 0x3, P1 ;  /* 0x0000000905197c11 */ /* 0x000fe400088f1c06 */
[----:B------:R-:W-:-:S02]  /*1e80*/  IADD3 R28, P3, PT, R29, UR15, RZ ;  /* 0x0000000f1d1c7c10 */ /* 0x000fc4000ff7e0ff */
[----:B------:R-:W-:Y:S01]  /*1e90*/  IADD3.X R33, PT, PT, RZ, R6, RZ, P2, !PT ;  /* 0x00000006ff217210 */ /* 0x000fe200017fe4ff */
[----:B------:R-:W-:Y:S01]  /*1ea0*/  IMAD.WIDE.U32 R16, R17, 0x8, R24 ;  /* 0x0000000811107825 */ /* 0x000fe200078e0018 */
[C---:B------:R-:W-:Y:S02]  /*1eb0*/  IADD3 R36, P4, PT, R28.reuse, UR15, RZ ;  /* 0x0000000f1c247c10 */ /* 0x040fe4000ff9e0ff */
[----:B------:R-:W-:Y:S01]  /*1ec0*/  ISETP.GE.U32.AND P2, PT, R29, UR19, PT ;  /* 0x000000131d007c0c */ /* 0x000fe2000bf46070 */
[----:B------:R-:W-:Y:S01]  /*1ed0*/  IMAD.X R32, RZ, RZ, R33, P3 ;  /* 0x000000ffff207224 */ /* 0x000fe200018e0621 */
[----:B------:R-:W-:Y:S01]  /*1ee0*/  ISETP.GE.U32.AND P1, PT, R28, UR19, PT ;  /* 0x000000131c007c0c */ /* 0x000fe2000bf26070 */
[----:B------:R-:W2:Y:S01]  /*1ef0*/  @!P0 LDG.E.64 R20, desc[UR16][R24.64] ;  /* 0x0000001018148981 */ /* 0x000ea2000c1e1b00 */
[----:B------:R-:W-:Y:S01]  /*1f00*/  ISETP.GE.U32.AND P3, PT, R36, UR19, PT ;  /* 0x0000001324007c0c */ /* 0x000fe2000bf66070 */
[----:B------:R-:W-:Y:S01]  /*1f10*/  IMAD.X R37, RZ, RZ, R32, P4 ;  /* 0x000000ffff257224 */ /* 0x000fe200020e0620 */
[----:B------:R-:W-:-:S02]  /*1f20*/  ISETP.GE.AND.EX P0, PT, R33, UR20, PT, P2 ;  /* 0x0000001421007c0c */ /* 0x000fc4000bf06320 */
[----:B------:R-:W-:Y:S02]  /*1f30*/  ISETP.GE.AND.EX P1, PT, R32, UR20, PT, P1 ;  /* 0x0000001420007c0c */ /* 0x000fe4000bf26310 */
[----:B------:R-:W-:Y:S02]  /*1f40*/  IADD3 R14, P4, PT, R16, UR4, RZ ;  /* 0x00000004100e7c10 */ /* 0x000fe4000ff9e0ff */
[----:B------:R-:W-:Y:S02]  /*1f50*/  ISETP.GE.AND.EX P2, PT, R37, UR20, PT, P3 ;  /* 0x0000001425007c0c */ /* 0x000fe4000bf46330 */
[----:B------:R-:W-:Y:S02]  /*1f60*/  IADD3.X R15, PT, PT, R17, UR5, RZ, P4, !PT ;  /* 0x00000005110f7c10 */ /* 0x000fe4000a7fe4ff */
[----:B------:R-:W-:Y:S02]  /*1f70*/  IADD3 R26, P3, PT, R14, UR4, RZ ;  /* 0x000000040e1a7c10 */ /* 0x000fe4000ff7e0ff */
[----:B------:R-:W-:-:S02]  /*1f80*/  CS2R R10, SRZ ;  /* 0x00000000000a7805 */ /* 0x000fc4000001ff00 */
[----:B------:R-:W-:Y:S02]  /*1f90*/  CS2R R8, SRZ ;  /* 0x0000000000087805 */ /* 0x000fe4000001ff00 */
[----:B------:R-:W-:Y:S02]  /*1fa0*/  IADD3.X R27, PT, PT, R15, UR5, RZ, P3, !PT ;  /* 0x000000050f1b7c10 */ /* 0x000fe40009ffe4ff */
        /* <DEDUP_REMOVED lines=28> */
.L_x_3678:
        /* <DEDUP_REMOVED lines=12> */
.L_x_3679:
[----:B------:R-:W-:Y:S05]  /*2230*/  BSYNC.RECONVERGENT B0 ;  /* 0x0000000000007941 */ /* 0x000fea0003800200 */
.L_x_3677:
        /* <DEDUP_REMOVED lines=25> */
.L_x_3681:
        /* <DEDUP_REMOVED lines=12> */
.L_x_3682:
[----:B------:R-:W-:Y:S05]  /*2490*/  BSYNC.RECONVERGENT B0 ;  /* 0x0000000000007941 */ /* 0x000fea0003800200 */
.L_x_3680:
        /* <DEDUP_REMOVED lines=25> */
.L_x_3684:
        /* <DEDUP_REMOVED lines=12> */
.L_x_3685:
[----:B------:R-:W-:Y:S05]  /*26f0*/  BSYNC.RECONVERGENT B0 ;  /* 0x0000000000007941 */ /* 0x000fea0003800200 */
.L_x_3683:
        /* <DEDUP_REMOVED lines=24> */
.L_x_3687:
        /* <DEDUP_REMOVED lines=13> */
.L_x_3688:
[----:B------:R-:W-:Y:S05]  /*2950*/  BSYNC.RECONVERGENT B0 ;  /* 0x0000000000007941 */ /* 0x000fea0003800200 */
.L_x_3686:
[----:B------:R-:W-:Y:S02]  /*2960*/  ISETP.GE.U32.AND P0, PT, R5, UR19, PT ;  /* 0x0000001305007c0c */ /* 0x000fe4000bf06070 */
[----:B------:R-:W-:Y:S02]  /*2970*/  ISETP.GE.U32.AND P1, PT, R29, UR19, PT ;  /* 0x000000131d007c0c */ /* 0x000fe4000bf26070 */
[----:B------:R-:W-:Y:S02]  /*2980*/  ISETP.GE.U32.AND P2, PT, R28, UR19, PT ;  /* 0x000000131c007c0c */ /* 0x000fe4000bf46070 */
[----:B------:R-:W-:Y:S02]  /*2990*/  ISETP.GE.U32.AND P3, PT, R36, UR19, PT ;  /* 0x0000001324007c0c */ /* 0x000fe4000bf66070 */
[----:B------:R-:W-:Y:S02]  /*29a0*/  ISETP.GE.AND.EX P0, PT, R6, UR20, PT, P0 ;  /* 0x0000001406007c0c */ /* 0x000fe4000bf06300 */
[----:B------:R-:W-:-:S02]  /*29b0*/  ISETP.GE.AND.EX P1, PT, R33, UR20, PT, P1 ;  /* 0x0000001421007c0c */ /* 0x000fc4000bf26310 */
[----:B------:R-:W-:Y:S02]  /*29c0*/  ISETP.GE.AND.EX P2, PT, R32, UR20, PT, P2 ;  /* 0x0000001420007c0c */ /* 0x000fe4000bf46320 */
[----:B------:R-:W-:-:S07]  /*29d0*/  ISETP.GE.AND.EX P3, PT, R37, UR20, PT, P3 ;  /* 0x0000001425007c0c */ /* 0x000fce000bf66330 */
[----:B------:R0:W-:Y:S04]  /*29e0*/  @!P0 STG.E.64 desc[UR16][R24.64], R34 ;  /* 0x0000002218008986 */ /* 0x0001e8000c101b10 */
[----:B------:R0:W-:Y:S04]  /*29f0*/  @!P1 STG.E.64 desc[UR16][R16.64], R12 ;  /* 0x0000000c10009986 */ /* 0x0001e8000c101b10 */
[----:B------:R0:W-:Y:S01]  /*2a00*/  @!P2 STG.E.64 desc[UR16][R14.64], R10 ;  /* 0x0000000a0e00a986 */ /* 0x0001e2000c101b10 */
[----:B------:R-:W-:Y:S05]  /*2a10*/  @P3 EXIT ;  /* 0x000000000000394d */ /* 0x000fea0003800000 */
[----:B------:R-:W-:Y:S01]  /*2a20*/  STG.E.64 desc[UR16][R26.64], R2 ;  /* 0x000000021a007986 */ /* 0x000fe2000c101b10 */
[----:B------:R-:W-:Y:S05]  /*2a30*/  EXIT ;  /* 0x000000000000794d */ /* 0x000fea0003800000 */
.L_x_3650:
[----:B------:R-:W0:Y:S02]  /*2a40*/  S2R R5, SR_TID.X ;  /* 0x0000000000057919 */ /* 0x000e240000002100 */
[----:B0-----:R-:W-:-:S03]  /*2a50*/  IMAD.WIDE.U32 R2, R5, 0x4, RZ ;  /* 0x0000000405027825 */ /* 0x001fc600078e00ff */
[----:B------:R-:W-:-:S04]  /*2a60*/  ISETP.GE.U32.AND P0, PT, R2, UR18, PT ;  /* 0x0000001202007c0c */ /* 0x000fc8000bf06070 */
[----:B------:R-:W-:-:S13]  /*2a70*/  ISETP.GE.AND.EX P0, PT, R3, UR4, PT, P0 ;  /* 0x0000000403007c0c */ /* 0x000fda000bf06300 */
[----:B------:R-:W-:Y:S05]  /*2a80*/  @P0 EXIT ;  /* 0x000000000000094d */ /* 0x000fea0003800000 */
[----:B------:R-:W-:Y:S01]  /*2a90*/  IMAD.MOV.U32 R6, RZ, RZ, RZ ;  /* 0x000000ffff067224 */ /* 0x000fe200078e00ff */
[----:B------:R-:W0:Y:S06]  /*2aa0*/  LDCU UR5, c[0x0][0x360] ;  /* 0x00006c00ff0577ac */ /* 0x000e2c0008000800 */
.L_x_3701:
[----:B------:R-:W-:-:S04]  /*2ab0*/  LEA R16, P0, R5, UR8, 0x5 ;  /* 0x0000000805107c11 */ /* 0x000fc8000f8028ff */
[----:B------:R-:W-:-:S05]  /*2ac0*/  LEA.HI.X R17, R5, UR9, R6, 0x5, P0 ;  /* 0x0000000905117c11 */ /* 0x000fca00080f2c06 */
[----:B------:R-:W2:Y:S01]  /*2ad0*/  LDG.E.ENL2.256 R8, R12, desc[UR16][R16.64] ;  /* 0xfe000010100c797e */ /* 0x000ea20008121908 */
[----:B------:R-:W-:Y:S01]  /*2ae0*/  BSSY.RECONVERGENT B0, `(.L_x_3689) ;  /* 0x0000025000007945 */ /* 0x000fe20003800200 */
[----:B--2---:R-:W-:-:S04]  /*2af0*/  LOP3.LUT R0, R13, UR11, RZ, 0xfc, !PT ;  /* 0x0000000b0d007c12 */ /* 0x004fc8000f8efcff */
[----:B------:R-:W-:-:S13]  /*2b00*/  ISETP.NE.U32.AND P0, PT, R0, RZ, PT ;  /* 0x000000ff0000720c */ /* 0x000fda0003f05070 */
[----:B------:R-:W-:Y:S05]  /*2b10*/  @P0 BRA `(.L_x_3690) ;  /* 0x0000000000540947 */ /* 0x000fea0003800000 */
[----:B------:R-:W1:Y:S01]  /*2b20*/  I2F.U32.RP R4, UR10 ;  /* 0x0000000a00047d06 */ /* 0x000e620008209000 */
[----:B------:R-:W-:Y:S01]  /*2b30*/  IMAD R7, RZ, RZ, -UR10 ;  /* 0x8000000aff077e24 */ /* 0x000fe2000f8e02ff */
[----:B------:R-:W-:Y:S01]  /*2b40*/  ISETP.NE.U32.AND P2, PT, RZ, UR10, PT ;  /* 0x0000000aff007c0c */ /* 0x000fe2000bf45070 */
[----:B------:R-:W-:-:S05]  /*2b50*/  HFMA2 R13, -RZ, RZ, 0, 0 ;  /* 0x00000000ff0d7431 */ /* 0x000fca00000001ff */
[----:B-1----:R-:W1:Y:S02]  /*2b60*/  MUFU.RCP R4, R4 ;  /* 0x0000000400047308 */ /* 0x002e640000001000 */
[----:B-1----:R-:W-:-:S06]  /*2b70*/  IADD3 R2, PT, PT, R4, 0xffffffe, RZ ;  /* 0x0ffffffe04027810 */ /* 0x002fcc0007ffe0ff */
        /* <DEDUP_REMOVED lines=15> */
.L_x_3690:
        /* <DEDUP_REMOVED lines=9> */
[----:B0-----:R-:W-:Y:S05]  /*2d00*/  CALL.REL.NOINC `($__internal_94_$__cuda_sm20_div_s64) ;  /* 0x0000000800007944 */ /* 0x001fea0003c00000 */
[----:B------:R-:W-:Y:S02]  /*2d10*/  IMAD.MOV.U32 R12, RZ, RZ, R3 ;  /* 0x000000ffff0c7224 */ /* 0x000fe400078e0003 */
[----:B------:R-:W-:-:S07]  /*2d20*/  IMAD.MOV.U32 R13, RZ, RZ, R2 ;  /* 0x000000ffff0d7224 */ /* 0x000fce00078e0002 */
.L_x_3691:
[----:B0-----:R-:W-:Y:S05]  /*2d30*/  BSYNC.RECONVERGENT B0 ;  /* 0x0000000000007941 */ /* 0x001fea0003800200 */
.L_x_3689:
        /* <DEDUP_REMOVED lines=25> */
.L_x_3693:
        /* <DEDUP_REMOVED lines=12> */
.L_x_3694:
[----:B------:R-:W-:Y:S05]  /*2f90*/  BSYNC.RECONVERGENT B0 ;  /* 0x0000000000007941 */ /* 0x000fea0003800200 */
.L_x_3692:
        /* <DEDUP_REMOVED lines=25> */
.L_x_3696:
        /* <DEDUP_REMOVED lines=10> */
[----:B------:R-:W-:Y:S01]  /*31d0*/  IMAD.MOV.U32 R8, RZ, RZ, R3 ;  /* 0x000000ffff087224 */ /* 0x000fe200078e0003 */
[----:B------:R-:W-:-:S07]  /*31e0*/  MOV R9, R2 ;  /* 0x0000000200097202 */ /* 0x000fce0000000f00 */
.L_x_3697:
[----:B------:R-:W-:Y:S05]  /*31f0*/  BSYNC.RECONVERGENT B0 ;  /* 0x0000000000007941 */ /* 0x000fea0003800200 */
.L_x_3695:
        /* <DEDUP_REMOVED lines=25> */
.L_x_3699:
        /* <DEDUP_REMOVED lines=12> */
.L_x_3700:
[----:B------:R-:W-:Y:S05]  /*3450*/  BSYNC.RECONVERGENT B0 ;  /* 0x0000000000007941 */ /* 0x000fea0003800200 */
.L_x_3698:
[----:B------:R-:W-:Y:S01]  /*3460*/  IADD3 R5, P0, PT, R5, UR5, RZ ;  /* 0x0000000505057c10 */ /* 0x000fe2000ff1e0ff */
[----:B------:R1:W-:Y:S03]  /*3470*/  STG.E.ENL2.256 desc[UR16][R16.64], R12, R8 ;  /* 0xf800000c1008797f */ /* 0x0003e6000f121810 */
[C---:B------:R-:W-:Y:S01]  /*3480*/  SHF.L.U32 R0, R5.reuse, 0x2, RZ ;  /* 0x0000000205007819 */ /* 0x040fe200000006ff */
[----:B------:R-:W-:Y:S01]  /*3490*/  IMAD.X R6, RZ, RZ, R6, P0 ;  /* 0x000000ffff067224 */ /* 0x000fe200000e0606 */
[C---:B------:R-:W-:Y:S02]  /*34a0*/  LOP3.LUT P0, RZ, R5.reuse, 0xffffc000, RZ, 0xc0, !PT ;  /* 0xffffc00005ff7812 */ /* 0x040fe4000780c0ff */
[----:B------:R-:W-:Y:S02]  /*34b0*/  ISETP.LT.U32.AND P1, PT, R0, UR18, PT ;  /* 0x0000001200007c0c */ /* 0x000fe4000bf21070 */
[----:B------:R-:W-:-:S02]  /*34c0*/  SHF.L.U64.HI R0, R5, 0x2, R6 ;  /* 0x0000000205007819 */ /* 0x000fc40000010206 */
[----:B------:R-:W-:Y:S02]  /*34d0*/  LOP3.LUT P0, RZ, R6, 0x3fffffff, RZ, 0xc0, P0 ;  /* 0x3fffffff06ff7812 */ /* 0x000fe4000000c0ff */
[----:B------:R-:W-:-:S13]  /*34e0*/  ISETP.LT.AND.EX P1, PT, R0, UR4, PT, P1 ;  /* 0x0000000400007c0c */ /* 0x000fda000bf21310 */
[----:B-1----:R-:W-:Y:S05]  /*34f0*/  @!P0 BRA P1, `(.L_x_3701) ;  /* 0xfffffff4006c8947 */ /* 0x002fea000083ffff */
[----:B------:R-:W-:Y:S05]  /*3500*/  EXIT ;  /* 0x000000000000794d */ /* 0x000fea0003800000 */
        .weak           $__internal_94_$__cuda_sm20_div_s64
        .type           $__internal_94_$__cuda_sm20_div_s64,@function
        .size           $__internal_94_$__cuda_sm20_div_s64,($__internal_95_$__cuda_sm20_div_u16 - $__internal_94_$__cuda_sm20_div_s64)
$__internal_94_$__cuda_sm20_div_s64:
        /* <DEDUP_REMOVED lines=21> */
[----:B------:R-:W-:-:S04]  /*3660*/  IMAD.HI.U32 R23, P2, R21, R31, R22 ;  /* 0x0000001f15177227 */ /* 0x000fc80007840016 */
[CC--:B------:R-:W-:Y:S02]  /*3670*/  IMAD R22, R21.reuse, R30.reuse, RZ ;  /* 0x0000001e15167224 */ /* 0x0c0fe400078e02ff */
[----:B------:R-:W-:-:S03]  /*3680*/  IMAD.HI.U32 R30, R21, R30, RZ ;  /* 0x0000001e151e7227 */ /* 0x000fc600078e00ff */
[----:B------:R-:W-:Y:S01]  /*3690*/  IADD3 R23, P3, PT, R22, R23, RZ ;  /* 0x0000001716177210 */ /* 0x000fe20007f7e0ff */
[----:B------:R-:W-:-:S04]  /*36a0*/  IMAD.X R20, R30, 0x1, R21, P0 ;  /* 0x000000011e147824 */ /* 0x000fc800000e0615 */
[----:B------:R-:W-:Y:S01]  /*36b0*/  IMAD.WIDE.U32 R30, R23, R18, RZ ;  /* 0x00000012171e7225 */ /* 0x000fe200078e00ff */
[----:B------:R-:W-:-:S03]  /*36c0*/  IADD3.X R20, PT, PT, RZ, RZ, R20, P3, P2 ;  /* 0x000000ffff147210 */ /* 0x000fc60001fe4414 */
[----:B------:R-:W-:Y:S01]  /*36d0*/  IMAD R21, R23, R19, R31 ;  /* 0x0000001317157224 */ /* 0x000fe200078e021f */
[----:B------:R-:W-:-:S03]  /*36e0*/  IADD3 R30, P0, PT, RZ, -R30, RZ ;  /* 0x8000001eff1e7210 */ /* 0x000fc60007f1e0ff */
[----:B------:R-:W-:Y:S02]  /*36f0*/  IMAD R21, R20, R18, R21 ;  /* 0x0000001214157224 */ /* 0x000fe400078e0215 */
[----:B------:R-:W-:-:S03]  /*3700*/  IMAD.HI.U32 R22, R23, R30, RZ ;  /* 0x0000001e17167227 */ /* 0x000fc600078e00ff */
[----:B------:R-:W-:-:S05]  /*3710*/  IADD3.X R21, PT, PT, RZ, ~R21, RZ, P0, !PT ;  /* 0x80000015ff157210 */ /* 0x000fca00007fe4ff */
[----:B------:R-:W-:-:S04]  /*3720*/  IMAD.WIDE.U32 R22, P0, R23, R21, R22 ;  /* 0x0000001517167225 */ /* 0x000fc80007800016 */
[----:B------:R-:W-:Y:S01]  /*3730*/  IMAD.HI.U32 R22, P2, R20, R30, R22 ;  /* 0x0000001e14167227 */ /* 0x000fe20007840016 */
[----:B------:R-:W-:-:S03]  /*3740*/  IADD3 R23, P5, PT, RZ, -R4, RZ ;  /* 0x80000004ff177210 */ /* 0x000fc60007fbe0ff */
[CC--:B------:R-:W-:Y:S01]  /*3750*/  IMAD R30, R20.reuse, R21.reuse, RZ ;  /* 0x00000015141e7224 */ /* 0x0c0fe200078e02ff */
[----:B------:R-:W-:Y:S01]  /*3760*/  SEL R23, R23, R4, !P4 ;  /* 0x0000000417177207 */ /* 0x000fe20006000000 */
[----:B------:R-:W-:-:S03]  /*3770*/  IMAD.HI.U32 R21, R20, R21, RZ ;  /* 0x0000001514157227 */ /* 0x000fc600078e00ff */
[----:B------:R-:W-:Y:S01]  /*3780*/  IADD3 R30, P3, PT, R30, R22, RZ ;  /* 0x000000161e1e7210 */ /* 0x000fe20007f7e0ff */
[----:B------:R-:W-:Y:S02]  /*3790*/  IMAD.X R22, RZ, RZ, ~R7, P5 ;  /* 0x000000ffff167224 */ /* 0x000fe400028e0e07 */
[----:B------:R-:W-:Y:S02]  /*37a0*/  IMAD.X R4, R21, 0x1, R20, P0 ;  /* 0x0000000115047824 */ /* 0x000fe400000e0614 */
[----:B------:R-:W-:Y:S02]  /*37b0*/  HFMA2 R21, -RZ, RZ, 0, 0 ;  /* 0x00000000ff157431 */ /* 0x000fe400000001ff */
[----:B------:R-:W-:Y:S01]  /*37c0*/  IMAD.HI.U32 R20, R30, R23, RZ ;  /* 0x000000171e147227 */ /* 0x000fe200078e00ff */
[-C--:B------:R-:W-:Y:S02]  /*37d0*/  SEL R22, R22, R7.reuse, !P4 ;  /* 0x0000000716167207 */ /* 0x080fe40006000000 */
[----:B------:R-:W-:-:S03]  /*37e0*/  LOP3.LUT R7, R2, R7, RZ, 0x3c, !PT ;  /* 0x0000000702077212 */ /* 0x000fc600078e3cff */
[----:B------:R-:W-:Y:S01]  /*37f0*/  IMAD.WIDE.U32 R30, R30, R22, R20 ;  /* 0x000000161e1e7225 */ /* 0x000fe200078e0014 */
[----:B------:R-:W-:-:S05]  /*3800*/  IADD3.X R20, PT, PT, RZ, RZ, R4, P3, P2 ;  /* 0x000000ffff147210 */ /* 0x000fca0001fe4404 */
[----:B------:R-:W-:-:S04]  /*3810*/  IMAD.HI.U32 R30, P0, R20, R23, R30 ;  /* 0x00000017141e7227 */ /* 0x000fc8000780001e */
[----:B------:R-:W-:-:S05]  /*3820*/  IMAD R4, R20, R22, RZ ;  /* 0x0000001614047224 */ /* 0x000fca00078e02ff */
[----:B------:R-:W-:Y:S01]  /*3830*/  IADD3 R4, P2, PT, R4, R30, RZ ;  /* 0x0000001e04047210 */ /* 0x000fe20007f5e0ff */
[----:B------:R-:W-:-:S04]  /*3840*/  IMAD.HI.U32 R30, R20, R22, RZ ;  /* 0x00000016141e7227 */ /* 0x000fc800078e00ff */
[----:B------:R-:W-:-:S04]  /*3850*/  IMAD.WIDE.U32 R20, R4, R18, RZ ;  /* 0x0000001204147225 */ /* 0x000fc800078e00ff */
[----:B------:R-:W-:Y:S01]  /*3860*/  IMAD.X R30, RZ, RZ, R30, P0 ;  /* 0x000000ffff1e7224 */ /* 0x000fe200000e061e */
[----:B------:R-:W-:Y:S01]  /*3870*/  IADD3 R23, P0, PT, -R20, R23, RZ ;  /* 0x0000001714177210 */ /* 0x000fe20007f1e1ff */
[----:B------:R-:W-:Y:S02]  /*3880*/  IMAD R21, R4, R19, R21 ;  /* 0x0000001304157224 */ /* 0x000fe400078e0215 */
[----:B------:R-:W-:-:S04]  /*3890*/  IMAD.X R20, RZ, RZ, R30, P2 ;  /* 0x000000ffff147224 */ /* 0x000fc800010e061e */
[----:B------:R-:W-:-:S05]  /*38a0*/  IMAD R21, R20, R18, R21 ;  /* 0x0000001214157224 */ /* 0x000fca00078e0215 */
[----:B------:R-:W-:Y:S02]  /*38b0*/  IADD3.X R22, PT, PT, ~R21, R22, RZ, P0, !PT ;  /* 0x0000001615167210 */ /* 0x000fe400007fe5ff */
[CC--:B------:R-:W-:Y:S02]  /*38c0*/  ISETP.GE.U32.AND P0, PT, R23.reuse, R18.reuse, PT ;  /* 0x000000121700720c */ /* 0x0c0fe40003f06070 */
[----:B------:R-:W-:Y:S02]  /*38d0*/  IADD3 R21, P3, PT, R23, -R18, RZ ;  /* 0x8000001217157210 */ /* 0x000fe40007f7e0ff */
[----:B------:R-:W-:-:S04]  /*38e0*/  ISETP.GE.U32.AND.EX P0, PT, R22, R19, PT, P0 ;  /* 0x000000131600720c */ /* 0x000fc80003f06100 */
[----:B------:R-:W-:Y:S02]  /*38f0*/  SEL R23, R21, R23, P0 ;  /* 0x0000001715177207 */ /* 0x000fe40000000000 */
[----:B------:R-:W-:Y:S02]  /*3900*/  IADD3 R21, P4, PT, R4, 0x1, RZ ;  /* 0x0000000104157810 */ /* 0x000fe40007f9e0ff */
[----:B------:R-:W-:Y:S01]  /*3910*/  ISETP.GE.U32.AND P2, PT, R23, R18, PT ;  /* 0x000000121700720c */ /* 0x000fe20003f46070 */
[----:B------:R-:W-:Y:S01]  /*3920*/  IMAD.X R23, R22, 0x1, ~R19, P3 ;  /* 0x0000000116177824 */ /* 0x000fe200018e0e13 */
[----:B------:R-:W-:Y:S01]  /*3930*/  SEL R18, R21, R4, P0 ;  /* 0x0000000415127207 */ /* 0x000fe20000000000 */
[----:B------:R-:W-:-:S03]  /*3940*/  IMAD.X R4, RZ, RZ, R20, P4 ;  /* 0x000000ffff047224 */ /* 0x000fc600020e0614 */
[----:B------:R-:W-:Y:S02]  /*3950*/  SEL R22, R23, R22, P0 ;  /* 0x0000001617167207 */ /* 0x000fe40000000000 */
[----:B------:R-:W-:Y:S02]  /*3960*/  SEL R4, R4, R20, P0 ;  /* 0x0000001404047207 */ /* 0x000fe40000000000 */
[----:B------:R-:W-:Y:S02]  /*3970*/  IADD3 R20, P3, PT, R18, 0x1, RZ ;  /* 0x0000000112147810 */ /* 0x000fe40007f7e0ff */
[----:B------:R-:W-:Y:S02]  /*3980*/  ISETP.GE.U32.AND.EX P0, PT, R22, R19, PT, P2 ;  /* 0x000000131600720c */ /* 0x000fe40003f06120 */
[----:B------:R-:W-:Y:S02]  /*3990*/  IADD3.X R19, PT, PT, RZ, R4, RZ, P3, !PT ;  /* 0x00000004ff137210 */ /* 0x000fe40001ffe4ff */
[----:B------:R-:W-:-:S02]  /*39a0*/  SEL R18, R20, R18, P0 ;  /* 0x0000001214127207 */ /* 0x000fc40000000000 */
[----:B------:R-:W-:Y:S02]  /*39b0*/  SEL R4, R19, R4, P0 ;  /* 0x0000000413047207 */ /* 0x000fe40000000000 */
[-C--:B------:R-:W-:Y:S02]  /*39c0*/  IADD3 R19, P3, PT, RZ, -R18.reuse, RZ ;  /* 0x80000012ff137210 */ /* 0x080fe40007f7e0ff */
[----:B------:R-:W-:Y:S02]  /*39d0*/  ISETP.GE.AND P2, PT, R7, RZ, PT ;  /* 0x000000ff0700720c */ /* 0x000fe40003f46270 */
[----:B------:R-:W-:Y:S01]  /*39e0*/  ISETP.NE.U32.AND P0, PT, R3, RZ, PT ;  /* 0x000000ff0300720c */ /* 0x000fe20003f05070 */
[----:B------:R-:W-:Y:S01]  /*39f0*/  IMAD.X R7, RZ, RZ, ~R4, P3 ;  /* 0x000000ffff077224 */ /* 0x000fe200018e0e04 */
[----:B------:R-:W-:Y:S01]  /*3a00*/  SEL R3, R19, R18, !P2 ;  /* 0x0000001213037207 */ /* 0x000fe20005000000 */
[----:B------:R-:W-:Y:S01]  /*3a10*/  IMAD.MOV.U32 R18, RZ, RZ, R0 ;  /* 0x000000ffff127224 */ /* 0x000fe200078e0000 */
[----:B------:R-:W-:-:S02]  /*3a20*/  MOV R19, 0x0 ;  /* 0x0000000000137802 */ /* 0x000fc40000000f00 */
[----:B------:R-:W-:Y:S02]  /*3a30*/  ISETP.NE.AND.EX P0, PT, R2, RZ, PT, P0 ;  /* 0x000000ff0200720c */ /* 0x000fe40003f05300 */
[----:B------:R-:W-:Y:S02]  /*3a40*/  SEL R2, R7, R4, !P2 ;  /* 0x0000000407027207 */ /* 0x000fe40005000000 */
[----:B------:R-:W-:Y:S02]  /*3a50*/  SEL R3, R3, 0xffffffff, P0 ;  /* 0xffffffff03037807 */ /* 0x000fe40000000000 */
[----:B------:R-:W-:Y:S01]  /*3a60*/  SEL R2, R2, 0xffffffff, P0 ;  /* 0xffffffff02027807 */ /* 0x000fe20000000000 */
[----:B------:R-:W-:Y:S06]  /*3a70*/  RET.REL.NODEC R18 `(_ZN2at6native61_GLOBAL__N__44eb8e94_28_ForeachBinaryOpScalarList_cu_dda10a6925multi_tensor_apply_kernelINS1_28TensorListScalarListMetadataIlLi1EEENS1_25BinaryOpScalarListFunctorIlLi1ELi1ELi0EEEJSt7dividesIlEEEEvT_T0_DpT1_) ;  /* 0xffffffc412607950 */ /* 0x000fec0003c3ffff */
        .weak           $__internal_95_$__cuda_sm20_div_u16
        .type           $__internal_95_$__cuda_sm20_div_u16,@function
        .size           $__internal_95_$__cuda_sm20_div_u16,(.L_x_4298 - $__internal_95_$__cuda_sm20_div_u16)
$__internal_95_$__cuda_sm20_div_u16:
[----:B------:R-:W0:Y:S01]  /*3a80*/  I2F.U16 R0, UR12 ;  /* 0x0000000c00007d06 */ /* 0x000e220008101000 */
[----:B------:R-:W-:Y:S01]  /*3a90*/  IMAD.MOV.U32 R2, RZ, RZ, 0x4b800000 ;  /* 0x4b800000ff027424 */ /* 0x000fe200078e00ff */
[----:B------:R-:W-:Y:S01]  /*3aa0*/  UISETP.NE.U32.AND UP0, UPT, UR12, URZ, UPT ;  /* 0x000000ff0c00728c */ /* 0x000fe2000bf05070 */
[C---:B0-----:R-:W-:Y:S02]  /*3ab0*/  FSETP.GEU.AND P1, PT, |R0|.reuse, 1.175494350822287508e-38, PT ;  /* 0x008000000000780b */ /* 0x041fe40003f2e200 */
[----:B------:R-:W-:Y:S02]  /*3ac0*/  FSETP.GT.AND P0, PT, |R0|, 8.50705917302346158658e+37, PT ;  /* 0x7e8000000000780b */ /* 0x000fe40003f04200 */
[----:B------:R-:W-:-:S04]  /*3ad0*/  FSEL R2, R2, 1, !P1 ;  /* 0x3f80000002027808 */ /* 0x000fc80004800000 */
[----:B------:R-:W-:Y:S02]  /*3ae0*/  FSEL R3, R2, 0.25, !P0 ;  /* 0x3e80000002037808 */ /* 0x000fe40004000000 */
[----:B------:R-:W-:-:S03]  /*3af0*/  MOV R2, R5 ;  /* 0x0000000500027202 */ /* 0x000fc60000000f00 */
        /* <DEDUP_REMOVED lines=11> */
[----:B------:R-:W-:Y:S05]  /*3bb0*/  RET.REL.NODEC R2 `(_ZN2at6native61_GLOBAL__N__44eb8e94_28_ForeachBinaryOpScalarList_cu_dda10a6925multi_tensor_apply_kernelINS1_28TensorListScalarListMetadataIlLi1EEENS1_25BinaryOpScalarListFunctorIlLi1ELi1ELi0EEEJSt7dividesIlEEEEvT_T0_DpT1_) ;  /* 0xffffffc402107950 */ /* 0x000fea0003c3ffff */
.L_x_3702:
        /* <DEDUP_REMOVED lines=12> */
.L_x_4298:


//--------------------- .text._ZN2at6native61_GLOBAL__N__44eb8e94_28_ForeachBinaryOpScalarList_cu_dda10a6925multi_tensor_apply_kernelINS1_28TensorListScalarListMetadataIiLi1EEENS1_25BinaryOpScalarListFunctorIiLi1ELi1ELi0EEEJSt7dividesIiEEEEvT_T0_DpT1_ --------------------------
	.section	.text._ZN2at6native61_GLOBAL__N__44eb8e94_28_ForeachBinaryOpScalarList_cu_dda10a6925multi_tensor_apply_kernelINS1_28TensorListScalarListMetadataIiLi1EEENS1_25BinaryOpScalarListFunctorIiLi1ELi1ELi0EEEJSt7dividesIiEEEEvT_T0_DpT1_,"ax",@progbits
	.align	128
.text._ZN2at6native61_GLOBAL__N__44eb8e94_28_ForeachBinaryOpScalarList_cu_dda10a6925multi_tensor_apply_kernelINS1_28TensorListScalarListMetadataIiLi1EEENS1_25BinaryOpScalarListFunctorIiLi1ELi1ELi0EEEJSt7dividesIiEEEEvT_T0_DpT1_:
        .type           _ZN2at6native61_GLOBAL__N__44eb8e94_28_ForeachBinaryOpScalarList_cu_dda10a6925multi_tensor_apply_kernelINS1_28TensorListScalarListMetadataIiLi1EEENS1_25BinaryOpScalarListFunctorIiLi1ELi1ELi0EEEJSt7dividesIiEEEEvT_T0_DpT1_,@function
        .size           _ZN2at6native61_GLOBAL__N__44eb8e94_28_ForeachBinaryOpScalarList_cu_dda10a6925multi_tensor_apply_kernelINS1_28TensorListScalarListMetadataIiLi1EEENS1_25BinaryOpScalarListFunctorIiLi1ELi1ELi0EEEJSt7dividesIiEEEEvT_T0_DpT1_,(.L_x_4301 - _ZN2at6native61_GLOBAL__N__44eb8e94_28_ForeachBinaryOpScalarList_cu_dda10a6925multi_tensor_apply_kernelINS1_28TensorListScalarListMetadataIiLi1EEENS1_25BinaryOpScalarListFunctorIiLi1ELi1ELi0EEEJSt7dividesIiEEEEvT_T0_DpT1_)
        .other          _ZN2at6native61_GLOBAL__N__44eb8e94_28_ForeachBinaryOpScalarList_cu_dda10a6925multi_tensor_apply_kernelINS1_28TensorListScalarListMetadataIiLi1EEENS1_25BinaryOpScalarListFunctorIiLi1ELi1ELi0EEEJSt7dividesIiEEEEvT_T0_DpT1_,@"STO_CUDA_ENTRY STV_DEFAULT"
_ZN2at6native61_GLOBAL__N__44eb8e94_28_ForeachBinaryOpScalarList_cu_dda10a6925multi_tensor_apply_kernelINS1_28TensorListScalarListMetadataIiLi1EEENS1_25BinaryOpScalarListFunctorIiLi1ELi1ELi0EEEJSt7dividesIiEEEEvT_T0_DpT1_:
        /* <DEDUP_REMOVED lines=38> */
[----:B------:R-:W-:Y:S05]  /*0260*/  CALL.REL.NOINC `($__internal_96_$__cuda_sm20_div_u16) ;  /* 0x0000002000007944 */ /* 0x000fea0003c00000 */
        /* <DEDUP_REMOVED lines=13> */
.L_x_3721:
[C---:B0---4-:R-:W-:Y:S01]  /*0340*/  IADD3 R2, P0, PT, R0.reuse, UR6, RZ ;  /* 0x0000000600027c10 */ /* 0x051fe2000ff1e0ff */
[----:B------:R-:W-:Y:S01]  /*0350*/  USHF.L.U32 UR10, UR13, 0x2, URZ ;  /* 0x000000020d0a7899 */ /* 0x000fe200080006ff */
[----:B------:R-:W-:Y:S01]  /*0360*/  VIADD R3, R0, UR6 ;  /* 0x0000000600037c36 */ /* 0x000fe20008000000 */
[----:B------:R-:W-:Y:S01]  /*0370*/  USHF.L.U32 UR11, UR13, 0x2, URZ ;  /* 0x000000020d0b7899 */ /* 0x000fe200080006ff */
[C---:B------:R-:W-:Y:S01]  /*0380*/  ISETP.GE.U32.AND P3, PT, R2.reuse, UR17, PT ;  /* 0x0000001102007c0c */ /* 0x040fe2000bf66070 */
[----:B------:R-:W-:Y:S01]  /*0390*/  IMAD.X R21, RZ, RZ, UR7, P0 ;  /* 0x00000007ff157e24 */ /* 0x000fe200080e06ff */
[C---:B-----5:R-:W-:Y:S01]  /*03a0*/  LEA R12, P0, R2.reuse, UR8, 0x2 ;  /* 0x00000008020c7c11 */ /* 0x060fe2000f8010ff */
[----:B--2---:R-:W-:Y:S01]  /*03b0*/  IMAD.MOV.U32 R7, RZ, RZ, RZ ;  /* 0x000000ffff077224 */ /* 0x004fe200078e00ff */
[----:B------:R-:W-:Y:S02]  /*03c0*/  IADD3 R3, P4, PT, R3, UR10, RZ ;  /* 0x0000000a03037c10 */ /* 0x000fe4000ff9e0ff */
[----:B------:R-:W-:-:S02]  /*03d0*/  LEA.HI.X R13, R2, UR9, R21, 0x2, P0 ;  /* 0x00000009020d7c11 */ /* 0x000fc400080f1415 */
[----:B------:R-:W-:Y:S01]  /*03e0*/  IADD3 R22, P0, PT, R2, UR13, RZ ;  /* 0x0000000d02167c10 */ /* 0x000fe2000ff1e0ff */
[----:B------:R-:W-:Y:S01]  /*03f0*/  USHF.R.U32.HI UR16, URZ, 0x1e, UR13 ;  /* 0x0000001eff107899 */ /* 0x000fe2000801160d */
[----:B------:R-:W-:Y:S02]  /*0400*/  ISETP.GE.U32.AND P6, PT, R3, UR17, PT ;  /* 0x0000001103007c0c */ /* 0x000fe4000bfc6070 */
[----:B------:R-:W-:Y:S01]  /*0410*/  IADD3 R2, P1, PT, R22, UR13, RZ ;  /* 0x0000000d16027c10 */ /* 0x000fe2000ff3e0ff */
[----:B------:R-:W-:Y:S01]  /*0420*/  IMAD.X R23, RZ, RZ, R21, P0 ;  /* 0x000000ffff177224 */ /* 0x000fe200000e0615 */
[----:B---3--:R-:W-:Y:S01]  /*0430*/  IADD3 R10, P5, PT, R12, UR11, RZ ;  /* 0x0000000b0c0a7c10 */ /* 0x008fe2000ffbe0ff */
[----:B-1----:R-:W-:Y:S01]  /*0440*/  IMAD.U32 R9, RZ, RZ, UR10 ;  /* 0x0000000aff097e24 */ /* 0x002fe2000f8e00ff */
[C---:B------:R-:W-:Y:S02]  /*0450*/  ISETP.GE.U32.AND P2, PT, R2.reuse, UR17, PT ;  /* 0x0000001102007c0c */ /* 0x040fe4000bf46070 */
[----:B------:R-:W-:Y:S01]  /*0460*/  IADD3 R3, P0, PT, R2, UR13, RZ ;  /* 0x0000000d02037c10 */ /* 0x000fe2000ff1e0ff */
[----:B------:R-:W-:Y:S01]  /*0470*/  IMAD.X R2, RZ, RZ, R23, P1 ;  /* 0x000000ffff027224 */ /* 0x000fe200008e0617 */
[----:B------:R-:W-:Y:S01]  /*0480*/  IADD3.X R11, PT, PT, R13, UR16, RZ, P5, !PT ;  /* 0x000000100d0b7c10 */ /* 0x000fe2000affe4ff */
[----:B------:R-:W-:Y:S01]  /*0490*/  IMAD.U32 R5, RZ, RZ, UR10 ;  /* 0x0000000aff057e24 */ /* 0x000fe2000f8e00ff */
[----:B------:R-:W-:Y:S01]  /*04a0*/  LEA R8, P5, R9, R12, 0x2 ;  /* 0x0000000c09087211 */ /* 0x000fe200078a10ff */
[----:B------:R-:W-:Y:S01]  /*04b0*/  IMAD.X R4, RZ, RZ, R2, P0 ;  /* 0x000000ffff047224 */ /* 0x000fe200000e0602 */
[----:B------:R-:W-:-:S02]  /*04c0*/  ISETP.GE.U32.AND P1, PT, R22, UR17, PT ;  /* 0x0000001116007c0c */ /* 0x000fc4000bf26070 */
[----:B------:R-:W-:Y:S02]  /*04d0*/  ISETP.GE.U32.AND P0, PT, R3, UR17, PT ;  /* 0x0000001103007c0c */ /* 0x000fe4000bf06070 */
[----:B------:R-:W-:Y:S02]  /*04e0*/  ISETP.GE.AND.EX P2, PT, R2, UR18, PT, P2 ;  /* 0x0000001202007c0c */ /* 0x000fe4000bf46320 */
[----:B------:R-:W-:Y:S02]  /*04f0*/  LEA.HI.X R9, R5, R13, RZ, 0x2, P5 ;  /* 0x0000000d05097211 */ /* 0x000fe400028f14ff */
[----:B------:R-:W-:Y:S02]  /*0500*/  ISETP.GE.AND.EX P3, PT, R21, UR18, PT, P3 ;  /* 0x0000001215007c0c */ /* 0x000fe4000bf66330 */
[----:B------:R-:W-:Y:S02]  /*0510*/  IADD3 R2, P5, PT, R10, UR11, RZ ;  /* 0x0000000b0a027c10 */ /* 0x000fe4000ffbe0ff */
[----:B------:R-:W-:-:S02]  /*0520*/  ISETP.GE.AND.EX P1, PT, R23, UR18, PT, P1 ;  /* 0x0000001217007c0c */ /* 0x000fc4000bf26310 */
[----:B------:R-:W-:Y:S01]  /*0530*/  ISETP.GE.AND.EX P0, PT, R4, UR18, PT, P0 ;  /* 0x0000001204007c0c */ /* 0x000fe2000bf06300 */
[----:B------:R-:W-:Y:S01]  /*0540*/  IMAD.X R21, RZ, RZ, R21, P4 ;  /* 0x000000ffff157224 */ /* 0x000fe200020e0615 */
[----:B------:R-:W-:Y:S02]  /*0550*/  IADD3.X R3, PT, PT, R11, UR16, RZ, P5, !PT ;  /* 0x000000100b037c10 */ /* 0x000fe4000affe4ff */
[----:B------:R-:W-:Y:S01]  /*0560*/  IADD3 R4, P4, PT, R2, UR11, RZ ;  /* 0x0000000b02047c10 */ /* 0x000fe2000ff9e0ff */
[----:B------:R-:W-:Y:S01]  /*0570*/  IMAD.MOV.U32 R20, RZ, RZ, RZ ;  /* 0x000000ffff147224 */ /* 0x000fe200078e00ff */
[----:B------:R-:W-:Y:S01]  /*0580*/  CS2R R18, SRZ ;  /* 0x0000000000127805 */ /* 0x000fe2000001ff00 */
[----:B------:R0:W5:Y:S01]  /*0590*/  @!P3 LDG.E R7, desc[UR14][R12.64] ;  /* 0x0000000e0c07b981 */ /* 0x000162000c1e1900 */
[----:B------:R-:W-:Y:S02]  /*05a0*/  IADD3.X R5, PT, PT, R3, UR16, RZ, P4, !PT ;  /* 0x0000001003057c10 */ /* 0x000fe4000a7fe4ff */
[----:B------:R-:W-:Y:S01]  /*05b0*/  IADD3 R22, P5, PT, R22, UR10, RZ ;  /* 0x0000000a16167c10 */ /* 0x000fe2000ffbe0ff */
[----:B------:R0:W5:Y:S01]  /*05c0*/  @!P1 LDG.E R20, desc[UR14][R10.64] ;  /* 0x0000000e0a149981 */ /* 0x000162000c1e1900 */
[----:B------:R-:W-:Y:S02]  /*05d0*/  BSSY.RECONVERGENT B0, `(.L_x_3705) ;  /* 0x0000020000007945 */ /* 0x000fe40003800200 */
[C---:B------:R-:W-:Y:S01]  /*05e0*/  LEA R6, P4, R22.reuse, UR8, 0x2 ;  /* 0x0000000816067c11 */ /* 0x040fe2000f8810ff */
[----:B------:R0:W5:Y:S01]  /*05f0*/  @!P2 LDG.E R19, desc[UR14][R2.64] ;  /* 0x0000000e0213a981 */ /* 0x000162000c1e1900 */
[----:B------:R-:W-:Y:S01]  /*0600*/  IMAD.X R23, RZ, RZ, R23, P5 ;  /* 0x000000ffff177224 */ /* 0x000fe200028e0617 */
[----:B------:R-:W-:-:S02]  /*0610*/  IADD3 R25, P5, PT, R22, UR13, RZ ;  /* 0x0000000d16197c10 */ /* 0x000fc4000ffbe0ff */
[----:B------:R0:W5:Y:S01]  /*0620*/  @!P0 LDG.E R18, desc[UR14][R4.64] ;  /* 0x0000000e04128981 */ /* 0x000162000c1e1900 */
[----:B------:R-:W-:Y:S10]  /*0630*/  @P3 BRA `(.L_x_3706) ;  /* 0x0000000000643947 */ /* 0x000ff40003800000 */
[----:B------:R-:W-:Y:S01]  /*0640*/  IABS R24, UR12 ;  /* 0x0000000c00187c13 */ /* 0x000fe20008000000 */
[----:B------:R-:W-:Y:S01]  /*0650*/  IMAD.MOV.U32 R14, RZ, RZ, RZ ;  /* 0x000000ffff0e7224 */ /* 0x000fe200078e00ff */
[----:B------:R-:W-:Y:S02]  /*0660*/  IABS R28, UR12 ;  /* 0x0000000c001c7c13 */ /* 0x000fe40008000000 */
[----:B------:R-:W1:Y:S08]  /*0670*/  I2F.RP R26, R24 ;  /* 0x00000018001a7306 */ /* 0x000e700000209400 */
[----:B-1----:R-:W1:Y:S02]  /*0680*/  MUFU.RCP R26, R26 ;  /* 0x0000001a001a7308 */ /* 0x002e640000001000 */
[----:B-1----:R-:W-:-:S02]  /*0690*/  VIADD R27, R26, 0xffffffe ;  /* 0x0ffffffe1a1b7836 */ /* 0x002fc40000000000 */
[----:B------:R-:W-:-:S04]  /*06a0*/  IMAD.MOV R26, RZ, RZ, -R28 ;  /* 0x000000ffff1a7224 */ /* 0x000fc800078e0a1c */
[----:B------:R-:W1:Y:S02]  /*06b0*/  F2I.FTZ.U32.TRUNC.NTZ R15, R27 ;  /* 0x0000001b000f7305 */ /* 0x000e64000021f000 */
[----:B-1----:R-:W-:-:S04]  /*06c0*/  IMAD.MOV R29, RZ, RZ, -R15 ;  /* 0x000000ffff1d7224 */ /* 0x002fc800078e0a0f */
[----:B------:R-:W-:-:S04]  /*06d0*/  IMAD R29, R29, R24, RZ ;  /* 0x000000181d1d7224 */ /* 0x000fc800078e02ff */
[----:B------:R-:W-:Y:S01]  /*06e0*/  IMAD.HI.U32 R15, R15, R29, R14 ;  /* 0x0000001d0f0f7227 */ /* 0x000fe200078e000e */
[----:B-----5:R-:W-:-:S05]  /*06f0*/  IABS R14, R7 ;  /* 0x00000007000e7213 */ /* 0x020fca0000000000 */
[----:B------:R-:W-:-:S04]  /*0700*/  IMAD.HI.U32 R15, R15, R14, RZ ;  /* 0x0000000e0f0f7227 */ /* 0x000fc800078e00ff */
[----:B------:R-:W-:Y:S01]  /*0710*/  IMAD R27, R15, R26, R14 ;  /* 0x0000001a0f1b7224 */ /* 0x000fe200078e020e */
[----:B------:R-:W-:-:S04]  /*0720*/  LOP3.LUT R14, R7, UR12, RZ, 0x3c, !PT ;  /* 0x0000000c070e7c12 */ /* 0x000fc8000f8e3cff */
[----:B------:R-:W-:-:S13]  /*0730*/  ISETP.GT.U32.AND P3, PT, R24, R27, PT ;  /* 0x0000001b1800720c */ /* 0x000fda0003f64070 */
[----:B------:R-:W-:Y:S02]  /*0740*/  @!P3 IMAD.IADD R27, R27, 0x1, -R24 ;  /* 0x000000011b1bb824 */ /* 0x000fe400078e0a18 */
[----:B------:R-:W-:-:S03]  /*0750*/  @!P3 VIADD R15, R15, 0x1 ;  /* 0x000000010f0fb836 */ /* 0x000fc60000000000 */
[----:B------:R-:W-:-:S13]  /*0760*/  ISETP.GE.U32.AND P3, PT, R27, R24, PT ;  /* 0x000000181b00720c */ /* 0x000fda0003f66070 */
[----:B------:R-:W-:Y:S01]  /*0770*/  @P3 VIADD R15, R15, 0x1 ;  /* 0x000000010f0f3836 */ /* 0x000fe20000000000 */
[----:B------:R-:W-:-:S13]  /*0780*/  ISETP.GE.AND P3, PT, R14, RZ, PT ;  /* 0x000000ff0e00720c */ /* 0x000fda0003f66270 */
[----:B------:R-:W-:Y:S01]  /*0790*/  @!P3 IMAD.MOV R15, RZ, RZ, -R15 ;  /* 0x000000ffff0fb224 */ /* 0x000fe200078e0a0f */
[----:B------:R-:W-:-:S13]  /*07a0*/  ISETP.NE.AND P3, PT, RZ, UR12, PT ;  /* 0x0000000cff007c0c */ /* 0x000fda000bf65270 */
[----:B------:R-:W-:-:S05]  /*07b0*/  @!P3 LOP3.LUT R15, RZ, UR12, RZ, 0x33, !PT ;  /* 0x0000000cff0fbc12 */ /* 0x000fca000f8e33ff */
[----:B------:R1:W-:Y:S02]  /*07c0*/  STG.E desc[UR14][R12.64], R15 ;  /* 0x0000000f0c007986 */ /* 0x0003e4000c10190e */
.L_x_3706:
[----:B------:R-:W-:Y:S05]  /*07d0*/  BSYNC.RECONVERGENT B0 ;  /* 0x0000000000007941 */ /* 0x000fea0003800200 */
.L_x_3705:
[--C-:B------:R-:W-:Y:S01]  /*07e0*/  IMAD.X R14, RZ, RZ, R23.reuse, P5 ;  /* 0x000000ffff0e7224 */ /* 0x100fe200028e0617 */
[C---:B-1----:R-:W-:Y:S01]  /*07f0*/  IADD3 R15, P5, PT, R25.reuse, UR13, RZ ;  /* 0x0000000d190f7c10 */ /* 0x042fe2000ffbe0ff */
[----:B------:R-:W-:Y:S01]  /*0800*/  BSSY.RECONVERGENT B0, `(.L_x_3707) ;  /* 0x0000025000007945 */ /* 0x000fe20003800200 */
[C---:B-----5:R-:W-:Y:S02]  /*0810*/  LEA.HI.X R7, R22.reuse, UR9, R23, 0x2, P4 ;  /* 0x0000000916077c11 */ /* 0x060fe4000a0f1417 */
        /* <DEDUP_REMOVED lines=9> */
[----:B0-----:R-:W-:Y:S02]  /*08b0*/  IABS R10, UR12 ;  /* 0x0000000c000a7c13 */ /* 0x001fe40008000000 */
[----:B------:R-:W-:Y:S02]  /*08c0*/  IABS R22, R20 ;  /* 0x0000001400167213 */ /* 0x000fe40000000000 */
[----:B------:R-:W0:Y:S01]  /*08d0*/  I2F.RP R13, R10 ;  /* 0x0000000a000d7306 */ /* 0x000e220000209400 */
[----:B------:R-:W-:Y:S02]  /*08e0*/  IABS R23, UR12 ;  /* 0x0000000c00177c13 */ /* 0x000fe40008000000 */
[----:B------:R-:W-:-:S05]  /*08f0*/  LOP3.LUT R20, R20, UR12, RZ, 0x3c, !PT ;  /* 0x0000000c14147c12 */ /* 0x000fca000f8e3cff */
        /* <DEDUP_REMOVED lines=12> */
[----:B------:R-:W-:-:S03]  /*09c0*/  @!P1 VIADD R13, R13, 0x1 ;  /* 0x000000010d0d9836 */ /* 0x000fc60000000000 */
[----:B------:R-:W-:Y:S01]  /*09d0*/  ISETP.GE.U32.AND P1, PT, R15, R10, PT ;  /* 0x0000000a0f00720c */ /* 0x000fe20003f26070 */
[----:B------:R-:W-:-:S12]  /*09e0*/  VIADD R10, R12, UR11 ;  /* 0x0000000b0c0a7c36 */ /* 0x000fd80008000000 */
[----:B------:R-:W-:Y:S01]  /*09f0*/  @P1 VIADD R13, R13, 0x1 ;  /* 0x000000010d0d1836 */ /* 0x000fe20000000000 */
[----:B------:R-:W-:-:S13]  /*0a00*/  ISETP.GE.AND P1, PT, R20, RZ, PT ;  /* 0x000000ff1400720c */ /* 0x000fda0003f26270 */
[----:B------:R-:W-:Y:S01]  /*0a10*/  @!P1 IMAD.MOV R13, RZ, RZ, -R13 ;  /* 0x000000ffff0d9224 */ /* 0x000fe200078e0a0d */
[----:B------:R-:W-:-:S13]  /*0a20*/  ISETP.NE.AND P1, PT, RZ, UR12, PT ;  /* 0x0000000cff007c0c */ /* 0x000fda000bf25270 */
[----:B------:R-:W-:-:S05]  /*0a30*/  @!P1 LOP3.LUT R13, RZ, UR12, RZ, 0x33, !PT ;  /* 0x0000000cff0d9c12 */ /* 0x000fca000f8e33ff */
[----:B------:R1:W-:Y:S02]  /*0a40*/  STG.E desc[UR14][R10.64], R13 ;  /* 0x0000000d0a007986 */ /* 0x0003e4000c10190e */
.L_x_3708:
[----:B------:R-:W-:Y:S05]  /*0a50*/  BSYNC.RECONVERGENT B0 ;  /* 0x0000000000007941 */ /* 0x000fea0003800200 */
.L_x_3707:
[----:B------:R-:W-:Y:S01]  /*0a60*/  BSSY.RECONVERGENT B0, `(.L_x_3709) ;  /* 0x000001d000007945 */ /* 0x000fe20003800200 */
[----:B01----:R-:W-:Y:S01]  /*0a70*/  IADD3 R10, P1, PT, R6, UR11, RZ ;  /* 0x0000000b060a7c10 */ /* 0x003fe2000ff3e0ff */
[----:B------:R-:W-:Y:S02]  /*0a80*/  IMAD.U32 R13, RZ, RZ, UR13 ;  /* 0x0000000dff0d7e24 */ /* 0x000fe4000f8e00ff */
[----:B------:R-:W-:Y:S10]  /*0a90*/  @P2 BRA `(.L_x_3710) ;  /* 0x0000000000642947 */ /* 0x000ff40003800000 */
[----:B------:R-:W-:Y:S02]  /*0aa0*/  IABS R12, UR12 ;  /* 0x0000000c000c7c13 */ /* 0x000fe40008000000 */
        /* <DEDUP_REMOVED lines=24> */
.L_x_3710:
[----:B------:R-:W-:Y:S05]  /*0c30*/  BSYNC.RECONVERGENT B0 ;  /* 0x0000000000007941 */ /* 0x000fea0003800200 */
.L_x_3709:
[----:B------:R-:W-:Y:S04]  /*0c40*/  BSSY.RECONVERGENT B0, `(.L_x_3711) ;  /* 0x000001b000007945 */ /* 0x000fe80003800200 */
[----:B------:R-:W-:Y:S05]  /*0c50*/  @P0 BRA `(.L_x_3712) ;  /* 0x0000000000640947 */ /* 0x000fea0003800000 */
[----:B------:R-:W-:Y:S02]  /*0c60*/  IABS R12, UR12 ;  /* 0x0000000c000c7c13 */ /* 0x000fe40008000000 */
[----:B------:R-:W-:Y:S02]  /*0c70*/  IABS R15, R18 ;  /* 0x00000012000f7213 */ /* 0x000fe40000000000 */
[----:B0-----:R-:W0:Y:S01]  /*0c80*/  I2F.RP R14, R12 ;  /* 0x0000000c000e7306 */ /* 0x001e220000209400 */
        /* <DEDUP_REMOVED lines=19> */
[----:B------:R-:W-:-:S10]  /*0dc0*/  @!P2 IMAD.MOV R2, RZ, RZ, -R2 ;  /* 0x000000ffff02a224 */ /* 0x000fd400078e0a02 */
[----:B------:R-:W-:-:S05]  /*0dd0*/  @!P0 LOP3.LUT R2, RZ, UR12, RZ, 0x33, !PT ;  /* 0x0000000cff028c12 */ /* 0x000fca000f8e33ff */
[----:B------:R1:W-:Y:S02]  /*0de0*/  STG.E desc[UR14][R4.64], R2 ;  /* 0x0000000204007986 */ /* 0x0003e4000c10190e */
.L_x_3712:
[----:B------:R-:W-:Y:S05]  /*0df0*/  BSYNC.RECONVERGENT B0 ;  /* 0x0000000000007941 */ /* 0x000fea0003800200 */
.L_x_3711:
[----:B0-----:R-:W-:Y:S01]  /*0e00*/  IMAD.U32 R3, RZ, RZ, UR13 ;  /* 0x0000000dff037e24 */ /* 0x001fe2000f8e00ff */
[----:B-1----:R-:W-:Y:S01]  /*0e10*/  LEA R2, P0, R13, R10, 0x2 ;  /* 0x0000000a0d027211 */ /* 0x002fe200078010ff */
[----:B------:R-:W-:Y:S01]  /*0e20*/  IMAD.MOV.U32 R12, RZ, RZ, RZ ;  /* 0x000000ffff0c7224 */ /* 0x000fe200078e00ff */
[----:B------:R-:W-:Y:S02]  /*0e30*/  IADD3.X R11, PT, PT, R7, UR16, RZ, P1, !PT ;  /* 0x00000010070b7c10 */ /* 0x000fe40008ffe4ff */
[----:B------:R-:W-:Y:S01]  /*0e40*/  CS2R R4, SRZ ;  /* 0x0000000000047805 */ /* 0x000fe2000001ff00 */
[----:B------:R-:W-:Y:S01]  /*0e50*/  IMAD.MOV.U32 R13, RZ, RZ, RZ ;  /* 0x000000ffff0d7224 */ /* 0x000fe200078e00ff */
[----:B------:R-:W-:Y:S01]  /*0e60*/  LEA.HI.X R3, R3, R11, RZ, 0x2, P0 ;  /* 0x0000000b03037211 */ /* 0x000fe200000f14ff */
[----:B------:R0:W5:Y:S04]  /*0e70*/  @!P3 LDG.E R12, desc[UR14][R6.64] ;  /* 0x0000000e060cb981 */ /* 0x000168000c1e1900 */
[----:B------:R0:W5:Y:S04]  /*0e80*/  @!P4 LDG.E R5, desc[UR14][R10.64] ;  /* 0x0000000e0a05c981 */ /* 0x000168000c1e1900 */
[----:B------:R0:W5:Y:S04]  /*0e90*/  @!P6 LDG.E R13, desc[UR14][R8.64] ;  /* 0x0000000e080de981 */ /* 0x000168000c1e1900 */
[----:B------:R0:W5:Y:S01]  /*0ea0*/  @!P5 LDG.E R4, desc[UR14][R2.64] ;  /* 0x0000000e0204d981 */ /* 0x000162000c1e1900 */
[----:B------:R-:W-:Y:S04]  /*0eb0*/  BSSY.RECONVERGENT B0, `(.L_x_3713) ;  /* 0x000001b000007945 */ /* 0x000fe80003800200 */
[----:B------:R-:W-:Y:S05]  /*0ec0*/  @P6 BRA `(.L_x_3714) ;  /* 0x0000000000646947 */ /* 0x000fea0003800000 */
[----:B------:R-:W-:Y:S02]  /*0ed0*/  IABS R18, UR12 ;  /* 0x0000000c00127c13 */ /* 0x000fe40008000000 */
[----:B-----5:R-:W-:Y:S02]  /*0ee0*/  IABS R19, R13 ;  /* 0x0000000d00137213 */ /* 0x020fe40000000000 */
[----:B------:R-:W1:Y:S01]  /*0ef0*/  I2F.RP R20, R18 ;  /* 0x0000001200147306 */ /* 0x000e620000209400 */
[----:B------:R-:W-:Y:S02]  /*0f00*/  IABS R23, UR12 ;  /* 0x0000000c00177c13 */ /* 0x000fe40008000000 */
[----:B------:R-:W-:-:S04]  /*0f10*/  LOP3.LUT R13, R13, UR12, RZ, 0x3c, !PT ;  /* 0x0000000c0d0d7c12 */ /* 0x000fc8000f8e3cff */
[----:B------:R-:W-:Y:S01]  /*0f20*/  ISETP.GE.AND P2, PT, R13, RZ, PT ;  /* 0x000000ff0d00720c */ /* 0x000fe20003f46270 */
[----:B-1----:R-:W1:Y:S02]  /*0f30*/  MUFU.RCP R20, R20 ;  /* 0x0000001400147308 */ /* 0x002e640000001000 */
[----:B-1----:R-:W-:-:S06]  /*0f40*/  VIADD R14, R20, 0xffffffe ;  /* 0x0ffffffe140e7836 */ /* 0x002fcc0000000000 */
[----:B------:R1:W2:Y:S02]  /*0f50*/  F2I.FTZ.U32.TRUNC.NTZ R15, R14 ;  /* 0x0000000e000f7305 */ /* 0x0002a4000021f000 */
[----:B-1----:R-:W-:Y:S02]  /*0f60*/  IMAD.MOV.U32 R14, RZ, RZ, RZ ;  /* 0x000000ffff0e7224 */ /* 0x002fe400078e00ff */
[----:B--2---:R-:W-:-:S04]  /*0f70*/  IMAD.MOV R21, RZ, RZ, -R15 ;  /* 0x000000ffff157224 */ /* 0x004fc800078e0a0f */
        /* <DEDUP_REMOVED lines=11> */
[----:B------:R-:W-:Y:S01]  /*1030*/  @!P2 IMAD.MOV R14, RZ, RZ, -R14 ;  /* 0x000000ffff0ea224 */ /* 0x000fe200078e0a0e */
[----:B------:R-:W-:-:S05]  /*1040*/  @!P1 LOP3.LUT R14, RZ, UR12, RZ, 0x33, !PT ;  /* 0x0000000cff0e9c12 */ /* 0x000fca000f8e33ff */
[----:B------:R1:W-:Y:S02]  /*1050*/  STG.E desc[UR14][R8.64], R14 ;  /* 0x0000000e08007986 */ /* 0x0003e4000c10190e */
.L_x_3714:
[----:B------:R-:W-:Y:S05]  /*1060*/  BSYNC.RECONVERGENT B0 ;  /* 0x0000000000007941 */ /* 0x000fea0003800200 */
.L_x_3713:
[----:B------:R-:W-:Y:S04]  /*1070*/  BSSY.RECONVERGENT B0, `(.L_x_3715) ;  /* 0x000001b000007945 */ /* 0x000fe80003800200 */
[----:B------:R-:W-:Y:S05]  /*1080*/  @P3 BRA `(.L_x_3716) ;  /* 0x0000000000643947 */ /* 0x000fea0003800000 */
[----:B-1----:R-:W-:Y:S02]  /*1090*/  IABS R14, UR12 ;  /* 0x0000000c000e7c13 */ /* 0x002fe40008000000 */
[----:B-----5:R-:W-:Y:S02]  /*10a0*/  IABS R13, R12 ;  /* 0x0000000c000d7213 */ /* 0x020fe40000000000 */
[----:B------:R-:W1:Y:S01]  /*10b0*/  I2F.RP R15, R14 ;  /* 0x0000000e000f7306 */ /* 0x000e620000209400 */
        /* <DEDUP_REMOVED lines=22> */
.L_x_3716:
[----:B------:R-:W-:Y:S05]  /*1220*/  BSYNC.RECONVERGENT B0 ;  /* 0x0000000000007941 */ /* 0x000fea0003800200 */
.L_x_3715:
[----:B------:R-:W-:Y:S04]  /*1230*/  BSSY.RECONVERGENT B0, `(.L_x_3717) ;  /* 0x000001b000007945 */ /* 0x000fe80003800200 */
[----:B------:R-:W-:Y:S05]  /*1240*/  @P4 BRA `(.L_x_3718) ;  /* 0x0000000000644947 */ /* 0x000fea0003800000 */
[----:B012---:R-:W-:Y:S02]  /*1250*/  IABS R8, UR12 ;  /* 0x0000000c00087c13 */ /* 0x007fe40008000000 */
        /* <DEDUP_REMOVED lines=24> */
.L_x_3718:
[----:B------:R-:W-:Y:S05]  /*13e0*/  BSYNC.RECONVERGENT B0 ;  /* 0x0000000000007941 */ /* 0x000fea0003800200 */
.L_x_3717:
[----:B------:R-:W-:Y:S04]  /*13f0*/  BSSY.RECONVERGENT B0, `(.L_x_3719) ;  /* 0x000001c000007945 */ /* 0x000fe80003800200 */
[----:B------:R-:W-:Y:S05]  /*1400*/  @P5 BRA `(.L_x_3720) ;  /* 0x0000000000685947 */ /* 0x000fea0003800000 */
[----:B01----:R-:W-:Y:S02]  /*1410*/  IABS R9, UR12 ;  /* 0x0000000c00097c13 */ /* 0x003fe40008000000 */
[----:B---3-5:R-:W-:Y:S02]  /*1420*/  IABS R10, R4 ;  /* 0x00000004000a7213 */ /* 0x028fe40000000000 */
[----:B------:R-:W0:Y:S01]  /*1430*/  I2F.RP R5, R9 ;  /* 0x0000000900057306 */ /* 0x000e220000209400 */
[----:B------:R-:W-:Y:S02]  /*1440*/  IABS R12, UR12 ;  /* 0x0000000c000c7c13 */ /* 0x000fe40008000000 */
[----:B------:R-:W-:-:S04]  /*1450*/  LOP3.LUT R4, R4, UR12, RZ, 0x3c, !PT ;  /* 0x0000000c04047c12 */ /* 0x000fc8000f8e3cff */
[----:B------:R-:W-:Y:S01]  /*1460*/  ISETP.GE.AND P2, PT, R4, RZ, PT ;  /* 0x000000ff0400720c */ /* 0x000fe20003f46270 */
[----:B0-----:R-:W2:Y:S02]  /*1470*/  MUFU.RCP R5, R5 ;  /* 0x0000000500057308 */ /* 0x001ea40000001000 */
[----:B--2---:R-:W-:-:S06]  /*1480*/  VIADD R6, R5, 0xffffffe ;  /* 0x0ffffffe05067836 */ /* 0x004fcc0000000000 */
[----:B------:R0:W1:Y:S02]  /*1490*/  F2I.FTZ.U32.TRUNC.NTZ R7, R6 ;  /* 0x0000000600077305 */ /* 0x000064000021f000 */
[----:B0-----:R-:W-:Y:S02]  /*14a0*/  IMAD.MOV.U32 R6, RZ, RZ, RZ ;  /* 0x000000ffff067224 */ /* 0x001fe400078e00ff */
[----:B-1----:R-:W-:-:S04]  /*14b0*/  IMAD.MOV R8, RZ, RZ, -R7 ;  /* 0x000000ffff087224 */ /* 0x002fc800078e0a07 */
[----:B------:R-:W-:Y:S02]  /*14c0*/  IMAD R11, R8, R9, RZ ;  /* 0x00000009080b7224 */ /* 0x000fe400078e02ff */
[----:B------:R-:W-:Y:S02]  /*14d0*/  IMAD.MOV.U32 R8, RZ, RZ, R10 ;  /* 0x000000ffff087224 */ /* 0x000fe400078e000a */
        /* <DEDUP_REMOVED lines=13> */
.L_x_3720:
[----:B------:R-:W-:Y:S05]  /*15b0*/  BSYNC.RECONVERGENT B0 ;  /* 0x0000000000007941 */ /* 0x000fea0003800200 */
.L_x_3719:
[----:B------:R-:W-:-:S04]  /*15c0*/  UIADD3 UR4, UP0, UPT, UR4, 0x2, URZ ;  /* 0x0000000204047890 */ /* 0x000fc8000ff1e0ff */
[----:B------:R-:W-:Y:S02]  /*15d0*/  UIADD3.X UR5, UPT, UPT, URZ, UR5, URZ, UP0, !UPT ;  /* 0x00000005ff057290 */ /* 0x000fe400087fe4ff */
[----:B------:R-:W-:Y:S01]  /*15e0*/  ISETP.NE.U32.AND P0, PT, R17, UR4, PT ;  /* 0x0000000411007c0c */ /* 0x000fe2000bf05070 */
[----:B------:R-:W-:-:S03]  /*15f0*/  ULEA UR6, UP0, UR10, UR6, 0x1 ;  /* 0x000000060a067291 */ /* 0x000fc6000f8008ff */
[----:B------:R-:W-:Y:S01]  /*1600*/  ISETP.NE.AND.EX P0, PT, RZ, UR5, PT, P0 ;  /* 0x00000005ff007c0c */ /* 0x000fe2000bf05300 */
[----:B------:R-:W-:-:S12]  /*1610*/  ULEA.HI.X UR7, UR10, UR7, URZ, 0x1, UP0 ;  /* 0x000000070a077291 */ /* 0x000fd800080f0cff */
[----:B------:R-:W-:Y:S05]  /*1620*/  @P0 BRA `(.L_x_3721) ;  /* 0xffffffec00440947 */ /* 0x000fea000383ffff */
.L_x_3704:
[----:B------:R-:W-:-:S04]  /*1630*/  LOP3.LUT R16, R16, 0x1, RZ, 0xc0, !PT ;  /* 0x0000000110107812 */ /* 0x000fc800078ec0ff */
[----:B------:R-:W-:-:S04]  /*1640*/  ISETP.NE.U32.AND P0, PT, R16, 0x1, PT ;  /* 0x000000011000780c */ /* 0x000fc80003f05070 */
[----:B------:R-:W-:-:S13]  /*1650*/  ISETP.NE.U32.AND.EX P0, PT, RZ, RZ, PT, P0 ;  /* 0x000000ffff00720c */ /* 0x000fda0003f05100 */
[----:B------:R-:W-:Y:S05]  /*1660*/  @!P0 EXIT ;  /* 0x000000000000894d */ /* 0x000fea0003800000 */
[----:B0-----:R-:W-:Y:S02]  /*1670*/  IADD3 R0, P1, PT, R0, UR6, RZ ;  /* 0x0000000600007c10 */ /* 0x001fe4000ff3e0ff */
[----:B-----5:R-:W-:Y:S02]  /*1680*/  CS2R R12, SRZ ;  /* 0x00000000000c7805 */ /* 0x020fe4000001ff00 */
[C---:B------:R-:W-:Y:S01]  /*1690*/  ISETP.GE.U32.AND P0, PT, R0.reuse, UR17, PT ;  /* 0x0000001100007c0c */ /* 0x040fe2000bf06070 */
[----:B----4-:R-:W-:Y:S01]  /*16a0*/  IMAD.X R3, RZ, RZ, UR7, P1 ;  /* 0x00000007ff037e24 */ /* 0x010fe200088e06ff */
[C---:B-12---:R-:W-:Y:S02]  /*16b0*/  LEA R8, P1, R0.reuse, UR8, 0x2 ;  /* 0x0000000800087c11 */ /* 0x046fe4000f8210ff */
[----:B------:R-:W-:Y:S02]  /*16c0*/  IADD3 R2, P2, PT, R0, UR13, RZ ;  /* 0x0000000d00027c10 */ /* 0x000fe4000ff5e0ff */
[----:B------:R-:W-:-:S02]  /*16d0*/  ISETP.GE.AND.EX P0, PT, R3, UR18, PT, P0 ;  /* 0x0000001203007c0c */ /* 0x000fc4000bf06300 */
[--C-:B------:R-:W-:Y:S01]  /*16e0*/  LEA.HI.X R9, R0, UR9, R3.reuse, 0x2, P1 ;  /* 0x0000000900097c11 */ /* 0x100fe200088f1403 */
[----:B------:R-:W-:Y:S01]  /*16f0*/  IMAD.X R3, RZ, RZ, R3, P2 ;  /* 0x000000ffff037224 */ /* 0x000fe200010e0603 */
[----:B------:R-:W-:-:S04]  /*1700*/  ISETP.GE.U32.AND P1, PT, R2, UR17, PT ;  /* 0x0000001102007c0c */ /* 0x000fc8000bf26070 */
[----:B------:R-:W-:-:S05]  /*1710*/  ISETP.GE.AND.EX P1, PT, R3, UR18, PT, P1 ;  /* 0x0000001203007c0c */ /* 0x000fca000bf26310 */
[----:B------:R-:W2:Y:S01]  /*1720*/  @!P0 LDG.E R13, desc[UR14][R8.64] ;  /* 0x0000000e080d8981 */ /* 0x000ea2000c1e1900 */
[----:B------:R-:W-:Y:S01]  /*1730*/  IMAD.U32 R7, RZ, RZ, UR13 ;  /* 0x0000000dff077e24 */ /* 0x000fe2000f8e00ff */
[----:B------:R-:W-:-:S03]  /*1740*/  IADD3 R2, P3, PT, R2, UR13, RZ ;  /* 0x0000000d02027c10 */ /* 0x000fc6000ff7e0ff */
[----:B---3--:R-:W-:Y:S01]  /*1750*/  IMAD.WIDE.U32 R6, R7, 0x4, R8 ;  /* 0x0000000407067825 */ /* 0x008fe200078e0008 */
[----:B------:R-:W-:-:S04]  /*1760*/  ISETP.GE.U32.AND P2, PT, R2, UR17, PT ;  /* 0x0000001102007c0c */ /* 0x000fc8000bf46070 */
[----:B------:R-:W3:Y:S01]  /*1770*/  @!P1 LDG.E R12, desc[UR14][R6.64] ;  /* 0x0000000e060c9981 */ /* 0x000ee2000c1e1900 */
        /* <DEDUP_REMOVED lines=13> */
[----:B------:R-:W4:Y:S01]  /*1850*/  @!P2 LDG.E R11, desc[UR14][R4.64] ;  /* 0x0000000e040ba981 */ /* 0x000f22000c1e1900 */
[----:B------:R-:W-:-:S05]  /*1860*/  IADD3.X R3, PT, PT, R5, UR5, RZ, P4, !PT ;  /* 0x0000000505037c10 */ /* 0x000fca000a7fe4ff */
[----:B------:R-:W4:Y:S01]  /*1870*/  @!P3 LDG.E R0, desc[UR14][R2.64] ;  /* 0x0000000e0200b981 */ /* 0x000f22000c1e1900 */
        /* <DEDUP_REMOVED lines=27> */
[----:B------:R-:W-:-:S03]  /*1a30*/  IABS R23, R0 ;  /* 0x0000000000177213 */ /* 0x000fc60000000000 */
        /* <DEDUP_REMOVED lines=32> */
[----:B------:R0:W-:Y:S04]  /*1c40*/  @!P0 STG.E desc[UR14][R8.64], R17 ;  /* 0x0000001108008986 */ /* 0x0001e8000c10190e */
[----:B------:R0:W-:Y:S01]  /*1c50*/  @!P1 STG.E desc[UR14][R6.64], R15 ;  /* 0x0000000f06009986 */ /* 0x0001e2000c10190e */
[----:B------:R-:W-:-:S03]  /*1c60*/  SEL R21, R0, R21, !P4 ;  /* 0x0000001500157207 */ /* 0x000fc60006000000 */
[----:B------:R0:W-:Y:S01]  /*1c70*/  @!P2 STG.E desc[UR14][R4.64], R13 ;  /* 0x0000000d0400a986 */ /* 0x0001e2000c10190e */
[----:B------:R-:W-:Y:S05]  /*1c80*/  @P3 EXIT ;  /* 0x000000000000394d */ /* 0x000fea0003800000 */
[----:B------:R-:W-:Y:S01]  /*1c90*/  STG.E desc[UR14][R2.64], R21 ;  /* 0x0000001502007986 */ /* 0x000fe2000c10190e */
[----:B------:R-:W-:Y:S05]  /*1ca0*/  EXIT ;  /* 0x000000000000794d */ /* 0x000fea0003800000 */
.L_x_3703:
[----:B------:R-:W0:Y:S02]  /*1cb0*/  S2R R8, SR_TID.X ;  /* 0x0000000000087919 */ /* 0x000e240000002100 */
[----:B0-----:R-:W-:-:S03]  /*1cc0*/  IMAD.WIDE.U32 R2, R8, 0x4, RZ ;  /* 0x0000000408027825 */ /* 0x001fc600078e00ff */
[----:B------:R-:W-:-:S04]  /*1cd0*/  ISETP.GE.U32.AND P0, PT, R2, UR16, PT ;  /* 0x0000001002007c0c */ /* 0x000fc8000bf06070 */
[----:B------:R-:W-:-:S13]  /*1ce0*/  ISETP.GE.AND.EX P0, PT, R3, UR10, PT, P0 ;  /* 0x0000000a03007c0c */ /* 0x000fda000bf06300 */
[----:B------:R-:W-:Y:S05]  /*1cf0*/  @P0 EXIT ;  /* 0x000000000000094d */ /* 0x000fea0003800000 */
        /* <DEDUP_REMOVED lines=11> */
.L_x_3722:
[----:B------:R-:W-:-:S04]  /*1db0*/  LEA R2, P0, R8, UR8, 0x4 ;  /* 0x0000000808027c11 */ /* 0x000fc8000f8020ff */
[----:B------:R-:W-:-:S05]  /*1dc0*/  LEA.HI.X R3, R8, UR9, R11, 0x4, P0 ;  /* 0x0000000908037c11 */ /* 0x000fca00080f240b */
        /* <DEDUP_REMOVED lines=17> */
[----:B------:R-:W-:Y:S01]  /*1ee0*/  LOP3.LUT R6, R6, UR12, RZ, 0x3c, !PT ;  /* 0x0000000c06067c12 */ /* 0x000fe2000f8e3cff */
[----:B------:R-:W-:Y:S01]  /*1ef0*/  IMAD.MOV.U32 R12, RZ, RZ, RZ ;  /* 0x000000ffff0c7224 */ /* 0x000fe200078e00ff */
[----:B------:R-:W-:Y:S01]  /*1f00*/  ISETP.GT.U32.AND P4, PT, R0, R17, PT ;  /* 0x000000110000720c */ /* 0x000fe20003f84070 */
[----:B------:R-:W-:Y:S01]  /*1f10*/  IMAD R9, R9, R14, RZ ;  /* 0x0000000e09097224 */ /* 0x000fe200078e02ff */
[----:B------:R-:W-:-:S03]  /*1f20*/  LOP3.LUT R7, R7, UR12, RZ, 0x3c, !PT ;  /* 0x0000000c07077c12 */ /* 0x000fc6000f8e3cff */
[----:B------:R-:W-:-:S06]  /*1f30*/  IMAD.HI.U32 R9, R13, R9, R12 ;  /* 0x000000090d097227 */ /* 0x000fcc00078e000c */
[----:B------:R-:W-:-:S04]  /*1f40*/  IMAD.HI.U32 R16, R9, R18, RZ ;  /* 0x0000001209107227 */ /* 0x000fc800078e00ff */
[----:B------:R-:W-:Y:S02]  /*1f50*/  @!P4 IMAD.IADD R17, R17, 0x1, -R14 ;  /* 0x000000011111c824 */ /* 0x000fe400078e0a0e */
[----:B------:R-:W-:-:S03]  /*1f60*/  IMAD.HI.U32 R13, R9, R20, RZ ;  /* 0x00000014090d7227 */ /* 0x000fc600078e00ff */
[----:B------:R-:W-:Y:S01]  /*1f70*/  ISETP.GE.U32.AND P5, PT, R17, R0, PT ;  /* 0x000000001100720c */ /* 0x000fe20003fa6070 */
[----:B------:R-:W-:Y:S02]  /*1f80*/  IMAD R17, R16, R15, R18 ;  /* 0x0000000f10117224 */ /* 0x000fe400078e0212 */
[----:B------:R-:W-:Y:S02]  /*1f90*/  IMAD.MOV.U32 R0, RZ, RZ, R14 ;  /* 0x000000ffff007224 */ /* 0x000fe400078e000e */
[----:B------:R-:W-:-:S03]  /*1fa0*/  IMAD.HI.U32 R12, R9, R22, RZ ;  /* 0x00000016090c7227 */ /* 0x000fc600078e00ff */
[----:B------:R-:W-:Y:S01]  /*1fb0*/  ISETP.GT.U32.AND P6, PT, R0, R17, PT ;  /* 0x000000110000720c */ /* 0x000fe20003fc4070 */
[-C--:B------:R-:W-:Y:S02]  /*1fc0*/  IMAD R19, R13, R15.reuse, R20 ;  /* 0x0000000f0d137224 */ /* 0x080fe400078e0214 */
[----:B------:R-:W-:Y:S02]  /*1fd0*/  IMAD R15, R12, R15, R22 ;  /* 0x0000000f0c0f7224 */ /* 0x000fe400078e0216 */
[----:B------:R-:W-:Y:S01]  /*1fe0*/  @!P4 VIADD R10, R10, 0x1 ;  /* 0x000000010a0ac836 */ /* 0x000fe20000000000 */
[C---:B------:R-:W-:Y:S02]  /*1ff0*/  ISETP.GT.U32.AND P0, PT, R0.reuse, R19, PT ;  /* 0x000000130000720c */ /* 0x040fe40003f04070 */
[----:B------:R-:W-:Y:S01]  /*2000*/  ISETP.GT.U32.AND P1, PT, R0, R15, PT ;  /* 0x0000000f0000720c */ /* 0x000fe20003f24070 */
[----:B------:R-:W-:Y:S01]  /*2010*/  @P5 VIADD R10, R10, 0x1 ;  /* 0x000000010a0a5836 */ /* 0x000fe20000000000 */
[----:B------:R-:W-:-:S03]  /*2020*/  ISETP.GE.AND P5, PT, R5, RZ, PT ;  /* 0x000000ff0500720c */ /* 0x000fc60003fa6270 */
[--C-:B------:R-:W-:Y:S02]  /*2030*/  @!P6 IMAD.IADD R17, R17, 0x1, -R14.reuse ;  /* 0x000000011111e824 */ /* 0x100fe400078e0a0e */
[----:B------:R-:W-:Y:S01]  /*2040*/  @!P6 VIADD R16, R16, 0x1 ;  /* 0x000000011010e836 */ /* 0x000fe20000000000 */
[----:B------:R-:W-:Y:S02]  /*2050*/  ISETP.GE.AND P6, PT, R4, RZ, PT ;  /* 0x000000ff0400720c */ /* 0x000fe40003fc6270 */
[-C--:B------:R-:W-:Y:S01]  /*2060*/  ISETP.GE.U32.AND P2, PT, R17, R0.reuse, PT ;  /* 0x000000001100720c */ /* 0x080fe20003f46070 */
[--C-:B------:R-:W-:Y:S02]  /*2070*/  @!P0 IMAD.IADD R19, R19, 0x1, -R14.reuse ;  /* 0x0000000113138824 */ /* 0x100fe400078e0a0e */
[----:B------:R-:W-:Y:S02]  /*2080*/  @!P1 IMAD.IADD R15, R15, 0x1, -R14 ;  /* 0x000000010f0f9824 */ /* 0x000fe400078e0a0e */
[----:B------:R-:W-:Y:S01]  /*2090*/  @!P0 VIADD R13, R13, 0x1 ;  /* 0x000000010d0d8836 */ /* 0x000fe20000000000 */
[-C--:B------:R-:W-:Y:S01]  /*20a0*/  ISETP.GE.U32.AND P3, PT, R19, R0.reuse, PT ;  /* 0x000000001300720c */ /* 0x080fe20003f66070 */
[----:B------:R-:W-:Y:S01]  /*20b0*/  @!P1 VIADD R12, R12, 0x1 ;  /* 0x000000010c0c9836 */ /* 0x000fe20000000000 */
[----:B------:R-:W-:-:S02]  /*20c0*/  ISETP.GE.U32.AND P4, PT, R15, R0, PT ;  /* 0x000000000f00720c */ /* 0x000fc40003f86070 */
[----:B------:R-:W-:Y:S01]  /*20d0*/  ISETP.GE.AND P0, PT, R7, RZ, PT ;  /* 0x000000ff0700720c */ /* 0x000fe20003f06270 */
[----:B------:R-:W-:Y:S01]  /*20e0*/  @!P6 IMAD.MOV R10, RZ, RZ, -R10 ;  /* 0x000000ffff0ae224 */ /* 0x000fe200078e0a0a */
[----:B------:R-:W-:Y:S01]  /*20f0*/  ISETP.NE.AND P1, PT, RZ, UR12, PT ;  /* 0x0000000cff007c0c */ /* 0x000fe2000bf25270 */
[----:B------:R-:W-:Y:S01]  /*2100*/  @P2 VIADD R16, R16, 0x1 ;  /* 0x0000000110102836 */ /* 0x000fe20000000000 */
[----:B------:R-:W-:Y:S02]  /*2110*/  ISETP.GE.AND P2, PT, R6, RZ, PT ;  /* 0x000000ff0600720c */ /* 0x000fe40003f46270 */
[----:B------:R-:W-:Y:S01]  /*2120*/  LOP3.LUT R7, RZ, UR12, RZ, 0x33, !PT ;  /* 0x0000000cff077c12 */ /* 0x000fe2000f8e33ff */
[----:B------:R-:W-:Y:S02]  /*2130*/  @!P5 IMAD.MOV R16, RZ, RZ, -R16 ;  /* 0x000000ffff10d224 */ /* 0x000fe400078e0a10 */
[----:B------:R-:W-:Y:S01]  /*2140*/  @P3 VIADD R13, R13, 0x1 ;  /* 0x000000010d0d3836 */ /* 0x000fe20000000000 */
[C---:B------:R-:W-:Y:S01]  /*2150*/  SEL R4, R7.reuse, R10, !P1 ;  /* 0x0000000a07047207 */ /* 0x040fe20004800000 */
[----:B------:R-:W-:Y:S01]  /*2160*/  @P4 VIADD R12, R12, 0x1 ;  /* 0x000000010c0c4836 */ /* 0x000fe20000000000 */
[----:B------:R-:W-:-:S03]  /*2170*/  SEL R5, R7, R16, !P1 ;  /* 0x0000001007057207 */ /* 0x000fc60004800000 */
[----:B------:R-:W-:Y:S01]  /*2180*/  @!P0 IMAD.MOV R12, RZ, RZ, -R12 ;  /* 0x000000ffff0c8224 */ /* 0x000fe200078e0a0c */
[----:B------:R-:W-:Y:S01]  /*2190*/  IADD3 R8, P0, PT, R8, UR4, RZ ;  /* 0x0000000408087c10 */ /* 0x000fe2000ff1e0ff */
[----:B------:R-:W-:-:S04]  /*21a0*/  @!P2 IMAD.MOV R13, RZ, RZ, -R13 ;  /* 0x000000ffff0da224 */ /* 0x000fc800078e0a0d */
[----:B------:R-:W-:Y:S01]  /*21b0*/  IMAD.SHL.U32 R10, R8, 0x4, RZ ;  /* 0x00000004080a7824 */ /* 0x000fe200078e00ff */
[C---:B------:R-:W-:Y:S01]  /*21c0*/  SEL R6, R7.reuse, R13, !P1 ;  /* 0x0000000d07067207 */ /* 0x040fe20004800000 */
[----:B------:R-:W-:Y:S01]  /*21d0*/  IMAD.X R11, RZ, RZ, R11, P0 ;  /* 0x000000ffff0b7224 */ /* 0x000fe200000e060b */
[----:B------:R-:W-:Y:S02]  /*21e0*/  SEL R7, R7, R12, !P1 ;  /* 0x0000000c07077207 */ /* 0x000fe40004800000 */
[----:B------:R-:W-:Y:S02]  /*21f0*/  ISETP.LT.U32.AND P1, PT, R10, UR16, PT ;  /* 0x000000100a007c0c */ /* 0x000fe4000bf21070 */
[C---:B------:R-:W-:Y:S01]  /*2200*/  LOP3.LUT P0, RZ, R8.reuse, 0xffffc000, RZ, 0xc0, !PT ;  /* 0xffffc00008ff7812 */ /* 0x040fe2000780c0ff */
[----:B------:R0:W-:Y:S01]  /*2210*/  STG.E.128 desc[UR14][R2.64], R4 ;  /* 0x0000000402007986 */ /* 0x0001e2000c101d0e */
[----:B------:R-:W-:Y:S02]  /*2220*/  SHF.L.U64.HI R10, R8, 0x2, R11 ;  /* 0x00000002080a7819 */ /* 0x000fe4000001020b */
[----:B------:R-:W-:-:S02]  /*2230*/  LOP3.LUT P0, RZ, R11, 0x3fffffff, RZ, 0xc0, P0 ;  /* 0x3fffffff0bff7812 */ /* 0x000fc4000000c0ff */
[----:B------:R-:W-:-:S13]  /*2240*/  ISETP.LT.AND.EX P1, PT, R10, UR10, PT, P1 ;  /* 0x0000000a0a007c0c */ /* 0x000fda000bf21310 */
[----:B0-----:R-:W-:Y:S05]  /*2250*/  @!P0 BRA P1, `(.L_x_3722) ;  /* 0xfffffff800d48947 */ /* 0x001fea000083ffff */
[----:B------:R-:W-:Y:S05]  /*2260*/  EXIT ;  /* 0x000000000000794d */ /* 0x000fea0003800000 */
        .weak           $__internal_96_$__cuda_sm20_div_u16
        .type           $__internal_96_$__cuda_sm20_div_u16,@function
        .size           $__internal_96_$__cuda_sm20_div_u16,(.L_x_4301 - $__internal_96_$__cuda_sm20_div_u16)
$__internal_96_$__cuda_sm20_div_u16:
        /* <DEDUP_REMOVED lines=18> */
[----:B------:R-:W-:Y:S06]  /*2390*/  RET.REL.NODEC R2 `(_ZN2at6native61_GLOBAL__N__44eb8e94_28_ForeachBinaryOpScalarList_cu_dda10a6925multi_tensor_apply_kernelINS1_28TensorListScalarListMetadataIiLi1EEENS1_25BinaryOpScalarListFunctorIiLi1ELi1ELi0EEEJSt7dividesIiEEEEvT_T0_DpT1_) ;  /* 0xffffffdc02187950 */ /* 0x000fec0003c3ffff */
.L_x_3723:
        /* <DEDUP_REMOVED lines=14> */
.L_x_4301:


//--------------------- .text._ZN2at6native61_GLOBAL__N__44eb8e94_28_ForeachBinaryOpScalarList_cu_dda10a6925multi_tensor_apply_kernelINS1_28TensorListScalarListMetadataIaLi1EEENS1_25BinaryOpScalarListFunctorIaLi1ELi1ELi0EEEJSt7dividesIaEEEEvT_T0_DpT1_ --------------------------
	.section	.text._ZN2at6native61_GLOBAL__N__44eb8e94_28_ForeachBinaryOpScalarList_cu_dda10a6925multi_tensor_apply_kernelINS1_28TensorListScalarListMetadataIaLi1EEENS1_25BinaryOpScalarListFunctorIaLi1ELi1ELi0EEEJSt7dividesIaEEEEvT_T0_DpT1_,"ax",@progbits
	.align	128
.text._ZN2at6native61_GLOBAL__N__44eb8e94_28_ForeachBinaryOpScalarList_cu_dda10a6925multi_tensor_apply_kernelINS1_28TensorListScalarListMetadataIaLi1EEENS1_25BinaryOpScalarListFunctorIaLi1ELi1ELi0EEEJSt7dividesIaEEEEvT_T0_DpT1_:
        .type           _ZN2at6native61_GLOBAL__N__44eb8e94_28_ForeachBinaryOpScalarList_cu_dda10a6925multi_tensor_apply_kernelINS1_28TensorListScalarListMetadataIaLi1EEENS1_25BinaryOpScalarListFunctorIaLi1ELi1ELi0EEEJSt7dividesIaEEEEvT_T0_DpT1_,@function
        .size           _ZN2at6native61_GLOBAL__N__44eb8e94_28_ForeachBinaryOpScalarList_cu_dda10a6925multi_tensor_apply_kernelINS1_28TensorListScalarListMetadataIaLi1EEENS1_25BinaryOpScalarListFunctorIaLi1ELi1ELi0EEEJSt7dividesIaEEEEvT_T0_DpT1_,(.L_x_4303 - _ZN2at6native61_GLOBAL__N__44eb8e94_28_ForeachBinaryOpScalarList_cu_dda10a6925multi_tensor_apply_kernelINS1_28TensorListScalarListMetadataIaLi1EEENS1_25BinaryOpScalarListFunctorIaLi1ELi1ELi0EEEJSt7dividesIaEEEEvT_T0_DpT1_)
        .other          _ZN2at6native61_GLOBAL__N__44eb8e94_28_ForeachBinaryOpScalarList_cu_dda10a6925multi_tensor_apply_kernelINS1_28TensorListScalarListMetadataIaLi1EEENS1_25BinaryOpScalarListFunctorIaLi1ELi1ELi0EEEJSt7dividesIaEEEEvT_T0_DpT1_,@"STO_CUDA_ENTRY STV_DEFAULT"
_ZN2at6native61_GLOBAL__N__44eb8e94_28_ForeachBinaryOpScalarList_cu_dda10a6925multi_tensor_apply_kernelINS1_28TensorListScalarListMetadataIaLi1EEENS1_25BinaryOpScalarListFunctorIaLi1ELi1ELi0EEEJSt7dividesIaEEEEvT_T0_DpT1_:
        /* <DEDUP_REMOVED lines=40> */
[----:B------:R-:W-:Y:S05]  /*0280*/  CALL.REL.NOINC `($__internal_98_$__cuda_sm20_div_u16) ;  /* 0x00000014006c7944 */ /* 0x000fea0003c00000 */
        /* <DEDUP_REMOVED lines=23> */
[----:B------:R-:W-:Y:S02]  /*0400*/  UIADD3.X UR7, UPT, UPT, UR21, UR7, URZ, UP1, !UPT ;  /* 0x0000000715077290 */ /* 0x000fe40008ffe4ff */
[----:B------:R-:W-:Y:S02]  /*0410*/  UIADD3.X UR11, UPT, UPT, UR21, UR11, URZ, UP2, !UPT ;  /* 0x0000000b150b7290 */ /* 0x000fe400097fe4ff */
[----:B------:R-:W-:Y:S02]  /*0420*/  UIADD3.X UR12, UPT, UPT, UR21, UR13, URZ, UP3, !UPT ;  /* 0x0000000d150c7290 */ /* 0x000fe40009ffe4ff */
[----:B------:R-:W-:Y:S01]  /*0430*/  UIADD3.X UR14, UPT, UPT, UR21, UR15, URZ, UP4, !UPT ;  /* 0x0000000f150e7290 */ /* 0x000fe2000a7fe4ff */
[----:B------:R-:W-:Y:S01]  /*0440*/  UMOV UR4, URZ ;  /* 0x000000ff00047c82 */ /* 0x000fe20008000000 */
[----:B------:R-:W-:Y:S01]  /*0450*/  UMOV UR5, URZ ;  /* 0x000000ff00057c82 */ /* 0x000fe20008000000 */
[----:B------:R-:W-:-:S09]  /*0460*/  UMOV UR6, URZ ;  /* 0x000000ff00067c82 */ /* 0x000fd20008000000 */
.L_x_3742:
[C---:B------:R-:W-:Y:S02]  /*0470*/  IADD3 R5, P0, PT, R7.reuse, UR24, RZ ;  /* 0x0000001807057c10 */ /* 0x040fe4000ff1e0ff */
[----:B------:R-:W-:Y:S02]  /*0480*/  IADD3 R8, P5, PT, R7, UR36, RZ ;  /* 0x0000002407087c10 */ /* 0x000fe4000ffbe0ff */
[C---:B---3--:R-:W-:Y:S01]  /*0490*/  IADD3 R3, P4, PT, R5.reuse, UR24, RZ ;  /* 0x0000001805037c10 */ /* 0x048fe2000ff9e0ff */
[----:B------:R-:W-:Y:S01]  /*04a0*/  IMAD.X R4, RZ, RZ, R6, P0 ;  /* 0x000000ffff047224 */ /* 0x000fe200000e0606 */
[----:B------:R-:W-:Y:S02]  /*04b0*/  ISETP.GE.U32.AND P0, PT, R5, UR34, PT ;  /* 0x0000002205007c0c */ /* 0x000fe4000bf06070 */
[C---:B------:R-:W-:Y:S01]  /*04c0*/  ISETP.GE.U32.AND P2, PT, R3.reuse, UR34, PT ;  /* 0x0000002203007c0c */ /* 0x040fe2000bf46070 */
[----:B------:R-:W-:Y:S01]  /*04d0*/  IMAD.X R0, RZ, RZ, R4, P4 ;  /* 0x000000ffff007224 */ /* 0x000fe200020e0604 */
[----:B------:R-:W-:-:S02]  /*04e0*/  IADD3 R3, P3, PT, R3, UR24, RZ ;  /* 0x0000001803037c10 */ /* 0x000fc4000ff7e0ff */
[----:B------:R-:W-:Y:S02]  /*04f0*/  ISETP.GE.AND.EX P0, PT, R4, UR35, PT, P0 ;  /* 0x0000002304007c0c */ /* 0x000fe4000bf06300 */
[----:B------:R-:W-:Y:S01]  /*0500*/  ISETP.GE.U32.AND P4, PT, R3, UR34, PT ;  /* 0x0000002203007c0c */ /* 0x000fe2000bf86070 */
[----:B------:R-:W-:Y:S01]  /*0510*/  IMAD.X R2, RZ, RZ, R0, P3 ;  /* 0x000000ffff027224 */ /* 0x000fe200018e0600 */
[----:B------:R-:W-:Y:S02]  /*0520*/  ISETP.GE.AND.EX P3, PT, R0, UR35, PT, P2 ;  /* 0x0000002300007c0c */ /* 0x000fe4000bf66320 */
[----:B------:R-:W-:Y:S02]  /*0530*/  ISETP.GE.U32.AND P1, PT, R7, UR34, PT ;  /* 0x0000002207007c0c */ /* 0x000fe4000bf26070 */
[----:B------:R-:W-:Y:S02]  /*0540*/  ISETP.GE.AND.EX P2, PT, R2, UR35, PT, P4 ;  /* 0x0000002302007c0c */ /* 0x000fe4000bf46340 */
[----:B012---:R-:W-:-:S02]  /*0550*/  IADD3.X R9, PT, PT, R6, UR37, RZ, P5, !PT ;  /* 0x0000002506097c10 */ /* 0x007fc4000affe4ff */
[C---:B------:R-:W-:Y:S02]  /*0560*/  ISETP.GE.AND.EX P1, PT, R6.reuse, UR35, PT, P1 ;  /* 0x0000002306007c0c */ /* 0x040fe4000bf26310 */
[C---:B------:R-:W-:Y:S02]  /*0570*/  @!P0 IADD3 R14, P5, PT, R7.reuse, UR25, RZ ;  /* 0x00000019070e8c10 */ /* 0x040fe4000ffbe0ff */
[----:B------:R-:W-:Y:S02]  /*0580*/  PRMT R0, RZ, 0x7610, R0 ;  /* 0x00007610ff007816 */ /* 0x000fe40000000000 */
[----:B------:R-:W-:Y:S02]  /*0590*/  @!P0 IADD3.X R15, PT, PT, R6, UR26, RZ, P5, !PT ;  /* 0x0000001a060f8c10 */ /* 0x000fe4000affe4ff */
[C---:B------:R-:W-:Y:S02]  /*05a0*/  @!P3 IADD3 R16, P4, PT, R7.reuse, UR27, RZ ;  /* 0x0000001b0710bc10 */ /* 0x040fe4000ff9e0ff */
[----:B------:R-:W-:-:S02]  /*05b0*/  @!P2 IADD3 R18, P5, PT, R7, UR28, RZ ;  /* 0x0000001c0712ac10 */ /* 0x000fc4000ffbe0ff */
[----:B------:R-:W-:Y:S01]  /*05c0*/  PRMT R11, RZ, 0x7610, R11 ;  /* 0x00007610ff0b7816 */ /* 0x000fe2000000000b */
[----:B------:R0:W5:Y:S01]  /*05d0*/  @!P1 LDG.E.S8 R0, desc[UR22][R8.64] ;  /* 0x0000001608009981 */ /* 0x000162000c1e1300 */
        /* <DEDUP_REMOVED lines=16> */
[----:B------:R-:W-:Y:S05]  /*06e0*/  CALL.REL.NOINC `($__internal_97_$__cuda_sm20_div_s16) ;  /* 0x0000000c00ec7944 */ /* 0x000fea0003c00000 */
[----:B------:R-:W-:-:S04]  /*06f0*/  IADD3 R14, P1, PT, R7, UR36, RZ ;  /* 0x00000024070e7c10 */ /* 0x000fc8000ff3e0ff */
[----:B------:R-:W-:-:S05]  /*0700*/  IADD3.X R15, PT, PT, R6, UR37, RZ, P1, !PT ;  /* 0x00000025060f7c10 */ /* 0x000fca0008ffe4ff */
[----:B------:R0:W-:Y:S04]  /*0710*/  STG.E.U8 desc[UR22][R14.64], R9 ;  /* 0x000000090e007986 */ /* 0x0001e8000c101116 */
.L_x_3727:
[----:B------:R-:W-:Y:S05]  /*0720*/  BSYNC.RECONVERGENT B0 ;  /* 0x0000000000007941 */ /* 0x000fea0003800200 */
.L_x_3726:
[----:B------:R-:W-:Y:S04]  /*0730*/  BSSY.RECONVERGENT B0, `(.L_x_3728) ;  /* 0x0000009000007945 */ /* 0x000fe80003800200 */
[----:B------:R-:W-:Y:S05]  /*0740*/  @P0 BRA `(.L_x_3729) ;  /* 0x00000000001c0947 */ /* 0x000fea0003800000 */
[----:B0----5:R-:W-:Y:S01]  /*0750*/  PRMT R9, R12, 0x9910, RZ ;  /* 0x000099100c097816 */ /* 0x021fe200000000ff */
[----:B------:R-:W-:Y:S01]  /*0760*/  IMAD.U32 R8, RZ, RZ, UR16 ;  /* 0x00000010ff087e24 */ /* 0x000fe2000f8e00ff */
[----:B------:R-:W-:-:S07]  /*0770*/  MOV R0, 0x790 ;  /* 0x0000079000007802 */ /* 0x000fce0000000f00 */
[----:B------:R-:W-:Y:S05]  /*0780*/  CALL.REL.NOINC `($__internal_97_$__cuda_sm20_div_s16) ;  /* 0x0000000c00c47944 */ /* 0x000fea0003c00000 */
[----:B------:R-:W-:-:S04]  /*0790*/  IADD3 R12, P0, PT, R7, UR25, RZ ;  /* 0x00000019070c7c10 */ /* 0x000fc8000ff1e0ff */
[----:B------:R-:W-:-:S05]  /*07a0*/  IADD3.X R13, PT, PT, R6, UR26, RZ, P0, !PT ;  /* 0x0000001a060d7c10 */ /* 0x000fca00087fe4ff */
[----:B------:R1:W-:Y:S04]  /*07b0*/  STG.E.U8 desc[UR22][R12.64], R9 ;  /* 0x000000090c007986 */ /* 0x0003e8000c101116 */
.L_x_3729:
[----:B------:R-:W-:Y:S05]  /*07c0*/  BSYNC.RECONVERGENT B0 ;  /* 0x0000000000007941 */ /* 0x000fea0003800200 */
.L_x_3728:
[----:B-----5:R-:W-:Y:S01]  /*07d0*/  IADD3 R0, P1, PT, R5, UR24, RZ ;  /* 0x0000001805007c10 */ /* 0x020fe2000ff3e0ff */
[----:B------:R-:W-:Y:S03]  /*07e0*/  BSSY.RECONVERGENT B0, `(.L_x_3730) ;  /* 0x000000c000007945 */ /* 0x000fe60003800200 */
[----:B------:R-:W-:Y:S01]  /*07f0*/  ISETP.GE.U32.AND P0, PT, R0, UR34, PT ;  /* 0x0000002200007c0c */ /* 0x000fe2000bf06070 */
[----:B------:R-:W-:-:S05]  /*0800*/  IMAD.X R0, RZ, RZ, R4, P1 ;  /* 0x000000ffff007224 */ /* 0x000fca00008e0604 */
[----:B------:R-:W-:-:S13]  /*0810*/  ISETP.GE.AND.EX P0, PT, R0, UR35, PT, P0 ;  /* 0x0000002300007c0c */ /* 0x000fda000bf06300 */
[----:B------:R-:W-:Y:S05]  /*0820*/  @P0 BRA `(.L_x_3731) ;  /* 0x00000000001c0947 */ /* 0x000fea0003800000 */
[----:B01----:R-:W-:Y:S01]  /*0830*/  PRMT R9, R11, 0x9910, RZ ;  /* 0x000099100b097816 */ /* 0x003fe200000000ff */
[----:B------:R-:W-:Y:S01]  /*0840*/  IMAD.U32 R8, RZ, RZ, UR16 ;  /* 0x00000010ff087e24 */ /* 0x000fe2000f8e00ff */
[----:B------:R-:W-:-:S07]  /*0850*/  MOV R0, 0x870 ;  /* 0x0000087000007802 */ /* 0x000fce0000000f00 */
[----:B------:R-:W-:Y:S05]  /*0860*/  CALL.REL.NOINC `($__internal_97_$__cuda_sm20_div_s16) ;  /* 0x0000000c008c7944 */ /* 0x000fea0003c00000 */
[----:B------:R-:W-:-:S04]  /*0870*/  IADD3 R12, P0, PT, R7, UR27, RZ ;  /* 0x0000001b070c7c10 */ /* 0x000fc8000ff1e0ff */
[----:B------:R-:W-:-:S05]  /*0880*/  IADD3.X R13, PT, PT, R6, UR14, RZ, P0, !PT ;  /* 0x0000000e060d7c10 */ /* 0x000fca00087fe4ff */
[----:B------:R2:W-:Y:S04]  /*0890*/  STG.E.U8 desc[UR22][R12.64], R9 ;  /* 0x000000090c007986 */ /* 0x0005e8000c101116 */
.L_x_3731:
[----:B------:R-:W-:Y:S05]  /*08a0*/  BSYNC.RECONVERGENT B0 ;  /* 0x0000000000007941 */ /* 0x000fea0003800200 */
.L_x_3730:
[----:B------:R-:W-:Y:S04]  /*08b0*/  BSSY.RECONVERGENT B0, `(.L_x_3732) ;  /* 0x0000009000007945 */ /* 0x000fe80003800200 */
[----:B------:R-:W-:Y:S05]  /*08c0*/  @P2 BRA `(.L_x_3733) ;  /* 0x00000000001c2947 */ /* 0x000fea0003800000 */
[----:B012---:R-:W-:Y:S01]  /*08d0*/  PRMT R9, R10, 0x9910, RZ ;  /* 0x000099100a097816 */ /* 0x007fe200000000ff */
[----:B------:R-:W-:Y:S01]  /*08e0*/  IMAD.U32 R8, RZ, RZ, UR16 ;  /* 0x00000010ff087e24 */ /* 0x000fe2000f8e00ff */
[----:B------:R-:W-:-:S07]  /*08f0*/  MOV R0, 0x910 ;  /* 0x0000091000007802 */ /* 0x000fce0000000f00 */
[----:B------:R-:W-:Y:S05]  /*0900*/  CALL.REL.NOINC `($__internal_97_$__cuda_sm20_div_s16) ;  /* 0x0000000c00647944 */ /* 0x000fea0003c00000 */
[----:B------:R-:W-:-:S04]  /*0910*/  IADD3 R10, P0, PT, R7, UR28, RZ ;  /* 0x0000001c070a7c10 */ /* 0x000fc8000ff1e0ff */
[----:B------:R-:W-:-:S05]  /*0920*/  IADD3.X R11, PT, PT, R6, UR12, RZ, P0, !PT ;  /* 0x0000000c060b7c10 */ /* 0x000fca00087fe4ff */
[----:B------:R3:W-:Y:S04]  /*0930*/  STG.E.U8 desc[UR22][R10.64], R9 ;  /* 0x000000090a007986 */ /* 0x0007e8000c101116 */
.L_x_3733:
[----:B------:R-:W-:Y:S05]  /*0940*/  BSYNC.RECONVERGENT B0 ;  /* 0x0000000000007941 */ /* 0x000fea0003800200 */
.L_x_3732:
[----:B------:R-:W-:-:S05]  /*0950*/  IADD3 R3, P0, PT, R3, UR24, RZ ;  /* 0x0000001803037c10 */ /* 0x000fca000ff1e0ff */
[----:B------:R-:W-:Y:S01]  /*0960*/  IMAD.X R2, RZ, RZ, R2, P0 ;  /* 0x000000ffff027224 */ /* 0x000fe200000e0602 */
[C---:B------:R-:W-:Y:S02]  /*0970*/  ISETP.GE.U32.AND P0, PT, R3.reuse, UR34, PT ;  /* 0x0000002203007c0c */ /* 0x040fe4000bf06070 */
[----:B------:R-:W-:Y:S02]  /*0980*/  IADD3 R3, P1, PT, R3, UR24, RZ ;  /* 0x0000001803037c10 */ /* 0x000fe4000ff3e0ff */
[----:B------:R-:W-:Y:S02]  /*0990*/  ISETP.GE.AND.EX P0, PT, R2, UR35, PT, P0 ;  /* 0x0000002302007c0c */ /* 0x000fe4000bf06300 */
[C---:B------:R-:W-:Y:S01]  /*09a0*/  IADD3 R8, P3, PT, R3.reuse, UR24, RZ ;  /* 0x0000001803087c10 */ /* 0x040fe2000ff7e0ff */
[----:B------:R-:W-:Y:S01]  /*09b0*/  IMAD.X R2, RZ, RZ, R2, P1 ;  /* 0x000000ffff027224 */ /* 0x000fe200008e0602 */
[----:B------:R-:W-:Y:S02]  /*09c0*/  ISETP.GE.U32.AND P2, PT, R3, UR34, PT ;  /* 0x0000002203007c0c */ /* 0x000fe4000bf46070 */
[----:B------:R-:W-:Y:S01]  /*09d0*/  IADD3 R0, P4, PT, R8, UR24, RZ ;  /* 0x0000001808007c10 */ /* 0x000fe2000ff9e0ff */
[----:B------:R-:W-:Y:S01]  /*09e0*/  IMAD.X R3, RZ, RZ, R2, P3 ;  /* 0x000000ffff037224 */ /* 0x000fe200018e0602 */
[----:B------:R-:W-:-:S02]  /*09f0*/  ISETP.GE.AND.EX P2, PT, R2, UR35, PT, P2 ;  /* 0x0000002302007c0c */ /* 0x000fc4000bf46320 */
[----:B------:R-:W-:Y:S01]  /*0a00*/  ISETP.GE.U32.AND P3, PT, R0, UR34, PT ;  /* 0x0000002200007c0c */ /* 0x000fe2000bf66070 */
[----:B------:R-:W-:Y:S01]  /*0a10*/  IMAD.X R0, RZ, RZ, R3, P4 ;  /* 0x000000ffff007224 */ /* 0x000fe200020e0603 */
[----:B------:R-:W-:Y:S02]  /*0a20*/  ISETP.GE.U32.AND P1, PT, R8, UR34, PT ;  /* 0x0000002208007c0c */ /* 0x000fe4000bf26070 */
[----:B------:R-:W-:Y:S02]  /*0a30*/  @!P0 IADD3 R8, P4, PT, R7, UR32, RZ ;  /* 0x0000002007088c10 */ /* 0x000fe4000ff9e0ff */
[----:B------:R-:W-:Y:S02]  /*0a40*/  ISETP.GE.AND.EX P1, PT, R3, UR35, PT, P1 ;  /* 0x0000002303007c0c */ /* 0x000fe4000bf26310 */
[----:B------:R-:W-:Y:S02]  /*0a50*/  ISETP.GE.AND.EX P3, PT, R0, UR35, PT, P3 ;  /* 0x0000002300007c0c */ /* 0x000fe4000bf66330 */
[----:B0123--:R-:W-:-:S02]  /*0a60*/  @!P0 IADD3.X R9, PT, PT, R6, UR33, RZ, P4, !PT ;  /* 0x0000002106098c10 */ /* 0x00ffc4000a7fe4ff */
[----:B------:R-:W-:Y:S02]  /*0a70*/  @!P2 IADD3 R12, P5, PT, R7, UR31, RZ ;  /* 0x0000001f070cac10 */ /* 0x000fe4000ffbe0ff */
[----:B------:R-:W-:Y:S02]  /*0a80*/  PRMT R0, RZ, 0x7610, R0 ;  /* 0x00007610ff007816 */ /* 0x000fe40000000000 */
[----:B------:R-:W-:-:S03]  /*0a90*/  @!P2 IADD3.X R13, PT, PT, R6, UR18, RZ, P5, !PT ;  /* 0x00000012060dac10 */ /* 0x000fc6000affe4ff */
[C---:B------:R-:W-:Y:S01]  /*0aa0*/  @!P1 IADD3 R14, P4, PT, R7.reuse, UR29, RZ ;  /* 0x0000001d070e9c10 */ /* 0x040fe2000ff9e0ff */
[----:B------:R0:W5:Y:S01]  /*0ab0*/  @!P0 LDG.E.S8 R0, desc[UR22][R8.64] ;  /* 0x0000001608008981 */ /* 0x000162000c1e1300 */
[----:B------:R-:W-:Y:S02]  /*0ac0*/  @!P3 IADD3 R16, P5, PT, R7, UR30, RZ ;  /* 0x0000001e0710bc10 */ /* 0x000fe4000ffbe0ff */
[----:B------:R-:W-:Y:S02]  /*0ad0*/  PRMT R10, RZ, 0x7610, R10 ;  /* 0x00007610ff0a7816 */ /* 0x000fe4000000000a */
[----:B------:R-:W-:Y:S02]  /*0ae0*/  PRMT R2, RZ, 0x7610, R2 ;  /* 0x00007610ff027816 */ /* 0x000fe40000000002 */
[----:B------:R-:W-:Y:S02]  /*0af0*/  PRMT R3, RZ, 0x7610, R3 ;  /* 0x00007610ff037816 */ /* 0x000fe40000000003 */
        /* <DEDUP_REMOVED lines=14> */
.L_x_3735:
[----:B------:R-:W-:Y:S05]  /*0be0*/  BSYNC.RECONVERGENT B0 ;  /* 0x0000000000007941 */ /* 0x000fea0003800200 */
.L_x_3734:
[----:B-----5:R-:W-:Y:S01]  /*0bf0*/  IMAD.U32 R0, RZ, RZ, UR24 ;  /* 0x00000018ff007e24 */ /* 0x020fe2000f8e00ff */
[----:B------:R-:W-:Y:S01]  /*0c00*/  BSSY.RECONVERGENT B0, `(.L_x_3736) ;  /* 0x0000010000007945 */ /* 0x000fe20003800200 */
[----:B0-----:R-:W-:-:S03]  /*0c10*/  IMAD.U32 R8, RZ, RZ, UR24 ;  /* 0x00000018ff087e24 */ /* 0x001fc6000f8e00ff */
[----:B------:R-:W-:-:S04]  /*0c20*/  IADD3 R5, P0, P2, R0, UR24, R5 ;  /* 0x0000001800057c10 */ /* 0x000fc8000fa1e005 */
[----:B------:R-:W-:Y:S02]  /*0c30*/  IADD3 R5, P3, P4, R8, UR24, R5 ;  /* 0x0000001808057c10 */ /* 0x000fe4000fc7e005 */
[----:B------:R-:W-:Y:S02]  /*0c40*/  IADD3.X R4, PT, PT, RZ, RZ, R4, P0, P2 ;  /* 0x000000ffff047210 */ /* 0x000fe400007e4404 */
[----:B------:R-:W-:Y:S02]  /*0c50*/  ISETP.GE.U32.AND P0, PT, R5, UR34, PT ;  /* 0x0000002205007c0c */ /* 0x000fe4000bf06070 */
[----:B------:R-:W-:-:S04]  /*0c60*/  IADD3.X R4, PT, PT, RZ, RZ, R4, P3, P4 ;  /* 0x000000ffff047210 */ /* 0x000fc80001fe8404 */
[----:B------:R-:W-:-:S13]  /*0c70*/  ISETP.GE.AND.EX P0, PT, R4, UR35, PT, P0 ;  /* 0x0000002304007c0c */ /* 0x000fda000bf06300 */
[----:B------:R-:W-:Y:S05]  /*0c80*/  @P0 BRA `(.L_x_3737) ;  /* 0x00000000001c0947 */ /* 0x000fea0003800000 */
[----:B-1----:R-:W-:Y:S01]  /*0c90*/  PRMT R9, R10, 0x9910, RZ ;  /* 0x000099100a097816 */ /* 0x002fe200000000ff */
[----:B------:R-:W-:Y:S01]  /*0ca0*/  IMAD.U32 R8, RZ, RZ, UR16 ;  /* 0x00000010ff087e24 */ /* 0x000fe2000f8e00ff */
[----:B------:R-:W-:-:S07]  /*0cb0*/  MOV R0, 0xcd0 ;  /* 0x00000cd000007802 */ /* 0x000fce0000000f00 */
[----:B------:R-:W-:Y:S05]  /*0cc0*/  CALL.REL.NOINC `($__internal_97_$__cuda_sm20_div_s16) ;  /* 0x0000000800747944 */ /* 0x000fea0003c00000 */
[----:B------:R-:W-:-:S04]  /*0cd0*/  IADD3 R10, P0, PT, R7, UR31, RZ ;  /* 0x0000001f070a7c10 */ /* 0x000fc8000ff1e0ff */
[----:B------:R-:W-:-:S05]  /*0ce0*/  IADD3.X R11, PT, PT, R6, UR18, RZ, P0, !PT ;  /* 0x00000012060b7c10 */ /* 0x000fca00087fe4ff */
[----:B------:R0:W-:Y:S04]  /*0cf0*/  STG.E.U8 desc[UR22][R10.64], R9 ;  /* 0x000000090a007986 */ /* 0x0001e8000c101116 */
.L_x_3737:
[----:B------:R-:W-:Y:S05]  /*0d00*/  BSYNC.RECONVERGENT B0 ;  /* 0x0000000000007941 */ /* 0x000fea0003800200 */
.L_x_3736:
[----:B------:R-:W-:Y:S04]  /*0d10*/  BSSY.RECONVERGENT B0, `(.L_x_3738) ;  /* 0x0000009000007945 */ /* 0x000fe80003800200 */
        /* <DEDUP_REMOVED lines=8> */
.L_x_3739:
[----:B------:R-:W-:Y:S05]  /*0da0*/  BSYNC.RECONVERGENT B0 ;  /* 0x0000000000007941 */ /* 0x000fea0003800200 */
.L_x_3738:
[----:B------:R-:W-:Y:S01]  /*0db0*/  IMAD.U32 R0, RZ, RZ, UR24 ;  /* 0x00000018ff007e24 */ /* 0x000fe2000f8e00ff */
[----:B------:R-:W-:Y:S04]  /*0dc0*/  BSSY.RECONVERGENT B0, `(.L_x_3740) ;  /* 0x000000d000007945 */ /* 0x000fe80003800200 */
[----:B------:R-:W-:-:S04]  /*0dd0*/  IADD3 R5, P1, P2, R0, UR24, R5 ;  /* 0x0000001800057c10 */ /* 0x000fc8000fa3e005 */
[----:B------:R-:W-:Y:S02]  /*0de0*/  ISETP.GE.U32.AND P0, PT, R5, UR34, PT ;  /* 0x0000002205007c0c */ /* 0x000fe4000bf06070 */
[----:B------:R-:W-:-:S04]  /*0df0*/  IADD3.X R4, PT, PT, RZ, RZ, R4, P1, P2 ;  /* 0x000000ffff047210 */ /* 0x000fc80000fe4404 */
[----:B------:R-:W-:-:S13]  /*0e00*/  ISETP.GE.AND.EX P0, PT, R4, UR35, PT, P0 ;  /* 0x0000002304007c0c */ /* 0x000fda000bf06300 */
        /* <DEDUP_REMOVED lines=8> */
.L_x_3741:
[----:B------:R-:W-:Y:S05]  /*0e90*/  BSYNC.RECONVERGENT B0 ;  /* 0x0000000000007941 */ /* 0x000fea0003800200 */
.L_x_3740:
[----:B------:R-:W-:Y:S02]  /*0ea0*/  USHF.L.U32 UR13, UR24, 0x3, URZ ;  /* 0x00000003180d7899 */ /* 0x000fe400080006ff */
[----:B------:R-:W-:Y:S02]  /*0eb0*/  USHF.R.U32.HI UR15, URZ, 0x1d, UR24 ;  /* 0x0000001dff0f7899 */ /* 0x000fe40008011618 */
[----:B------:R-:W-:Y:S02]  /*0ec0*/  UIADD3 UR5, UP1, UPT, UR13, UR5, URZ ;  /* 0x000000050d057290 */ /* 0x000fe4000ff3e0ff */
[----:B------:R-:W-:Y:S02]  /*0ed0*/  IADD3 R7, P0, PT, R7, UR13, RZ ;  /* 0x0000000d07077c10 */ /* 0x000fe4000ff1e0ff */
[----:B------:R-:W-:Y:S02]  /*0ee0*/  UIADD3.X UR6, UPT, UPT, UR15, UR6, URZ, UP1, !UPT ;  /* 0x000000060f067290 */ /* 0x000fe40008ffe4ff */
[----:B------:R-:W-:Y:S01]  /*0ef0*/  IADD3.X R6, PT, PT, R6, UR15, RZ, P0, !PT ;  /* 0x0000000f06067c10 */ /* 0x000fe200087fe4ff */
[----:B------:R-:W-:Y:S09]  /*0f00*/  BRA.U UP0, `(.L_x_3742) ;  /* 0xfffffff500587547 */ /* 0x000ff2000b83ffff */
.L_x_3725:
[----:B------:R-:W-:-:S04]  /*0f10*/  ULOP3.LUT UR13, UR17, 0x1, URZ, 0xc0, !UPT ;  /* 0x00000001110d7892 */ /* 0x000fc8000f8ec0ff */
[----:B------:R-:W-:-:S06]  /*0f20*/  UISETP.NE.U32.AND UP0, UPT, UR13, 0x1, UPT ;  /* 0x000000010d00788c */ /* 0x000fcc000bf05070 */
[----:B------:R-:W-:-:S13]  /*0f30*/  PLOP3.LUT P0, PT, PT, PT, UP0, 0x80, 0x8 ;  /* 0x000000000008781c */ /* 0x000fda0003f0f008 */
[----:B------:R-:W-:Y:S05]  /*0f40*/  @!P0 EXIT ;  /* 0x000000000000894d */ /* 0x000fea0003800000 */
[----:B------:R-:W4:Y:S01]  /*0f50*/  S2R R18, SR_TID.X ;  /* 0x0000000000127919 */ /* 0x000f220000002100 */
[----:B------:R-:W-:Y:S02]  /*0f60*/  PRMT R0, RZ, 0x7610, R0 ;  /* 0x00007610ff007816 */ /* 0x000fe40000000000 */
[----:B----4-:R-:W-:-:S04]  /*0f70*/  IADD3 R18, P1, PT, R18, UR5, RZ ;  /* 0x0000000512127c10 */ /* 0x010fc8000ff3e0ff */
[C---:B---3--:R-:W-:Y:S01]  /*0f80*/  IADD3 R2, P3, PT, R18.reuse, UR24, RZ ;  /* 0x0000001812027c10 */ /* 0x048fe2000ff7e0ff */
[----:B------:R-:W-:Y:S01]  /*0f90*/  IMAD.X R5, RZ, RZ, UR6, P1 ;  /* 0x00000006ff057e24 */ /* 0x000fe200088e06ff */
[C---:B------:R-:W-:Y:S02]  /*0fa0*/  ISETP.GE.U32.AND P0, PT, R18.reuse, UR34, PT ;  /* 0x0000002212007c0c */ /* 0x040fe4000bf06070 */
[----:B------:R-:W-:Y:S01]  /*0fb0*/  IADD3 R18, P2, PT, R18, UR36, RZ ;  /* 0x0000002412127c10 */ /* 0x000fe2000ff5e0ff */
[----:B------:R-:W-:Y:S01]  /*0fc0*/  IMAD.X R3, RZ, RZ, R5, P3 ;  /* 0x000000ffff037224 */ /* 0x000fe200018e0605 */
[----:B------:R-:W-:Y:S02]  /*0fd0*/  IADD3 R4, P3, PT, R2, UR24, RZ ;  /* 0x0000001802047c10 */ /* 0x000fe4000ff7e0ff */
[C---:B------:R-:W-:Y:S02]  /*0fe0*/  ISETP.GE.AND.EX P0, PT, R5.reuse, UR35, PT, P0 ;  /* 0x0000002305007c0c */ /* 0x040fe4000bf06300 */
[----:B------:R-:W-:Y:S01]  /*0ff0*/  IADD3.X R19, PT, PT, R5, UR37, RZ, P2, !PT ;  /* 0x0000002505137c10 */ /* 0x000fe200097fe4ff */
[----:B------:R-:W-:Y:S01]  /*1000*/  IMAD.X R6, RZ, RZ, R3, P3 ;  /* 0x000000ffff067224 */ /* 0x000fe200018e0603 */
[----:B------:R-:W-:-:S02]  /*1010*/  IADD3 R16, P2, PT, R18, UR24, RZ ;  /* 0x0000001812107c10 */ /* 0x000fc4000ff5e0ff */
[----:B------:R-:W-:Y:S02]  /*1020*/  IADD3 R5, P4, PT, R4, UR24, RZ ;  /* 0x0000001804057c10 */ /* 0x000fe4000ff9e0ff */
[----:B------:R-:W-:Y:S01]  /*1030*/  ISETP.GE.U32.AND P1, PT, R2, UR34, PT ;  /* 0x0000002202007c0c */ /* 0x000fe2000bf26070 */
[----:B------:R-:W-:Y:S01]  /*1040*/  IMAD.X R17, RZ, RZ, R19, P2 ;  /* 0x000000ffff117224 */ /* 0x000fe200010e0613 */
[----:B------:R-:W-:Y:S01]  /*1050*/  ISETP.GE.U32.AND P3, PT, R4, UR34, PT ;  /* 0x0000002204007c0c */ /* 0x000fe2000bf66070 */
[----:B------:R-:W-:Y:S01]  /*1060*/  IMAD.X R7, RZ, RZ, R6, P4 ;  /* 0x000000ffff077224 */ /* 0x000fe200020e0606 */
[----:B------:R-:W-:Y:S01]  /*1070*/  ISETP.GE.U32.AND P2, PT, R5, UR34, PT ;  /* 0x0000002205007c0c */ /* 0x000fe2000bf46070 */
[----:B------:R-:W3:Y:S01]  /*1080*/  @!P0 LDG.E.S8 R0, desc[UR22][R18.64] ;  /* 0x0000001612008981 */ /* 0x000ee2000c1e1300 */
[----:B------:R-:W-:Y:S02]  /*1090*/  IADD3 R14, P4, PT, R16, UR24, RZ ;  /* 0x00000018100e7c10 */ /* 0x000fe4000ff9e0ff */
[----:B------:R-:W-:-:S02]  /*10a0*/  ISETP.GE.AND.EX P1, PT, R3, UR35, PT, P1 ;  /* 0x0000002303007c0c */ /* 0x000fc4000bf26310 */
[----:B------:R-:W-:Y:S02]  /*10b0*/  ISETP.GE.AND.EX P3, PT, R6, UR35, PT, P3 ;  /* 0x0000002306007c0c */ /* 0x000fe4000bf66330 */
[----:B------:R-:W-:Y:S01]  /*10c0*/  ISETP.GE.AND.EX P2, PT, R7, UR35, PT, P2 ;  /* 0x0000002307007c0c */ /* 0x000fe2000bf46320 */
[----:B------:R-:W-:Y:S01]  /*10d0*/  IMAD.X R15, RZ, RZ, R17, P4 ;  /* 0x000000ffff0f7224 */ /* 0x000fe200020e0611 */
[----:B-1----:R-:W-:Y:S02]  /*10e0*/  IADD3 R12, P4, PT, R14, UR24, RZ ;  /* 0x000000180e0c7c10 */ /* 0x002fe4000ff9e0ff */
[----:B0-2---:R-:W-:Y:S02]  /*10f0*/  PRMT R11, RZ, 0x7610, R11 ;  /* 0x00007610ff0b7816 */ /* 0x005fe4000000000b */
[----:B------:R-:W-:Y:S01]  /*1100*/  PRMT R20, RZ, 0x7610, R20 ;  /* 0x00007610ff147816 */ /* 0x000fe20000000014 */
[----:B------:R-:W-:Y:S01]  /*1110*/  IMAD.X R13, RZ, RZ, R15, P4 ;  /* 0x000000ffff0d7224 */ /* 0x000fe200020e060f */
[----:B------:R-:W-:-:S02]  /*1120*/  PRMT R10, RZ, 0x7610, R10 ;  /* 0x00007610ff0a7816 */ /* 0x000fc4000000000a */
[----:B------:R0:W5:Y:S04]  /*1130*/  @!P1 LDG.E.S8 R11, desc[UR22][R16.64] ;  /* 0x00000016100b9981 */ /* 0x000168000c1e1300 */
[----:B------:R0:W5:Y:S04]  /*1140*/  @!P3 LDG.E.S8 R20, desc[UR22][R14.64] ;  /* 0x000000160e14b981 */ /* 0x000168000c1e1300 */
[----:B------:R0:W5:Y:S01]  /*1150*/  @!P2 LDG.E.S8 R10, desc[UR22][R12.64] ;  /* 0x000000160c0aa981 */ /* 0x000162000c1e1300 */
[----:B------:R-:W-:Y:S01]  /*1160*/  IMAD.U32 R8, RZ, RZ, UR16 ;  /* 0x00000010ff087e24 */ /* 0x000fe2000f8e00ff */
[----:B---3--:R-:W-:-:S02]  /*1170*/  PRMT R9, R0, 0x9910, RZ ;  /* 0x0000991000097816 */ /* 0x008fc400000000ff */
[----:B0-----:R-:W-:-:S07]  /*1180*/  MOV R0, 0x11a0 ;  /* 0x000011a000007802 */ /* 0x001fce0000000f00 */
[----:B-----5:R-:W-:Y:S05]  /*1190*/  CALL.REL.NOINC `($__internal_97_$__cuda_sm20_div_s16) ;  /* 0x0000000400407944 */ /* 0x020fea0003c00000 */
[----:B------:R-:W-:Y:S01]  /*11a0*/  PRMT R0, R11, 0x9910, RZ ;  /* 0x000099100b007816 */ /* 0x000fe200000000ff */
[----:B------:R-:W-:Y:S02]  /*11b0*/  IMAD.MOV.U32 R11, RZ, RZ, R9 ;  /* 0x000000ffff0b7224 */ /* 0x000fe400078e0009 */
[----:B------:R-:W-:Y:S02]  /*11c0*/  IMAD.U32 R8, RZ, RZ, UR16 ;  /* 0x00000010ff087e24 */ /* 0x000fe4000f8e00ff */
[----:B------:R-:W-:Y:S01]  /*11d0*/  IMAD.MOV.U32 R9, RZ, RZ, R0 ;  /* 0x000000ffff097224 */ /* 0x000fe200078e0000 */
[----:B------:R-:W-:-:S07]  /*11e0*/  MOV R0, 0x1200 ;  /* 0x0000120000007802 */ /* 0x000fce0000000f00 */
[----:B------:R-:W-:Y:S05]  /*11f0*/  CALL.REL.NOINC `($__internal_97_$__cuda_sm20_div_s16) ;  /* 0x0000000400287944 */ /* 0x000fea0003c00000 */
        /* <DEDUP_REMOVED lines=12> */
[----:B------:R-:W-:Y:S01]  /*12c0*/  ISETP.GE.U32.AND P1, PT, R2, UR34, PT ;  /* 0x0000002202007c0c */ /* 0x000fe2000bf26070 */
[----:B------:R0:W-:Y:S01]  /*12d0*/  @!P0 STG.E.U8 desc[UR22][R18.64], R11 ;  /* 0x0000000b12008986 */ /* 0x0001e2000c101116 */
[----:B------:R-:W-:Y:S02]  /*12e0*/  ISETP.GE.U32.AND P2, PT, R4, UR34, PT ;  /* 0x0000002204007c0c */ /* 0x000fe4000bf46070 */
[----:B------:R-:W-:Y:S02]  /*12f0*/  ISETP.GE.U32.AND P3, PT, R5, UR34, PT ;  /* 0x0000002205007c0c */ /* 0x000fe4000bf66070 */
[----:B------:R-:W-:Y:S02]  /*1300*/  ISETP.GE.AND.EX P1, PT, R3, UR35, PT, P1 ;  /* 0x0000002303007c0c */ /* 0x000fe4000bf26310 */
[----:B------:R-:W-:Y:S02]  /*1310*/  ISETP.GE.AND.EX P2, PT, R6, UR35, PT, P2 ;  /* 0x0000002306007c0c */ /* 0x000fe4000bf46320 */
[----:B------:R-:W-:-:S09]  /*1320*/  ISETP.GE.AND.EX P3, PT, R7, UR35, PT, P3 ;  /* 0x0000002307007c0c */ /* 0x000fd2000bf66330 */
[----:B------:R0:W-:Y:S04]  /*1330*/  @!P1 STG.E.U8 desc[UR22][R16.64], R20 ;  /* 0x0000001410009986 */ /* 0x0001e8000c101116 */
[----:B------:R0:W-:Y:S01]  /*1340*/  @!P2 STG.E.U8 desc[UR22][R14.64], R10 ;  /* 0x0000000a0e00a986 */ /* 0x0001e2000c101116 */
[----:B------:R-:W-:Y:S05]  /*1350*/  @P3 EXIT ;  /* 0x000000000000394d */ /* 0x000fea0003800000 */
[----:B------:R-:W-:Y:S01]  /*1360*/  STG.E.U8 desc[UR22][R12.64], R9 ;  /* 0x000000090c007986 */ /* 0x000fe2000c101116 */
[----:B------:R-:W-:Y:S05]  /*1370*/  EXIT ;  /* 0x000000000000794d */ /* 0x000fea0003800000 */
.L_x_3724:
[----:B------:R-:W0:Y:S02]  /*1380*/  S2R R5, SR_TID.X ;  /* 0x0000000000057919 */ /* 0x000e240000002100 */
[----:B0-----:R-:W-:-:S03]  /*1390*/  IMAD.WIDE.U32 R2, R5, 0x4, RZ ;  /* 0x0000000405027825 */ /* 0x001fc600078e00ff */
[----:B------:R-:W-:-:S04]  /*13a0*/  ISETP.GE.U32.AND P0, PT, R2, UR12, PT ;  /* 0x0000000c02007c0c */ /* 0x000fc8000bf06070 */
[----:B------:R-:W-:-:S13]  /*13b0*/  ISETP.GE.AND.EX P0, PT, R3, UR11, PT, P0 ;  /* 0x0000000b03007c0c */ /* 0x000fda000bf06300 */
[----:B------:R-:W-:Y:S05]  /*13c0*/  @P0 EXIT ;  /* 0x000000000000094d */ /* 0x000fea0003800000 */
[----:B------:R-:W-:Y:S01]  /*13d0*/  IMAD.MOV.U32 R2, RZ, RZ, RZ ;  /* 0x000000ffff027224 */ /* 0x000fe200078e00ff */
[----:B------:R-:W0:Y:S06]  /*13e0*/  LDCU UR4, c[0x0][0x360] ;  /* 0x00006c00ff0477ac */ /* 0x000e2c0008000800 */
.L_x_3743:
[----:B------:R-:W-:-:S04]  /*13f0*/  LEA R10, P0, R5, UR36, 0x2 ;  /* 0x00000024050a7c11 */ /* 0x000fc8000f8010ff */
[----:B------:R-:W-:-:S05]  /*1400*/  LEA.HI.X R11, R5, UR37, R2, 0x2, P0 ;  /* 0x00000025050b7c11 */ /* 0x000fca00080f1402 */
[----:B------:R-:W2:Y:S01]  /*1410*/  LDG.E R3, desc[UR22][R10.64] ;  /* 0x000000160a037981 */ /* 0x000ea2000c1e1900 */
[----:B------:R-:W-:Y:S01]  /*1420*/  IMAD.U32 R8, RZ, RZ, UR16 ;  /* 0x00000010ff087e24 */ /* 0x000fe2000f8e00ff */
[----:B------:R-:W-:Y:S02]  /*1430*/  MOV R0, 0x1460 ;  /* 0x0000146000007802 */ /* 0x000fe40000000f00 */
[----:B--2---:R-:W-:-:S07]  /*1440*/  SGXT R9, R3, 0x8 ;  /* 0x000000080309781a */ /* 0x004fce0000000200 */
[----:B0-----:R-:W-:Y:S05]  /*1450*/  CALL.REL.NOINC `($__internal_97_$__cuda_sm20_div_s16) ;  /* 0x0000000000907944 */ /* 0x001fea0003c00000 */
[----:B------:R-:W-:Y:S01]  /*1460*/  SHF.R.S32.HI R0, RZ, 0x8, R3 ;  /* 0x00000008ff007819 */ /* 0x000fe20000011403 */
[----:B------:R-:W-:Y:S02]  /*1470*/  IMAD.MOV.U32 R6, RZ, RZ, R9 ;  /* 0x000000ffff067224 */ /* 0x000fe400078e0009 */
[----:B------:R-:W-:Y:S01]  /*1480*/  IMAD.U32 R8, RZ, RZ, UR16 ;  /* 0x00000010ff087e24 */ /* 0x000fe2000f8e00ff */
[----:B------:R-:W-:Y:S02]  /*1490*/  SGXT R9, R0, 0x8 ;  /* 0x000000080009781a */ /* 0x000fe40000000200 */
[----:B------:R-:W-:-:S07]  /*14a0*/  MOV R0, 0x14c0 ;  /* 0x000014c000007802 */ /* 0x000fce0000000f00 */
[----:B------:R-:W-:Y:S05]  /*14b0*/  CALL.REL.NOINC `($__internal_97_$__cuda_sm20_div_s16) ;  /* 0x0000000000787944 */ /* 0x000fea0003c00000 */
        /* <DEDUP_REMOVED lines=12> */
[----:B------:R-:W-:Y:S02]  /*1580*/  LOP3.LUT R0, R9, 0xffff, RZ, 0xc0, !PT ;  /* 0x0000ffff09007812 */ /* 0x000fe400078ec0ff */
[----:B------:R-:W-:Y:S02]  /*1590*/  LOP3.LUT R3, R3, 0xffff, RZ, 0xc0, !PT ;  /* 0x0000ffff03037812 */ /* 0x000fe400078ec0ff */
[----:B------:R-:W-:Y:S02]  /*15a0*/  LOP3.LUT R4, R4, 0xffff, RZ, 0xc0, !PT ;  /* 0x0000ffff04047812 */ /* 0x000fe400078ec0ff */
[----:B------:R-:W-:Y:S02]  /*15b0*/  LOP3.LUT R7, R6, 0xffff, RZ, 0xc0, !PT ;  /* 0x0000ffff06077812 */ /* 0x000fe400078ec0ff */
[----:B------:R-:W-:Y:S02]  /*15c0*/  PRMT R0, R3, 0x3340, R0 ;  /* 0x0000334003007816 */ /* 0x000fe40000000000 */
[----:B------:R-:W-:-:S02]  /*15d0*/  PRMT R7, R7, 0x3340, R4 ;  /* 0x0000334007077816 */ /* 0x000fc40000000004 */
[----:B------:R-:W-:Y:S02]  /*15e0*/  IADD3 R5, P0, PT, R5, UR4, RZ ;  /* 0x0000000405057c10 */ /* 0x000fe4000ff1e0ff */
        /* <DEDUP_REMOVED lines=11> */
        .weak           $__internal_97_$__cuda_sm20_div_s16
        .type           $__internal_97_$__cuda_sm20_div_s16,@function
        .size           $__internal_97_$__cuda_sm20_div_s16,($__internal_98_$__cuda_sm20_div_u16 - $__internal_97_$__cuda_sm20_div_s16)
$__internal_97_$__cuda_sm20_div_s16:
        /* <DEDUP_REMOVED lines=16> */
[----:B0-----:R-:W-:Y:S01]  /*17a0*/  FMUL R21, R21, R22 ;  /* 0x0000001615157220 */ /* 0x001fe20000400000 */
[----:B------:R-:W-:-:S03]  /*17b0*/  IMAD.MOV.U32 R22, RZ, RZ, R0 ;  /* 0x000000ffff167224 */ /* 0x000fc600078e0000 */
[----:B------:R-:W-:-:S04]  /*17c0*/  VIADD R24, R21, 0x2 ;  /* 0x0000000215187836 */ /* 0x000fc80000000000 */
[----:B------:R-:W-:Y:S01]  /*17d0*/  FMUL.RZ R21, R23, R24 ;  /* 0x0000001817157220 */ /* 0x000fe2000040c000 */
[----:B------:R-:W-:-:S05]  /*17e0*/  IMAD.MOV.U32 R23, RZ, RZ, 0x0 ;  /* 0x00000000ff177424 */ /* 0x000fca00078e00ff */
[----:B------:R-:W0:Y:S02]  /*17f0*/  F2I.U32.TRUNC.NTZ R21, R21 ;  /* 0x0000001500157305 */ /* 0x000e24000020f000 */
[----:B0-----:R-:W-:-:S05]  /*1800*/  LOP3.LUT R8, R8, 0xffff, R21, 0x78, !PT ;  /* 0x0000ffff08087812 */ /* 0x001fca00078e7815 */
[----:B------:R-:W-:Y:S02]  /*1810*/  IMAD.IADD R9, R9, 0x1, R8 ;  /* 0x0000000109097824 */ /* 0x000fe400078e0208 */
[----:B------:R-:W-:Y:S01]  /*1820*/  @!P3 IMAD.MOV.U32 R9, RZ, RZ, -0x1 ;  /* 0xffffffffff09b424 */ /* 0x000fe200078e00ff */
[----:B------:R-:W-:Y:S06]  /*1830*/  RET.REL.NODEC R22 `(_ZN2at6native61_GLOBAL__N__44eb8e94_28_ForeachBinaryOpScalarList_cu_dda10a6925multi_tensor_apply_kernelINS1_28TensorListScalarListMetadataIaLi1EEENS1_25BinaryOpScalarListFunctorIaLi1ELi1ELi0EEEJSt7dividesIaEEEEvT_T0_DpT1_) ;  /* 0xffffffe416f07950 */ /* 0x000fec0003c3ffff */
        .weak           $__internal_98_$__cuda_sm20_div_u16
        .type           $__internal_98_$__cuda_sm20_div_u16,@function
        .size           $__internal_98_$__cuda_sm20_div_u16,(.L_x_4303 - $__internal_98_$__cuda_sm20_div_u16)
$__internal_98_$__cuda_sm20_div_u16:
        /* <DEDUP_REMOVED lines=19> */
[----:B------:R-:W-:Y:S05]  /*1970*/  RET.REL.NODEC R2 `(_ZN2at6native61_GLOBAL__N__44eb8e94_28_ForeachBinaryOpScalarList_cu_dda10a6925multi_tensor_apply_kernelINS1_28TensorListScalarListMetadataIaLi1EEENS1_25BinaryOpScalarListFunctorIaLi1ELi1ELi0EEEJSt7dividesIaEEEEvT_T0_DpT1_) ;  /* 0xffffffe402a07950 */ /* 0x000fea0003c3ffff */
.L_x_3744:
        /* <DEDUP_REMOVED lines=16> */
.L_x_4303:


//--------------------- .text._ZN2at6native61_GLOBAL__N__44eb8e94_28_ForeachBinaryOpScalarList_cu_dda10a6925multi_tensor_apply_kernelINS1_28TensorListScalarListMetadataIhLi1EEENS1_25BinaryOpScalarListFunctorIhLi1ELi1ELi0EEEJSt7dividesIhEEEEvT_T0_DpT1_ --------------------------
	.section	.text._ZN2at6native61_GLOBAL__N__44eb8e94_28_ForeachBinaryOpScalarList_cu_dda10a6925multi_tensor_apply_kernelINS1_28TensorListScalarListMetadataIhLi1EEENS1_25BinaryOpScalarListFunctorIhLi1ELi1ELi0EEEJSt7dividesIhEEEEvT_T0_DpT1_,"ax",@progbits
	.align	128
.text._ZN2at6native61_GLOBAL__N__44eb8e94_28_ForeachBinaryOpScalarList_cu_dda10a6925multi_tensor_apply_kernelINS1_28TensorListScalarListMetadataIhLi1EEENS1_25BinaryOpScalarListFunctorIhLi1ELi1ELi0EEEJSt7dividesIhEEEEvT_T0_DpT1_:
        .type           _ZN2at6native61_GLOBAL__N__44eb8e94_28_ForeachBinaryOpScalarList_cu_dda10a6925multi_tensor_apply_kernelINS1_28TensorListScalarListMetadataIhLi1EEENS1_25BinaryOpScalarListFunctorIhLi1ELi1ELi0EEEJSt7dividesIhEEEEvT_T0_DpT1_,@function
        .size           _ZN2at6native61_GLOBAL__N__44eb8e94_28_ForeachBinaryOpScalarList_cu_dda10a6925multi_tensor_apply_kernelINS1_28TensorListScalarListMetadataIhLi1EEENS1_25BinaryOpScalarListFunctorIhLi1ELi1ELi0EEEJSt7dividesIhEEEEvT_T0_DpT1_,(.L_x_4306 - _ZN2at6native61_GLOBAL__N__44eb8e94_28_ForeachBinaryOpScalarList_cu_dda10a6925multi_tensor_apply_kernelINS1_28TensorListScalarListMetadataIhLi1EEENS1_25BinaryOpScalarListFunctorIhLi1ELi1ELi0EEEJSt7dividesIhEEEEvT_T0_DpT1_)
        .other          _ZN2at6native61_GLOBAL__N__44eb8e94_28_ForeachBinaryOpScalarList_cu_dda10a6925multi_tensor_apply_kernelINS1_28TensorListScalarListMetadataIhLi1EEENS1_25BinaryOpScalarListFunctorIhLi1ELi1ELi0EEEJSt7dividesIhEEEEvT_T0_DpT1_,@"STO_CUDA_ENTRY STV_DEFAULT"
_ZN2at6native61_GLOBAL__N__44eb8e94_28_ForeachBinaryOpScalarList_cu_dda10a6925multi_tensor_apply_kernelINS1_28TensorListScalarListMetadataIhLi1EEENS1_25BinaryOpScalarListFunctorIhLi1ELi1ELi0EEEJSt7dividesIhEEEEvT_T0_DpT1_:
        /* <DEDUP_REMOVED lines=41> */
[----:B-1----:R-:W-:-:S08]  /*0290*/  IMAD.U32 R21, RZ, RZ, UR8 ;  /* 0x00000008ff157e24 */ /* 0x002fd0000f8e00ff */
[----:B------:R-:W-:Y:S05]  /*02a0*/  CALL.REL.NOINC `($__internal_99_$__cuda_sm20_div_u16) ;  /* 0x0000001000f07944 */ /* 0x000fea0003c00000 */
[----:B------:R-:W-:Y:S01]  /*02b0*/  UISETP.GE.U32.AND UP0, UPT, UR6, UR17, UPT ;  /* 0x000000110600728c */ /* 0x000fe2000bf06070 */
[----:B------:R-:W-:Y:S01]  /*02c0*/  IMAD.MOV.U32 R14, RZ, RZ, R25 ;  /* 0x000000ffff0e7224 */ /* 0x000fe200078e0019 */
[----:B------:R-:W-:Y:S02]  /*02d0*/  CS2R R8, SRZ ;  /* 0x0000000000087805 */ /* 0x000fe4000001ff00 */
[----:B------:R-:W-:-:S09]  /*02e0*/  UISETP.GE.U32.AND.EX UP0, UPT, UR7, URZ, UPT, UP0 ;  /* 0x000000ff0700728c */ /* 0x000fd2000bf06100 */
[----:B------:R-:W-:Y:S05]  /*02f0*/  BRA.U !UP0, `(.L_x_3746) ;  /* 0x0000000d08087547 */ /* 0x000fea000b800000 */
[----:B------:R-:W-:Y:S01]  /*0300*/  LOP3.LUT R6, R25, 0xffff, RZ, 0xc0, !PT ;  /* 0x0000ffff19067812 */ /* 0x000fe200078ec0ff */
[----:B------:R-:W-:Y:S01]  /*0310*/  UIADD3 UR30, UP0, UP1, UR18, UR4, UR17 ;  /* 0x00000004121e7290 */ /* 0x000fe2000f91e011 */
[----:B------:R-:W-:Y:S01]  /*0320*/  BSSY.RECONVERGENT B0, `(.L_x_3746) ;  /* 0x00000bf000007945 */ /* 0x000fe20003800200 */
[----:B------:R-:W-:Y:S01]  /*0330*/  UIADD3 UR23, UP2, UP3, UR18, UR4, UR22 ;  /* 0x0000000412177290 */ /* 0x000fe2000fb5e016 */
[----:B------:R-:W-:Y:S01]  /*0340*/  IMAD.MOV.U32 R7, RZ, RZ, RZ ;  /* 0x000000ffff077224 */ /* 0x000fe200078e00ff */
[----:B------:R-:W-:Y:S01]  /*0350*/  UIMAD.WIDE.U32 UR6, UR22, 0x5, UR4 ;  /* 0x00000005160678a5 */ /* 0x000fe2000f8e0004 */
[----:B------:R-:W-:Y:S01]  /*0360*/  VIADD R6, R6, 0x1 ;  /* 0x0000000106067836 */ /* 0x000fe20000000000 */
[----:B------:R-:W-:Y:S01]  /*0370*/  UIMAD.WIDE.U32 UR8, UR22, 0x7, UR4 ;  /* 0x00000007160878a5 */ /* 0x000fe2000f8e0004 */
[----:B------:R-:W-:Y:S01]  /*0380*/  CS2R R8, SRZ ;  /* 0x0000000000087805 */ /* 0x000fe2000001ff00 */
[----:B------:R-:W-:Y:S02]  /*0390*/  UIMAD.WIDE.U32 UR10, UR22, 0x6, UR4 ;  /* 0x00000006160a78a5 */ /* 0x000fe4000f8e0004 */
[----:B------:R-:W-:Y:S01]  /*03a0*/  UIMAD.WIDE.U32 UR12, UR22, 0x3, UR4 ;  /* 0x00000003160c78a5 */ /* 0x000fe2000f8e0004 */
[----:B------:R-:W-:Y:S01]  /*03b0*/  LOP3.LUT R6, R6, 0x1fffe, RZ, 0xc0, !PT ;  /* 0x0001fffe06067812 */ /* 0x000fe200078ec0ff */
[----:B------:R-:W-:-:S02]  /*03c0*/  UIMAD.WIDE.U32 UR14, UR22, 0x2, UR4 ;  /* 0x00000002160e78a5 */ /* 0x000fc4000f8e0004 */
[----:B------:R-:W-:Y:S02]  /*03d0*/  UIADD3.X UR31, UPT, UPT, UR19, UR5, URZ, UP0, UP1 ;  /* 0x00000005131f7290 */ /* 0x000fe400087e24ff */
[----:B------:R-:W-:Y:S02]  /*03e0*/  UIADD3.X UR24, UPT, UPT, UR19, UR5, URZ, UP2, UP3 ;  /* 0x0000000513187290 */ /* 0x000fe400097e64ff */
[----:B------:R-:W-:Y:S02]  /*03f0*/  UIADD3 UR29, UP0, UPT, UR18, UR6, URZ ;  /* 0x00000006121d7290 */ /* 0x000fe4000ff1e0ff */
[----:B------:R-:W-:Y:S02]  /*0400*/  UIADD3 UR28, UP1, UPT, UR18, UR8, URZ ;  /* 0x00000008121c7290 */ /* 0x000fe4000ff3e0ff */
[----:B------:R-:W-:Y:S02]  /*0410*/  UIADD3 UR27, UP2, UPT, UR18, UR10, URZ ;  /* 0x0000000a121b7290 */ /* 0x000fe4000ff5e0ff */
[----:B------:R-:W-:-:S02]  /*0420*/  UIADD3 UR26, UP3, UPT, UR18, UR12, URZ ;  /* 0x0000000c121a7290 */ /* 0x000fc4000ff7e0ff */
[----:B------:R-:W-:Y:S02]  /*0430*/  UIADD3 UR25, UP4, UPT, UR18, UR14, URZ ;  /* 0x0000000e12197290 */ /* 0x000fe4000ff9e0ff */
[----:B------:R-:W-:Y:S02]  /*0440*/  UIADD3.X UR6, UPT, UPT, UR19, UR7, URZ, UP0, !UPT ;  /* 0x0000000713067290 */ /* 0x000fe400087fe4ff */
[----:B------:R-:W-:Y:S02]  /*0450*/  UIADD3.X UR8, UPT, UPT, UR19, UR9, URZ, UP1, !UPT ;  /* 0x0000000913087290 */ /* 0x000fe40008ffe4ff */
[----:B------:R-:W-:Y:S02]  /*0460*/  UIADD3.X UR10, UPT, UPT, UR19, UR11, URZ, UP2, !UPT ;  /* 0x0000000b130a7290 */ /* 0x000fe400097fe4ff */
[----:B------:R-:W-:Y:S02]  /*0470*/  UIADD3.X UR12, UPT, UPT, UR19, UR13, URZ, UP3, !UPT ;  /* 0x0000000d130c7290 */ /* 0x000fe40009ffe4ff */
[----:B------:R-:W-:-:S12]  /*0480*/  UIADD3.X UR14, UPT, UPT, UR19, UR15, URZ, UP4, !UPT ;  /* 0x0000000f130e7290 */ /* 0x000fd8000a7fe4ff */
.L_x_3763:
[C---:B------:R-:W-:Y:S02]  /*0490*/  IADD3 R5, P0, PT, R11.reuse, UR22, RZ ;  /* 0x000000160b057c10 */ /* 0x040fe4000ff1e0ff */
[----:B------:R-:W-:Y:S02]  /*04a0*/  ISETP.GE.U32.AND P1, PT, R11, UR32, PT ;  /* 0x000000200b007c0c */ /* 0x000fe4000bf26070 */
[C---:B-1----:R-:W-:Y:S01]  /*04b0*/  IADD3 R3, P3, PT, R5.reuse, UR22, RZ ;  /* 0x0000001605037c10 */ /* 0x042fe2000ff7e0ff */
        /* <DEDUP_REMOVED lines=8> */
[----:B------:R-:W-:Y:S02]  /*0540*/  IADD3 R22, P4, PT, R11, UR34, RZ ;  /* 0x000000220b167c10 */ /* 0x000fe4000ff9e0ff */
[----:B------:R-:W-:Y:S02]  /*0550*/  ISETP.GE.AND.EX P1, PT, R10, UR33, PT, P1 ;  /* 0x000000210a007c0c */ /* 0x000fe4000bf26310 */
[----:B------:R-:W-:Y:S02]  /*0560*/  ISETP.GE.AND.EX P3, PT, R2, UR33, PT, P3 ;  /* 0x0000002102007c0c */ /* 0x000fe4000bf66330 */
[----:B------:R-:W-:-:S02]  /*0570*/  IADD3.X R23, PT, PT, R10, UR35, RZ, P4, !PT ;  /* 0x000000230a177c10 */ /* 0x000fc4000a7fe4ff */
[----:B------:R-:W-:Y:S02]  /*0580*/  PRMT R15, RZ, 0x7610, R15 ;  /* 0x00007610ff0f7816 */ /* 0x000fe4000000000f */
[C---:B------:R-:W-:Y:S02]  /*0590*/  @!P2 IADD3 R20, P4, PT, R11.reuse, UR23, RZ ;  /* 0x000000170b14ac10 */ /* 0x040fe4000ff9e0ff */
[----:B0-----:R-:W-:Y:S02]  /*05a0*/  PRMT R13, RZ, 0x7610, R13 ;  /* 0x00007610ff0d7816 */ /* 0x001fe4000000000d */
[----:B------:R-:W-:Y:S01]  /*05b0*/  @!P2 IADD3.X R21, PT, PT, R10, UR24, RZ, P4, !PT ;  /* 0x000000180a15ac10 */ /* 0x000fe2000a7fe4ff */
[----:B------:R0:W5:Y:S01]  /*05c0*/  @!P1 LDG.E.U8 R15, desc[UR20][R22.64] ;  /* 0x00000014160f9981 */ /* 0x000162000c1e1100 */
[----:B------:R-:W-:Y:S02]  /*05d0*/  PRMT R12, RZ, 0x7610, R12 ;  /* 0x00007610ff0c7816 */ /* 0x000fe4000000000c */
[----:B------:R-:W-:Y:S01]  /*05e0*/  @!P3 IADD3 R16, P4, PT, R11, UR26, RZ ;  /* 0x0000001a0b10bc10 */ /* 0x000fe2000ff9e0ff */
[----:B------:R0:W5:Y:S01]  /*05f0*/  @!P2 LDG.E.U8 R13, desc[UR20][R20.64] ;  /* 0x00000014140da981 */ /* 0x000162000c1e1100 */
[----:B------:R-:W-:-:S02]  /*0600*/  ISETP.GE.AND.EX P0, PT, R0, UR33, PT, P0 ;  /* 0x0000002100007c0c */ /* 0x000fc4000bf06300 */
[----:B------:R-:W-:-:S05]  /*0610*/  @!P3 IADD3.X R17, PT, PT, R10, UR12, RZ, P4, !PT ;  /* 0x0000000c0a11bc10 */ /* 0x000fca000a7fe4ff */
[----:B------:R0:W5:Y:S01]  /*0620*/  @!P3 LDG.E.U8 R12, desc[UR20][R16.64] ;  /* 0x00000014100cb981 */ /* 0x000162000c1e1100 */
[----:B------:R-:W-:-:S05]  /*0630*/  PRMT R0, RZ, 0x7610, R0 ;  /* 0x00007610ff007816 */ /* 0x000fca0000000000 */
[----:B------:R-:W-:-:S04]  /*0640*/  @!P0 IADD3 R18, P5, PT, R11, UR25, RZ ;  /* 0x000000190b128c10 */ /* 0x000fc8000ffbe0ff */
[----:B------:R-:W-:-:S05]  /*0650*/  @!P0 IADD3.X R19, PT, PT, R10, UR14, RZ, P5, !PT ;  /* 0x0000000e0a138c10 */ /* 0x000fca000affe4ff */
[----:B------:R0:W5:Y:S01]  /*0660*/  @!P0 LDG.E.U8 R0, desc[UR20][R18.64] ;  /* 0x0000001412008981 */ /* 0x000162000c1e1100 */
[----:B------:R-:W-:Y:S01]  /*0670*/  IADD3 R6, P0, PT, R6, -0x2, RZ ;  /* 0xfffffffe06067810 */ /* 0x000fe20007f1e0ff */
[----:B------:R-:W-:Y:S03]  /*0680*/  BSSY.RECONVERGENT B1, `(.L_x_3747) ;  /* 0x000000c000017945 */ /* 0x000fe60003800200 */
[----:B------:R-:W-:Y:S02]  /*0690*/  IADD3.X R7, PT, PT, R7, -0x1, RZ, P0, !PT ;  /* 0xffffffff07077810 */ /* 0x000fe400007fe4ff */
[----:B------:R-:W-:-:S04]  /*06a0*/  ISETP.NE.U32.AND P0, PT, R6, RZ, PT ;  /* 0x000000ff0600720c */ /* 0x000fc80003f05070 */
[----:B------:R-:W-:Y:S01]  /*06b0*/  ISETP.NE.AND.EX P0, PT, R7, RZ, PT, P0 ;  /* 0x000000ff0700720c */ /* 0x000fe20003f05300 */
[----:B0-----:R-:W-:-:S12]  /*06c0*/  @P1 BRA `(.L_x_3748) ;  /* 0x00000000001c1947 */ /* 0x001fd80003800000 */
[----:B-----5:R-:W-:Y:S01]  /*06d0*/  LOP3.LUT R21, R15, 0xff, RZ, 0xc0, !PT ;  /* 0x000000ff0f157812 */ /* 0x020fe200078ec0ff */
[----:B------:R-:W-:Y:S01]  /*06e0*/  IMAD.U32 R19, RZ, RZ, UR16 ;  /* 0x00000010ff137e24 */ /* 0x000fe2000f8e00ff */
[----:B------:R-:W-:-:S07]  /*06f0*/  MOV R18, 0x710 ;  /* 0x0000071000127802 */ /* 0x000fce0000000f00 */
[----:B------:R-:W-:Y:S05]  /*0700*/  CALL.REL.NOINC `($__internal_99_$__cuda_sm20_div_u16) ;  /* 0x0000000c00d87944 */ /* 0x000fea0003c00000 */
[----:B------:R-:W-:-:S04]  /*0710*/  IADD3 R16, P1, PT, R11, UR34, RZ ;  /* 0x000000220b107c10 */ /* 0x000fc8000ff3e0ff */
[----:B------:R-:W-:-:S05]  /*0720*/  IADD3.X R17, PT, PT, R10, UR35, RZ, P1, !PT ;  /* 0x000000230a117c10 */ /* 0x000fca0008ffe4ff */
[----:B------:R0:W-:Y:S04]  /*0730*/  STG.E.U8 desc[UR20][R16.64], R25 ;  /* 0x0000001910007986 */ /* 0x0001e8000c101114 */
.L_x_3748:
[----:B------:R-:W-:Y:S05]  /*0740*/  BSYNC.RECONVERGENT B1 ;  /* 0x0000000000017941 */ /* 0x000fea0003800200 */
.L_x_3747:
[----:B------:R-:W-:Y:S04]  /*0750*/  BSSY.RECONVERGENT B1, `(.L_x_3749) ;  /* 0x0000009000017945 */ /* 0x000fe80003800200 */
[----:B------:R-:W-:Y:S05]  /*0760*/  @P2 BRA `(.L_x_3750) ;  /* 0x00000000001c2947 */ /* 0x000fea0003800000 */
[----:B-----5:R-:W-:Y:S01]  /*0770*/  LOP3.LUT R21, R13, 0xff, RZ, 0xc0, !PT ;  /* 0x000000ff0d157812 */ /* 0x020fe200078ec0ff */
[----:B------:R-:W-:Y:S01]  /*0780*/  IMAD.U32 R19, RZ, RZ, UR16 ;  /* 0x00000010ff137e24 */ /* 0x000fe2000f8e00ff */
[----:B------:R-:W-:-:S07]  /*0790*/  MOV R18, 0x7b0 ;  /* 0x000007b000127802 */ /* 0x000fce0000000f00 */
[----:B0-----:R-:W-:Y:S05]  /*07a0*/  CALL.REL.NOINC `($__internal_99_$__cuda_sm20_div_u16) ;  /* 0x0000000c00b07944 */ /* 0x001fea0003c00000 */
[----:B------:R-:W-:-:S04]  /*07b0*/  IADD3 R16, P1, PT, R11, UR23, RZ ;  /* 0x000000170b107c10 */ /* 0x000fc8000ff3e0ff */
[----:B------:R-:W-:-:S05]  /*07c0*/  IADD3.X R17, PT, PT, R10, UR24, RZ, P1, !PT ;  /* 0x000000180a117c10 */ /* 0x000fca0008ffe4ff */
[----:B------:R1:W-:Y:S04]  /*07d0*/  STG.E.U8 desc[UR20][R16.64], R25 ;  /* 0x0000001910007986 */ /* 0x0003e8000c101114 */
.L_x_3750:
[----:B------:R-:W-:Y:S05]  /*07e0*/  BSYNC.RECONVERGENT B1 ;  /* 0x0000000000017941 */ /* 0x000fea0003800200 */
.L_x_3749:
[----:B-----5:R-:W-:Y:S01]  /*07f0*/  IADD3 R13, P2, PT, R5, UR22, RZ ;  /* 0x00000016050d7c10 */ /* 0x020fe2000ff5e0ff */
[----:B------:R-:W-:Y:S03]  /*0800*/  BSSY.RECONVERGENT B1, `(.L_x_3751) ;  /* 0x000000c000017945 */ /* 0x000fe60003800200 */
[----:B------:R-:W-:Y:S01]  /*0810*/  ISETP.GE.U32.AND P1, PT, R13, UR32, PT ;  /* 0x000000200d007c0c */ /* 0x000fe2000bf26070 */
[----:B------:R-:W-:-:S05]  /*0820*/  IMAD.X R13, RZ, RZ, R4, P2 ;  /* 0x000000ffff0d7224 */ /* 0x000fca00010e0604 */
[----:B------:R-:W-:-:S13]  /*0830*/  ISETP.GE.AND.EX P1, PT, R13, UR33, PT, P1 ;  /* 0x000000210d007c0c */ /* 0x000fda000bf26310 */
[----:B------:R-:W-:Y:S05]  /*0840*/  @P1 BRA `(.L_x_3752) ;  /* 0x00000000001c1947 */ /* 0x000fea0003800000 */
[----:B------:R-:W-:Y:S01]  /*0850*/  LOP3.LUT R21, R0, 0xff, RZ, 0xc0, !PT ;  /* 0x000000ff00157812 */ /* 0x000fe200078ec0ff */
[----:B------:R-:W-:Y:S01]  /*0860*/  IMAD.U32 R19, RZ, RZ, UR16 ;  /* 0x00000010ff137e24 */ /* 0x000fe2000f8e00ff */
[----:B------:R-:W-:-:S07]  /*0870*/  MOV R18, 0x890 ;  /* 0x0000089000127802 */ /* 0x000fce0000000f00 */
[----:B01----:R-:W-:Y:S05]  /*0880*/  CALL.REL.NOINC `($__internal_99_$__cuda_sm20_div_u16) ;  /* 0x0000000c00787944 */ /* 0x003fea0003c00000 */
[----:B------:R-:W-:-:S04]  /*0890*/  IADD3 R16, P1, PT, R11, UR25, RZ ;  /* 0x000000190b107c10 */ /* 0x000fc8000ff3e0ff */
[----:B------:R-:W-:-:S05]  /*08a0*/  IADD3.X R17, PT, PT, R10, UR14, RZ, P1, !PT ;  /* 0x0000000e0a117c10 */ /* 0x000fca0008ffe4ff */
[----:B------:R2:W-:Y:S04]  /*08b0*/  STG.E.U8 desc[UR20][R16.64], R25 ;  /* 0x0000001910007986 */ /* 0x0005e8000c101114 */
.L_x_3752:
[----:B------:R-:W-:Y:S05]  /*08c0*/  BSYNC.RECONVERGENT B1 ;  /* 0x0000000000017941 */ /* 0x000fea0003800200 */
.L_x_3751:
[----:B------:R-:W-:Y:S04]  /*08d0*/  BSSY.RECONVERGENT B1, `(.L_x_3753) ;  /* 0x0000009000017945 */ /* 0x000fe80003800200 */
[----:B------:R-:W-:Y:S05]  /*08e0*/  @P3 BRA `(.L_x_3754) ;  /* 0x00000000001c3947 */ /* 0x000fea0003800000 */
[----:B------:R-:W-:Y:S01]  /*08f0*/  LOP3.LUT R21, R12, 0xff, RZ, 0xc0, !PT ;  /* 0x000000ff0c157812 */ /* 0x000fe200078ec0ff */
[----:B------:R-:W-:Y:S01]  /*0900*/  IMAD.U32 R19, RZ, RZ, UR16 ;  /* 0x00000010ff137e24 */ /* 0x000fe2000f8e00ff */
[----:B------:R-:W-:-:S07]  /*0910*/  MOV R18, 0x930 ;  /* 0x0000093000127802 */ /* 0x000fce0000000f00 */
[----:B012---:R-:W-:Y:S05]  /*0920*/  CALL.REL.NOINC `($__internal_99_$__cuda_sm20_div_u16) ;  /* 0x0000000c00507944 */ /* 0x007fea0003c00000 */
[----:B------:R-:W-:-:S04]  /*0930*/  IADD3 R12, P1, PT, R11, UR26, RZ ;  /* 0x0000001a0b0c7c10 */ /* 0x000fc8000ff3e0ff */
[----:B------:R-:W-:-:S05]  /*0940*/  IADD3.X R13, PT, PT, R10, UR12, RZ, P1, !PT ;  /* 0x0000000c0a0d7c10 */ /* 0x000fca0008ffe4ff */
[----:B------:R3:W-:Y:S04]  /*0950*/  STG.E.U8 desc[UR20][R12.64], R25 ;  /* 0x000000190c007986 */ /* 0x0007e8000c101114 */
.L_x_3754:
[----:B------:R-:W-:Y:S05]  /*0960*/  BSYNC.RECONVERGENT B1 ;  /* 0x0000000000017941 */ /* 0x000fea0003800200 */
.L_x_3753:
[----:B------:R-:W-:-:S04]  /*0970*/  IADD3 R3, P1, PT, R3, UR22, RZ ;  /* 0x0000001603037c10 */ /* 0x000fc8000ff3e0ff */
[----:B------:R-:W-:Y:S01]  /*0980*/  IADD3 R0, P3, PT, R3, UR22, RZ ;  /* 0x0000001603007c10 */ /* 0x000fe2000ff7e0ff */
[----:B------:R-:W-:-:S03]  /*0990*/  IMAD.X R2, RZ, RZ, R2, P1 ;  /* 0x000000ffff027224 */ /* 0x000fc600008e0602 */
[C---:B------:R-:W-:Y:S01]  /*09a0*/  ISETP.GE.U32.AND P2, PT, R0.reuse, UR32, PT ;  /* 0x0000002000007c0c */ /* 0x040fe2000bf46070 */
[----:B---3--:R-:W-:Y:S01]  /*09b0*/  IMAD.X R12, RZ, RZ, R2, P3 ;  /* 0x000000ffff0c7224 */ /* 0x008fe200018e0602 */
[----:B------:R-:W-:-:S04]  /*09c0*/  IADD3 R0, P1, PT, R0, UR22, RZ ;  /* 0x0000001600007c10 */ /* 0x000fc8000ff3e0ff */
[----:B------:R-:W-:Y:S01]  /*09d0*/  ISETP.GE.AND.EX P2, PT, R12, UR33, PT, P2 ;  /* 0x000000210c007c0c */ /* 0x000fe2000bf46320 */
[----:B------:R-:W-:Y:S01]  /*09e0*/  IMAD.X R12, RZ, RZ, R12, P1 ;  /* 0x000000ffff0c7224 */ /* 0x000fe200008e060c */
[C---:B------:R-:W-:Y:S02]  /*09f0*/  IADD3 R13, P4, PT, R0.reuse, UR22, RZ ;  /* 0x00000016000d7c10 */ /* 0x040fe4000ff9e0ff */
[----:B------:R-:W-:Y:S02]  /*0a00*/  ISETP.GE.U32.AND P1, PT, R0, UR32, PT ;  /* 0x0000002000007c0c */ /* 0x000fe4000bf26070 */
[----:B------:R-:W-:Y:S01]  /*0a10*/  ISETP.GE.U32.AND P3, PT, R13, UR32, PT ;  /* 0x000000200d007c0c */ /* 0x000fe2000bf66070 */
[----:B------:R-:W-:Y:S01]  /*0a20*/  IMAD.X R0, RZ, RZ, R12, P4 ;  /* 0x000000ffff007224 */ /* 0x000fe200020e060c */
[----:B------:R-:W-:Y:S02]  /*0a30*/  ISETP.GE.AND.EX P1, PT, R12, UR33, PT, P1 ;  /* 0x000000210c007c0c */ /* 0x000fe4000bf26310 */
[----:B------:R-:W-:-:S02]  /*0a40*/  ISETP.GE.U32.AND P4, PT, R3, UR32, PT ;  /* 0x0000002003007c0c */ /* 0x000fc4000bf86070 */
[----:B------:R-:W-:Y:S02]  /*0a50*/  ISETP.GE.AND.EX P3, PT, R0, UR33, PT, P3 ;  /* 0x0000002100007c0c */ /* 0x000fe4000bf66330 */
[C---:B------:R-:W-:Y:S02]  /*0a60*/  @!P2 IADD3 R20, P5, PT, R11.reuse, UR29, RZ ;  /* 0x0000001d0b14ac10 */ /* 0x040fe4000ffbe0ff */
[----:B------:R-:W-:Y:S02]  /*0a70*/  PRMT R3, RZ, 0x7610, R3 ;  /* 0x00007610ff037816 */ /* 0x000fe40000000003 */
[----:B------:R-:W-:Y:S02]  /*0a80*/  @!P2 IADD3.X R21, PT, PT, R10, UR6, RZ, P5, !PT ;  /* 0x000000060a15ac10 */ /* 0x000fe4000affe4ff */
[----:B------:R-:W-:Y:S02]  /*0a90*/  ISETP.GE.AND.EX P4, PT, R2, UR33, PT, P4 ;  /* 0x0000002102007c0c */ /* 0x000fe4000bf86340 */
[C---:B------:R-:W-:Y:S01]  /*0aa0*/  @!P1 IADD3 R18, P5, PT, R11.reuse, UR27, RZ ;  /* 0x0000001b0b129c10 */ /* 0x040fe2000ffbe0ff */
[----:B------:R3:W5:Y:S01]  /*0ab0*/  @!P2 LDG.E.U8 R3, desc[UR20][R20.64] ;  /* 0x000000141403a981 */ /* 0x000762000c1e1100 */
[----:B------:R-:W-:-:S02]  /*0ac0*/  IADD3 R12, P2, PT, R11, UR30, RZ ;  /* 0x0000001e0b0c7c10 */ /* 0x000fc4000ff5e0ff */
[----:B012---:R-:W-:Y:S02]  /*0ad0*/  @!P3 IADD3 R16, P6, PT, R11, UR28, RZ ;  /* 0x0000001c0b10bc10 */ /* 0x007fe4000ffde0ff */
[----:B------:R-:W-:Y:S02]  /*0ae0*/  PRMT R0, RZ, 0x7610, R0 ;  /* 0x00007610ff007816 */ /* 0x000fe40000000000 */
[----:B------:R-:W-:Y:S02]  /*0af0*/  PRMT R2, RZ, 0x7610, R2 ;  /* 0x00007610ff027816 */ /* 0x000fe40000000002 */
[----:B------:R-:W-:Y:S02]  /*0b00*/  PRMT R15, RZ, 0x7610, R15 ;  /* 0x00007610ff0f7816 */ /* 0x000fe4000000000f */
[C---:B------:R-:W-:Y:S02]  /*0b10*/  @!P1 IADD3.X R19, PT, PT, R10.reuse, UR10, RZ, P5, !PT ;  /* 0x0000000a0a139c10 */ /* 0x040fe4000affe4ff */
[----:B------:R-:W-:-:S02]  /*0b20*/  @!P3 IADD3.X R17, PT, PT, R10, UR8, RZ, P6, !PT ;  /* 0x000000080a11bc10 */ /* 0x000fc4000b7fe4ff */
[----:B------:R-:W-:Y:S01]  /*0b30*/  IADD3.X R13, PT, PT, R10, UR31, RZ, P2, !PT ;  /* 0x0000001f0a0d7c10 */ /* 0x000fe200097fe4ff */
[----:B------:R3:W5:Y:S04]  /*0b40*/  @!P1 LDG.E.U8 R2, desc[UR20][R18.64] ;  /* 0x0000001412029981 */ /* 0x000768000c1e1100 */
[----:B------:R3:W5:Y:S04]  /*0b50*/  @!P3 LDG.E.U8 R0, desc[UR20][R16.64] ;  /* 0x000000141000b981 */ /* 0x000768000c1e1100 */
[----:B------:R3:W5:Y:S01]  /*0b60*/  @!P4 LDG.E.U8 R15, desc[UR20][R12.64] ;  /* 0x000000140c0fc981 */ /* 0x000762000c1e1100 */
[----:B------:R-:W-:Y:S04]  /*0b70*/  BSSY.RECONVERGENT B1, `(.L_x_3755) ;  /* 0x0000007000017945 */ /* 0x000fe80003800200 */
[----:B------:R-:W-:Y:S05]  /*0b80*/  @P4 BRA `(.L_x_3756) ;  /* 0x0000000000144947 */ /* 0x000fea0003800000 */
[----:B---3-5:R-:W-:Y:S01]  /*0b90*/  LOP3.LUT R21, R15, 0xff, RZ, 0xc0, !PT ;  /* 0x000000ff0f157812 */ /* 0x028fe200078ec0ff */
[----:B------:R-:W-:Y:S01]  /*0ba0*/  IMAD.U32 R19, RZ, RZ, UR16 ;  /* 0x00000010ff137e24 */ /* 0x000fe2000f8e00ff */
[----:B------:R-:W-:-:S07]  /*0bb0*/  MOV R18, 0xbd0 ;  /* 0x00000bd000127802 */ /* 0x000fce0000000f00 */
[----:B------:R-:W-:Y:S05]  /*0bc0*/  CALL.REL.NOINC `($__internal_99_$__cuda_sm20_div_u16) ;  /* 0x0000000800a87944 */ /* 0x000fea0003c00000 */
[----:B------:R0:W-:Y:S02]  /*0bd0*/  STG.E.U8 desc[UR20][R12.64], R25 ;  /* 0x000000190c007986 */ /* 0x0001e4000c101114 */
.L_x_3756:
[----:B------:R-:W-:Y:S05]  /*0be0*/  BSYNC.RECONVERGENT B1 ;  /* 0x0000000000017941 */ /* 0x000fea0003800200 */
.L_x_3755:
[----:B0--3--:R-:W-:Y:S01]  /*0bf0*/  IMAD.U32 R12, RZ, RZ, UR22 ;  /* 0x00000016ff0c7e24 */ /* 0x009fe2000f8e00ff */
[----:B------:R-:W-:Y:S01]  /*0c00*/  BSSY.RECONVERGENT B1, `(.L_x_3757) ;  /* 0x0000010000017945 */ /* 0x000fe20003800200 */
[----:B------:R-:W-:-:S03]  /*0c10*/  IMAD.U32 R16, RZ, RZ, UR22 ;  /* 0x00000016ff107e24 */ /* 0x000fc6000f8e00ff */
[----:B------:R-:W-:-:S04]  /*0c20*/  IADD3 R5, P2, P3, R12, UR22, R5 ;  /* 0x000000160c057c10 */ /* 0x000fc8000fb5e005 */
[----:B------:R-:W-:Y:S02]  /*0c30*/  IADD3 R5, P4, P5, R16, UR22, R5 ;  /* 0x0000001610057c10 */ /* 0x000fe4000fd9e005 */
[----:B------:R-:W-:Y:S02]  /*0c40*/  IADD3.X R4, PT, PT, RZ, RZ, R4, P2, P3 ;  /* 0x000000ffff047210 */ /* 0x000fe400017e6404 */
[----:B------:R-:W-:Y:S02]  /*0c50*/  ISETP.GE.U32.AND P2, PT, R5, UR32, PT ;  /* 0x0000002005007c0c */ /* 0x000fe4000bf46070 */
[----:B------:R-:W-:-:S04]  /*0c60*/  IADD3.X R4, PT, PT, RZ, RZ, R4, P4, P5 ;  /* 0x000000ffff047210 */ /* 0x000fc800027ea404 */
[----:B------:R-:W-:-:S13]  /*0c70*/  ISETP.GE.AND.EX P2, PT, R4, UR33, PT, P2 ;  /* 0x0000002104007c0c */ /* 0x000fda000bf46320 */
[----:B------:R-:W-:Y:S05]  /*0c80*/  @P2 BRA `(.L_x_3758) ;  /* 0x00000000001c2947 */ /* 0x000fea0003800000 */
[----:B-----5:R-:W-:Y:S01]  /*0c90*/  LOP3.LUT R21, R3, 0xff, RZ, 0xc0, !PT ;  /* 0x000000ff03157812 */ /* 0x020fe200078ec0ff */
[----:B------:R-:W-:Y:S01]  /*0ca0*/  IMAD.U32 R19, RZ, RZ, UR16 ;  /* 0x00000010ff137e24 */ /* 0x000fe2000f8e00ff */
[----:B------:R-:W-:-:S07]  /*0cb0*/  MOV R18, 0xcd0 ;  /* 0x00000cd000127802 */ /* 0x000fce0000000f00 */
[----:B------:R-:W-:Y:S05]  /*0cc0*/  CALL.REL.NOINC `($__internal_99_$__cuda_sm20_div_u16) ;  /* 0x0000000800687944 */ /* 0x000fea0003c00000 */
[----:B------:R-:W-:-:S04]  /*0cd0*/  IADD3 R12, P2, PT, R11, UR29, RZ ;  /* 0x0000001d0b0c7c10 */ /* 0x000fc8000ff5e0ff */
[----:B------:R-:W-:-:S05]  /*0ce0*/  IADD3.X R13, PT, PT, R10, UR6, RZ, P2, !PT ;  /* 0x000000060a0d7c10 */ /* 0x000fca00097fe4ff */
[----:B------:R0:W-:Y:S04]  /*0cf0*/  STG.E.U8 desc[UR20][R12.64], R25 ;  /* 0x000000190c007986 */ /* 0x0001e8000c101114 */
.L_x_3758:
[----:B------:R-:W-:Y:S05]  /*0d00*/  BSYNC.RECONVERGENT B1 ;  /* 0x0000000000017941 */ /* 0x000fea0003800200 */
.L_x_3757:
        /* <DEDUP_REMOVED lines=9> */
.L_x_3760:
[----:B------:R-:W-:Y:S05]  /*0da0*/  BSYNC.RECONVERGENT B1 ;  /* 0x0000000000017941 */ /* 0x000fea0003800200 */
.L_x_3759:
[----:B-1---5:R-:W-:Y:S01]  /*0db0*/  IMAD.U32 R2, RZ, RZ, UR22 ;  /* 0x00000016ff027e24 */ /* 0x022fe2000f8e00ff */
[----:B------:R-:W-:Y:S04]  /*0dc0*/  BSSY.RECONVERGENT B1, `(.L_x_3761) ;  /* 0x000000d000017945 */ /* 0x000fe80003800200 */
[----:B------:R-:W-:-:S04]  /*0dd0*/  IADD3 R5, P2, P3, R2, UR22, R5 ;  /* 0x0000001602057c10 */ /* 0x000fc8000fb5e005 */
[----:B------:R-:W-:Y:S02]  /*0de0*/  ISETP.GE.U32.AND P1, PT, R5, UR32, PT ;  /* 0x0000002005007c0c */ /* 0x000fe4000bf26070 */
[----:B------:R-:W-:-:S04]  /*0df0*/  IADD3.X R4, PT, PT, RZ, RZ, R4, P2, P3 ;  /* 0x000000ffff047210 */ /* 0x000fc800017e6404 */
[----:B------:R-:W-:-:S13]  /*0e00*/  ISETP.GE.AND.EX P1, PT, R4, UR33, PT, P1 ;  /* 0x0000002104007c0c */ /* 0x000fda000bf26310 */
[----:B------:R-:W-:Y:S05]  /*0e10*/  @P1 BRA `(.L_x_3762) ;  /* 0x00000000001c1947 */ /* 0x000fea0003800000 */
[----:B------:R-:W-:Y:S01]  /*0e20*/  LOP3.LUT R21, R0, 0xff, RZ, 0xc0, !PT ;  /* 0x000000ff00157812 */ /* 0x000fe200078ec0ff */
[----:B------:R-:W-:Y:S01]  /*0e30*/  IMAD.U32 R19, RZ, RZ, UR16 ;  /* 0x00000010ff137e24 */ /* 0x000fe2000f8e00ff */
[----:B------:R-:W-:-:S07]  /*0e40*/  MOV R18, 0xe60 ;  /* 0x00000e6000127802 */ /* 0x000fce0000000f00 */
[----:B0-----:R-:W-:Y:S05]  /*0e50*/  CALL.REL.NOINC `($__internal_99_$__cuda_sm20_div_u16) ;  /* 0x0000000800047944 */ /* 0x001fea0003c00000 */
[----:B------:R-:W-:-:S04]  /*0e60*/  IADD3 R2, P1, PT, R11, UR28, RZ ;  /* 0x0000001c0b027c10 */ /* 0x000fc8000ff3e0ff */
[----:B------:R-:W-:-:S05]  /*0e70*/  IADD3.X R3, PT, PT, R10, UR8, RZ, P1, !PT ;  /* 0x000000080a037c10 */ /* 0x000fca0008ffe4ff */
[----:B------:R1:W-:Y:S04]  /*0e80*/  STG.E.U8 desc[UR20][R2.64], R25 ;  /* 0x0000001902007986 */ /* 0x0003e8000c101114 */
.L_x_3762:
[----:B------:R-:W-:Y:S05]  /*0e90*/  BSYNC.RECONVERGENT B1 ;  /* 0x0000000000017941 */ /* 0x000fea0003800200 */
.L_x_3761:
[----:B------:R-:W-:Y:S02]  /*0ea0*/  USHF.L.U32 UR7, UR22, 0x3, URZ ;  /* 0x0000000316077899 */ /* 0x000fe400080006ff */
[----:B------:R-:W-:-:S04]  /*0eb0*/  USHF.R.U32.HI UR9, URZ, 0x1d, UR22 ;  /* 0x0000001dff097899 */ /* 0x000fc80008011616 */
[----:B------:R-:W-:Y:S02]  /*0ec0*/  IADD3 R9, P1, PT, R9, UR7, RZ ;  /* 0x0000000709097c10 */ /* 0x000fe4000ff3e0ff */
[----:B------:R-:W-:Y:S02]  /*0ed0*/  IADD3 R11, P2, PT, R11, UR7, RZ ;  /* 0x000000070b0b7c10 */ /* 0x000fe4000ff5e0ff */
[----:B------:R-:W-:Y:S02]  /*0ee0*/  IADD3.X R8, PT, PT, R8, UR9, RZ, P1, !PT ;  /* 0x0000000908087c10 */ /* 0x000fe40008ffe4ff */
[----:B------:R-:W-:Y:S01]  /*0ef0*/  IADD3.X R10, PT, PT, R10, UR9, RZ, P2, !PT ;  /* 0x000000090a0a7c10 */ /* 0x000fe200097fe4ff */
[----:B------:R-:W-:Y:S08]  /*0f00*/  @P0 BRA `(.L_x_3763) ;  /* 0xfffffff400600947 */ /* 0x000ff0000383ffff */
[----:B------:R-:W-:Y:S05]  /*0f10*/  BSYNC.RECONVERGENT B0 ;  /* 0x0000000000007941 */ /* 0x000fea0003800200 */
.L_x_3746:
[----:B------:R-:W-:-:S04]  /*0f20*/  LOP3.LUT R14, R14, 0x1, RZ, 0xc0, !PT ;  /* 0x000000010e0e7812 */ /* 0x000fc800078ec0ff */
[----:B------:R-:W-:-:S13]  /*0f30*/  ISETP.NE.U32.AND P0, PT, R14, 0x1, PT ;  /* 0x000000010e00780c */ /* 0x000fda0003f05070 */
[----:B------:R-:W-:Y:S05]  /*0f40*/  @!P0 EXIT ;  /* 0x000000000000894d */ /* 0x000fea0003800000 */
[----:B------:R-:W2:Y:S01]  /*0f50*/  S2R R0, SR_TID.X ;  /* 0x0000000000007919 */ /* 0x000ea20000002100 */
[----:B------:R-:W-:Y:S02]  /*0f60*/  PRMT R21, RZ, 0x7610, R21 ;  /* 0x00007610ff157816 */ /* 0x000fe40000000015 */
[----:B------:R-:W-:Y:S02]  /*0f70*/  PRMT R20, RZ, 0x7610, R20 ;  /* 0x00007610ff147816 */ /* 0x000fe40000000014 */
[----:B--2---:R-:W-:-:S04]  /*0f80*/  IADD3 R9, P0, PT, R0, R9, RZ ;  /* 0x0000000900097210 */ /* 0x004fc80007f1e0ff */
[C---:B------:R-:W-:Y:S01]  /*0f90*/  IADD3 R0, P3, PT, R9.reuse, UR22, RZ ;  /* 0x0000001609007c10 */ /* 0x040fe2000ff7e0ff */
[----:B------:R-:W-:Y:S01]  /*0fa0*/  IMAD.X R8, RZ, RZ, R8, P0 ;  /* 0x000000ffff087224 */ /* 0x000fe200000e0608 */
[----:B------:R-:W-:Y:S02]  /*0fb0*/  IADD3 R16, P2, PT, R9, UR34, RZ ;  /* 0x0000002209107c10 */ /* 0x000fe4000ff5e0ff */
[----:B-1----:R-:W-:Y:S01]  /*0fc0*/  IADD3 R3, P4, PT, R0, UR22, RZ ;  /* 0x0000001600037c10 */ /* 0x002fe2000ff9e0ff */
[----:B------:R-:W-:Y:S01]  /*0fd0*/  IMAD.X R2, RZ, RZ, R8, P3 ;  /* 0x000000ffff027224 */ /* 0x000fe200018e0608 */
[----:B------:R-:W-:Y:S02]  /*0fe0*/  IADD3.X R17, PT, PT, R8, UR35, RZ, P2, !PT ;  /* 0x0000002308117c10 */ /* 0x000fe400097fe4ff */
[----:B------:R-:W-:Y:S01]  /*0ff0*/  IADD3 R14, P3, PT, R16, UR22, RZ ;  /* 0x00000016100e7c10 */ /* 0x000fe2000ff7e0ff */
[----:B------:R-:W-:Y:S01]  /*1000*/  IMAD.X R5, RZ, RZ, R2, P4 ;  /* 0x000000ffff057224 */ /* 0x000fe200020e0602 */
[----:B------:R-:W-:-:S02]  /*1010*/  IADD3 R4, P5, PT, R3, UR22, RZ ;  /* 0x0000001603047c10 */ /* 0x000fc4000ffbe0ff */
[----:B------:R-:W-:Y:S01]  /*1020*/  ISETP.GE.U32.AND P0, PT, R9, UR32, PT ;  /* 0x0000002009007c0c */ /* 0x000fe2000bf06070 */
[----:B------:R-:W-:Y:S01]  /*1030*/  IMAD.X R15, RZ, RZ, R17, P3 ;  /* 0x000000ffff0f7224 */ /* 0x000fe200018e0611 */
[----:B------:R-:W-:Y:S01]  /*1040*/  ISETP.GE.U32.AND P1, PT, R0, UR32, PT ;  /* 0x0000002000007c0c */ /* 0x000fe2000bf26070 */
[----:B------:R-:W-:Y:S01]  /*1050*/  IMAD.X R6, RZ, RZ, R5, P5 ;  /* 0x000000ffff067224 */ /* 0x000fe200028e0605 */
[----:B------:R-:W-:Y:S02]  /*1060*/  ISETP.GE.AND.EX P0, PT, R8, UR33, PT, P0 ;  /* 0x0000002108007c0c */ /* 0x000fe4000bf06300 */
[----:B------:R-:W-:Y:S02]  /*1070*/  ISETP.GE.U32.AND P2, PT, R3, UR32, PT ;  /* 0x0000002003007c0c */ /* 0x000fe4000bf46070 */
[----:B------:R-:W-:Y:S02]  /*1080*/  ISETP.GE.U32.AND P3, PT, R4, UR32, PT ;  /* 0x0000002004007c0c */ /* 0x000fe4000bf66070 */
[----:B0-----:R-:W-:-:S02]  /*1090*/  IADD3 R12, P4, PT, R14, UR22, RZ ;  /* 0x000000160e0c7c10 */ /* 0x001fc4000ff9e0ff */
[----:B------:R-:W-:Y:S02]  /*10a0*/  ISETP.GE.AND.EX P1, PT, R2, UR33, PT, P1 ;  /* 0x0000002102007c0c */ /* 0x000fe4000bf26310 */
[----:B------:R-:W-:Y:S02]  /*10b0*/  ISETP.GE.AND.EX P2, PT, R5, UR33, PT, P2 ;  /* 0x0000002105007c0c */ /* 0x000fe4000bf46320 */
[----:B------:R-:W-:Y:S01]  /*10c0*/  ISETP.GE.AND.EX P3, PT, R6, UR33, PT, P3 ;  /* 0x0000002106007c0c */ /* 0x000fe2000bf66330 */
[----:B------:R-:W-:Y:S01]  /*10d0*/  IMAD.X R13, RZ, RZ, R15, P4 ;  /* 0x000000ffff0d7224 */ /* 0x000fe200020e060f */
[----:B------:R-:W-:Y:S01]  /*10e0*/  IADD3 R10, P4, PT, R12, UR22, RZ ;  /* 0x000000160c0a7c10 */ /* 0x000fe2000ff9e0ff */
[----:B------:R-:W2:Y:S01]  /*10f0*/  @!P0 LDG.E.U8 R21, desc[UR20][R16.64] ;  /* 0x0000001410158981 */ /* 0x000ea2000c1e1100 */
[----:B------:R-:W-:Y:S02]  /*1100*/  PRMT R9, RZ, 0x7610, R9 ;  /* 0x00007610ff097816 */ /* 0x000fe40000000009 */
[----:B------:R-:W-:Y:S01]  /*1110*/  PRMT R7, RZ, 0x7610, R7 ;  /* 0x00007610ff077816 */ /* 0x000fe20000000007 */
[----:B------:R-:W-:-:S02]  /*1120*/  IMAD.X R11, RZ, RZ, R13, P4 ;  /* 0x000000ffff0b7224 */ /* 0x000fc400020e060d */
[----:B------:R0:W5:Y:S04]  /*1130*/  @!P1 LDG.E.U8 R20, desc[UR20][R14.64] ;  /* 0x000000140e149981 */ /* 0x000168000c1e1100 */
[----:B------:R0:W5:Y:S04]  /*1140*/  @!P2 LDG.E.U8 R9, desc[UR20][R12.64] ;  /* 0x000000140c09a981 */ /* 0x000168000c1e1100 */
[----:B------:R0:W5:Y:S01]  /*1150*/  @!P3 LDG.E.U8 R7, desc[UR20][R10.64] ;  /* 0x000000140a07b981 */ /* 0x000162000c1e1100 */
[----:B------:R-:W-:Y:S01]  /*1160*/  IMAD.U32 R19, RZ, RZ, UR16 ;  /* 0x00000010ff137e24 */ /* 0x000fe2000f8e00ff */
[----:B------:R-:W-:-:S02]  /*1170*/  MOV R18, 0x11a0 ;  /* 0x000011a000127802 */ /* 0x000fc40000000f00 */
[----:B0-2---:R-:W-:-:S07]  /*1180*/  LOP3.LUT R21, R21, 0xff, RZ, 0xc0, !PT ;  /* 0x000000ff15157812 */ /* 0x005fce00078ec0ff */
[----:B-----5:R-:W-:Y:S05]  /*1190*/  CALL.REL.NOINC `($__internal_99_$__cuda_sm20_div_u16) ;  /* 0x0000000400347944 */ /* 0x020fea0003c00000 */
[----:B------:R-:W-:Y:S01]  /*11a0*/  IMAD.MOV.U32 R8, RZ, RZ, R25 ;  /* 0x000000ffff087224 */ /* 0x000fe200078e0019 */
[----:B------:R-:W-:Y:S01]  /*11b0*/  LOP3.LUT R21, R20, 0xff, RZ, 0xc0, !PT ;  /* 0x000000ff14157812 */ /* 0x000fe200078ec0ff */
[----:B------:R-:W-:Y:S01]  /*11c0*/  IMAD.U32 R19, RZ, RZ, UR16 ;  /* 0x00000010ff137e24 */ /* 0x000fe2000f8e00ff */
[----:B------:R-:W-:-:S07]  /*11d0*/  MOV R18, 0x11f0 ;  /* 0x000011f000127802 */ /* 0x000fce0000000f00 */
[----:B------:R-:W-:Y:S05]  /*11e0*/  CALL.REL.NOINC `($__internal_99_$__cuda_sm20_div_u16) ;  /* 0x0000000400207944 */ /* 0x000fea0003c00000 */
        /* <DEDUP_REMOVED lines=22> */
.L_x_3745:
[----:B------:R-:W0:Y:S02]  /*1350*/  S2R R5, SR_TID.X ;  /* 0x0000000000057919 */ /* 0x000e240000002100 */
[----:B0-----:R-:W-:-:S03]  /*1360*/  IMAD.WIDE.U32 R2, R5, 0x4, RZ ;  /* 0x0000000405027825 */ /* 0x001fc600078e00ff */
[----:B------:R-:W-:-:S04]  /*1370*/  ISETP.GE.U32.AND P0, PT, R2, UR10, PT ;  /* 0x0000000a02007c0c */ /* 0x000fc8000bf06070 */
[----:B------:R-:W-:-:S13]  /*1380*/  ISETP.GE.AND.EX P0, PT, R3, UR11, PT, P0 ;  /* 0x0000000b03007c0c */ /* 0x000fda000bf06300 */
[----:B------:R-:W-:Y:S05]  /*1390*/  @P0 EXIT ;  /* 0x000000000000094d */ /* 0x000fea0003800000 */
[----:B------:R-:W-:Y:S01]  /*13a0*/  IMAD.MOV.U32 R0, RZ, RZ, RZ ;  /* 0x000000ffff007224 */ /* 0x000fe200078e00ff */
[----:B------:R-:W0:Y:S06]  /*13b0*/  LDCU UR4, c[0x0][0x360] ;  /* 0x00006c00ff0477ac */ /* 0x000e2c0008000800 */
.L_x_3764:
[----:B------:R-:W-:-:S04]  /*13c0*/  LEA R2, P0, R5, UR34, 0x2 ;  /* 0x0000002205027c11 */ /* 0x000fc8000f8010ff */
[----:B------:R-:W-:-:S05]  /*13d0*/  LEA.HI.X R3, R5, UR35, R0, 0x2, P0 ;  /* 0x0000002305037c11 */ /* 0x000fca00080f1400 */
[----:B------:R-:W2:Y:S01]  /*13e0*/  LDG.E R4, desc[UR20][R2.64] ;  /* 0x0000001402047981 */ /* 0x000ea2000c1e1900 */
[----:B------:R-:W-:Y:S01]  /*13f0*/  IMAD.U32 R19, RZ, RZ, UR16 ;  /* 0x00000010ff137e24 */ /* 0x000fe2000f8e00ff */
[----:B------:R-:W-:Y:S02]  /*1400*/  MOV R18, 0x1460 ;  /* 0x0000146000127802 */ /* 0x000fe40000000f00 */
[C---:B--2---:R-:W-:Y:S02]  /*1410*/  PRMT R21, R4.reuse, 0x7770, RZ ;  /* 0x0000777004157816 */ /* 0x044fe400000000ff */
[C---:B------:R-:W-:Y:S02]  /*1420*/  PRMT R6, R4.reuse, 0x7771, RZ ;  /* 0x0000777104067816 */ /* 0x040fe400000000ff */
[C---:B------:R-:W-:Y:S02]  /*1430*/  PRMT R7, R4.reuse, 0x7772, RZ ;  /* 0x0000777204077816 */ /* 0x040fe400000000ff */
[----:B------:R-:W-:-:S07]  /*1440*/  PRMT R8, R4, 0x7773, RZ ;  /* 0x0000777304087816 */ /* 0x000fce00000000ff */
[----:B0-----:R-:W-:Y:S05]  /*1450*/  CALL.REL.NOINC `($__internal_99_$__cuda_sm20_div_u16) ;  /* 0x0000000000847944 */ /* 0x001fea0003c00000 */
[----:B------:R-:W-:Y:S01]  /*1460*/  IMAD.MOV.U32 R4, RZ, RZ, R25 ;  /* 0x000000ffff047224 */ /* 0x000fe200078e0019 */
[----:B------:R-:W-:Y:S01]  /*1470*/  MOV R18, 0x14b0 ;  /* 0x000014b000127802 */ /* 0x000fe20000000f00 */
[----:B------:R-:W-:Y:S02]  /*1480*/  IMAD.MOV.U32 R21, RZ, RZ, R6 ;  /* 0x000000ffff157224 */ /* 0x000fe400078e0006 */
[----:B------:R-:W-:-:S07]  /*1490*/  IMAD.U32 R19, RZ, RZ, UR16 ;  /* 0x00000010ff137e24 */ /* 0x000fce000f8e00ff */
[----:B------:R-:W-:Y:S05]  /*14a0*/  CALL.REL.NOINC `($__internal_99_$__cuda_sm20_div_u16) ;  /* 0x0000000000707944 */ /* 0x000fea0003c00000 */
        /* <DEDUP_REMOVED lines=10> */
[----:B------:R-:W-:Y:S02]  /*1550*/  LOP3.LUT R8, R25, 0xffff, RZ, 0xc0, !PT ;  /* 0x0000ffff19087812 */ /* 0x000fe400078ec0ff */
[----:B------:R-:W-:Y:S02]  /*1560*/  LOP3.LUT R7, R7, 0xffff, RZ, 0xc0, !PT ;  /* 0x0000ffff07077812 */ /* 0x000fe400078ec0ff */
[----:B------:R-:W-:Y:S02]  /*1570*/  LOP3.LUT R6, R6, 0xffff, RZ, 0xc0, !PT ;  /* 0x0000ffff06067812 */ /* 0x000fe400078ec0ff */
[----:B------:R-:W-:Y:S02]  /*1580*/  LOP3.LUT R9, R4, 0xffff, RZ, 0xc0, !PT ;  /* 0x0000ffff04097812 */ /* 0x000fe400078ec0ff */
[----:B------:R-:W-:Y:S02]  /*1590*/  IADD3 R5, P0, PT, R5, UR4, RZ ;  /* 0x0000000405057c10 */ /* 0x000fe4000ff1e0ff */
[----:B------:R-:W-:-:S02]  /*15a0*/  PRMT R7, R7, 0x3340, R8 ;  /* 0x0000334007077816 */ /* 0x000fc40000000008 */
[----:B------:R-:W-:Y:S01]  /*15b0*/  PRMT R6, R9, 0x3340, R6 ;  /* 0x0000334009067816 */ /* 0x000fe20000000006 */
[C---:B------:R-:W-:Y:S02]  /*15c0*/  IMAD.SHL.U32 R4, R5.reuse, 0x4, RZ ;  /* 0x0000000405047824 */ /* 0x040fe400078e00ff */
        /* <DEDUP_REMOVED lines=10> */
        .weak           $__internal_99_$__cuda_sm20_div_u16
        .type           $__internal_99_$__cuda_sm20_div_u16,@function
        .size           $__internal_99_$__cuda_sm20_div_u16,(.L_x_4306 - $__internal_99_$__cuda_sm20_div_u16)
$__internal_99_$__cuda_sm20_div_u16:
[----:B------:R-:W0:Y:S01]  /*1670*/  I2F.U16 R23, R19 ;  /* 0x0000001300177306 */ /* 0x000e220000101000 */
[----:B------:R-:W-:-:S07]  /*1680*/  IMAD.MOV.U32 R22, RZ, RZ, 0x4b800000 ;  /* 0x4b800000ff167424 */ /* 0x000fce00078e00ff */
[----:B------:R-:W-:Y:S01]  /*1690*/  I2F.U16.RZ R21, R21 ;  /* 0x0000001500157306 */ /* 0x000fe2000010d000 */
[C---:B0-----:R-:W-:Y:S02]  /*16a0*/  FSETP.GEU.AND P5, PT, |R23|.reuse, 1.175494350822287508e-38, PT ;  /* 0x008000001700780b */ /* 0x041fe40003fae200 */
[----:B------:R-:W-:Y:S02]  /*16b0*/  FSETP.GT.AND P4, PT, |R23|, 8.50705917302346158658e+37, PT ;  /* 0x7e8000001700780b */ /* 0x000fe40003f84200 */
[----:B------:R-:W-:-:S04]  /*16c0*/  FSEL R22, R22, 1, !P5 ;  /* 0x3f80000016167808 */ /* 0x000fc80006800000 */
[----:B------:R-:W-:Y:S02]  /*16d0*/  FSEL R22, R22, 0.25, !P4 ;  /* 0x3e80000016167808 */ /* 0x000fe40006000000 */
[----:B------:R-:W-:Y:S01]  /*16e0*/  ISETP.NE.U32.AND P4, PT, R19, RZ, PT ;  /* 0x000000ff1300720c */ /* 0x000fe20003f85070 */
[----:B------:R-:W-:Y:S02]  /*16f0*/  IMAD.MOV.U32 R19, RZ, RZ, 0x0 ;  /* 0x00000000ff137424 */ /* 0x000fe400078e00ff */
        /* <DEDUP_REMOVED lines=8> */
[----:B------:R-:W-:Y:S06]  /*1780*/  RET.REL.NODEC R18 `(_ZN2at6native61_GLOBAL__N__44eb8e94_28_ForeachBinaryOpScalarList_cu_dda10a6925multi_tensor_apply_kernelINS1_28TensorListScalarListMetadataIhLi1EEENS1_25BinaryOpScalarListFunctorIhLi1ELi1ELi0EEEJSt7dividesIhEEEEvT_T0_DpT1_) ;  /* 0xffffffe8121c7950 */ /* 0x000fec0003c3ffff */
.L_x_3765:
        /* <DEDUP_REMOVED lines=15> */
.L_x_4306:


//--------------------- .text._ZN2at6native61_GLOBAL__N__44eb8e94_28_ForeachBinaryOpScalarList_cu_dda10a6925multi_tensor_apply_kernelINS1_28TensorListScalarListMetadataIfLi2EEENS1_25BinaryOpScalarListFunctorIN3c108BFloat16ELi2ELi1ELi1EEEJSt10multipliesIfEEEEvT_T0_DpT1_ --------------------------
	.section	.text._ZN2at6native61_GLOBAL__N__44eb8e94_28_ForeachBinaryOpScalarList_cu_dda10a6925multi_tensor_apply_kernelINS1_28TensorListScalarListMetadataIfLi2EEENS1_25BinaryOpScalarListFunctorIN3c108BFloat16ELi2ELi1ELi1EEEJSt10multipliesIfEEEEvT_T0_DpT1_,"ax",@progbits
	.align	128
.text._ZN2at6native61_GLOBAL__N__44eb8e94_28_ForeachBinaryOpScalarList_cu_dda10a6925multi_tensor_apply_kernelINS1_28TensorListScalarListMetadataIfLi2EEENS1_25BinaryOpScalarListFunctorIN3c108BFloat16ELi2ELi1ELi1EEEJSt10multipliesIfEEEEvT_T0_DpT1_:
        .type           _ZN2at6native61_GLOBAL__N__44eb8e94_28_ForeachBinaryOpScalarList_cu_dda10a6925multi_tensor_apply_kernelINS1_28TensorListScalarListMetadataIfLi2EEENS1_25BinaryOpScalarListFunctorIN3c108BFloat16ELi2ELi1ELi1EEEJSt10multipliesIfEEEEvT_T0_DpT1_,@function
        .size           _ZN2at6native61_GLOBAL__N__44eb8e94_28_ForeachBinaryOpScalarList_cu_dda10a6925multi_tensor_apply_kernelINS1_28TensorListScalarListMetadataIfLi2EEENS1_25BinaryOpScalarListFunctorIN3c108BFloat16ELi2ELi1ELi1EEEJSt10multipliesIfEEEEvT_T0_DpT1_,(.L_x_4308 - _ZN2at6native61_GLOBAL__N__44eb8e94_28_ForeachBinaryOpScalarList_cu_dda10a6925multi_tensor_apply_kernelINS1_28TensorListScalarListMetadataIfLi2EEENS1_25BinaryOpScalarListFunctorIN3c108BFloat16ELi2ELi1ELi1EEEJSt10multipliesIfEEEEvT_T0_DpT1_)
        .other          _ZN2at6native61_GLOBAL__N__44eb8e94_28_ForeachBinaryOpScalarList_cu_dda10a6925multi_tensor_apply_kernelINS1_28TensorListScalarListMetadataIfLi2EEENS1_25BinaryOpScalarListFunctorIN3c108BFloat16ELi2ELi1ELi1EEEJSt10multipliesIfEEEEvT_T0_DpT1_,@"STO_CUDA_ENTRY STV_DEFAULT"
_ZN2at6native61_GLOBAL__N__44eb8e94_28_ForeachBinaryOpScalarList_cu_dda10a6925multi_tensor_apply_kernelINS1_28TensorListScalarListMetadataIfLi2EEENS1_25BinaryOpScalarListFunctorIN3c108BFloat16ELi2ELi1ELi1EEEJSt10multipliesIfEEEEvT_T0_DpT1_:
        /* <DEDUP_REMOVED lines=42> */
[----:B------:R-:W-:Y:S05]  /*02a0*/  CALL.REL.NOINC `($__internal_100_$__cuda_sm20_div_u16) ;  /* 0x0000000c00a47944 */ /* 0x000fea0003c00000 */
        /* <DEDUP_REMOVED lines=16> */
.L_x_3768:
        /* <DEDUP_REMOVED lines=38> */
[----:B------:R-:W-:-:S05]  /*0610*/  FMUL.FTZ R4, R4, UR14 ;  /* 0x0000000e04047c20 */ /* 0x000fca0008410000 */
[----:B------:R-:W-:Y:S02]  /*0620*/  F2FP.BF16.F32.PACK_AB R3, RZ, R4 ;  /* 0x00000004ff03723e */ /* 0x000fe400000010ff */
[----:B------:R-:W-:Y:S02]  /*0630*/  @!P3 LEA R4, P5, R5, UR10, 0x1 ;  /* 0x0000000a0504bc11 */ /* 0x000fe4000f8a08ff */
[----:B------:R-:W-:Y:S01]  /*0640*/  PRMT R9, R3, 0x7610, R9 ;  /* 0x0000761003097816 */ /* 0x000fe20000000009 */
[----:B---3--:R-:W-:Y:S01]  /*0650*/  IMAD.U32 R21, R21, 0x10000, RZ ;  /* 0x0001000015157824 */ /* 0x008fe200078e00ff */
[----:B------:R-:W-:-:S03]  /*0660*/  @!P3 LEA.HI.X R5, R5, UR11, R20, 0x1, P5 ;  /* 0x0000000b0505bc11 */ /* 0x000fc6000a8f0c14 */
[----:B------:R0:W-:Y:S01]  /*0670*/  @!P2 STG.E.U16 desc[UR18][R6.64], R9 ;  /* 0x000000090600a986 */ /* 0x0001e2000c101512 */
[----:B------:R-:W-:Y:S01]  /*0680*/  IADD3 R16, P5, PT, R16, UR13, RZ ;  /* 0x0000000d10107c10 */ /* 0x000fe2000ffbe0ff */
[----:B------:R-:W-:Y:S01]  /*0690*/  FMUL.FTZ R21, R21, UR14 ;  /* 0x0000000e15157c20 */ /* 0x000fe20008410000 */
[----:B----4-:R-:W-:Y:S01]  /*06a0*/  IMAD.U32 R23, R23, 0x10000, RZ ;  /* 0x0001000017177824 */ /* 0x010fe200078e00ff */
[----:B------:R-:W-:Y:S02]  /*06b0*/  @!P4 LEA R8, P2, R17, UR10, 0x1 ;  /* 0x0000000a1108cc11 */ /* 0x000fe4000f8408ff */
[----:B------:R-:W-:Y:S02]  /*06c0*/  IMAD.X R19, RZ, RZ, R19, P5 ;  /* 0x000000ffff137224 */ /* 0x000fe400028e0613 */
[----:B------:R-:W-:Y:S01]  /*06d0*/  FMUL.FTZ R23, R23, UR14 ;  /* 0x0000000e17177c20 */ /* 0x000fe20008410000 */
        /* <DEDUP_REMOVED lines=19> */
[----:B------:R-:W-:Y:S01]  /*0810*/  FMUL.FTZ R18, R18, UR14 ;  /* 0x0000000e12127c20 */ /* 0x000fe20008410000 */
        /* <DEDUP_REMOVED lines=36> */
[----:B------:R-:W-:Y:S01]  /*0a60*/  FMUL.FTZ R18, R18, UR14 ;  /* 0x0000000e12127c20 */ /* 0x000fe20008410000 */
[----:B----4-:R-:W-:Y:S02]  /*0a70*/  IMAD.U32 R25, R25, 0x10000, RZ ;  /* 0x0001000019197824 */ /* 0x010fe400078e00ff */
[----:B------:R-:W-:Y:S02]  /*0a80*/  FMUL.FTZ R24, R24, UR14 ;  /* 0x0000000e18187c20 */ /* 0x000fe40008410000 */
[----:B------:R-:W-:Y:S01]  /*0a90*/  FMUL.FTZ R25, R25, UR14 ;  /* 0x0000000e19197c20 */ /* 0x000fe20008410000 */
[----:B-----5:R-:W-:Y:S01]  /*0aa0*/  IMAD.U32 R23, R23, 0x10000, RZ ;  /* 0x0001000017177824 */ /* 0x020fe200078e00ff */
[----:B------:R-:W-:-:S03]  /*0ab0*/  F2FP.BF16.F32.PACK_AB R18, RZ, R18 ;  /* 0x00000012ff12723e */ /* 0x000fc600000010ff */
[----:B------:R-:W-:Y:S01]  /*0ac0*/  FMUL.FTZ R23, R23, UR14 ;  /* 0x0000000e17177c20 */ /* 0x000fe20008410000 */
        /* <DEDUP_REMOVED lines=8> */
.L_x_3767:
        /* <DEDUP_REMOVED lines=38> */
[----:B------:R-:W-:Y:S01]  /*0db0*/  FMUL.FTZ R11, R4, UR14 ;  /* 0x0000000e040b7c20 */ /* 0x000fe20008410000 */
[----:B------:R-:W-:Y:S01]  /*0dc0*/  @!P1 LEA R4, P4, R5, UR10, 0x1 ;  /* 0x0000000a05049c11 */ /* 0x000fe2000f8808ff */
[----:B------:R-:W-:Y:S01]  /*0dd0*/  FMUL.FTZ R19, R19, UR14 ;  /* 0x0000000e13137c20 */ /* 0x000fe20008410000 */
[----:B----4-:R-:W-:Y:S02]  /*0de0*/  IMAD.U32 R18, R18, 0x10000, RZ ;  /* 0x0001000012127824 */ /* 0x010fe400078e00ff */
[----:B------:R-:W-:Y:S02]  /*0df0*/  F2FP.BF16.F32.PACK_AB R11, RZ, R11 ;  /* 0x0000000bff0b723e */ /* 0x000fe400000010ff */
[----:B------:R-:W-:Y:S01]  /*0e00*/  FMUL.FTZ R18, R18, UR14 ;  /* 0x0000000e12127c20 */ /* 0x000fe20008410000 */
[----:B------:R-:W-:Y:S02]  /*0e10*/  @!P1 LEA.HI.X R5, R5, UR11, R10, 0x1, P4 ;  /* 0x0000000b05059c11 */ /* 0x000fe4000a0f0c0a */
[----:B------:R-:W-:-:S02]  /*0e20*/  F2FP.BF16.F32.PACK_AB R19, RZ, R19 ;  /* 0x00000013ff13723e */ /* 0x000fc400000010ff */
[----:B------:R-:W-:Y:S01]  /*0e30*/  F2FP.BF16.F32.PACK_AB R18, RZ, R18 ;  /* 0x00000012ff12723e */ /* 0x000fe200000010ff */
[----:B------:R0:W-:Y:S01]  /*0e40*/  @!P0 STG.E.U16 desc[UR18][R2.64], R11 ;  /* 0x0000000b02008986 */ /* 0x0001e2000c101512 */
[----:B-----5:R-:W-:-:S03]  /*0e50*/  IMAD.U32 R0, R0, 0x10000, RZ ;  /* 0x0001000000007824 */ /* 0x020fc600078e00ff */
[----:B------:R0:W-:Y:S04]  /*0e60*/  @!P1 STG.E.U16 desc[UR18][R4.64], R19 ;  /* 0x0000001304009986 */ /* 0x0001e8000c101512 */
[----:B------:R0:W-:Y:S01]  /*0e70*/  @!P2 STG.E.U16 desc[UR18][R12.64], R18 ;  /* 0x000000120c00a986 */ /* 0x0001e2000c101512 */
[----:B------:R-:W-:Y:S01]  /*0e80*/  FMUL.FTZ R0, R0, UR14 ;  /* 0x0000000e00007c20 */ /* 0x000fe20008410000 */
[----:B------:R-:W-:Y:S06]  /*0e90*/  @P3 EXIT ;  /* 0x000000000000394d */ /* 0x000fec0003800000 */
[C---:B0-----:R-:W-:Y:S02]  /*0ea0*/  LEA R2, P0, R6.reuse, UR10, 0x1 ;  /* 0x0000000a06027c11 */ /* 0x041fe4000f8008ff */
[----:B------:R-:W-:Y:S02]  /*0eb0*/  F2FP.BF16.F32.PACK_AB R0, RZ, R0 ;  /* 0x00000000ff00723e */ /* 0x000fe400000010ff */
[----:B------:R-:W-:-:S05]  /*0ec0*/  LEA.HI.X R3, R6, UR11, R7, 0x1, P0 ;  /* 0x0000000b06037c11 */ /* 0x000fca00080f0c07 */
[----:B------:R-:W-:Y:S01]  /*0ed0*/  STG.E.U16 desc[UR18][R2.64], R0 ;  /* 0x0000000002007986 */ /* 0x000fe2000c101512 */
[----:B------:R-:W-:Y:S05]  /*0ee0*/  EXIT ;  /* 0x000000000000794d */ /* 0x000fea0003800000 */
.L_x_3766:
[----:B------:R-:W1:Y:S02]  /*0ef0*/  S2R R9, SR_TID.X ;  /* 0x0000000000097919 */ /* 0x000e640000002100 */
[----:B-1----:R-:W-:-:S03]  /*0f00*/  IMAD.WIDE.U32 R2, R9, 0x4, RZ ;  /* 0x0000000409027825 */ /* 0x002fc600078e00ff */
[----:B------:R-:W-:-:S04]  /*0f10*/  ISETP.GE.U32.AND P0, PT, R2, UR20, PT ;  /* 0x0000001402007c0c */ /* 0x000fc8000bf06070 */
[----:B------:R-:W-:-:S13]  /*0f20*/  ISETP.GE.AND.EX P0, PT, R3, UR12, PT, P0 ;  /* 0x0000000c03007c0c */ /* 0x000fda000bf06300 */
[----:B0-----:R-:W-:Y:S05]  /*0f30*/  @P0 EXIT ;  /* 0x000000000000094d */ /* 0x001fea0003800000 */
[----:B------:R-:W-:Y:S01]  /*0f40*/  IMAD.MOV.U32 R10, RZ, RZ, RZ ;  /* 0x000000ffff0a7224 */ /* 0x000fe200078e00ff */
[----:B------:R-:W0:Y:S06]  /*0f50*/  LDCU UR4, c[0x0][0x360] ;  /* 0x00006c00ff0477ac */ /* 0x000e2c0008000800 */
.L_x_3769:
        /* <DEDUP_REMOVED lines=10> */
[----:B------:R-:W-:Y:S01]  /*1000*/  FMUL.FTZ R5, R5, UR14 ;  /* 0x0000000e05057c20 */ /* 0x000fe20008410000 */
[----:B------:R-:W-:Y:S01]  /*1010*/  IMAD.U32 R7, R4, 0x10000, RZ ;  /* 0x0001000004077824 */ /* 0x000fe200078e00ff */
[----:B------:R-:W-:Y:S01]  /*1020*/  IADD3 R4, P0, PT, R8, UR10, RZ ;  /* 0x0000000a08047c10 */ /* 0x000fe2000ff1e0ff */
[----:B------:R-:W-:Y:S01]  /*1030*/  FMUL.FTZ R0, R0, UR14 ;  /* 0x0000000e00007c20 */ /* 0x000fe20008410000 */
[----:B------:R-:W-:Y:S01]  /*1040*/  FMUL.FTZ R6, R6, UR14 ;  /* 0x0000000e06067c20 */ /* 0x000fe20008410000 */
[----:B------:R-:W-:-:S03]  /*1050*/  FMUL.FTZ R7, R7, UR14 ;  /* 0x0000000e07077c20 */ /* 0x000fc60008410000 */
        /* <DEDUP_REMOVED lines=14> */
        .weak           $__internal_100_$__cuda_sm20_div_u16
        .type           $__internal_100_$__cuda_sm20_div_u16,@function
        .size           $__internal_100_$__cuda_sm20_div_u16,(.L_x_4308 - $__internal_100_$__cuda_sm20_div_u16)
$__internal_100_$__cuda_sm20_div_u16:
        /* <DEDUP_REMOVED lines=18> */
[----:B------:R-:W-:Y:S06]  /*1260*/  RET.REL.NODEC R2 `(_ZN2at6native61_GLOBAL__N__44eb8e94_28_ForeachBinaryOpScalarList_cu_dda10a6925multi_tensor_apply_kernelINS1_28TensorListScalarListMetadataIfLi2EEENS1_25BinaryOpScalarListFunctorIN3c108BFloat16ELi2ELi1ELi1EEEJSt10multipliesIfEEEEvT_T0_DpT1_) ;  /* 0xffffffec02647950 */ /* 0x000fec0003c3ffff */
.L_x_3770:
        /* <DEDUP_REMOVED lines=9> */
.L_x_4308:


//--------------------- .text._ZN2at6native61_GLOBAL__N__44eb8e94_28_ForeachBinaryOpScalarList_cu_dda10a6925multi_tensor_apply_kernelINS1_28TensorListScalarListMetadataIfLi2EEENS1_25BinaryOpScalarListFunctorIN3c104HalfELi2ELi1ELi1EEEJSt10multipliesIfEEEEvT_T0_DpT1_ --------------------------
	.section	.text._ZN2at6native61_GLOBAL__N__44eb8e94_28_ForeachBinaryOpScalarList_cu_dda10a6925multi_tensor_apply_kernelINS1_28TensorListScalarListMetadataIfLi2EEENS1_25BinaryOpScalarListFunctorIN3c104HalfELi2ELi1ELi1EEEJSt10multipliesIfEEEEvT_T0_DpT1_,"ax",@progbits
	.align	128
.text._ZN2at6native61_GLOBAL__N__44eb8e94_28_ForeachBinaryOpScalarList_cu_dda10a6925multi_tensor_apply_kernelINS1_28TensorListScalarListMetadataIfLi2EEENS1_25BinaryOpScalarListFunctorIN3c104HalfELi2ELi1ELi1EEEJSt10multipliesIfEEEEvT_T0_DpT1_:
        .type           _ZN2at6native61_GLOBAL__N__44eb8e94_28_ForeachBinaryOpScalarList_cu_dda10a6925multi_tensor_apply_kernelINS1_28TensorListScalarListMetadataIfLi2EEENS1_25BinaryOpScalarListFunctorIN3c104HalfELi2ELi1ELi1EEEJSt10multipliesIfEEEEvT_T0_DpT1_,@function
        .size           _ZN2at6native61_GLOBAL__N__44eb8e94_28_ForeachBinaryOpScalarList_cu_dda10a6925multi_tensor_apply_kernelINS1_28TensorListScalarListMetadataIfLi2EEENS1_25BinaryOpScalarListFunctorIN3c104HalfELi2ELi1ELi1EEEJSt10multipliesIfEEEEvT_T0_DpT1_,(.L_x_4310 - _ZN2at6native61_GLOBAL__N__44eb8e94_28_ForeachBinaryOpScalarList_cu_dda10a6925multi_tensor_apply_kernelINS1_28TensorListScalarListMetadataIfLi2EEENS1_25BinaryOpScalarListFunctorIN3c104HalfELi2ELi1ELi1EEEJSt10multipliesIfEEEEvT_T0_DpT1_)
        .other          _ZN2at6native61_GLOBAL__N__44eb8e94_28_ForeachBinaryOpScalarList_cu_dda10a6925multi_tensor_apply_kernelINS1_28TensorListScalarListMetadataIfLi2EEENS1_25BinaryOpScalarListFunctorIN3c104HalfELi2ELi1ELi1EEEJSt10multipliesIfEEEEvT_T0_DpT1_,@"STO_CUDA_ENTRY STV_DEFAULT"
_ZN2at6native61_GLOBAL__N__44eb8e94_28_ForeachBinaryOpScalarList_cu_dda10a6925multi_tensor_apply_kernelINS1_28TensorListScalarListMetadataIfLi2EEENS1_25BinaryOpScalarListFunctorIN3c104HalfELi2ELi1ELi1EEEJSt10multipliesIfEEEEvT_T0_DpT1_:
        /* <DEDUP_REMOVED lines=42> */
[----:B------:R-:W-:Y:S05]  /*02a0*/  CALL.REL.NOINC `($__internal_101_$__cuda_sm20_div_u16) ;  /* 0x0000000c009c7944 */ /* 0x000fea0003c00000 */
        /* <DEDUP_REMOVED lines=16> */
.L_x_3773:
        /* <DEDUP_REMOVED lines=38> */
[----:B------:R-:W-:-:S05]  /*0610*/  FMUL.FTZ R4, R4, UR14 ;  /* 0x0000000e04047c20 */ /* 0x000fca0008410000 */
        /* <DEDUP_REMOVED lines=8> */
[----:B------:R-:W-:Y:S01]  /*06a0*/  FMUL.FTZ R21, R21, UR14 ;  /* 0x0000000e15157c20 */ /* 0x000fe20008410000 */
[----:B------:R-:W-:Y:S01]  /*06b0*/  @!P4 LEA R8, P2, R17, UR10, 0x1 ;  /* 0x0000000a1108cc11 */ /* 0x000fe2000f8408ff */
[----:B------:R-:W-:Y:S02]  /*06c0*/  IMAD.X R19, RZ, RZ, R19, P5 ;  /* 0x000000ffff137224 */ /* 0x000fe400028e0613 */
[----:B------:R-:W-:Y:S01]  /*06d0*/  FMUL.FTZ R23, R23, UR14 ;  /* 0x0000000e17177c20 */ /* 0x000fe20008410000 */
        /* <DEDUP_REMOVED lines=20> */
[----:B------:R-:W-:Y:S01]  /*0820*/  FMUL.FTZ R18, R18, UR14 ;  /* 0x0000000e12127c20 */ /* 0x000fe20008410000 */
        /* <DEDUP_REMOVED lines=36> */
[----:B------:R-:W-:Y:S01]  /*0a70*/  FMUL.FTZ R18, R18, UR14 ;  /* 0x0000000e12127c20 */ /* 0x000fe20008410000 */
[----:B------:R-:W-:Y:S01]  /*0a80*/  FMUL.FTZ R24, R24, UR14 ;  /* 0x0000000e18187c20 */ /* 0x000fe20008410000 */
[----:B-----5:R-:W-:Y:S02]  /*0a90*/  HADD2.F32 R23, -RZ, R23.H0_H0 ;  /* 0x20000017ff177230 */ /* 0x020fe40000004100 */
[----:B------:R-:W-:Y:S01]  /*0aa0*/  FMUL.FTZ R25, R25, UR14 ;  /* 0x0000000e19197c20 */ /* 0x000fe20008410000 */
[----:B------:R-:W-:-:S02]  /*0ab0*/  F2FP.F16.F32.PACK_AB R18, RZ, R18 ;  /* 0x00000012ff12723e */ /* 0x000fc400000000ff */
[----:B------:R-:W-:Y:S02]  /*0ac0*/  FMUL.FTZ R23, R23, UR14 ;  /* 0x0000000e17177c20 */ /* 0x000fe40008410000 */
        /* <DEDUP_REMOVED lines=8> */
.L_x_3772:
        /* <DEDUP_REMOVED lines=38> */
[----:B------:R-:W-:Y:S01]  /*0db0*/  FMUL.FTZ R11, R4, UR14 ;  /* 0x0000000e040b7c20 */ /* 0x000fe20008410000 */
[----:B------:R-:W-:Y:S01]  /*0dc0*/  @!P1 LEA R4, P4, R5, UR10, 0x1 ;  /* 0x0000000a05049c11 */ /* 0x000fe2000f8808ff */
[----:B------:R-:W-:Y:S01]  /*0dd0*/  FMUL.FTZ R19, R19, UR14 ;  /* 0x0000000e13137c20 */ /* 0x000fe20008410000 */
[----:B----4-:R-:W-:Y:S02]  /*0de0*/  HADD2.F32 R18, -RZ, R18.H0_H0 ;  /* 0x20000012ff127230 */ /* 0x010fe40000004100 */
[----:B------:R-:W-:-:S03]  /*0df0*/  F2FP.F16.F32.PACK_AB R11, RZ, R11 ;  /* 0x0000000bff0b723e */ /* 0x000fc600000000ff */
[----:B------:R-:W-:Y:S01]  /*0e00*/  FMUL.FTZ R18, R18, UR14 ;  /* 0x0000000e12127c20 */ /* 0x000fe20008410000 */
[----:B------:R-:W-:Y:S02]  /*0e10*/  @!P1 LEA.HI.X R5, R5, UR11, R10, 0x1, P4 ;  /* 0x0000000b05059c11 */ /* 0x000fe4000a0f0c0a */
[----:B------:R-:W-:Y:S02]  /*0e20*/  F2FP.F16.F32.PACK_AB R19, RZ, R19 ;  /* 0x00000013ff13723e */ /* 0x000fe400000000ff */
[----:B------:R-:W-:Y:S01]  /*0e30*/  F2FP.F16.F32.PACK_AB R18, RZ, R18 ;  /* 0x00000012ff12723e */ /* 0x000fe200000000ff */
[----:B------:R0:W-:Y:S01]  /*0e40*/  @!P0 STG.E.U16 desc[UR18][R2.64], R11 ;  /* 0x0000000b02008986 */ /* 0x0001e2000c101512 */
[----:B-----5:R-:W-:-:S03]  /*0e50*/  HADD2.F32 R0, -RZ, R0.H0_H0 ;  /* 0x20000000ff007230 */ /* 0x020fc60000004100 */
[----:B------:R0:W-:Y:S04]  /*0e60*/  @!P1 STG.E.U16 desc[UR18][R4.64], R19 ;  /* 0x0000001304009986 */ /* 0x0001e8000c101512 */
[----:B------:R0:W-:Y:S01]  /*0e70*/  @!P2 STG.E.U16 desc[UR18][R12.64], R18 ;  /* 0x000000120c00a986 */ /* 0x0001e2000c101512 */
[----:B------:R-:W-:Y:S01]  /*0e80*/  FMUL.FTZ R0, R0, UR14 ;  /* 0x0000000e00007c20 */ /* 0x000fe20008410000 */
[----:B------:R-:W-:Y:S06]  /*0e90*/  @P3 EXIT ;  /* 0x000000000000394d */ /* 0x000fec0003800000 */
[C---:B0-----:R-:W-:Y:S02]  /*0ea0*/  LEA R2, P0, R6.reuse, UR10, 0x1 ;  /* 0x0000000a06027c11 */ /* 0x041fe4000f8008ff */
[----:B------:R-:W-:Y:S02]  /*0eb0*/  F2FP.F16.F32.PACK_AB R0, RZ, R0 ;  /* 0x00000000ff00723e */ /* 0x000fe400000000ff */
[----:B------:R-:W-:-:S05]  /*0ec0*/  LEA.HI.X R3, R6, UR11, R7, 0x1, P0 ;  /* 0x0000000b06037c11 */ /* 0x000fca00080f0c07 */
[----:B------:R-:W-:Y:S01]  /*0ed0*/  STG.E.U16 desc[UR18][R2.64], R0 ;  /* 0x0000000002007986 */ /* 0x000fe2000c101512 */
[----:B------:R-:W-:Y:S05]  /*0ee0*/  EXIT ;  /* 0x000000000000794d */ /* 0x000fea0003800000 */
.L_x_3771:
[----:B------:R-:W1:Y:S02]  /*0ef0*/  S2R R10, SR_TID.X ;  /* 0x00000000000a7919 */ /* 0x000e640000002100 */
[----:B-1----:R-:W-:-:S03]  /*0f00*/  IMAD.WIDE.U32 R2, R10, 0x4, RZ ;  /* 0x000000040a027825 */ /* 0x002fc600078e00ff */
[----:B------:R-:W-:-:S04]  /*0f10*/  ISETP.GE.U32.AND P0, PT, R2, UR20, PT ;  /* 0x0000001402007c0c */ /* 0x000fc8000bf06070 */
[----:B------:R-:W-:-:S13]  /*0f20*/  ISETP.GE.AND.EX P0, PT, R3, UR12, PT, P0 ;  /* 0x0000000c03007c0c */ /* 0x000fda000bf06300 */
[----:B0-----:R-:W-:Y:S05]  /*0f30*/  @P0 EXIT ;  /* 0x000000000000094d */ /* 0x001fea0003800000 */
[----:B------:R-:W-:Y:S01]  /*0f40*/  IMAD.MOV.U32 R11, RZ, RZ, RZ ;  /* 0x000000ffff0b7224 */ /* 0x000fe200078e00ff */
[----:B------:R-:W0:Y:S06]  /*0f50*/  LDCU UR4, c[0x0][0x360] ;  /* 0x00006c00ff0477ac */ /* 0x000e2c0008000800 */
.L_x_3774:
        /* <DEDUP_REMOVED lines=9> */
[----:B------:R-:W-:Y:S01]  /*0ff0*/  FMUL.FTZ R0, R0, UR14 ;  /* 0x0000000e00007c20 */ /* 0x000fe20008410000 */
[----:B------:R-:W-:Y:S02]  /*1000*/  HADD2.F32 R7, -RZ, R3.H1_H1 ;  /* 0x30000003ff077230 */ /* 0x000fe40000004100 */
[----:B------:R-:W-:Y:S01]  /*1010*/  FMUL.FTZ R5, R5, UR14 ;  /* 0x0000000e05057c20 */ /* 0x000fe20008410000 */
[----:B------:R-:W-:-:S02]  /*1020*/  FMUL.FTZ R6, R6, UR14 ;  /* 0x0000000e06067c20 */ /* 0x000fc40008410000 */
[----:B------:R-:W-:Y:S02]  /*1030*/  FMUL.FTZ R7, R7, UR14 ;  /* 0x0000000e07077c20 */ /* 0x000fe40008410000 */
        /* <DEDUP_REMOVED lines=14> */
        .weak           $__internal_101_$__cuda_sm20_div_u16
        .type           $__internal_101_$__cuda_sm20_div_u16,@function
        .size           $__internal_101_$__cuda_sm20_div_u16,(.L_x_4310 - $__internal_101_$__cuda_sm20_div_u16)
$__internal_101_$__cuda_sm20_div_u16:
        /* <DEDUP_REMOVED lines=18> */
[----:B------:R-:W-:Y:S06]  /*1240*/  RET.REL.NODEC R2 `(_ZN2at6native61_GLOBAL__N__44eb8e94_28_ForeachBinaryOpScalarList_cu_dda10a6925multi_tensor_apply_kernelINS1_28TensorListScalarListMetadataIfLi2EEENS1_25BinaryOpScalarListFunctorIN3c104HalfELi2ELi1ELi1EEEJSt10multipliesIfEEEEvT_T0_DpT1_) ;  /* 0xffffffec026c7950 */ /* 0x000fec0003c3ffff */
.L_x_3775:
        /* <DEDUP_REMOVED lines=11> */
.L_x_4310:


//--------------------- .text._ZN2at6native61_GLOBAL__N__44eb8e94_28_ForeachBinaryOpScalarList_cu_dda10a6925multi_tensor_apply_kernelINS1_28TensorListScalarListMetadataIbLi2EEENS1_25BinaryOpScalarListFunctorIbLi2ELi1ELi1EEEJSt10multipliesIbEEEEvT_T0_DpT1_ --------------------------
	.section	.text._ZN2at6native61_GLOBAL__N__44eb8e94_28_ForeachBinaryOpScalarList_cu_dda10a6925multi_tensor_apply_kernelINS1_28TensorListScalarListMetadataIbLi2EEENS1_25BinaryOpScalarListFunctorIbLi2ELi1ELi1EEEJSt10multipliesIbEEEEvT_T0_DpT1_,"ax",@progbits
	.align	128
.text._ZN2at6native61_GLOBAL__N__44eb8e94_28_ForeachBinaryOpScalarList_cu_dda10a6925multi_tensor_apply_kernelINS1_28TensorListScalarListMetadataIbLi2EEENS1_25BinaryOpScalarListFunctorIbLi2ELi1ELi1EEEJSt10multipliesIbEEEEvT_T0_DpT1_:
        .type           _ZN2at6native61_GLOBAL__N__44eb8e94_28_ForeachBinaryOpScalarList_cu_dda10a6925multi_tensor_apply_kernelINS1_28TensorListScalarListMetadataIbLi2EEENS1_25BinaryOpScalarListFunctorIbLi2ELi1ELi1EEEJSt10multipliesIbEEEEvT_T0_DpT1_,@function
        .size           _ZN2at6native61_GLOBAL__N__44eb8e94_28_ForeachBinaryOpScalarList_cu_dda10a6925multi_tensor_apply_kernelINS1_28TensorListScalarListMetadataIbLi2EEENS1_25BinaryOpScalarListFunctorIbLi2ELi1ELi1EEEJSt10multipliesIbEEEEvT_T0_DpT1_,(.L_x_4312 - _ZN2at6native61_GLOBAL__N__44eb8e94_28_ForeachBinaryOpScalarList_cu_dda10a6925multi_tensor_apply_kernelINS1_28TensorListScalarListMetadataIbLi2EEENS1_25BinaryOpScalarListFunctorIbLi2ELi1ELi1EEEJSt10multipliesIbEEEEvT_T0_DpT1_)
        .other          _ZN2at6native61_GLOBAL__N__44eb8e94_28_ForeachBinaryOpScalarList_cu_dda10a6925multi_tensor_apply_kernelINS1_28TensorListScalarListMetadataIbLi2EEENS1_25BinaryOpScalarListFunctorIbLi2ELi1ELi1EEEJSt10multipliesIbEEEEvT_T0_DpT1_,@"STO_CUDA_ENTRY STV_DEFAULT"
_ZN2at6native61_GLOBAL__N__44eb8e94_28_ForeachBinaryOpScalarList_cu_dda10a6925multi_tensor_apply_kernelINS1_28TensorListScalarListMetadataIbLi2EEENS1_25BinaryOpScalarListFunctorIbLi2ELi1ELi1EEEJSt10multipliesIbEEEEvT_T0_DpT1_:
        /* <DEDUP_REMOVED lines=42> */
[----:B------:R-:W-:Y:S05]  /*02a0*/  CALL.REL.NOINC `($__internal_102_$__cuda_sm20_div_u16) ;  /* 0x00000010006c7944 */ /* 0x000fea0003c00000 */
        /* <DEDUP_REMOVED lines=59> */
.L_x_3778:
        /* <DEDUP_REMOVED lines=35> */
[----:B0-----:R-:W-:Y:S02]  /*0890*/  ISETP.NE.AND P4, PT, RZ, UR15, P2 ;  /* 0x0000000fff007c0c */ /* 0x001fe40009785270 */
[----:B------:R-:W-:Y:S02]  /*08a0*/  @!P3 IADD3.X R5, PT, PT, R3, UR8, RZ, P6, !PT ;  /* 0x000000080305bc10 */ /* 0x000fe4000b7fe4ff */
[----:B-1----:R-:W-:-:S02]  /*08b0*/  @!P3 SEL R9, RZ, 0x1, !P4 ;  /* 0x00000001ff09b807 */ /* 0x002fc40006000000 */
[----:B---3--:R-:W-:Y:S02]  /*08c0*/  ISETP.NE.AND P2, PT, R6, RZ, !P5 ;  /* 0x000000ff0600720c */ /* 0x008fe40006f45270 */
[----:B------:R-:W-:Y:S01]  /*08d0*/  IADD3 R12, P4, P6, R7, UR33, R12 ;  /* 0x00000021070c7c10 */ /* 0x000fe2000fe9e00c */
[----:B------:R0:W-:Y:S01]  /*08e0*/  @!P3 STG.E.U8 desc[UR28][R4.64], R9 ;  /* 0x000000090400b986 */ /* 0x0001e2000c10111c */
[----:B------:R-:W-:Y:S02]  /*08f0*/  ISETP.NE.AND P2, PT, RZ, UR15, P2 ;  /* 0x0000000fff007c0c */ /* 0x000fe40009745270 */
        /* <DEDUP_REMOVED lines=14> */
[----:B------:R-:W-:Y:S02]  /*09e0*/  ISETP.NE.AND P5, PT, RZ, UR15, P5 ;  /* 0x0000000fff007c0c */ /* 0x000fe4000afa5270 */
[----:B------:R-:W-:Y:S02]  /*09f0*/  @!P0 IADD3.X R5, PT, PT, R3, UR22, RZ, P2, !PT ;  /* 0x0000001603058c10 */ /* 0x000fe400097fe4ff */
[----:B------:R-:W-:-:S02]  /*0a00*/  ISETP.GE.U32.AND P2, PT, R8, UR32, PT ;  /* 0x0000002008007c0c */ /* 0x000fc4000bf46070 */
[----:B------:R-:W-:Y:S02]  /*0a10*/  ISETP.NE.AND P4, PT, RZ, UR15, P4 ;  /* 0x0000000fff007c0c */ /* 0x000fe4000a785270 */
        /* <DEDUP_REMOVED lines=35> */
[----:B------:R-:W-:Y:S02]  /*0c50*/  ISETP.NE.AND P0, PT, RZ, UR15, P0 ;  /* 0x0000000fff007c0c */ /* 0x000fe40008705270 */
[----:B---3--:R-:W-:Y:S02]  /*0c60*/  ISETP.NE.AND P1, PT, R10, RZ, !P2 ;  /* 0x000000ff0a00720c */ /* 0x008fe40005725270 */
[----:B------:R-:W-:Y:S02]  /*0c70*/  @!P3 SEL R17, RZ, 0x1, !P0 ;  /* 0x00000001ff11b807 */ /* 0x000fe40004000000 */
[----:B------:R-:W-:Y:S02]  /*0c80*/  ISETP.NE.AND P1, PT, RZ, UR15, P1 ;  /* 0x0000000fff007c0c */ /* 0x000fe40008f25270 */
[----:B----4-:R-:W-:Y:S01]  /*0c90*/  ISETP.NE.AND P0, PT, R12, RZ, !P4 ;  /* 0x000000ff0c00720c */ /* 0x010fe20006705270 */
[----:B------:R0:W-:Y:S01]  /*0ca0*/  @!P3 STG.E.U8 desc[UR28][R4.64], R17 ;  /* 0x000000110400b986 */ /* 0x0001e2000c10111c */
[----:B------:R-:W-:-:S02]  /*0cb0*/  @!P2 IADD3 R6, P3, PT, R2, UR38, RZ ;  /* 0x000000260206ac10 */ /* 0x000fc4000ff7e0ff */
[----:B------:R-:W-:Y:S02]  /*0cc0*/  SEL R13, RZ, 0x1, !P1 ;  /* 0x00000001ff0d7807 */ /* 0x000fe40004800000 */
[----:B-----5:R-:W-:Y:S02]  /*0cd0*/  ISETP.NE.AND P1, PT, R14, RZ, !P6 ;  /* 0x000000ff0e00720c */ /* 0x020fe40007725270 */
[----:B------:R-:W-:Y:S02]  /*0ce0*/  @!P2 IADD3.X R7, PT, PT, R3, UR16, RZ, P3, !PT ;  /* 0x000000100307ac10 */ /* 0x000fe40009ffe4ff */
[----:B------:R-:W-:Y:S02]  /*0cf0*/  ISETP.NE.AND P0, PT, RZ, UR15, P0 ;  /* 0x0000000fff007c0c */ /* 0x000fe40008705270 */
[----:B------:R-:W-:Y:S02]  /*0d00*/  @!P6 IADD3 R10, P3, PT, R2, UR21, RZ ;  /* 0x00000015020aec10 */ /* 0x000fe4000ff7e0ff */
[----:B------:R-:W-:-:S02]  /*0d10*/  ISETP.NE.AND P1, PT, RZ, UR15, P1 ;  /* 0x0000000fff007c0c */ /* 0x000fc40008f25270 */
        /* <DEDUP_REMOVED lines=9> */
.L_x_3777:
        /* <DEDUP_REMOVED lines=42> */
[----:B-1----:R-:W-:Y:S02]  /*1050*/  ISETP.NE.AND P4, PT, RZ, UR4, P4 ;  /* 0x00000004ff007c0c */ /* 0x002fe4000a785270 */
[----:B------:R-:W-:Y:S02]  /*1060*/  @!P3 IADD3.X R3, PT, PT, R13, UR8, RZ, P5, !PT ;  /* 0x000000080d03bc10 */ /* 0x000fe4000affe4ff */
[----:B0-----:R-:W-:Y:S02]  /*1070*/  @!P3 SEL R9, RZ, 0x1, !P4 ;  /* 0x00000001ff09b807 */ /* 0x001fe40006000000 */
[----:B---3--:R-:W-:-:S02]  /*1080*/  ISETP.NE.AND P6, PT, R4, RZ, !P2 ;  /* 0x000000ff0400720c */ /* 0x008fc400057c5270 */
[----:B------:R-:W-:Y:S01]  /*1090*/  @!P2 IADD3 R4, P5, PT, R10, UR27, RZ ;  /* 0x0000001b0a04ac10 */ /* 0x000fe2000ffbe0ff */
[----:B------:R0:W-:Y:S01]  /*10a0*/  @!P3 STG.E.U8 desc[UR28][R2.64], R9 ;  /* 0x000000090200b986 */ /* 0x0001e2000c10111c */
[----:B----4-:R-:W-:Y:S02]  /*10b0*/  ISETP.NE.AND P4, PT, R6, RZ, !P1 ;  /* 0x000000ff0600720c */ /* 0x010fe40004f85270 */
[----:B------:R-:W-:Y:S02]  /*10c0*/  ISETP.NE.AND P3, PT, RZ, UR4, P6 ;  /* 0x00000004ff007c0c */ /* 0x000fe4000b765270 */
[----:B------:R-:W-:Y:S02]  /*10d0*/  @!P2 IADD3.X R5, PT, PT, R15, UR8, RZ, P5, !PT ;  /* 0x000000080f05ac10 */ /* 0x000fe4000affe4ff */
[----:B------:R-:W-:Y:S02]  /*10e0*/  @!P1 IADD3 R6, P5, PT, R11, UR27, RZ ;  /* 0x0000001b0b069c10 */ /* 0x000fe4000ffbe0ff */
[----:B------:R-:W-:-:S02]  /*10f0*/  ISETP.NE.AND P4, PT, RZ, UR4, P4 ;  /* 0x00000004ff007c0c */ /* 0x000fc4000a785270 */
[----:B------:R-:W-:Y:S02]  /*1100*/  SEL R11, RZ, 0x1, !P3 ;  /* 0x00000001ff0b7807 */ /* 0x000fe40005800000 */
[----:B------:R-:W-:Y:S02]  /*1110*/  @!P1 IADD3.X R7, PT, PT, R16, UR8, RZ, P5, !PT ;  /* 0x0000000810079c10 */ /* 0x000fe4000affe4ff */
[----:B------:R-:W-:Y:S01]  /*1120*/  SEL R13, RZ, 0x1, !P4 ;  /* 0x00000001ff0d7807 */ /* 0x000fe20006000000 */
[----:B------:R0:W-:Y:S01]  /*1130*/  @!P2 STG.E.U8 desc[UR28][R4.64], R11 ;  /* 0x0000000b0400a986 */ /* 0x0001e2000c10111c */
[----:B-----5:R-:W-:-:S03]  /*1140*/  ISETP.NE.AND P3, PT, R8, RZ, !P0 ;  /* 0x000000ff0800720c */ /* 0x020fc60004765270 */
[----:B------:R0:W-:Y:S01]  /*1150*/  @!P1 STG.E.U8 desc[UR28][R6.64], R13 ;  /* 0x0000000d06009986 */ /* 0x0001e2000c10111c */
[----:B------:R-:W-:Y:S01]  /*1160*/  ISETP.NE.AND P3, PT, RZ, UR4, P3 ;  /* 0x00000004ff007c0c */ /* 0x000fe20009f65270 */
[----:B------:R-:W-:-:S12]  /*1170*/  @P0 EXIT ;  /* 0x000000000000094d */ /* 0x000fd80003800000 */
[----:B0-----:R-:W-:Y:S02]  /*1180*/  IADD3 R2, P0, PT, R12, UR27, RZ ;  /* 0x0000001b0c027c10 */ /* 0x001fe4000ff1e0ff */
[----:B------:R-:W-:Y:S02]  /*1190*/  SEL R5, RZ, 0x1, !P3 ;  /* 0x00000001ff057807 */ /* 0x000fe40005800000 */
[----:B------:R-:W-:-:S05]  /*11a0*/  IADD3.X R3, PT, PT, R14, UR8, RZ, P0, !PT ;  /* 0x000000080e037c10 */ /* 0x000fca00087fe4ff */
[----:B------:R-:W-:Y:S01]  /*11b0*/  STG.E.U8 desc[UR28][R2.64], R5 ;  /* 0x0000000502007986 */ /* 0x000fe2000c10111c */
[----:B------:R-:W-:Y:S05]  /*11c0*/  EXIT ;  /* 0x000000000000794d */ /* 0x000fea0003800000 */
.L_x_3776:
        /* <DEDUP_REMOVED lines=8> */
.L_x_3779:
        /* <DEDUP_REMOVED lines=9> */
[----:B------:R-:W-:-:S02]  /*12e0*/  ISETP.NE.AND P0, PT, R0, RZ, P2 ;  /* 0x000000ff0000720c */ /* 0x000fc40001705270 */
[----:B------:R-:W-:Y:S02]  /*12f0*/  ISETP.NE.AND P4, PT, R6, RZ, P2 ;  /* 0x000000ff0600720c */ /* 0x000fe40001785270 */
[----:B------:R-:W-:Y:S02]  /*1300*/  ISETP.NE.AND P3, PT, R5, RZ, P2 ;  /* 0x000000ff0500720c */ /* 0x000fe40001765270 */
[----:B------:R-:W-:Y:S02]  /*1310*/  ISETP.NE.AND P1, PT, R4, RZ, P2 ;  /* 0x000000ff0400720c */ /* 0x000fe40001725270 */
        /* <DEDUP_REMOVED lines=20> */
        .weak           $__internal_102_$__cuda_sm20_div_u16
        .type           $__internal_102_$__cuda_sm20_div_u16,@function
        .size           $__internal_102_$__cuda_sm20_div_u16,(.L_x_4312 - $__internal_102_$__cuda_sm20_div_u16)
$__internal_102_$__cuda_sm20_div_u16:
        /* <DEDUP_REMOVED lines=19> */
[----:B------:R-:W-:Y:S05]  /*1590*/  RET.REL.NODEC R2 `(_ZN2at6native61_GLOBAL__N__44eb8e94_28_ForeachBinaryOpScalarList_cu_dda10a6925multi_tensor_apply_kernelINS1_28TensorListScalarListMetadataIbLi2EEENS1_25BinaryOpScalarListFunctorIbLi2ELi1ELi1EEEJSt10multipliesIbEEEEvT_T0_DpT1_) ;  /* 0xffffffe802987950 */ /* 0x000fea0003c3ffff */
.L_x_3780:
        /* <DEDUP_REMOVED lines=14> */
.L_x_4312:


//--------------------- .text._ZN2at6native61_GLOBAL__N__44eb8e94_28_ForeachBinaryOpScalarList_cu_dda10a6925multi_tensor_apply_kernelINS1_28TensorListScalarListMetadataIN3c107complexIfEELi2EEENS1_25BinaryOpScalarListFunctorIS6_Li2ELi1ELi1EEEJSt10multipliesIS6_EEEEvT_T0_DpT1_ --------------------------
	.section	.text._ZN2at6native61_GLOBAL__N__44eb8e94_28_ForeachBinaryOpScalarList_cu_dda10a6925multi_tensor_apply_kernelINS1_28TensorListScalarListMetadataIN3c107complexIfEELi2EEENS1_25BinaryOpScalarListFunctorIS6_Li2ELi1ELi1EEEJSt10multipliesIS6_EEEEvT_T0_DpT1_,"ax",@progbits
	.align	128
.text._ZN2at6native61_GLOBAL__N__44eb8e94_28_ForeachBinaryOpScalarList_cu_dda10a6925multi_tensor_apply_kernelINS1_28TensorListScalarListMetadataIN3c107complexIfEELi2EEENS1_25BinaryOpScalarListFunctorIS6_Li2ELi1ELi1EEEJSt10multipliesIS6_EEEEvT_T0_DpT1_:
        .type           _ZN2at6native61_GLOBAL__N__44eb8e94_28_ForeachBinaryOpScalarList_cu_dda10a6925multi_tensor_apply_kernelINS1_28TensorListScalarListMetadataIN3c107complexIfEELi2EEENS1_25BinaryOpScalarListFunctorIS6_Li2ELi1ELi1EEEJSt10multipliesIS6_EEEEvT_T0_DpT1_,@function
        .size           _ZN2at6native61_GLOBAL__N__44eb8e94_28_ForeachBinaryOpScalarList_cu_dda10a6925multi_tensor_apply_kernelINS1_28TensorListScalarListMetadataIN3c107complexIfEELi2EEENS1_25BinaryOpScalarListFunctorIS6_Li2ELi1ELi1EEEJSt10multipliesIS6_EEEEvT_T0_DpT1_,(.L_x_4314 - _ZN2at6native61_GLOBAL__N__44eb8e94_28_ForeachBinaryOpScalarList_cu_dda10a6925multi_tensor_apply_kernelINS1_28TensorListScalarListMetadataIN3c107complexIfEELi2EEENS1_25BinaryOpScalarListFunctorIS6_Li2ELi1ELi1EEEJSt10multipliesIS6_EEEEvT_T0_DpT1_)
        .other          _ZN2at6native61_GLOBAL__N__44eb8e94_28_ForeachBinaryOpScalarList_cu_dda10a6925multi_tensor_apply_kernelINS1_28TensorListScalarListMetadataIN3c107complexIfEELi2EEENS1_25BinaryOpScalarListFunctorIS6_Li2ELi1ELi1EEEJSt10multipliesIS6_EEEEvT_T0_DpT1_,@"STO_CUDA_ENTRY STV_DEFAULT"
_ZN2at6native61_GLOBAL__N__44eb8e94_28_ForeachBinaryOpScalarList_cu_dda10a6925multi_tensor_apply_kernelINS1_28TensorListScalarListMetadataIN3c107complexIfEELi2EEENS1_25BinaryOpScalarListFunctorIS6_Li2ELi1ELi1EEEJSt10multipliesIS6_EEEEvT_T0_DpT1_:
        /* <DEDUP_REMOVED lines=33> */
.L_x_3782:
[----:B0-2---:R-:W-:Y:S02]  /*0210*/  IADD3 R11, P1, PT, R24, UR4, RZ ;  /* 0x00000004180b7c10 */ /* 0x005fe4000ff3e0ff */
[----:B------:R-:W-:Y:S02]  /*0220*/  CS2R R6, SRZ ;  /* 0x0000000000067805 */ /* 0x000fe4000001ff00 */
[C---:B-1----:R-:W-:Y:S01]  /*0230*/  IADD3 R13, P2, PT, R11.reuse, UR10, RZ ;  /* 0x0000000a0b0d7c10 */ /* 0x042fe2000ff5e0ff */
[----:B------:R-:W-:Y:S01]  /*0240*/  IMAD.X R14, RZ, RZ, UR5, P1 ;  /* 0x00000005ff0e7e24 */ /* 0x000fe200088e06ff */
[----:B------:R-:W-:Y:S02]  /*0250*/  ISETP.GE.U32.AND P0, PT, R11, UR11, PT ;  /* 0x0000000b0b007c0c */ /* 0x000fe4000bf06070 */
[----:B------:R-:W-:Y:S01]  /*0260*/  IADD3 R15, P3, PT, R13, UR10, RZ ;  /* 0x0000000a0d0f7c10 */ /* 0x000fe2000ff7e0ff */
[----:B------:R-:W-:Y:S01]  /*0270*/  IMAD.X R16, RZ, RZ, R14, P2 ;  /* 0x000000ffff107224 */ /* 0x000fe200010e060e */
[----:B------:R-:W-:-:S02]  /*0280*/  ISETP.GE.U32.AND.EX P0, PT, R14, UR14, PT, P0 ;  /* 0x0000000e0e007c0c */ /* 0x000fc4000bf06100 */
[----:B------:R-:W-:Y:S01]  /*0290*/  ISETP.GE.U32.AND P1, PT, R13, UR11, PT ;  /* 0x0000000b0d007c0c */ /* 0x000fe2000bf26070 */
[----:B------:R-:W-:Y:S01]  /*02a0*/  IMAD.X R0, RZ, RZ, R16, P3 ;  /* 0x000000ffff007224 */ /* 0x000fe200018e0610 */
[C---:B------:R-:W-:Y:S02]  /*02b0*/  IADD3 R17, P4, PT, R15.reuse, UR10, RZ ;  /* 0x0000000a0f117c10 */ /* 0x040fe4000ff9e0ff */
[----:B------:R-:W-:Y:S02]  /*02c0*/  ISETP.GE.U32.AND.EX P1, PT, R16, UR14, PT, P1 ;  /* 0x0000000e10007c0c */ /* 0x000fe4000bf26110 */
[----:B------:R-:W-:Y:S01]  /*02d0*/  ISETP.GE.U32.AND P2, PT, R15, UR11, PT ;  /* 0x0000000b0f007c0c */ /* 0x000fe2000bf46070 */
[----:B------:R-:W-:Y:S01]  /*02e0*/  IMAD.X R18, RZ, RZ, R0, P4 ;  /* 0x000000ffff127224 */ /* 0x000fe200020e0600 */
[----:B------:R-:W-:Y:S02]  /*02f0*/  ISETP.GE.U32.AND P3, PT, R17, UR11, PT ;  /* 0x0000000b11007c0c */ /* 0x000fe4000bf66070 */
[----:B------:R-:W-:-:S02]  /*0300*/  ISETP.GE.U32.AND.EX P2, PT, R0, UR14, PT, P2 ;  /* 0x0000000e00007c0c */ /* 0x000fc4000bf46120 */
[----:B------:R-:W-:Y:S02]  /*0310*/  ISETP.GE.U32.AND.EX P3, PT, R18, UR14, PT, P3 ;  /* 0x0000000e12007c0c */ /* 0x000fe4000bf66130 */
[----:B------:R-:W-:-:S03]  /*0320*/  @!P0 LEA R8, P5, R11, UR6, 0x3 ;  /* 0x000000060b088c11 */ /* 0x000fc6000f8a18ff */
[----:B------:R-:W-:Y:S02]  /*0330*/  @!P1 LEA R20, P4, R13, UR6, 0x3 ;  /* 0x000000060d149c11 */ /* 0x000fe4000f8818ff */
[----:B------:R-:W-:Y:S02]  /*0340*/  @!P0 LEA.HI.X R9, R11, UR7, R14, 0x3, P5 ;  /* 0x000000070b098c11 */ /* 0x000fe4000a8f1c0e */
[----:B------:R-:W-:Y:S02]  /*0350*/  CS2R R2, SRZ ;  /* 0x0000000000027805 */ /* 0x000fe4000001ff00 */
[----:B------:R-:W-:Y:S01]  /*0360*/  @!P1 LEA.HI.X R21, R13, UR7, R16, 0x3, P4 ;  /* 0x000000070d159c11 */ /* 0x000fe2000a0f1c10 */
[----:B------:R0:W2:Y:S01]  /*0370*/  @!P0 LDG.E.64 R6, desc[UR16][R8.64] ;  /* 0x0000001008068981 */ /* 0x0000a2000c1e1b00 */
[----:B------:R-:W-:Y:S02]  /*0380*/  @!P2 LEA R22, P5, R15, UR6, 0x3 ;  /* 0x000000060f16ac11 */ /* 0x000fe4000f8a18ff */
[----:B------:R-:W-:-:S02]  /*0390*/  CS2R R4, SRZ ;  /* 0x0000000000047805 */ /* 0x000fc4000001ff00 */
[----:B------:R-:W-:Y:S01]  /*03a0*/  @!P3 LEA R26, P4, R17, UR6, 0x3 ;  /* 0x00000006111abc11 */ /* 0x000fe2000f8818ff */
[----:B------:R-:W3:Y:S01]  /*03b0*/  @!P1 LDG.E.64 R2, desc[UR16][R20.64] ;  /* 0x0000001014029981 */ /* 0x000ee2000c1e1b00 */
[----:B------:R-:W-:Y:S02]  /*03c0*/  @!P2 LEA.HI.X R23, R15, UR7, R0, 0x3, P5 ;  /* 0x000000070f17ac11 */ /* 0x000fe4000a8f1c00 */
[----:B------:R-:W-:Y:S02]  /*03d0*/  @!P3 LEA.HI.X R27, R17, UR7, R18, 0x3, P4 ;  /* 0x00000007111bbc11 */ /* 0x000fe4000a0f1c12 */
[----:B0-----:R-:W-:Y:S01]  /*03e0*/  CS2R R8, SRZ ;  /* 0x0000000000087805 */ /* 0x001fe2000001ff00 */
[----:B------:R-:W4:Y:S05]  /*03f0*/  @!P2 LDG.E.64 R4, desc[UR16][R22.64] ;  /* 0x000000101604a981 */ /* 0x000f2a000c1e1b00 */
[----:B------:R-:W5:Y:S01]  /*0400*/  @!P3 LDG.E.64 R8, desc[UR16][R26.64] ;  /* 0x000000101a08b981 */ /* 0x000f62000c1e1b00 */
[----:B------:R-:W-:-:S04]  /*0410*/  @!P1 LEA R12, P5, R13, UR8, 0x3 ;  /* 0x000000080d0c9c11 */ /* 0x000fc8000f8a18ff */
[----:B------:R-:W-:Y:S02]  /*0420*/  @!P1 LEA.HI.X R13, R13, UR9, R16, 0x3, P5 ;  /* 0x000000090d0d9c11 */ /* 0x000fe4000a8f1c10 */
[----:B------:R-:W-:-:S04]  /*0430*/  @!P3 LEA R16, P5, R17, UR8, 0x3 ;  /* 0x000000081110bc11 */ /* 0x000fc8000f8a18ff */
[----:B------:R-:W-:Y:S02]  /*0440*/  @!P3 LEA.HI.X R17, R17, UR9, R18, 0x3, P5 ;  /* 0x000000091111bc11 */ /* 0x000fe4000a8f1c12 */
[----:B------:R-:W-:-:S04]  /*0450*/  @!P0 LEA R10, P4, R11, UR8, 0x3 ;  /* 0x000000080b0a8c11 */ /* 0x000fc8000f8818ff */
[----:B------:R-:W-:Y:S02]  /*0460*/  @!P0 LEA.HI.X R11, R11, UR9, R14, 0x3, P4 ;  /* 0x000000090b0b8c11 */ /* 0x000fe4000a0f1c0e */
[----:B------:R-:W-:-:S04]  /*0470*/  @!P2 LEA R14, P4, R15, UR8, 0x3 ;  /* 0x000000080f0eac11 */ /* 0x000fc8000f8818ff */
[----:B------:R-:W-:Y:S01]  /*0480*/  @!P2 LEA.HI.X R15, R15, UR9, R0, 0x3, P4 ;  /* 0x000000090f0fac11 */ /* 0x000fe2000a0f1c00 */
[----:B------:R-:W-:-:S04]  /*0490*/  ULEA UR4, UP0, UR10, UR4, 0x2 ;  /* 0x000000040a047291 */ /* 0x000fc8000f8010ff */
[----:B------:R-:W-:Y:S02]  /*04a0*/  UIADD3.X UR5, UPT, UPT, URZ, UR5, URZ, UP0, !UPT ;  /* 0x00000005ff057290 */ /* 0x000fe400087fe4ff */
[----:B------:R-:W-:-:S04]  /*04b0*/  UISETP.GE.U32.AND UP0, UPT, UR4, UR11, UPT ;  /* 0x0000000b0400728c */ /* 0x000fc8000bf06070 */
[----:B------:R-:W-:Y:S01]  /*04c0*/  UISETP.GE.U32.AND.EX UP0, UPT, UR5, UR14, UPT, UP0 ;  /* 0x0000000e0500728c */ /* 0x000fe2000bf06100 */
[C---:B--2---:R-:W-:Y:S01]  /*04d0*/  FMUL.FTZ R19, R7.reuse, UR13 ;  /* 0x0000000d07137c20 */ /* 0x044fe20008410000 */
[----:B------:R-:W-:-:S03]  /*04e0*/  FMUL.FTZ R7, R7, UR12 ;  /* 0x0000000c07077c20 */ /* 0x000fc60008410000 */
[C---:B------:R-:W-:Y:S01]  /*04f0*/  FFMA.FTZ R18, R6.reuse, UR12, -R19 ;  /* 0x0000000c06127c23 */ /* 0x040fe20008010813 */
[----:B------:R-:W-:Y:S01]  /*0500*/  FFMA.FTZ R19, R6, UR13, R7 ;  /* 0x0000000d06137c23 */ /* 0x000fe20008010007 */
[C---:B---3--:R-:W-:Y:S01]  /*0510*/  FMUL.FTZ R7, R3.reuse, UR13 ;  /* 0x0000000d03077c20 */ /* 0x048fe20008410000 */
[----:B------:R-:W-:-:S03]  /*0520*/  FMUL.FTZ R3, R3, UR12 ;  /* 0x0000000c03037c20 */ /* 0x000fc60008410000 */
[C---:B------:R-:W-:Y:S01]  /*0530*/  FFMA.FTZ R6, R2.reuse, UR12, -R7 ;  /* 0x0000000c02067c23 */ /* 0x040fe20008010807 */
[C---:B----4-:R-:W-:Y:S01]  /*0540*/  FMUL.FTZ R21, R5.reuse, UR13 ;  /* 0x0000000d05157c20 */ /* 0x050fe20008410000 */
[----:B------:R-:W-:Y:S01]  /*0550*/  FFMA.FTZ R7, R2, UR13, R3 ;  /* 0x0000000d02077c23 */ /* 0x000fe20008010003 */
[----:B------:R-:W-:Y:S01]  /*0560*/  FMUL.FTZ R5, R5, UR12 ;  /* 0x0000000c05057c20 */ /* 0x000fe20008410000 */
[C---:B-----5:R-:W-:Y:S01]  /*0570*/  FMUL.FTZ R3, R9.reuse, UR13 ;  /* 0x0000000d09037c20 */ /* 0x060fe20008410000 */
[----:B------:R-:W-:Y:S01]  /*0580*/  FMUL.FTZ R9, R9, UR12 ;  /* 0x0000000c09097c20 */ /* 0x000fe20008410000 */
[C---:B------:R-:W-:Y:S01]  /*0590*/  FFMA.FTZ R20, R4.reuse, UR12, -R21 ;  /* 0x0000000c04147c23 */ /* 0x040fe20008010815 */
[----:B------:R-:W-:Y:S01]  /*05a0*/  FFMA.FTZ R21, R4, UR13, R5 ;  /* 0x0000000d04157c23 */ /* 0x000fe20008010005 */
[C---:B------:R-:W-:Y:S01]  /*05b0*/  FFMA.FTZ R2, R8.reuse, UR12, -R3 ;  /* 0x0000000c08027c23 */ /* 0x040fe20008010803 */
[----:B------:R-:W-:Y:S01]  /*05c0*/  FFMA.FTZ R3, R8, UR13, R9 ;  /* 0x0000000d08037c23 */ /* 0x000fe20008010009 */
[----:B------:R2:W-:Y:S04]  /*05d0*/  @!P0 STG.E.64 desc[UR16][R10.64], R18 ;  /* 0x000000120a008986 */ /* 0x0005e8000c101b10 */
[----:B------:R2:W-:Y:S04]  /*05e0*/  @!P1 STG.E.64 desc[UR16][R12.64], R6 ;  /* 0x000000060c009986 */ /* 0x0005e8000c101b10 */
[----:B------:R2:W-:Y:S04]  /*05f0*/  @!P2 STG.E.64 desc[UR16][R14.64], R20 ;  /* 0x000000140e00a986 */ /* 0x0005e8000c101b10 */
[----:B------:R2:W-:Y:S01]  /*0600*/  @!P3 STG.E.64 desc[UR16][R16.64], R2 ;  /* 0x000000021000b986 */ /* 0x0005e2000c101b10 */
[----:B------:R-:W-:Y:S05]  /*0610*/  BRA.U !UP0, `(.L_x_3782) ;  /* 0xfffffff908fc7547 */ /* 0x000fea000b83ffff */
[----:B------:R-:W-:Y:S05]  /*0620*/  EXIT ;  /* 0x000000000000794d */ /* 0x000fea0003800000 */
.L_x_3781:
[----:B------:R-:W1:Y:S02]  /*0630*/  S2R R3, SR_TID.X ;  /* 0x0000000000037919 */ /* 0x000e640000002100 */
[----:B-1----:R-:W-:-:S03]  /*0640*/  IMAD.WIDE.U32 R4, R3, 0x4, RZ ;  /* 0x0000000403047825 */ /* 0x002fc600078e00ff */
[----:B------:R-:W-:-:S04]  /*0650*/  ISETP.GE.U32.AND P0, PT, R4, UR15, PT ;  /* 0x0000000f04007c0c */ /* 0x000fc8000bf06070 */
[----:B------:R-:W-:-:S13]  /*0660*/  ISETP.GE.AND.EX P0, PT, R5, UR4, PT, P0 ;  /* 0x0000000405007c0c */ /* 0x000fda000bf06300 */
[----:B0-----:R-:W-:Y:S05]  /*0670*/  @P0 EXIT ;  /* 0x000000000000094d */ /* 0x001fea0003800000 */
[----:B------:R-:W-:Y:S01]  /*0680*/  IMAD.MOV.U32 R0, RZ, RZ, RZ ;  /* 0x000000ffff007224 */ /* 0x000fe200078e00ff */
[----:B------:R-:W0:Y:S06]  /*0690*/  LDCU UR5, c[0x0][0x360] ;  /* 0x00006c00ff0577ac */ /* 0x000e2c0008000800 */
.L_x_3783:
        /* <DEDUP_REMOVED lines=15> */
[----:B--2---:R-:W-:Y:S01]  /*0790*/  FMUL.FTZ R5, R13, UR13 ;  /* 0x0000000d0d057c20 */ /* 0x004fe20008410000 */
[----:B------:R-:W-:Y:S01]  /*07a0*/  FMUL.FTZ R7, R15, UR13 ;  /* 0x0000000d0f077c20 */ /* 0x000fe20008410000 */
[----:B------:R-:W-:Y:S01]  /*07b0*/  FMUL.FTZ R13, R13, UR12 ;  /* 0x0000000c0d0d7c20 */ /* 0x000fe20008410000 */
[----:B------:R-:W-:Y:S01]  /*07c0*/  FMUL.FTZ R15, R15, UR12 ;  /* 0x0000000c0f0f7c20 */ /* 0x000fe20008410000 */
[----:B------:R-:W-:Y:S01]  /*07d0*/  FFMA.FTZ R4, R12, UR12, -R5 ;  /* 0x0000000c0c047c23 */ /* 0x000fe20008010805 */
[----:B------:R-:W-:Y:S01]  /*07e0*/  FFMA.FTZ R6, R14, UR12, -R7 ;  /* 0x0000000c0e067c23 */ /* 0x000fe20008010807 */
[----:B------:R-:W-:Y:S01]  /*07f0*/  FFMA.FTZ R5, R12, UR13, R13 ;  /* 0x0000000d0c057c23 */ /* 0x000fe2000801000d */
[----:B------:R-:W-:Y:S01]  /*0800*/  FFMA.FTZ R7, R14, UR13, R15 ;  /* 0x0000000d0e077c23 */ /* 0x000fe2000801000f */
[----:B------:R-:W-:Y:S01]  /*0810*/  FMUL.FTZ R13, R9, UR13 ;  /* 0x0000000d090d7c20 */ /* 0x000fe20008410000 */
[----:B------:R-:W-:Y:S01]  /*0820*/  FMUL.FTZ R15, R11, UR13 ;  /* 0x0000000d0b0f7c20 */ /* 0x000fe20008410000 */
[----:B------:R-:W-:Y:S01]  /*0830*/  FMUL.FTZ R9, R9, UR12 ;  /* 0x0000000c09097c20 */ /* 0x000fe20008410000 */
[----:B------:R-:W-:Y:S01]  /*0840*/  FMUL.FTZ R11, R11, UR12 ;  /* 0x0000000c0b0b7c20 */ /* 0x000fe20008410000 */
[----:B------:R-:W-:Y:S01]  /*0850*/  FFMA.FTZ R12, R8, UR12, -R13 ;  /* 0x0000000c080c7c23 */ /* 0x000fe2000801080d */
[----:B------:R-:W-:Y:S01]  /*0860*/  FFMA.FTZ R14, R10, UR12, -R15 ;  /* 0x0000000c0a0e7c23 */ /* 0x000fe2000801080f */
[----:B------:R-:W-:Y:S01]  /*0870*/  FFMA.FTZ R13, R8, UR13, R9 ;  /* 0x0000000d080d7c23 */ /* 0x000fe20008010009 */
[----:B------:R-:W-:-:S05]  /*0880*/  FFMA.FTZ R15, R10, UR13, R11 ;  /* 0x0000000d0a0f7c23 */ /* 0x000fca000801000b */
[----:B------:R1:W-:Y:S01]  /*0890*/  STG.E.ENL2.256 desc[UR16][R16.64], R4, R12 ;  /* 0xf8000004100c797f */ /* 0x0003e2000f121810 */
[----:B------:R-:W-:Y:S05]  /*08a0*/  @!P0 BRA P1, `(.L_x_3783) ;  /* 0xfffffffc007c8947 */ /* 0x000fea000083ffff */
[----:B------:R-:W-:Y:S05]  /*08b0*/  EXIT ;  /* 0x000000000000794d */ /* 0x000fea0003800000 */
.L_x_3784:
        /* <DEDUP_REMOVED lines=12> */
.L_x_4314:


//--------------------- .text._ZN2at6native61_GLOBAL__N__44eb8e94_28_ForeachBinaryOpScalarList_cu_dda10a6925multi_tensor_apply_kernelINS1_28TensorListScalarListMetadataIN3c107complexIdEELi2EEENS1_25BinaryOpScalarListFunctorIS6_Li2ELi1ELi1EEEJSt10multipliesIS6_EEEEvT_T0_DpT1_ --------------------------
	.section	.text._ZN2at6native61_GLOBAL__N__44eb8e94_28_ForeachBinaryOpScalarList_cu_dda10a6925multi_tensor_apply_kernelINS1_28TensorListScalarListMetadataIN3c107complexIdEELi2EEENS1_25BinaryOpScalarListFunctorIS6_Li2ELi1ELi1EEEJSt10multipliesIS6_EEEEvT_T0_DpT1_,"ax",@progbits
	.align	128
.text._ZN2at6native61_GLOBAL__N__44eb8e94_28_ForeachBinaryOpScalarList_cu_dda10a6925multi_tensor_apply_kernelINS1_28TensorListScalarListMetadataIN3c107complexIdEELi2EEENS1_25BinaryOpScalarListFunctorIS6_Li2ELi1ELi1EEEJSt10multipliesIS6_EEEEvT_T0_DpT1_:
        .type           _ZN2at6native61_GLOBAL__N__44eb8e94_28_ForeachBinaryOpScalarList_cu_dda10a6925multi_tensor_apply_kernelINS1_28TensorListScalarListMetadataIN3c107complexIdEELi2EEENS1_25BinaryOpScalarListFunctorIS6_Li2ELi1ELi1EEEJSt10multipliesIS6_EEEEvT_T0_DpT1_,@function
        .size           _ZN2at6native61_GLOBAL__N__44eb8e94_28_ForeachBinaryOpScalarList_cu_dda10a6925multi_tensor_apply_kernelINS1_28TensorListScalarListMetadataIN3c107complexIdEELi2EEENS1_25BinaryOpScalarListFunctorIS6_Li2ELi1ELi1EEEJSt10multipliesIS6_EEEEvT_T0_DpT1_,(.L_x_4315 - _ZN2at6native61_GLOBAL__N__44eb8e94_28_ForeachBinaryOpScalarList_cu_dda10a6925multi_tensor_apply_kernelINS1_28TensorListScalarListMetadataIN3c107complexIdEELi2EEENS1_25BinaryOpScalarListFunctorIS6_Li2ELi1ELi1EEEJSt10multipliesIS6_EEEEvT_T0_DpT1_)
        .other          _ZN2at6native61_GLOBAL__N__44eb8e94_28_ForeachBinaryOpScalarList_cu_dda10a6925multi_tensor_apply_kernelINS1_28TensorListScalarListMetadataIN3c107complexIdEELi2EEENS1_25BinaryOpScalarListFunctorIS6_Li2ELi1ELi1EEEJSt10multipliesIS6_EEEEvT_T0_DpT1_,@"STO_CUDA_ENTRY STV_DEFAULT"
_ZN2at6native61_GLOBAL__N__44eb8e94_28_ForeachBinaryOpScalarList_cu_dda10a6925multi_tensor_apply_kernelINS1_28TensorListScalarListMetadataIN3c107complexIdEELi2EEENS1_25BinaryOpScalarListFunctorIS6_Li2ELi1ELi1EEEJSt10multipliesIS6_EEEEvT_T0_DpT1_:
        /* <DEDUP_REMOVED lines=35> */
.L_x_3786:
[----:B0--3--:R-:W-:Y:S02]  /*0230*/  IADD3 R8, P1, PT, R0, UR4, RZ ;  /* 0x0000000400087c10 */ /* 0x009fe4000ff3e0ff */
[----:B------:R-:W-:Y:S02]  /*0240*/  CS2R R6, SRZ ;  /* 0x0000000000067805 */ /* 0x000fe4000001ff00 */
[----:B------:R-:W-:Y:S02]  /*0250*/  CS2R R4, SRZ ;  /* 0x0000000000047805 */ /* 0x000fe4000001ff00 */
[----:B------:R-:W-:Y:S01]  /*0260*/  ISETP.GE.U32.AND P0, PT, R8, UR13, PT ;  /* 0x0000000d08007c0c */ /* 0x000fe2000bf06070 */
[----:B------:R-:W-:-:S05]  /*0270*/  IMAD.X R9, RZ, RZ, UR5, P1 ;  /* 0x00000005ff097e24 */ /* 0x000fca00088e06ff */
[----:B------:R-:W-:-:S13]  /*0280*/  ISETP.GE.U32.AND.EX P0, PT, R9, UR14, PT, P0 ;  /* 0x0000000e09007c0c */ /* 0x000fda000bf06100 */
[----:B------:R-:W-:-:S04]  /*0290*/  @!P0 LEA R2, P1, R8, UR6, 0x4 ;  /* 0x0000000608028c11 */ /* 0x000fc8000f8220ff */
[----:B------:R-:W-:-:S05]  /*02a0*/  @!P0 LEA.HI.X R3, R8, UR7, R9, 0x4, P1 ;  /* 0x0000000708038c11 */ /* 0x000fca00088f2409 */
[----:B------:R0:W2:Y:S01]  /*02b0*/  @!P0 LDG.E.128 R4, desc[UR18][R2.64] ;  /* 0x0000001202048981 */ /* 0x0000a2000c1e1d00 */
[----:B------:R-:W3:Y:S01]  /*02c0*/  LDCU.U8 UR10, c[0x0][UR15+0xce0] ;  /* 0x00019c000f0a77ac */ /* 0x000ee20008000000 */
[----:B-1----:R-:W-:Y:S02]  /*02d0*/  IADD3 R27, P2, PT, R8, UR12, RZ ;  /* 0x0000000c081b7c10 */ /* 0x002fe4000ff5e0ff */
[----:B------:R-:W-:Y:S02]  /*02e0*/  CS2R R22, SRZ ;  /* 0x0000000000167805 */ /* 0x000fe4000001ff00 */
[----:B------:R-:W-:Y:S02]  /*02f0*/  CS2R R20, SRZ ;  /* 0x0000000000147805 */ /* 0x000fe4000001ff00 */
[C---:B------:R-:W-:Y:S01]  /*0300*/  IADD3 R25, P3, PT, R27.reuse, UR12, RZ ;  /* 0x0000000c1b197c10 */ /* 0x040fe2000ff7e0ff */
[----:B------:R-:W-:Y:S01]  /*0310*/  IMAD.X R26, RZ, RZ, R9, P2 ;  /* 0x000000ffff1a7224 */ /* 0x000fe200010e0609 */
[----:B------:R-:W-:-:S02]  /*0320*/  ISETP.GE.U32.AND P1, PT, R27, UR13, PT ;  /* 0x0000000d1b007c0c */ /* 0x000fc4000bf26070 */
[C---:B0-----:R-:W-:Y:S01]  /*0330*/  IADD3 R3, P5, PT, R25.reuse, UR12, RZ ;  /* 0x0000000c19037c10 */ /* 0x041fe2000ffbe0ff */
[----:B------:R-:W-:Y:S01]  /*0340*/  IMAD.X R24, RZ, RZ, R26, P3 ;  /* 0x000000ffff187224 */ /* 0x000fe200018e061a */
[----:B------:R-:W-:Y:S02]  /*0350*/  ISETP.GE.U32.AND.EX P1, PT, R26, UR14, PT, P1 ;  /* 0x0000000e1a007c0c */ /* 0x000fe4000bf26110 */
[----:B------:R-:W-:Y:S01]  /*0360*/  ISETP.GE.U32.AND P2, PT, R25, UR13, PT ;  /* 0x0000000d19007c0c */ /* 0x000fe2000bf46070 */
[----:B------:R-:W-:Y:S01]  /*0370*/  IMAD.X R2, RZ, RZ, R24, P5 ;  /* 0x000000ffff027224 */ /* 0x000fe200028e0618 */
[----:B------:R-:W-:Y:S02]  /*0380*/  ISETP.GE.U32.AND P3, PT, R3, UR13, PT ;  /* 0x0000000d03007c0c */ /* 0x000fe4000bf66070 */
[----:B------:R-:W-:Y:S01]  /*0390*/  ISETP.GE.U32.AND.EX P2, PT, R24, UR14, PT, P2 ;  /* 0x0000000e18007c0c */ /* 0x000fe2000bf46120 */
[----:B---3--:R-:W-:Y:S01]  /*03a0*/  USHF.L.U32 UR10, UR10, 0x3, URZ ;  /* 0x000000030a0a7899 */ /* 0x008fe200080006ff */
[----:B------:R-:W-:-:S03]  /*03b0*/  ISETP.GE.U32.AND.EX P3, PT, R2, UR14, PT, P3 ;  /* 0x0000000e02007c0c */ /* 0x000fc6000bf66130 */
[----:B------:R-:W-:-:S12]  /*03c0*/  UIADD3 UR10, UPT, UPT, UR10, UR10, URZ ;  /* 0x0000000a0a0a7290 */ /* 0x000fd8000fffe0ff */
[----:B------:R-:W2:Y:S01]  /*03d0*/  LDCU.64 UR10, c[0x0][UR10+0x928] ;  /* 0x000125000a0a77ac */ /* 0x000ea20008000a00 */
[----:B------:R-:W-:Y:S01]  /*03e0*/  VIADD R29, R0, UR4 ;  /* 0x00000004001d7c36 */ /* 0x000fe20008000000 */
[----:B------:R-:W-:Y:S02]  /*03f0*/  CS2R R18, SRZ ;  /* 0x0000000000127805 */ /* 0x000fe4000001ff00 */
[----:B------:R-:W-:Y:S02]  /*0400*/  CS2R R16, SRZ ;  /* 0x0000000000107805 */ /* 0x000fe4000001ff00 */
[----:B------:R-:W-:-:S04]  /*0410*/  @!P0 LEA R28, P5, R29, UR8, 0x4 ;  /* 0x000000081d1c8c11 */ /* 0x000fc8000f8a20ff */
[----:B------:R-:W-:Y:S01]  /*0420*/  @!P0 LEA.HI.X R29, R29, UR9, R9, 0x4, P5 ;  /* 0x000000091d1d8c11 */ /* 0x000fe2000a8f2409 */
[----:B--2---:R-:W0:-:S15]  /*0430*/  DMUL R12, R6, UR10 ;  /* 0x0000000a060c7c28 */ /* 0x004e1e0008000000 */
[----:B------:R-:W-:-:S15]  /*0440*/  NOP ;  /* 0x0000000000007918 */ /* 0x000fde0000000000 */
[----:B------:R-:W-:-:S15]  /*0450*/  NOP ;  /* 0x0000000000007918 */ /* 0x000fde0000000000 */
[----:B------:R-:W-:-:S15]  /*0460*/  NOP ;  /* 0x0000000000007918 */ /* 0x000fde0000000000 */
[----:B------:R-:W-:-:S04]  /*0470*/  NOP ;  /* 0x0000000000007918 */ /* 0x000fc80000000000 */
[----:B------:R1:W2:Y:S02]  /*0480*/  DMUL R14, R6, UR16 ;  /* 0x00000010060e7c28 */ /* 0x0002a40008000000 */
[----:B-1----:R-:W-:-:S04]  /*0490*/  @!P1 LEA R6, P4, R27, UR6, 0x4 ;  /* 0x000000061b069c11 */ /* 0x002fc8000f8820ff */
[----:B------:R-:W-:Y:S02]  /*04a0*/  @!P1 LEA.HI.X R7, R27, UR7, R26, 0x4, P4 ;  /* 0x000000071b079c11 */ /* 0x000fe4000a0f241a */
[----:B------:R-:W-:-:S03]  /*04b0*/  @!P2 LEA R10, P4, R25, UR6, 0x4 ;  /* 0x00000006190aac11 */ /* 0x000fc6000f8820ff */
[----:B------:R1:W3:Y:S01]  /*04c0*/  @!P1 LDG.E.128 R20, desc[UR18][R6.64] ;  /* 0x0000001206149981 */ /* 0x0002e2000c1e1d00 */
[----:B------:R-:W-:Y:S02]  /*04d0*/  @!P2 LEA.HI.X R11, R25, UR7, R24, 0x4, P4 ;  /* 0x00000007190bac11 */ /* 0x000fe4000a0f2418 */
[----:B------:R-:W-:-:S03]  /*04e0*/  @!P3 LEA R8, P4, R3, UR6, 0x4 ;  /* 0x000000060308bc11 */ /* 0x000fc6000f8820ff */
[----:B------:R-:W4:Y:S01]  /*04f0*/  @!P2 LDG.E.128 R16, desc[UR18][R10.64] ;  /* 0x000000120a10a981 */ /* 0x000f22000c1e1d00 */
[----:B------:R-:W-:Y:S02]  /*0500*/  @!P3 LEA.HI.X R9, R3, UR7, R2, 0x4, P4 ;  /* 0x000000070309bc11 */ /* 0x000fe4000a0f2402 */
[----:B-1----:R-:W-:-:S15]  /*0510*/  CS2R R6, SRZ ;  /* 0x0000000000067805 */ /* 0x002fde000001ff00 */
[----:B------:R-:W-:-:S15]  /*0520*/  NOP ;  /* 0x0000000000007918 */ /* 0x000fde0000000000 */
[----:B------:R-:W-:-:S14]  /*0530*/  NOP ;  /* 0x0000000000007918 */ /* 0x000fdc0000000000 */
[----:B0-----:R-:W-:-:S15]  /*0540*/  DFMA R12, R4, UR16, -R12 ;  /* 0x00000010040c7c2b */ /* 0x001fde000800080c */
[----:B------:R-:W-:-:S15]  /*0550*/  NOP ;  /* 0x0000000000007918 */ /* 0x000fde0000000000 */
[----:B------:R-:W-:-:S15]  /*0560*/  NOP ;  /* 0x0000000000007918 */ /* 0x000fde0000000000 */
[----:B------:R-:W-:-:S15]  /*0570*/  NOP ;  /* 0x0000000000007918 */ /* 0x000fde0000000000 */
[----:B------:R-:W-:-:S04]  /*0580*/  NOP ;  /* 0x0000000000007918 */ /* 0x000fc80000000000 */
[----:B--2---:R0:W1:Y:S02]  /*0590*/  DFMA R14, R4, UR10, R14 ;  /* 0x0000000a040e7c2b */ /* 0x004064000800000e */
[----:B0-----:R-:W-:-:S06]  /*05a0*/  CS2R R4, SRZ ;  /* 0x0000000000047805 */ /* 0x001fcc000001ff00 */
[----:B------:R3:W2:Y:S04]  /*05b0*/  @!P3 LDG.E.128 R4, desc[UR18][R8.64] ;  /* 0x000000120804b981 */ /* 0x0006a8000c1e1d00 */
[----:B-1----:R0:W-:Y:S01]  /*05c0*/  @!P0 STG.E.128 desc[UR18][R28.64], R12 ;  /* 0x0000000c1c008986 */ /* 0x0021e2000c101d12 */
[----:B------:R-:W-:-:S04]  /*05d0*/  ULEA UR4, UP0, UR12, UR4, 0x2 ;  /* 0x000000040c047291 */ /* 0x000fc8000f8010ff */
[----:B------:R-:W-:Y:S02]  /*05e0*/  UIADD3.X UR5, UPT, UPT, URZ, UR5, URZ, UP0, !UPT ;  /* 0x00000005ff057290 */ /* 0x000fe400087fe4ff */
[----:B------:R-:W-:-:S04]  /*05f0*/  UISETP.GE.U32.AND UP0, UPT, UR4, UR13, UPT ;  /* 0x0000000d0400728c */ /* 0x000fc8000bf06070 */
[----:B------:R-:W-:-:S15]  /*0600*/  UISETP.GE.U32.AND.EX UP0, UPT, UR5, UR14, UPT, UP0 ;  /* 0x0000000e0500728c */ /* 0x000fde000bf06100 */
[----:B------:R-:W-:-:S15]  /*0610*/  NOP ;  /* 0x0000000000007918 */ /* 0x000fde0000000000 */
[----:B------:R-:W-:-:S11]  /*0620*/  NOP ;  /* 0x0000000000007918 */ /* 0x000fd60000000000 */
[----:B---3--:R-:W1:-:S15]  /*0630*/  DMUL R8, R22, UR10 ;  /* 0x0000000a16087c28 */ /* 0x008e5e0008000000 */
[----:B------:R-:W-:-:S15]  /*0640*/  NOP ;  /* 0x0000000000007918 */ /* 0x000fde0000000000 */
[----:B------:R-:W-:-:S15]  /*0650*/  NOP ;  /* 0x0000000000007918 */ /* 0x000fde0000000000 */
[----:B------:R-:W-:-:S15]  /*0660*/  NOP ;  /* 0x0000000000007918 */ /* 0x000fde0000000000 */
[----:B------:R-:W-:-:S04]  /*0670*/  NOP ;  /* 0x0000000000007918 */ /* 0x000fc80000000000 */
[----:B------:R-:W3:-:S15]  /*0680*/  DMUL R10, R22, UR16 ;  /* 0x00000010160a7c28 */ /* 0x000ede0008000000 */
[----:B------:R-:W-:-:S15]  /*0690*/  NOP ;  /* 0x0000000000007918 */ /* 0x000fde0000000000 */
[----:B------:R-:W-:-:S15]  /*06a0*/  NOP ;  /* 0x0000000000007918 */ /* 0x000fde0000000000 */
[----:B------:R-:W-:-:S15]  /*06b0*/  NOP ;  /* 0x0000000000007918 */ /* 0x000fde0000000000 */
[----:B------:R-:W-:-:S04]  /*06c0*/  NOP ;  /* 0x0000000000007918 */ /* 0x000fc80000000000 */
[----:B-1----:R-:W-:-:S15]  /*06d0*/  DFMA R8, R20, UR16, -R8 ;  /* 0x0000001014087c2b */ /* 0x002fde0008000808 */
[----:B------:R-:W-:-:S15]  /*06e0*/  NOP ;  /* 0x0000000000007918 */ /* 0x000fde0000000000 */
[----:B------:R-:W-:-:S15]  /*06f0*/  NOP ;  /* 0x0000000000007918 */ /* 0x000fde0000000000 */
[----:B------:R-:W-:-:S15]  /*0700*/  NOP ;  /* 0x0000000000007918 */ /* 0x000fde0000000000 */
[----:B------:R-:W-:-:S04]  /*0710*/  NOP ;  /* 0x0000000000007918 */ /* 0x000fc80000000000 */
[----:B---3--:R-:W-:-:S15]  /*0720*/  DFMA R10, R20, UR10, R10 ;  /* 0x0000000a140a7c2b */ /* 0x008fde000800000a */
[----:B------:R-:W-:-:S15]  /*0730*/  NOP ;  /* 0x0000000000007918 */ /* 0x000fde0000000000 */
[----:B------:R-:W-:-:S15]  /*0740*/  NOP ;  /* 0x0000000000007918 */ /* 0x000fde0000000000 */
[----:B------:R-:W-:-:S15]  /*0750*/  NOP ;  /* 0x0000000000007918 */ /* 0x000fde0000000000 */
[----:B------:R-:W-:-:S04]  /*0760*/  NOP ;  /* 0x0000000000007918 */ /* 0x000fc80000000000 */
[----:B----4-:R-:W1:-:S15]  /*0770*/  DMUL R20, R18, UR10 ;  /* 0x0000000a12147c28 */ /* 0x010e5e0008000000 */
        /* <DEDUP_REMOVED lines=14> */
[----:B---3--:R-:W1:-:S15]  /*0860*/  DFMA R22, R16, UR10, R22 ;  /* 0x0000000a10167c2b */ /* 0x008e5e0008000016 */
[----:B------:R-:W-:-:S15]  /*0870*/  NOP ;  /* 0x0000000000007918 */ /* 0x000fde0000000000 */
[----:B------:R-:W-:-:S15]  /*0880*/  NOP ;  /* 0x0000000000007918 */ /* 0x000fde0000000000 */
[----:B------:R-:W-:-:S15]  /*0890*/  NOP ;  /* 0x0000000000007918 */ /* 0x000fde0000000000 */
[----:B------:R-:W-:-:S04]  /*08a0*/  NOP ;  /* 0x0000000000007918 */ /* 0x000fc80000000000 */
[----:B--2---:R-:W2:-:S15]  /*08b0*/  DMUL R16, R6, UR10 ;  /* 0x0000000a06107c28 */ /* 0x004e9e0008000000 */
[----:B------:R-:W-:-:S15]  /*08c0*/  NOP ;  /* 0x0000000000007918 */ /* 0x000fde0000000000 */
[----:B------:R-:W-:-:S15]  /*08d0*/  NOP ;  /* 0x0000000000007918 */ /* 0x000fde0000000000 */
[----:B------:R-:W-:-:S15]  /*08e0*/  NOP ;  /* 0x0000000000007918 */ /* 0x000fde0000000000 */
[----:B------:R-:W-:-:S04]  /*08f0*/  NOP ;  /* 0x0000000000007918 */ /* 0x000fc80000000000 */
[----:B------:R3:W4:Y:S02]  /*0900*/  DMUL R18, R6, UR16 ;  /* 0x0000001006127c28 */ /* 0x0007240008000000 */
[----:B---3--:R-:W-:-:S04]  /*0910*/  @!P1 LEA R6, P0, R27, UR8, 0x4 ;  /* 0x000000081b069c11 */ /* 0x008fc8000f8020ff */
[----:B------:R-:W-:Y:S02]  /*0920*/  @!P1 LEA.HI.X R7, R27, UR9, R26, 0x4, P0 ;  /* 0x000000091b079c11 */ /* 0x000fe400080f241a */
[----:B0-----:R-:W-:Y:S02]  /*0930*/  @!P2 LEA R12, P0, R25, UR8, 0x4 ;  /* 0x00000008190cac11 */ /* 0x001fe4000f8020ff */
[----:B------:R-:W-:Y:S02]  /*0940*/  @!P3 LEA R26, P4, R3, UR8, 0x4 ;  /* 0x00000008031abc11 */ /* 0x000fe4000f8820ff */
[----:B------:R-:W-:Y:S02]  /*0950*/  @!P2 LEA.HI.X R13, R25, UR9, R24, 0x4, P0 ;  /* 0x00000009190dac11 */ /* 0x000fe400080f2418 */
[----:B------:R-:W-:Y:S01]  /*0960*/  @!P3 LEA.HI.X R27, R3, UR9, R2, 0x4, P4 ;  /* 0x00000009031bbc11 */ /* 0x000fe2000a0f2402 */
[----:B------:R3:W-:Y:S04]  /*0970*/  @!P1 STG.E.128 desc[UR18][R6.64], R8 ;  /* 0x0000000806009986 */ /* 0x0007e8000c101d12 */
[----:B-1----:R3:W-:-:S15]  /*0980*/  @!P2 STG.E.128 desc[UR18][R12.64], R20 ;  /* 0x000000140c00a986 */ /* 0x0027de000c101d12 */
[----:B------:R-:W-:-:S15]  /*0990*/  NOP ;  /* 0x0000000000007918 */ /* 0x000fde0000000000 */
[----:B------:R-:W-:-:S15]  /*09a0*/  NOP ;  /* 0x0000000000007918 */ /* 0x000fde0000000000 */
[----:B--2---:R-:W-:-:S15]  /*09b0*/  DFMA R16, R4, UR16, -R16 ;  /* 0x0000001004107c2b */ /* 0x004fde0008000810 */
[----:B------:R-:W-:-:S15]  /*09c0*/  NOP ;  /* 0x0000000000007918 */ /* 0x000fde0000000000 */
[----:B------:R-:W-:-:S15]  /*09d0*/  NOP ;  /* 0x0000000000007918 */ /* 0x000fde0000000000 */
[----:B------:R-:W-:-:S15]  /*09e0*/  NOP ;  /* 0x0000000000007918 */ /* 0x000fde0000000000 */
[----:B------:R-:W-:-:S04]  /*09f0*/  NOP ;  /* 0x0000000000007918 */ /* 0x000fc80000000000 */
[----:B----4-:R-:W0:Y:S02]  /*0a00*/  DFMA R18, R4, UR10, R18 ;  /* 0x0000000a04127c2b */ /* 0x010e240008000012 */
[----:B0-----:R3:W-:Y:S01]  /*0a10*/  @!P3 STG.E.128 desc[UR18][R26.64], R16 ;  /* 0x000000101a00b986 */ /* 0x0017e2000c101d12 */
[----:B------:R-:W-:Y:S05]  /*0a20*/  BRA.U !UP0, `(.L_x_3786) ;  /* 0xfffffff908007547 */ /* 0x000fea000b83ffff */
[----:B------:R-:W-:Y:S05]  /*0a30*/  EXIT ;  /* 0x000000000000794d */ /* 0x000fea0003800000 */
.L_x_3785:
[----:B------:R-:W1:Y:S02]  /*0a40*/  S2R R3, SR_TID.X ;  /* 0x0000000000037919 */ /* 0x000e640000002100 */
[----:B-1----:R-:W-:-:S03]  /*0a50*/  IMAD.WIDE.U32 R4, R3, 0x4, RZ ;  /* 0x0000000403047825 */ /* 0x002fc600078e00ff */
[----:B------:R-:W-:-:S04]  /*0a60*/  ISETP.GE.U32.AND P0, PT, R4, UR20, PT ;  /* 0x0000001404007c0c */ /* 0x000fc8000bf06070 */
[----:B------:R-:W-:-:S13]  /*0a70*/  ISETP.GE.AND.EX P0, PT, R5, UR4, PT, P0 ;  /* 0x0000000405007c0c */ /* 0x000fda000bf06300 */
[----:B0-2---:R-:W-:Y:S05]  /*0a80*/  @P0 EXIT ;  /* 0x000000000000094d */ /* 0x005fea0003800000 */
[----:B------:R-:W-:Y:S01]  /*0a90*/  IMAD.MOV.U32 R0, RZ, RZ, RZ ;  /* 0x000000ffff007224 */ /* 0x000fe200078e00ff */
[----:B------:R-:W0:Y:S06]  /*0aa0*/  LDCU UR5, c[0x0][0x360] ;  /* 0x00006c00ff0577ac */ /* 0x000e2c0008000800 */
.L_x_3787:
        /* <DEDUP_REMOVED lines=16> */
[----:B--2---:R-:W0:-:S15]  /*0bb0*/  DMUL R4, R10, UR10 ;  /* 0x0000000a0a047c28 */ /* 0x004e1e0008000000 */
[----:B------:R-:W-:-:S15]  /*0bc0*/  NOP ;  /* 0x0000000000007918 */ /* 0x000fde0000000000 */
[----:B------:R-:W-:-:S15]  /*0bd0*/  NOP ;  /* 0x0000000000007918 */ /* 0x000fde0000000000 */
[----:B------:R-:W-:-:S15]  /*0be0*/  NOP ;  /* 0x0000000000007918 */ /* 0x000fde0000000000 */
[----:B------:R-:W-:-:S04]  /*0bf0*/  NOP ;  /* 0x0000000000007918 */ /* 0x000fc80000000000 */
[----:B------:R-:W1:-:S15]  /*0c00*/  DMUL R6, R10, UR16 ;  /* 0x000000100a067c28 */ /* 0x000e5e0008000000 */
[----:B------:R-:W-:-:S15]  /*0c10*/  NOP ;  /* 0x0000000000007918 */ /* 0x000fde0000000000 */
[----:B------:R-:W-:-:S15]  /*0c20*/  NOP ;  /* 0x0000000000007918 */ /* 0x000fde0000000000 */
[----:B------:R-:W-:-:S15]  /*0c30*/  NOP ;  /* 0x0000000000007918 */ /* 0x000fde0000000000 */
[----:B------:R-:W-:-:S04]  /*0c40*/  NOP ;  /* 0x0000000000007918 */ /* 0x000fc80000000000 */
[----:B0-----:R-:W-:-:S15]  /*0c50*/  DFMA R4, R8, UR16, -R4 ;  /* 0x0000001008047c2b */ /* 0x001fde0008000804 */
[----:B------:R-:W-:-:S15]  /*0c60*/  NOP ;  /* 0x0000000000007918 */ /* 0x000fde0000000000 */
[----:B------:R-:W-:-:S15]  /*0c70*/  NOP ;  /* 0x0000000000007918 */ /* 0x000fde0000000000 */
[----:B------:R-:W-:-:S15]  /*0c80*/  NOP ;  /* 0x0000000000007918 */ /* 0x000fde0000000000 */
[----:B------:R-:W-:-:S04]  /*0c90*/  NOP ;  /* 0x0000000000007918 */ /* 0x000fc80000000000 */
[----:B-1----:R-:W-:-:S15]  /*0ca0*/  DFMA R6, R8, UR10, R6 ;  /* 0x0000000a08067c2b */ /* 0x002fde0008000006 */
[----:B------:R-:W-:-:S15]  /*0cb0*/  NOP ;  /* 0x0000000000007918 */ /* 0x000fde0000000000 */
[----:B------:R-:W-:-:S15]  /*0cc0*/  NOP ;  /* 0x0000000000007918 */ /* 0x000fde0000000000 */
[----:B------:R-:W-:-:S15]  /*0cd0*/  NOP ;  /* 0x0000000000007918 */ /* 0x000fde0000000000 */
[----:B------:R-:W-:-:S04]  /*0ce0*/  NOP ;  /* 0x0000000000007918 */ /* 0x000fc80000000000 */
[----:B------:R-:W0:-:S15]  /*0cf0*/  DMUL R8, R22, UR10 ;  /* 0x0000000a16087c28 */ /* 0x000e1e0008000000 */
        /* <DEDUP_REMOVED lines=14> */
[----:B-1----:R-:W0:Y:S02]  /*0de0*/  DFMA R10, R20, UR10, R10 ;  /* 0x0000000a140a7c2b */ /* 0x002e24000800000a */
[----:B0-----:R1:W-:-:S15]  /*0df0*/  STG.E.ENL2.256 desc[UR18][R24.64], R4, R8 ;  /* 0xf80000041808797f */ /* 0x0013de000f121812 */
[----:B------:R-:W-:-:S15]  /*0e00*/  NOP ;  /* 0x0000000000007918 */ /* 0x000fde0000000000 */
[----:B------:R-:W-:-:S15]  /*0e10*/  NOP ;  /* 0x0000000000007918 */ /* 0x000fde0000000000 */
[----:B------:R-:W-:-:S15]  /*0e20*/  NOP ;  /* 0x0000000000007918 */ /* 0x000fde0000000000 */
[----:B------:R-:W-:-:S02]  /*0e30*/  NOP ;  /* 0x0000000000007918 */ /* 0x000fc40000000000 */
[----:B---3--:R-:W0:-:S15]  /*0e40*/  DMUL R20, R18, UR10 ;  /* 0x0000000a12147c28 */ /* 0x008e1e0008000000 */
[----:B------:R-:W-:-:S15]  /*0e50*/  NOP ;  /* 0x0000000000007918 */ /* 0x000fde0000000000 */
[----:B------:R-:W-:-:S15]  /*0e60*/  NOP ;  /* 0x0000000000007918 */ /* 0x000fde0000000000 */
[----:B------:R-:W-:-:S15]  /*0e70*/  NOP ;  /* 0x0000000000007918 */ /* 0x000fde0000000000 */
[----:B------:R-:W-:-:S04]  /*0e80*/  NOP ;  /* 0x0000000000007918 */ /* 0x000fc80000000000 */
[----:B------:R-:W2:-:S15]  /*0e90*/  DMUL R22, R18, UR16 ;  /* 0x0000001012167c28 */ /* 0x000e9e0008000000 */
        /* <DEDUP_REMOVED lines=9> */
[----:B--2---:R-:W-:-:S15]  /*0f30*/  DFMA R22, R16, UR10, R22 ;  /* 0x0000000a10167c2b */ /* 0x004fde0008000016 */
        /* <DEDUP_REMOVED lines=19> */
[----:B--2---:R-:W0:Y:S02]  /*1070*/  DFMA R18, R12, UR10, R18 ;  /* 0x0000000a0c127c2b */ /* 0x004e240008000012 */
[----:B0-----:R1:W-:Y:S01]  /*1080*/  STG.E.ENL2.256 desc[UR18][R24.64+0x20], R20, R16 ;  /* 0xf80001141810797f */ /* 0x0013e2000f121812 */
[----:B------:R-:W-:Y:S05]  /*1090*/  @!P0 BRA P1, `(.L_x_3787) ;  /* 0xfffffff800848947 */ /* 0x000fea000083ffff */
[----:B------:R-:W-:Y:S05]  /*10a0*/  EXIT ;  /* 0x000000000000794d */ /* 0x000fea0003800000 */
.L_x_3788:
        /* <DEDUP_REMOVED lines=13> */
.L_x_4315:


//--------------------- .text._ZN2at6native61_GLOBAL__N__44eb8e94_28_ForeachBinaryOpScalarList_cu_dda10a6925multi_tensor_apply_kernelINS1_28TensorListScalarListMetadataIfLi2EEENS1_25BinaryOpScalarListFunctorIfLi2ELi1ELi1EEEJSt10multipliesIfEEEEvT_T0_DpT1_ --------------------------
	.section	.text._ZN2at6native61_GLOBAL__N__44eb8e94_28_ForeachBinaryOpScalarList_cu_dda10a6925multi_tensor_apply_kernelINS1_28TensorListScalarListMetadataIfLi2EEENS1_25BinaryOpScalarListFunctorIfLi2ELi1ELi1EEEJSt10multipliesIfEEEEvT_T0_DpT1_,"ax",@progbits
	.align	128
.text._ZN2at6native61_GLOBAL__N__44eb8e94_28_ForeachBinaryOpScalarList_cu_dda10a6925multi_tensor_apply_kernelINS1_28TensorListScalarListMetadataIfLi2EEENS1_25BinaryOpScalarListFunctorIfLi2ELi1ELi1EEEJSt10multipliesIfEEEEvT_T0_DpT1_:
        .type           _ZN2at6native61_GLOBAL__N__44eb8e94_28_ForeachBinaryOpScalarList_cu_dda10a6925multi_tensor_apply_kernelINS1_28TensorListScalarListMetadataIfLi2EEENS1_25BinaryOpScalarListFunctorIfLi2ELi1ELi1EEEJSt10multipliesIfEEEEvT_T0_DpT1_,@function
        .size           _ZN2at6native61_GLOBAL__N__44eb8e94_28_ForeachBinaryOpScalarList_cu_dda10a6925multi_tensor_apply_kernelINS1_28TensorListScalarListMetadataIfLi2EEENS1_25BinaryOpScalarListFunctorIfLi2ELi1ELi1EEEJSt10multipliesIfEEEEvT_T0_DpT1_,(.L_x_4316 - _ZN2at6native61_GLOBAL__N__44eb8e94_28_ForeachBinaryOpScalarList_cu_dda10a6925multi_tensor_apply_kernelINS1_28TensorListScalarListMetadataIfLi2EEENS1_25BinaryOpScalarListFunctorIfLi2ELi1ELi1EEEJSt10multipliesIfEEEEvT_T0_DpT1_)
        .other          _ZN2at6native61_GLOBAL__N__44eb8e94_28_ForeachBinaryOpScalarList_cu_dda10a6925multi_tensor_apply_kernelINS1_28TensorListScalarListMetadataIfLi2EEENS1_25BinaryOpScalarListFunctorIfLi2ELi1ELi1EEEJSt10multipliesIfEEEEvT_T0_DpT1_,@"STO_CUDA_ENTRY STV_DEFAULT"
_ZN2at6native61_GLOBAL__N__44eb8e94_28_ForeachBinaryOpScalarList_cu_dda10a6925multi_tensor_apply_kernelINS1_28TensorListScalarListMetadataIfLi2EEENS1_25BinaryOpScalarListFunctorIfLi2ELi1ELi1EEEJSt10multipliesIfEEEEvT_T0_DpT1_:
        /* <DEDUP_REMOVED lines=41> */
[----:B------:R-:W-:Y:S05]  /*0290*/  CALL.REL.NOINC `($__internal_103_$__cuda_sm20_div_u16) ;  /* 0x0000000c00147944 */ /* 0x000fea0003c00000 */
        /* <DEDUP_REMOVED lines=16> */
.L_x_3791:
        /* <DEDUP_REMOVED lines=38> */
[----:B--2---:R-:W-:Y:S01]  /*0600*/  @!P2 FMUL.FTZ R25, R2, UR14 ;  /* 0x0000000e0219ac20 */ /* 0x004fe20008410000 */
[----:B------:R-:W-:-:S04]  /*0610*/  @!P1 LEA R2, P5, R24, UR10, 0x2 ;  /* 0x0000000a18029c11 */ /* 0x000fc8000f8a10ff */
[----:B------:R0:W-:Y:S01]  /*0620*/  @!P2 STG.E desc[UR18][R14.64], R25 ;  /* 0x000000190e00a986 */ /* 0x0001e2000c101912 */
[----:B-1----:R-:W-:Y:S02]  /*0630*/  @!P4 LEA R8, P2, R16, UR10, 0x2 ;  /* 0x0000000a1008cc11 */ /* 0x002fe4000f8410ff */
[----:B------:R-:W-:Y:S01]  /*0640*/  @!P1 LEA.HI.X R3, R24, UR11, R7, 0x2, P5 ;  /* 0x0000000b18039c11 */ /* 0x000fe2000a8f1407 */
[----:B---3--:R-:W-:Y:S01]  /*0650*/  @!P4 FMUL.FTZ R19, R19, UR14 ;  /* 0x0000000e1313cc20 */ /* 0x008fe20008410000 */
[C---:B------:R-:W-:Y:S02]  /*0660*/  IADD3 R7, P5, PT, R16.reuse, UR13, RZ ;  /* 0x0000000d10077c10 */ /* 0x040fe4000ffbe0ff */
[--C-:B------:R-:W-:Y:S01]  /*0670*/  @!P4 LEA.HI.X R9, R16, UR11, R13.reuse, 0x2, P2 ;  /* 0x0000000b1009cc11 */ /* 0x100fe200090f140d */
[----:B----4-:R-:W-:Y:S01]  /*0680*/  @!P3 FMUL.FTZ R17, R17, UR14 ;  /* 0x0000000e1111bc20 */ /* 0x010fe20008410000 */
        /* <DEDUP_REMOVED lines=16> */
[----:B------:R-:W-:Y:S01]  /*0790*/  @!P1 FMUL.FTZ R23, R12, UR14 ;  /* 0x0000000e0c179c20 */ /* 0x000fe20008410000 */
        /* <DEDUP_REMOVED lines=29> */
[----:B--2---:R-:W-:Y:S01]  /*0970*/  @!P2 FMUL.FTZ R5, R12, UR14 ;  /* 0x0000000e0c05ac20 */ /* 0x004fe20008410000 */
[----:B---3--:R-:W-:-:S04]  /*0980*/  @!P4 FMUL.FTZ R25, R25, UR14 ;  /* 0x0000000e1919cc20 */ /* 0x008fc80008410000 */
[----:B------:R1:W-:Y:S01]  /*0990*/  @!P2 STG.E desc[UR18][R8.64], R5 ;  /* 0x000000050800a986 */ /* 0x0003e2000c101912 */
[----:B----4-:R-:W-:-:S03]  /*09a0*/  @!P3 FMUL.FTZ R11, R24, UR14 ;  /* 0x0000000e180bbc20 */ /* 0x010fc60008410000 */
[----:B------:R1:W-:Y:S01]  /*09b0*/  @!P4 STG.E desc[UR18][R2.64], R25 ;  /* 0x000000190200c986 */ /* 0x0003e2000c101912 */
[----:B-----5:R-:W-:-:S03]  /*09c0*/  @!P5 FMUL.FTZ R17, R17, UR14 ;  /* 0x0000000e1111dc20 */ /* 0x020fc60008410000 */
[----:B------:R1:W-:Y:S04]  /*09d0*/  @!P3 STG.E desc[UR18][R22.64], R11 ;  /* 0x0000000b1600b986 */ /* 0x0003e8000c101912 */
[----:B------:R1:W-:Y:S01]  /*09e0*/  @!P5 STG.E desc[UR18][R6.64], R17 ;  /* 0x000000110600d986 */ /* 0x0003e2000c101912 */
[----:B------:R-:W-:Y:S05]  /*09f0*/  @P1 BRA `(.L_x_3791) ;  /* 0xfffffff800681947 */ /* 0x000fea000383ffff */
.L_x_3790:
        /* <DEDUP_REMOVED lines=37> */
[----:B--2---:R-:W-:Y:S01]  /*0c50*/  FMUL.FTZ R23, R5, UR14 ;  /* 0x0000000e05177c20 */ /* 0x004fe20008410000 */
[----:B------:R-:W-:Y:S01]  /*0c60*/  @!P1 LEA.HI.X R5, R19, UR11, R20, 0x2, P5 ;  /* 0x0000000b13059c11 */ /* 0x000fe2000a8f1414 */
[----:B---3--:R-:W-:-:S03]  /*0c70*/  FMUL.FTZ R11, R8, UR14 ;  /* 0x0000000e080b7c20 */ /* 0x008fc60008410000 */
[----:B------:R0:W-:Y:S01]  /*0c80*/  @!P0 STG.E desc[UR18][R2.64], R23 ;  /* 0x0000001702008986 */ /* 0x0001e2000c101912 */
[----:B----4-:R-:W-:-:S03]  /*0c90*/  FMUL.FTZ R13, R16, UR14 ;  /* 0x0000000e100d7c20 */ /* 0x010fc60008410000 */
[----:B------:R0:W-:Y:S04]  /*0ca0*/  @!P1 STG.E desc[UR18][R4.64], R11 ;  /* 0x0000000b04009986 */ /* 0x0001e8000c101912 */
[----:B------:R0:W-:Y:S01]  /*0cb0*/  @!P2 STG.E desc[UR18][R6.64], R13 ;  /* 0x0000000d0600a986 */ /* 0x0001e2000c101912 */
[----:B-----5:R-:W-:Y:S01]  /*0cc0*/  FMUL.FTZ R17, R17, UR14 ;  /* 0x0000000e11117c20 */ /* 0x020fe20008410000 */
[----:B------:R-:W-:Y:S06]  /*0cd0*/  @P3 EXIT ;  /* 0x000000000000394d */ /* 0x000fec0003800000 */
[----:B0-----:R-:W-:-:S04]  /*0ce0*/  LEA R2, P0, R0, UR10, 0x2 ;  /* 0x0000000a00027c11 */ /* 0x001fc8000f8010ff */
[----:B------:R-:W-:-:S05]  /*0cf0*/  LEA.HI.X R3, R0, UR11, R9, 0x2, P0 ;  /* 0x0000000b00037c11 */ /* 0x000fca00080f1409 */
[----:B------:R-:W-:Y:S01]  /*0d00*/  STG.E desc[UR18][R2.64], R17 ;  /* 0x0000001102007986 */ /* 0x000fe2000c101912 */
[----:B------:R-:W-:Y:S05]  /*0d10*/  EXIT ;  /* 0x000000000000794d */ /* 0x000fea0003800000 */
.L_x_3789:
[----:B------:R-:W1:Y:S02]  /*0d20*/  S2R R6, SR_TID.X ;  /* 0x0000000000067919 */ /* 0x000e640000002100 */
[----:B-1----:R-:W-:-:S03]  /*0d30*/  IMAD.WIDE.U32 R2, R6, 0x4, RZ ;  /* 0x0000000406027825 */ /* 0x002fc600078e00ff */
[----:B------:R-:W-:-:S04]  /*0d40*/  ISETP.GE.U32.AND P0, PT, R2, UR20, PT ;  /* 0x0000001402007c0c */ /* 0x000fc8000bf06070 */
[----:B------:R-:W-:-:S13]  /*0d50*/  ISETP.GE.AND.EX P0, PT, R3, UR12, PT, P0 ;  /* 0x0000000c03007c0c */ /* 0x000fda000bf06300 */
[----:B0-----:R-:W-:Y:S05]  /*0d60*/  @P0 EXIT ;  /* 0x000000000000094d */ /* 0x001fea0003800000 */
[----:B------:R-:W-:Y:S01]  /*0d70*/  IMAD.MOV.U32 R7, RZ, RZ, RZ ;  /* 0x000000ffff077224 */ /* 0x000fe200078e00ff */
[----:B------:R-:W0:Y:S06]  /*0d80*/  LDCU UR4, c[0x0][0x360] ;  /* 0x00006c00ff0477ac */ /* 0x000e2c0008000800 */
.L_x_3792:
        /* <DEDUP_REMOVED lines=15> */
[----:B--2---:R-:W-:Y:S01]  /*0e80*/  FMUL.FTZ R8, R8, UR14 ;  /* 0x0000000e08087c20 */ /* 0x004fe20008410000 */
[----:B------:R-:W-:Y:S01]  /*0e90*/  FMUL.FTZ R9, R9, UR14 ;  /* 0x0000000e09097c20 */ /* 0x000fe20008410000 */
[----:B------:R-:W-:Y:S01]  /*0ea0*/  FMUL.FTZ R10, R10, UR14 ;  /* 0x0000000e0a0a7c20 */ /* 0x000fe20008410000 */
[----:B------:R-:W-:-:S05]  /*0eb0*/  FMUL.FTZ R11, R11, UR14 ;  /* 0x0000000e0b0b7c20 */ /* 0x000fca0008410000 */
[----:B------:R1:W-:Y:S04]  /*0ec0*/  STG.E.128 desc[UR18][R4.64], R8 ;  /* 0x0000000804007986 */ /* 0x0003e8000c101d12 */
[----:B------:R-:W-:Y:S05]  /*0ed0*/  @!P0 BRA P1, `(.L_x_3792) ;  /* 0xfffffffc00ac8947 */ /* 0x000fea000083ffff */
[----:B------:R-:W-:Y:S05]  /*0ee0*/  EXIT ;  /* 0x000000000000794d */ /* 0x000fea0003800000 */
        .weak           $__internal_103_$__cuda_sm20_div_u16
        .type           $__internal_103_$__cuda_sm20_div_u16,@function
        .size           $__internal_103_$__cuda_sm20_div_u16,(.L_x_4316 - $__internal_103_$__cuda_sm20_div_u16)
$__internal_103_$__cuda_sm20_div_u16:
        /* <DEDUP_REMOVED lines=18> */
[----:B------:R-:W-:Y:S06]  /*1010*/  RET.REL.NODEC R2 `(_ZN2at6native61_GLOBAL__N__44eb8e94_28_ForeachBinaryOpScalarList_cu_dda10a6925multi_tensor_apply_kernelINS1_28TensorListScalarListMetadataIfLi2EEENS1_25BinaryOpScalarListFunctorIfLi2ELi1ELi1EEEJSt10multipliesIfEEEEvT_T0_DpT1_) ;  /* 0xffffffec02f87950 */ /* 0x000fec0003c3ffff */
.L_x_3793:
        /* <DEDUP_REMOVED lines=14> */
.L_x_4316:


//--------------------- .text._ZN2at6native61_GLOBAL__N__44eb8e94_28_ForeachBinaryOpScalarList_cu_dda10a6925multi_tensor_apply_kernelINS1_28TensorListScalarListMetadataIdLi2EEENS1_25BinaryOpScalarListFunctorIdLi2ELi1ELi1EEEJSt10multipliesIdEEEEvT_T0_DpT1_ --------------------------
	.section	.text._ZN2at6native61_GLOBAL__N__44eb8e94_28_ForeachBinaryOpScalarList_cu_dda10a6925multi_tensor_apply_kernelINS1_28TensorListScalarListMetadataIdLi2EEENS1_25BinaryOpScalarListFunctorIdLi2ELi1ELi1EEEJSt10multipliesIdEEEEvT_T0_DpT1_,"ax",@progbits
	.align	128
.text._ZN2at6native61_GLOBAL__N__44eb8e94_28_ForeachBinaryOpScalarList_cu_dda10a6925multi_tensor_apply_kernelINS1_28TensorListScalarListMetadataIdLi2EEENS1_25BinaryOpScalarListFunctorIdLi2ELi1ELi1EEEJSt10multipliesIdEEEEvT_T0_DpT1_:
        .type           _ZN2at6native61_GLOBAL__N__44eb8e94_28_ForeachBinaryOpScalarList_cu_dda10a6925multi_tensor_apply_kernelINS1_28TensorListScalarListMetadataIdLi2EEENS1_25BinaryOpScalarListFunctorIdLi2ELi1ELi1EEEJSt10multipliesIdEEEEvT_T0_DpT1_,@function
        .size           _ZN2at6native61_GLOBAL__N__44eb8e94_28_ForeachBinaryOpScalarList_cu_dda10a6925multi_tensor_apply_kernelINS1_28TensorListScalarListMetadataIdLi2EEENS1_25BinaryOpScalarListFunctorIdLi2ELi1ELi1EEEJSt10multipliesIdEEEEvT_T0_DpT1_,(.L_x_4318 - _ZN2at6native61_GLOBAL__N__44eb8e94_28_ForeachBinaryOpScalarList_cu_dda10a6925multi_tensor_apply_kernelINS1_28TensorListScalarListMetadataIdLi2EEENS1_25BinaryOpScalarListFunctorIdLi2ELi1ELi1EEEJSt10multipliesIdEEEEvT_T0_DpT1_)
        .other          _ZN2at6native61_GLOBAL__N__44eb8e94_28_ForeachBinaryOpScalarList_cu_dda10a6925multi_tensor_apply_kernelINS1_28TensorListScalarListMetadataIdLi2EEENS1_25BinaryOpScalarListFunctorIdLi2ELi1ELi1EEEJSt10multipliesIdEEEEvT_T0_DpT1_,@"STO_CUDA_ENTRY STV_DEFAULT"
_ZN2at6native61_GLOBAL__N__44eb8e94_28_ForeachBinaryOpScalarList_cu_dda10a6925multi_tensor_apply_kernelINS1_28TensorListScalarListMetadataIdLi2EEENS1_25BinaryOpScalarListFunctorIdLi2ELi1ELi1EEEJSt10multipliesIdEEEEvT_T0_DpT1_:
        /* <DEDUP_REMOVED lines=40> */
[----:B------:R-:W-:Y:S05]  /*0280*/  CALL.REL.NOINC `($__internal_104_$__cuda_sm20_div_u16) ;  /* 0x0000000c00d07944 */ /* 0x000fea0003c00000 */
        /* <DEDUP_REMOVED lines=13> */
.L_x_3796:
        /* <DEDUP_REMOVED lines=52> */
[----:B--2---:R-:W0:Y:S02]  /*06a0*/  @!P4 DMUL R20, R20, UR12 ;  /* 0x0000000c1414cc28 */ /* 0x004e240008000000 */
[----:B0-----:R0:W-:Y:S01]  /*06b0*/  @!P4 STG.E.64 desc[UR18][R22.64], R20 ;  /* 0x000000141600c986 */ /* 0x0011e2000c101b12 */
[----:B------:R-:W-:-:S04]  /*06c0*/  ISETP.GE.U32.AND P4, PT, R6, UR20, PT ;  /* 0x0000001406007c0c */ /* 0x000fc8000bf86070 */
[----:B------:R-:W-:-:S15]  /*06d0*/  ISETP.GE.AND.EX P4, PT, R7, UR21, PT, P4 ;  /* 0x0000001507007c0c */ /* 0x000fde000bf86340 */
[----:B------:R-:W-:-:S15]  /*06e0*/  NOP ;  /* 0x0000000000007918 */ /* 0x000fde0000000000 */
[----:B------:R-:W-:-:S15]  /*06f0*/  NOP ;  /* 0x0000000000007918 */ /* 0x000fde0000000000 */
[----:B------:R-:W-:-:S12]  /*0700*/  NOP ;  /* 0x0000000000007918 */ /* 0x000fd80000000000 */
[----:B---3--:R-:W1:Y:S02]  /*0710*/  @!P3 DMUL R12, R12, UR12 ;  /* 0x0000000c0c0cbc28 */ /* 0x008e640008000000 */
        /* <DEDUP_REMOVED lines=8> */
[----:B----4-:R-:W0:Y:S02]  /*07a0*/  @!P0 DMUL R10, R10, UR12 ;  /* 0x0000000c0a0a8c28 */ /* 0x010e240008000000 */
[----:B0-----:R0:W-:Y:S01]  /*07b0*/  @!P0 STG.E.64 desc[UR18][R14.64], R10 ;  /* 0x0000000a0e008986 */ /* 0x0011e2000c101b12 */
[----:B------:R-:W-:-:S04]  /*07c0*/  ISETP.GE.U32.AND P0, PT, R21, UR20, PT ;  /* 0x0000001415007c0c */ /* 0x000fc8000bf06070 */
[----:B------:R-:W-:Y:S02]  /*07d0*/  ISETP.GE.AND.EX P0, PT, R22, UR21, PT, P0 ;  /* 0x0000001516007c0c */ /* 0x000fe4000bf06300 */
[----:B0-----:R-:W-:-:S15]  /*07e0*/  CS2R R10, SRZ ;  /* 0x00000000000a7805 */ /* 0x001fde000001ff00 */
[----:B------:R-:W-:-:S15]  /*07f0*/  NOP ;  /* 0x0000000000007918 */ /* 0x000fde0000000000 */
[----:B------:R-:W-:-:S15]  /*0800*/  NOP ;  /* 0x0000000000007918 */ /* 0x000fde0000000000 */
[----:B------:R-:W-:-:S10]  /*0810*/  NOP ;  /* 0x0000000000007918 */ /* 0x000fd40000000000 */
[----:B------:R-:W0:Y:S02]  /*0820*/  @!P1 DMUL R28, R8, UR12 ;  /* 0x0000000c081c9c28 */ /* 0x000e240008000000 */
        /* <DEDUP_REMOVED lines=26> */
[----:B--2---:R-:W0:Y:S02]  /*09d0*/  @!P2 DMUL R14, R24, UR12 ;  /* 0x0000000c180eac28 */ /* 0x004e240008000000 */
[----:B0-----:R1:W-:-:S15]  /*09e0*/  @!P2 STG.E.64 desc[UR18][R16.64], R14 ;  /* 0x0000000e1000a986 */ /* 0x0013de000c101b12 */
[----:B------:R-:W-:-:S15]  /*09f0*/  NOP ;  /* 0x0000000000007918 */ /* 0x000fde0000000000 */
[----:B------:R-:W-:-:S15]  /*0a00*/  NOP ;  /* 0x0000000000007918 */ /* 0x000fde0000000000 */
[----:B------:R-:W-:-:S15]  /*0a10*/  NOP ;  /* 0x0000000000007918 */ /* 0x000fde0000000000 */
[----:B------:R-:W-:-:S02]  /*0a20*/  NOP ;  /* 0x0000000000007918 */ /* 0x000fc40000000000 */
[----:B----4-:R-:W0:Y:S02]  /*0a30*/  @!P3 DMUL R12, R12, UR12 ;  /* 0x0000000c0c0cbc28 */ /* 0x010e240008000000 */
[----:B0-----:R1:W-:-:S15]  /*0a40*/  @!P3 STG.E.64 desc[UR18][R2.64], R12 ;  /* 0x0000000c0200b986 */ /* 0x0013de000c101b12 */
[----:B------:R-:W-:-:S15]  /*0a50*/  NOP ;  /* 0x0000000000007918 */ /* 0x000fde0000000000 */
[----:B------:R-:W-:-:S15]  /*0a60*/  NOP ;  /* 0x0000000000007918 */ /* 0x000fde0000000000 */
[----:B------:R-:W-:-:S15]  /*0a70*/  NOP ;  /* 0x0000000000007918 */ /* 0x000fde0000000000 */
[----:B------:R-:W-:-:S02]  /*0a80*/  NOP ;  /* 0x0000000000007918 */ /* 0x000fc40000000000 */
[----:B-----5:R-:W0:Y:S02]  /*0a90*/  @!P4 DMUL R8, R8, UR12 ;  /* 0x0000000c0808cc28 */ /* 0x020e240008000000 */
[----:B0-----:R1:W-:-:S15]  /*0aa0*/  @!P4 STG.E.64 desc[UR18][R18.64], R8 ;  /* 0x000000081200c986 */ /* 0x0013de000c101b12 */
[----:B------:R-:W-:-:S15]  /*0ab0*/  NOP ;  /* 0x0000000000007918 */ /* 0x000fde0000000000 */
[----:B------:R-:W-:-:S15]  /*0ac0*/  NOP ;  /* 0x0000000000007918 */ /* 0x000fde0000000000 */
[----:B------:R-:W-:-:S15]  /*0ad0*/  NOP ;  /* 0x0000000000007918 */ /* 0x000fde0000000000 */
[----:B------:R-:W-:-:S02]  /*0ae0*/  NOP ;  /* 0x0000000000007918 */ /* 0x000fc40000000000 */
[----:B------:R-:W0:Y:S02]  /*0af0*/  @!P0 DMUL R10, R10, UR12 ;  /* 0x0000000c0a0a8c28 */ /* 0x000e240008000000 */
[----:B0-----:R1:W-:Y:S01]  /*0b00*/  @!P0 STG.E.64 desc[UR18][R20.64], R10 ;  /* 0x0000000a14008986 */ /* 0x0013e2000c101b12 */
[----:B------:R-:W-:Y:S05]  /*0b10*/  BRA.U UP0, `(.L_x_3796) ;  /* 0xfffffff900107547 */ /* 0x000fea000b83ffff */
.L_x_3795:
        /* <DEDUP_REMOVED lines=42> */
[----:B--2---:R-:W0:Y:S02]  /*0dc0*/  DMUL R4, R4, UR12 ;  /* 0x0000000c04047c28 */ /* 0x004e240008000000 */
[----:B0-----:R0:W-:-:S15]  /*0dd0*/  @!P0 STG.E.64 desc[UR18][R20.64], R4 ;  /* 0x0000000414008986 */ /* 0x0011de000c101b12 */
[----:B------:R-:W-:-:S15]  /*0de0*/  NOP ;  /* 0x0000000000007918 */ /* 0x000fde0000000000 */
[----:B------:R-:W-:-:S15]  /*0df0*/  NOP ;  /* 0x0000000000007918 */ /* 0x000fde0000000000 */
[----:B------:R-:W-:-:S15]  /*0e00*/  NOP ;  /* 0x0000000000007918 */ /* 0x000fde0000000000 */
[----:B------:R-:W-:-:S02]  /*0e10*/  NOP ;  /* 0x0000000000007918 */ /* 0x000fc40000000000 */
[----:B---3--:R-:W1:Y:S02]  /*0e20*/  DMUL R6, R6, UR12 ;  /* 0x0000000c06067c28 */ /* 0x008e640008000000 */
[----:B-1----:R0:W-:-:S15]  /*0e30*/  @!P1 STG.E.64 desc[UR18][R18.64], R6 ;  /* 0x0000000612009986 */ /* 0x0021de000c101b12 */
[----:B------:R-:W-:-:S15]  /*0e40*/  NOP ;  /* 0x0000000000007918 */ /* 0x000fde0000000000 */
[----:B------:R-:W-:-:S15]  /*0e50*/  NOP ;  /* 0x0000000000007918 */ /* 0x000fde0000000000 */
[----:B------:R-:W-:-:S15]  /*0e60*/  NOP ;  /* 0x0000000000007918 */ /* 0x000fde0000000000 */
[----:B------:R-:W-:-:S02]  /*0e70*/  NOP ;  /* 0x0000000000007918 */ /* 0x000fc40000000000 */
[----:B----4-:R-:W1:Y:S02]  /*0e80*/  DMUL R14, R14, UR12 ;  /* 0x0000000c0e0e7c28 */ /* 0x010e640008000000 */
[----:B-1----:R0:W-:-:S15]  /*0e90*/  @!P2 STG.E.64 desc[UR18][R8.64], R14 ;  /* 0x0000000e0800a986 */ /* 0x0021de000c101b12 */
[----:B------:R-:W-:-:S15]  /*0ea0*/  NOP ;  /* 0x0000000000007918 */ /* 0x000fde0000000000 */
[----:B------:R-:W-:-:S15]  /*0eb0*/  NOP ;  /* 0x0000000000007918 */ /* 0x000fde0000000000 */
[----:B------:R-:W-:-:S15]  /*0ec0*/  NOP ;  /* 0x0000000000007918 */ /* 0x000fde0000000000 */
[----:B------:R-:W-:-:S02]  /*0ed0*/  NOP ;  /* 0x0000000000007918 */ /* 0x000fc40000000000 */
[----:B-----5:R0:W1:Y:S02]  /*0ee0*/  DMUL R10, R2, UR12 ;  /* 0x0000000c020a7c28 */ /* 0x0200640008000000 */
[----:B01----:R-:W-:Y:S05]  /*0ef0*/  @P3 EXIT ;  /* 0x000000000000394d */ /* 0x003fea0003800000 */
[----:B------:R-:W-:-:S04]  /*0f00*/  LEA R2, P0, R17, UR10, 0x3 ;  /* 0x0000000a11027c11 */ /* 0x000fc8000f8018ff */
[----:B------:R-:W-:-:S05]  /*0f10*/  LEA.HI.X R3, R17, UR11, R12, 0x3, P0 ;  /* 0x0000000b11037c11 */ /* 0x000fca00080f1c0c */
[----:B------:R-:W-:Y:S01]  /*0f20*/  STG.E.64 desc[UR18][R2.64], R10 ;  /* 0x0000000a02007986 */ /* 0x000fe2000c101b12 */
[----:B------:R-:W-:Y:S05]  /*0f30*/  EXIT ;  /* 0x000000000000794d */ /* 0x000fea0003800000 */
.L_x_3794:
[----:B------:R-:W1:Y:S02]  /*0f40*/  S2R R14, SR_TID.X ;  /* 0x00000000000e7919 */ /* 0x000e640000002100 */
[----:B-1----:R-:W-:-:S03]  /*0f50*/  IMAD.WIDE.U32 R2, R14, 0x4, RZ ;  /* 0x000000040e027825 */ /* 0x002fc600078e00ff */
[----:B------:R-:W-:-:S04]  /*0f60*/  ISETP.GE.U32.AND P0, PT, R2, UR22, PT ;  /* 0x0000001602007c0c */ /* 0x000fc8000bf06070 */
[----:B------:R-:W-:-:S13]  /*0f70*/  ISETP.GE.AND.EX P0, PT, R3, UR4, PT, P0 ;  /* 0x0000000403007c0c */ /* 0x000fda000bf06300 */
[----:B0-----:R-:W-:Y:S05]  /*0f80*/  @P0 EXIT ;  /* 0x000000000000094d */ /* 0x001fea0003800000 */
[----:B------:R-:W-:Y:S01]  /*0f90*/  IMAD.MOV.U32 R15, RZ, RZ, RZ ;  /* 0x000000ffff0f7224 */ /* 0x000fe200078e00ff */
[----:B------:R-:W0:Y:S06]  /*0fa0*/  LDCU UR5, c[0x0][0x360] ;  /* 0x00006c00ff0577ac */ /* 0x000e2c0008000800 */
.L_x_3797:
        /* <DEDUP_REMOVED lines=15> */
[----:B--2---:R-:W-:-:S15]  /*10a0*/  DMUL R8, R8, UR12 ;  /* 0x0000000c08087c28 */ /* 0x004fde0008000000 */
[----:B------:R-:W-:-:S15]  /*10b0*/  NOP ;  /* 0x0000000000007918 */ /* 0x000fde0000000000 */
[----:B------:R-:W-:-:S15]  /*10c0*/  NOP ;  /* 0x0000000000007918 */ /* 0x000fde0000000000 */
[----:B------:R-:W-:-:S15]  /*10d0*/  NOP ;  /* 0x0000000000007918 */ /* 0x000fde0000000000 */
[----:B------:R-:W-:-:S04]  /*10e0*/  NOP ;  /* 0x0000000000007918 */ /* 0x000fc80000000000 */
[----:B------:R-:W-:-:S15]  /*10f0*/  DMUL R10, R10, UR12 ;  /* 0x0000000c0a0a7c28 */ /* 0x000fde0008000000 */
        /* <DEDUP_REMOVED lines=9> */
[----:B------:R-:W0:Y:S02]  /*1190*/  DMUL R6, R6, UR12 ;  /* 0x0000000c06067c28 */ /* 0x000e240008000000 */
[----:B0-----:R1:W-:Y:S01]  /*11a0*/  STG.E.ENL2.256 desc[UR18][R12.64], R8, R4 ;  /* 0xf80000080c04797f */ /* 0x0013e2000f121812 */
[----:B------:R-:W-:Y:S05]  /*11b0*/  @!P0 BRA P1, `(.L_x_3797) ;  /* 0xfffffffc007c8947 */ /* 0x000fea000083ffff */
[----:B------:R-:W-:Y:S05]  /*11c0*/  EXIT ;  /* 0x000000000000794d */ /* 0x000fea0003800000 */
        .weak           $__internal_104_$__cuda_sm20_div_u16
        .type           $__internal_104_$__cuda_sm20_div_u16,@function
        .size           $__internal_104_$__cuda_sm20_div_u16,(.L_x_4318 - $__internal_104_$__cuda_sm20_div_u16)
$__internal_104_$__cuda_sm20_div_u16:
        /* <DEDUP_REMOVED lines=19> */
[----:B------:R-:W-:Y:S05]  /*1300*/  RET.REL.NODEC R2 `(_ZN2at6native61_GLOBAL__N__44eb8e94_28_ForeachBinaryOpScalarList_cu_dda10a6925multi_tensor_apply_kernelINS1_28TensorListScalarListMetadataIdLi2EEENS1_25BinaryOpScalarListFunctorIdLi2ELi1ELi1EEEJSt10multipliesIdEEEEvT_T0_DpT1_) ;  /* 0xffffffec023c7950 */ /* 0x000fea0003c3ffff */
.L_x_3798:
        /* <DEDUP_REMOVED lines=15> */
.L_x_4318:


//--------------------- .text._ZN2at6native61_GLOBAL__N__44eb8e94_28_ForeachBinaryOpScalarList_cu_dda10a6925multi_tensor_apply_kernelINS1_28TensorListScalarListMetadataIsLi2EEENS1_25BinaryOpScalarListFunctorIsLi2ELi1ELi1EEEJSt10multipliesIsEEEEvT_T0_DpT1_ --------------------------
	.section	.text._ZN2at6native61_GLOBAL__N__44eb8e94_28_ForeachBinaryOpScalarList_cu_dda10a6925multi_tensor_apply_kernelINS1_28TensorListScalarListMetadataIsLi2EEENS1_25BinaryOpScalarListFunctorIsLi2ELi1ELi1EEEJSt10multipliesIsEEEEvT_T0_DpT1_,"ax",@progbits
	.align	128
.text._ZN2at6native61_GLOBAL__N__44eb8e94_28_ForeachBinaryOpScalarList_cu_dda10a6925multi_tensor_apply_kernelINS1_28TensorListScalarListMetadataIsLi2EEENS1_25BinaryOpScalarListFunctorIsLi2ELi1ELi1EEEJSt10multipliesIsEEEEvT_T0_DpT1_:
        .type           _ZN2at6native61_GLOBAL__N__44eb8e94_28_ForeachBinaryOpScalarList_cu_dda10a6925multi_tensor_apply_kernelINS1_28TensorListScalarListMetadataIsLi2EEENS1_25BinaryOpScalarListFunctorIsLi2ELi1ELi1EEEJSt10multipliesIsEEEEvT_T0_DpT1_,@function
        .size           _ZN2at6native61_GLOBAL__N__44eb8e94_28_ForeachBinaryOpScalarList_cu_dda10a6925multi_tensor_apply_kernelINS1_28TensorListScalarListMetadataIsLi2EEENS1_25BinaryOpScalarListFunctorIsLi2ELi1ELi1EEEJSt10multipliesIsEEEEvT_T0_DpT1_,(.L_x_4320 - _ZN2at6native61_GLOBAL__N__44eb8e94_28_ForeachBinaryOpScalarList_cu_dda10a6925multi_tensor_apply_kernelINS1_28TensorListScalarListMetadataIsLi2EEENS1_25BinaryOpScalarListFunctorIsLi2ELi1ELi1EEEJSt10multipliesIsEEEEvT_T0_DpT1_)
        .other          _ZN2at6native61_GLOBAL__N__44eb8e94_28_ForeachBinaryOpScalarList_cu_dda10a6925multi_tensor_apply_kernelINS1_28TensorListScalarListMetadataIsLi2EEENS1_25BinaryOpScalarListFunctorIsLi2ELi1ELi1EEEJSt10multipliesIsEEEEvT_T0_DpT1_,@"STO_CUDA_ENTRY STV_DEFAULT"
_ZN2at6native61_GLOBAL__N__44eb8e94_28_ForeachBinaryOpScalarList_cu_dda10a6925multi_tensor_apply_kernelINS1_28TensorListScalarListMetadataIsLi2EEENS1_25BinaryOpScalarListFunctorIsLi2ELi1ELi1EEEJSt10multipliesIsEEEEvT_T0_DpT1_:
        /* <DEDUP_REMOVED lines=42> */
[----:B------:R-:W-:Y:S05]  /*02a0*/  CALL.REL.NOINC `($__internal_105_$__cuda_sm20_div_u16) ;  /* 0x0000000c00c07944 */ /* 0x000fea0003c00000 */
        /* <DEDUP_REMOVED lines=16> */
.L_x_3801:
        /* <DEDUP_REMOVED lines=12> */
[----:B------:R-:W-:-:S04]  /*0470*/  @!P2 LEA R8, P1, R15, UR10, 0x1 ;  /* 0x0000000a0f08ac11 */ /* 0x000fc8000f8208ff */
[----:B------:R-:W-:Y:S02]  /*0480*/  @!P2 LEA.HI.X R9, R15, UR11, R6, 0x1, P1 ;  /* 0x0000000b0f09ac11 */ /* 0x000fe400088f0c06 */
[----:B------:R-:W-:Y:S02]  /*0490*/  IADD3 R21, P5, PT, R5, UR19, RZ ;  /* 0x0000001305157c10 */ /* 0x000fe4000ffbe0ff */
[----:B------:R-:W-:Y:S01]  /*04a0*/  ISETP.GE.AND.EX P4, PT, R14, UR21, PT, P4 ;  /* 0x000000150e007c0c */ /* 0x000fe2000bf86340 */
[----:B------:R0:W2:Y:S01]  /*04b0*/  @!P2 LDG.E.U16 R17, desc[UR16][R8.64] ;  /* 0x000000100811a981 */ /* 0x0000a2000c1e1500 */
[C---:B------:R-:W-:Y:S01]  /*04c0*/  @!P3 LEA R10, P1, R7.reuse, UR10, 0x1 ;  /* 0x0000000a070abc11 */ /* 0x040fe2000f8208ff */
[----:B------:R-:W-:Y:S01]  /*04d0*/  IMAD.X R22, RZ, RZ, R14, P5 ;  /* 0x000000ffff167224 */ /* 0x000fe200028e060e */
[----:B------:R-:W-:Y:S02]  /*04e0*/  PRMT R13, RZ, 0x7610, R13 ;  /* 0x00007610ff0d7816 */ /* 0x000fe4000000000d */
[----:B------:R-:W-:-:S02]  /*04f0*/  @!P3 LEA.HI.X R11, R7, UR11, R20, 0x1, P1 ;  /* 0x0000000b070bbc11 */ /* 0x000fc400088f0c14 */
[----:B------:R-:W-:Y:S02]  /*0500*/  ISETP.GE.U32.AND P1, PT, R21, UR20, PT ;  /* 0x0000001415007c0c */ /* 0x000fe4000bf26070 */
[----:B------:R-:W-:Y:S01]  /*0510*/  PRMT R16, RZ, 0x7610, R16 ;  /* 0x00007610ff107816 */ /* 0x000fe20000000010 */
[----:B------:R1:W3:Y:S01]  /*0520*/  @!P3 LDG.E.U16 R13, desc[UR16][R10.64] ;  /* 0x000000100a0db981 */ /* 0x0002e2000c1e1500 */
[----:B------:R-:W-:Y:S02]  /*0530*/  ISETP.GE.AND.EX P1, PT, R22, UR21, PT, P1 ;  /* 0x0000001516007c0c */ /* 0x000fe4000bf26310 */
[----:B------:R-:W-:-:S04]  /*0540*/  @!P4 LEA R2, P6, R5, UR10, 0x1 ;  /* 0x0000000a0502cc11 */ /* 0x000fc8000f8c08ff */
[----:B------:R-:W-:Y:S02]  /*0550*/  @!P4 LEA.HI.X R3, R5, UR11, R14, 0x1, P6 ;  /* 0x0000000b0503cc11 */ /* 0x000fe4000b0f0c0e */
[----:B------:R-:W-:-:S03]  /*0560*/  PRMT R12, RZ, 0x7610, R12 ;  /* 0x00007610ff0c7816 */ /* 0x000fc6000000000c */
[----:B------:R4:W5:Y:S02]  /*0570*/  @!P4 LDG.E.U16 R16, desc[UR16][R2.64] ;  /* 0x000000100210c981 */ /* 0x000964000c1e1500 */
[----:B------:R-:W-:-:S04]  /*0580*/  @!P1 LEA R18, P5, R21, UR10, 0x1 ;  /* 0x0000000a15129c11 */ /* 0x000fc8000f8a08ff */
[----:B------:R-:W-:-:S05]  /*0590*/  @!P1 LEA.HI.X R19, R21, UR11, R22, 0x1, P5 ;  /* 0x0000000b15139c11 */ /* 0x000fca000a8f0c16 */
[----:B------:R-:W5:Y:S01]  /*05a0*/  @!P1 LDG.E.U16 R12, desc[UR16][R18.64] ;  /* 0x00000010120c9981 */ /* 0x000f62000c1e1500 */
[----:B------:R-:W-:Y:S01]  /*05b0*/  VOTEU.ALL UP0, P2 ;  /* 0x0000000000ff7886 */ /* 0x000fe20001000000 */
[----:B0-----:R-:W-:-:S04]  /*05c0*/  @!P2 LEA R8, P5, R15, UR8, 0x1 ;  /* 0x000000080f08ac11 */ /* 0x001fc8000f8a08ff */
[----:B------:R-:W-:Y:S01]  /*05d0*/  @!UP0 UPRMT UR13, UR12, 0x9910, URZ ;  /* 0x000099100c0d8896 */ /* 0x000fe200080000ff */
[----:B------:R-:W-:Y:S02]  /*05e0*/  @!P2 LEA.HI.X R9, R15, UR9, R6, 0x1, P5 ;  /* 0x000000090f09ac11 */ /* 0x000fe4000a8f0c06 */
[----:B-1----:R-:W-:-:S04]  /*05f0*/  @!P4 LEA R10, P5, R5, UR8, 0x1 ;  /* 0x00000008050acc11 */ /* 0x002fc8000f8a08ff */
[----:B------:R-:W-:Y:S01]  /*0600*/  @!P4 LEA.HI.X R11, R5, UR9, R14, 0x1, P5 ;  /* 0x00000009050bcc11 */ /* 0x000fe2000a8f0c0e */
[----:B------:R-:W-:Y:S01]  /*0610*/  VOTEU.ALL UP0, P3 ;  /* 0x0000000000ff7886 */ /* 0x000fe20001800000 */
[----:B------:R-:W-:Y:S01]  /*0620*/  VOTEU.ALL UP1, P4 ;  /* 0x0000000000ff7886 */ /* 0x000fe20002020000 */
[----:B------:R-:W-:-:S04]  /*0630*/  @!P3 LEA R14, P5, R7, UR8, 0x1 ;  /* 0x00000008070ebc11 */ /* 0x000fc8000f8a08ff */
[----:B------:R-:W-:Y:S01]  /*0640*/  @!UP1 UPRMT UR14, UR12, 0x9910, URZ ;  /* 0x000099100c0e9896 */ /* 0x000fe200080000ff */
[----:B----4-:R-:W-:-:S04]  /*0650*/  @!P1 LEA R2, P6, R21, UR8, 0x1 ;  /* 0x0000000815029c11 */ /* 0x010fc8000f8c08ff */
[----:B------:R-:W-:Y:S02]  /*0660*/  @!P1 LEA.HI.X R3, R21, UR9, R22, 0x1, P6 ;  /* 0x0000000915039c11 */ /* 0x000fe4000b0f0c16 */
[----:B------:R-:W-:Y:S02]  /*0670*/  PRMT R21, RZ, 0x7610, R21 ;  /* 0x00007610ff157816 */ /* 0x000fe40000000015 */
[----:B------:R-:W-:Y:S02]  /*0680*/  PRMT R26, RZ, 0x7610, R26 ;  /* 0x00007610ff1a7816 */ /* 0x000fe4000000001a */
[----:B------:R-:W-:Y:S02]  /*0690*/  PRMT R25, RZ, 0x7610, R25 ;  /* 0x00007610ff197816 */ /* 0x000fe40000000019 */
[----:B------:R-:W-:Y:S02]  /*06a0*/  PRMT R24, RZ, 0x7610, R24 ;  /* 0x00007610ff187816 */ /* 0x000fe40000000018 */
[----:B--2---:R-:W-:-:S05]  /*06b0*/  @!P2 PRMT R17, R17, 0x9910, RZ ;  /* 0x000099101111a816 */ /* 0x004fca00000000ff */
[----:B------:R-:W-:-:S05]  /*06c0*/  @!P2 IMAD R17, R17, UR13, RZ ;  /* 0x0000000d1111ac24 */ /* 0x000fca000f8e02ff */
[----:B------:R5:W-:Y:S01]  /*06d0*/  @!P2 STG.E.U16 desc[UR16][R8.64], R17 ;  /* 0x000000110800a986 */ /* 0x000be2000c101510 */
[----:B------:R-:W-:Y:S01]  /*06e0*/  IADD3 R5, P2, PT, R15, UR18, RZ ;  /* 0x000000120f057c10 */ /* 0x000fe2000ff5e0ff */
[----:B------:R-:W-:-:S04]  /*06f0*/  @!UP0 UPRMT UR13, UR12, 0x9910, URZ ;  /* 0x000099100c0d8896 */ /* 0x000fc800080000ff */
[----:B------:R-:W-:Y:S01]  /*0700*/  IMAD.X R6, RZ, RZ, R6, P2 ;  /* 0x000000ffff067224 */ /* 0x000fe200010e0606 */
[----:B------:R-:W-:Y:S02]  /*0710*/  ISETP.GE.U32.AND P2, PT, R5, UR20, PT ;  /* 0x0000001405007c0c */ /* 0x000fe4000bf46070 */
[----:B---3--:R-:W-:Y:S02]  /*0720*/  @!P3 PRMT R13, R13, 0x9910, RZ ;  /* 0x000099100d0db816 */ /* 0x008fe400000000ff */
[----:B------:R-:W-:Y:S02]  /*0730*/  ISETP.GE.AND.EX P2, PT, R6, UR21, PT, P2 ;  /* 0x0000001506007c0c */ /* 0x000fe4000bf46320 */
[C---:B------:R-:W-:Y:S02]  /*0740*/  @!P3 LEA.HI.X R15, R7.reuse, UR9, R20, 0x1, P5 ;  /* 0x00000009070fbc11 */ /* 0x040fe4000a8f0c14 */
[----:B-----5:R-:W-:Y:S02]  /*0750*/  @!P4 PRMT R17, R16, 0x9910, RZ ;  /* 0x000099101011c816 */ /* 0x020fe400000000ff */
[----:B------:R-:W-:Y:S01]  /*0760*/  IADD3 R7, P5, PT, R7, UR18, RZ ;  /* 0x0000001207077c10 */ /* 0x000fe2000ffbe0ff */
[----:B------:R-:W-:Y:S01]  /*0770*/  @!P3 IMAD R9, R13, UR13, RZ ;  /* 0x0000000d0d09bc24 */ /* 0x000fe2000f8e02ff */
[----:B------:R-:W-:-:S02]  /*0780*/  @!UP1 UMOV UR13, UR14 ;  /* 0x0000000e000d9c82 */ /* 0x000fc40008000000 */
[----:B------:R-:W-:Y:S02]  /*0790*/  @!P4 IMAD R17, R17, UR13, RZ ;  /* 0x0000000d1111cc24 */ /* 0x000fe4000f8e02ff */
[----:B------:R-:W-:Y:S01]  /*07a0*/  IMAD.X R20, RZ, RZ, R20, P5 ;  /* 0x000000ffff147224 */ /* 0x000fe200028e0614 */
[C---:B------:R-:W-:Y:S01]  /*07b0*/  IADD3 R8, P5, PT, R7.reuse, UR19, RZ ;  /* 0x0000001307087c10 */ /* 0x040fe2000ffbe0ff */
[----:B------:R0:W-:Y:S01]  /*07c0*/  @!P3 STG.E.U16 desc[UR16][R14.64], R9 ;  /* 0x000000090e00b986 */ /* 0x0001e2000c101510 */
[----:B------:R-:W-:Y:S02]  /*07d0*/  @!P1 PRMT R16, R12, 0x9910, RZ ;  /* 0x000099100c109816 */ /* 0x000fe400000000ff */
[----:B------:R-:W-:Y:S01]  /*07e0*/  IADD3 R12, P6, PT, R8, UR19, RZ ;  /* 0x00000013080c7c10 */ /* 0x000fe2000ffde0ff */
[----:B------:R1:W-:Y:S01]  /*07f0*/  @!P4 STG.E.U16 desc[UR16][R10.64], R17 ;  /* 0x000000110a00c986 */ /* 0x0003e2000c101510 */
[----:B------:R-:W-:Y:S01]  /*0800*/  ISETP.GE.U32.AND P3, PT, R7, UR20, PT ;  /* 0x0000001407007c0c */ /* 0x000fe2000bf66070 */
[----:B------:R-:W-:Y:S01]  /*0810*/  IMAD.X R13, RZ, RZ, R20, P5 ;  /* 0x000000ffff0d7224 */ /* 0x000fe200028e0614 */
[----:B------:R-:W-:Y:S01]  /*0820*/  @!P2 LEA R22, P4, R5, UR10, 0x1 ;  /* 0x0000000a0516ac11 */ /* 0x000fe2000f8808ff */
[----:B------:R-:W-:Y:S01]  /*0830*/  VOTEU.ALL UP0, P1 ;  /* 0x0000000000ff7886 */ /* 0x000fe20000800000 */
[----:B------:R-:W-:-:S02]  /*0840*/  ISETP.GE.AND.EX P3, PT, R20, UR21, PT, P3 ;  /* 0x0000001514007c0c */ /* 0x000fc4000bf66330 */
[----:B------:R-:W-:Y:S01]  /*0850*/  @!P2 LEA.HI.X R23, R5, UR11, R6, 0x1, P4 ;  /* 0x0000000b0517ac11 */ /* 0x000fe2000a0f0c06 */
[----:B0-----:R-:W-:Y:S01]  /*0860*/  IMAD.X R9, RZ, RZ, R13, P6 ;  /* 0x000000ffff097224 */ /* 0x001fe200030e060d */
[----:B------:R-:W-:Y:S02]  /*0870*/  ISETP.GE.U32.AND P5, PT, R8, UR20, PT ;  /* 0x0000001408007c0c */ /* 0x000fe4000bfa6070 */
[----:B------:R-:W-:Y:S01]  /*0880*/  ISETP.GE.U32.AND P4, PT, R12, UR20, PT ;  /* 0x000000140c007c0c */ /* 0x000fe2000bf86070 */
[----:B------:R-:W-:Y:S01]  /*0890*/  @!UP0 UPRMT UR13, UR12, 0x9910, URZ ;  /* 0x000099100c0d8896 */ /* 0x000fe200080000ff */
[----:B------:R-:W-:Y:S01]  /*08a0*/  ISETP.GE.AND.EX P5, PT, R13, UR21, PT, P5 ;  /* 0x000000150d007c0c */ /* 0x000fe2000bfa6350 */
[----:B------:R-:W-:Y:S01]  /*08b0*/  @!P1 IMAD.MOV.U32 R14, RZ, RZ, R16 ;  /* 0x000000ffff0e9224 */ /* 0x000fe200078e0010 */
[----:B------:R-:W-:-:S03]  /*08c0*/  ISETP.GE.AND.EX P4, PT, R9, UR21, PT, P4 ;  /* 0x0000001509007c0c */ /* 0x000fc6000bf86340 */
[----:B-1----:R-:W-:Y:S01]  /*08d0*/  @!P1 IMAD R11, R14, UR13, RZ ;  /* 0x0000000d0e0b9c24 */ /* 0x002fe2000f8e02ff */
[----:B------:R-:W-:-:S04]  /*08e0*/  @!P3 LEA R18, P6, R7, UR10, 0x1 ;  /* 0x0000000a0712bc11 */ /* 0x000fc8000f8c08ff */
[----:B------:R0:W-:Y:S01]  /*08f0*/  @!P1 STG.E.U16 desc[UR16][R2.64], R11 ;  /* 0x0000000b02009986 */ /* 0x0001e2000c101510 */
[----:B------:R-:W-:Y:S02]  /*0900*/  @!P3 LEA.HI.X R19, R7, UR11, R20, 0x1, P6 ;  /* 0x0000000b0713bc11 */ /* 0x000fe4000b0f0c14 */
[----:B------:R-:W-:Y:S01]  /*0910*/  @!P5 LEA R16, P1, R8, UR10, 0x1 ;  /* 0x0000000a0810dc11 */ /* 0x000fe2000f8208ff */
[----:B------:R-:W2:Y:S01]  /*0920*/  @!P2 LDG.E.U16 R21, desc[UR16][R22.64] ;  /* 0x000000101615a981 */ /* 0x000ea2000c1e1500 */
[----:B------:R-:W-:Y:S02]  /*0930*/  @!P4 LEA R14, P6, R12, UR10, 0x1 ;  /* 0x0000000a0c0ecc11 */ /* 0x000fe4000f8c08ff */
[----:B------:R-:W-:Y:S01]  /*0940*/  @!P5 LEA.HI.X R17, R8, UR11, R13, 0x1, P1 ;  /* 0x0000000b0811dc11 */ /* 0x000fe200088f0c0d */
[----:B------:R-:W3:Y:S01]  /*0950*/  @!P3 LDG.E.U16 R26, desc[UR16][R18.64] ;  /* 0x00000010121ab981 */ /* 0x000ee2000c1e1500 */
[----:B------:R-:W-:-:S03]  /*0960*/  @!P4 LEA.HI.X R15, R12, UR11, R9, 0x1, P6 ;  /* 0x0000000b0c0fcc11 */ /* 0x000fc6000b0f0c09 */
[----:B------:R-:W4:Y:S04]  /*0970*/  @!P5 LDG.E.U16 R25, desc[UR16][R16.64] ;  /* 0x000000101019d981 */ /* 0x000f28000c1e1500 */
[----:B------:R-:W5:Y:S01]  /*0980*/  @!P4 LDG.E.U16 R24, desc[UR16][R14.64] ;  /* 0x000000100e18c981 */ /* 0x000f62000c1e1500 */
[----:B------:R-:W-:Y:S01]  /*0990*/  VOTEU.ALL UP0, P2 ;  /* 0x0000000000ff7886 */ /* 0x000fe20001000000 */
[----:B0-----:R-:W-:Y:S02]  /*09a0*/  @!P2 LEA R2, P1, R5, UR8, 0x1 ;  /* 0x000000080502ac11 */ /* 0x001fe4000f8208ff */
[----:B------:R-:W-:Y:S02]  /*09b0*/  @!P3 LEA R10, P6, R7, UR8, 0x1 ;  /* 0x00000008070abc11 */ /* 0x000fe4000f8c08ff */
[----:B------:R-:W-:Y:S01]  /*09c0*/  @!P2 LEA.HI.X R3, R5, UR9, R6, 0x1, P1 ;  /* 0x000000090503ac11 */ /* 0x000fe200088f0c06 */
[----:B------:R-:W-:Y:S01]  /*09d0*/  @!UP0 UPRMT UR13, UR12, 0x9910, URZ ;  /* 0x000099100c0d8896 */ /* 0x000fe200080000ff */
[----:B------:R-:W-:Y:S01]  /*09e0*/  @!P3 LEA.HI.X R11, R7, UR9, R20, 0x1, P6 ;  /* 0x00000009070bbc11 */ /* 0x000fe2000b0f0c14 */
[----:B------:R-:W-:Y:S01]  /*09f0*/  VOTEU.ALL UP0, P3 ;  /* 0x0000000000ff7886 */ /* 0x000fe20001800000 */
[----:B------:R-:W-:Y:S01]  /*0a00*/  VOTEU.ALL UP1, P5 ;  /* 0x0000000000ff7886 */ /* 0x000fe20002820000 */
[----:B------:R-:W-:Y:S01]  /*0a10*/  @!P4 LEA R6, P6, R12, UR8, 0x1 ;  /* 0x000000080c06cc11 */ /* 0x000fe2000f8c08ff */
[----:B------:R-:W-:Y:S01]  /*0a20*/  VOTEU.ALL UP2, P4 ;  /* 0x0000000000ff7886 */ /* 0x000fe20002040000 */
[----:B------:R-:W-:-:S02]  /*0a30*/  @!P5 LEA R20, P1, R8, UR8, 0x1 ;  /* 0x000000080814dc11 */ /* 0x000fc4000f8208ff */
[----:B------:R-:W-:Y:S01]  /*0a40*/  @!P4 LEA.HI.X R7, R12, UR9, R9, 0x1, P6 ;  /* 0x000000090c07cc11 */ /* 0x000fe2000b0f0c09 */
[----:B------:R-:W-:Y:S02]  /*0a50*/  @!UP1 UPRMT UR14, UR12, 0x9910, URZ ;  /* 0x000099100c0e9896 */ /* 0x000fe400080000ff */
[----:B------:R-:W-:Y:S01]  /*0a60*/  @!UP2 UPRMT UR15, UR12, 0x9910, URZ ;  /* 0x000099100c0fa896 */ /* 0x000fe200080000ff */
[----:B--2---:R-:W-:-:S05]  /*0a70*/  @!P2 PRMT R5, R21, 0x9910, RZ ;  /* 0x000099101505a816 */ /* 0x004fca00000000ff */
[----:B------:R-:W-:Y:S01]  /*0a80*/  @!P2 IMAD R5, R5, UR13, RZ ;  /* 0x0000000d0505ac24 */ /* 0x000fe2000f8e02ff */
[----:B------:R-:W-:Y:S01]  /*0a90*/  @!UP0 UPRMT UR13, UR12, 0x9910, URZ ;  /* 0x000099100c0d8896 */ /* 0x000fe200080000ff */
[----:B---3--:R-:W-:Y:S02]  /*0aa0*/  @!P3 PRMT R9, R26, 0x9910, RZ ;  /* 0x000099101a09b816 */ /* 0x008fe400000000ff */
[----:B------:R-:W-:Y:S02]  /*0ab0*/  @!P5 LEA.HI.X R21, R8, UR9, R13, 0x1, P1 ;  /* 0x000000090815dc11 */ /* 0x000fe400088f0c0d */
[----:B----4-:R-:W-:Y:S01]  /*0ac0*/  @!P5 PRMT R8, R25, 0x9910, RZ ;  /* 0x000099101908d816 */ /* 0x010fe200000000ff */
[----:B------:R-:W-:Y:S01]  /*0ad0*/  @!P3 IMAD R9, R9, UR13, RZ ;  /* 0x0000000d0909bc24 */ /* 0x000fe2000f8e02ff */
[----:B-----5:R-:W-:Y:S01]  /*0ae0*/  @!P4 PRMT R12, R24, 0x9910, RZ ;  /* 0x00009910180cc816 */ /* 0x020fe200000000ff */
[----:B------:R-:W-:Y:S01]  /*0af0*/  @!UP1 UMOV UR13, UR14 ;  /* 0x0000000e000d9c82 */ /* 0x000fe20008000000 */
[----:B------:R0:W-:Y:S01]  /*0b00*/  @!P2 STG.E.U16 desc[UR16][R2.64], R5 ;  /* 0x000000050200a986 */ /* 0x0001e2000c101510 */
[----:B------:R-:W-:Y:S01]  /*0b10*/  @!UP2 UMOV UR14, UR15 ;  /* 0x0000000f000eac82 */ /* 0x000fe20008000000 */
[----:B------:R-:W-:-:S02]  /*0b20*/  UIADD3 UR4, UP0, UPT, UR4, 0x2, URZ ;  /* 0x0000000204047890 */ /* 0x000fc4000ff1e0ff */
[----:B------:R1:W-:Y:S02]  /*0b30*/  @!P3 STG.E.U16 desc[UR16][R10.64], R9 ;  /* 0x000000090a00b986 */ /* 0x0003e4000c101510 */
[----:B------:R-:W-:Y:S01]  /*0b40*/  UIADD3.X UR5, UPT, UPT, URZ, UR5, URZ, UP0, !UPT ;  /* 0x00000005ff057290 */ /* 0x000fe200087fe4ff */
[----:B0-----:R-:W-:Y:S02]  /*0b50*/  @!P5 IMAD R3, R8, UR13, RZ ;  /* 0x0000000d0803dc24 */ /* 0x001fe4000f8e02ff */
[----:B------:R-:W-:Y:S01]  /*0b60*/  @!P4 IMAD R5, R12, UR14, RZ ;  /* 0x0000000e0c05cc24 */ /* 0x000fe2000f8e02ff */
[----:B------:R-:W-:Y:S02]  /*0b70*/  ISETP.NE.U32.AND P1, PT, R4, UR4, PT ;  /* 0x0000000404007c0c */ /* 0x000fe4000bf25070 */
[----:B------:R1:W-:Y:S04]  /*0b80*/  @!P5 STG.E.U16 desc[UR16][R20.64], R3 ;  /* 0x000000031400d986 */ /* 0x0003e8000c101510 */
[----:B------:R1:W-:Y:S01]  /*0b90*/  @!P4 STG.E.U16 desc[UR16][R6.64], R5 ;  /* 0x000000050600c986 */ /* 0x0003e2000c101510 */
[----:B------:R-:W-:Y:S01]  /*0ba0*/  ISETP.NE.AND.EX P1, PT, RZ, UR5, PT, P1 ;  /* 0x00000005ff007c0c */ /* 0x000fe2000bf25310 */
[----:B------:R-:W-:-:S04]  /*0bb0*/  ULEA UR6, UP0, UR18, UR6, 0x1 ;  /* 0x0000000612067291 */ /* 0x000fc8000f8008ff */
[----:B------:R-:W-:-:S08]  /*0bc0*/  ULEA.HI.X UR7, UR18, UR7, URZ, 0x1, UP0 ;  /* 0x0000000712077291 */ /* 0x000fd000080f0cff */
[----:B-1----:R-:W-:Y:S05]  /*0bd0*/  @P1 BRA `(.L_x_3801) ;  /* 0xfffffff400f41947 */ /* 0x002fea000383ffff */
.L_x_3800:
[----:B------:R-:W-:Y:S05]  /*0be0*/  @!P0 EXIT ;  /* 0x000000000000894d */ /* 0x000fea0003800000 */
[----:B0-----:R-:W-:Y:S02]  /*0bf0*/  IADD3 R3, P1, PT, R0, UR6, RZ ;  /* 0x0000000600037c10 */ /* 0x001fe4000ff3e0ff */
[----:B------:R-:W-:Y:S02]  /*0c00*/  PRMT R6, RZ, 0x7610, R6 ;  /* 0x00007610ff067816 */ /* 0x000fe40000000006 */
        /* <DEDUP_REMOVED lines=10> */
[----:B------:R-:W-:Y:S02]  /*0cb0*/  ISETP.GE.AND.EX P1, PT, R9, UR21, PT, P1 ;  /* 0x0000001509007c0c */ /* 0x000fe4000bf26310 */
[----:B------:R-:W-:Y:S02]  /*0cc0*/  IADD3 R0, P5, PT, R7, UR19, RZ ;  /* 0x0000001307007c10 */ /* 0x000fe4000ffbe0ff */
[----:B------:R-:W-:Y:S02]  /*0cd0*/  ISETP.GE.AND.EX P2, PT, R4, UR21, PT, P2 ;  /* 0x0000001504007c0c */ /* 0x000fe4000bf46320 */
[----:B------:R-:W-:Y:S01]  /*0ce0*/  @!P0 LEA R12, P3, R3, UR10, 0x1 ;  /* 0x0000000a030c8c11 */ /* 0x000fe2000f8608ff */
[----:B------:R-:W-:-:S03]  /*0cf0*/  IMAD.X R5, RZ, RZ, R4, P5 ;  /* 0x000000ffff057224 */ /* 0x000fc600028e0604 */
[----:B------:R-:W-:Y:S02]  /*0d00*/  @!P0 LEA.HI.X R13, R3, UR11, R22, 0x1, P3 ;  /* 0x0000000b030d8c11 */ /* 0x000fe400098f0c16 */
[----:B------:R-:W-:Y:S02]  /*0d10*/  ISETP.GE.U32.AND P3, PT, R0, UR20, PT ;  /* 0x0000001400007c0c */ /* 0x000fe4000bf66070 */
[C---:B------:R-:W-:Y:S01]  /*0d20*/  @!P1 LEA R14, P4, R10.reuse, UR10, 0x1 ;  /* 0x0000000a0a0e9c11 */ /* 0x040fe2000f8808ff */
[----:B------:R-:W2:Y:S01]  /*0d30*/  @!P0 LDG.E.U16 R6, desc[UR16][R12.64] ;  /* 0x000000100c068981 */ /* 0x000ea2000c1e1500 */
[----:B------:R-:W-:Y:S02]  /*0d40*/  ISETP.GE.AND.EX P3, PT, R5, UR21, PT, P3 ;  /* 0x0000001505007c0c */ /* 0x000fe4000bf66330 */
[----:B------:R-:W-:Y:S02]  /*0d50*/  @!P1 LEA.HI.X R15, R10, UR11, R9, 0x1, P4 ;  /* 0x0000000b0a0f9c11 */ /* 0x000fe4000a0f0c09 */
[----:B------:R-:W-:-:S02]  /*0d60*/  @!P2 LEA R16, P4, R7, UR10, 0x1 ;  /* 0x0000000a0710ac11 */ /* 0x000fc4000f8808ff */
[----:B------:R-:W-:Y:S01]  /*0d70*/  PRMT R11, RZ, 0x7610, R11 ;  /* 0x00007610ff0b7816 */ /* 0x000fe2000000000b */
[----:B------:R-:W3:Y:S01]  /*0d80*/  @!P1 LDG.E.U16 R8, desc[UR16][R14.64] ;  /* 0x000000100e089981 */ /* 0x000ee2000c1e1500 */
[----:B------:R-:W-:-:S05]  /*0d90*/  @!P2 LEA.HI.X R17, R7, UR11, R4, 0x1, P4 ;  /* 0x0000000b0711ac11 */ /* 0x000fca000a0f0c04 */
[----:B------:R-:W4:Y:S01]  /*0da0*/  @!P2 LDG.E.U16 R11, desc[UR16][R16.64] ;  /* 0x00000010100ba981 */ /* 0x000f22000c1e1500 */
[C---:B------:R-:W-:Y:S02]  /*0db0*/  @!P3 LEA R18, P4, R0.reuse, UR10, 0x1 ;  /* 0x0000000a0012bc11 */ /* 0x040fe4000f8808ff */
[----:B------:R-:W-:Y:S02]  /*0dc0*/  PRMT R20, RZ, 0x7610, R20 ;  /* 0x00007610ff147816 */ /* 0x000fe40000000014 */
[----:B------:R-:W-:-:S05]  /*0dd0*/  @!P3 LEA.HI.X R19, R0, UR11, R5, 0x1, P4 ;  /* 0x0000000b0013bc11 */ /* 0x000fca000a0f0c05 */
[----:B------:R-:W5:Y:S01]  /*0de0*/  @!P3 LDG.E.U16 R20, desc[UR16][R18.64] ;  /* 0x000000101214b981 */ /* 0x000f62000c1e1500 */
[----:B------:R-:W-:Y:S01]  /*0df0*/  @!P0 LEA R2, P4, R3, UR8, 0x1 ;  /* 0x0000000803028c11 */ /* 0x000fe2000f8808ff */
[----:B------:R-:W-:-:S03]  /*0e00*/  UPRMT UR4, UR12, 0x9910, URZ ;  /* 0x000099100c047896 */ /* 0x000fc600080000ff */
[----:B------:R-:W-:Y:S02]  /*0e10*/  @!P0 LEA.HI.X R3, R3, UR9, R22, 0x1, P4 ;  /* 0x0000000903038c11 */ /* 0x000fe4000a0f0c16 */
[----:B--2---:R-:W-:Y:S02]  /*0e20*/  PRMT R12, R6, 0x9910, RZ ;  /* 0x00009910060c7816 */ /* 0x004fe400000000ff */
[----:B------:R-:W-:-:S04]  /*0e30*/  @!P2 LEA R6, P5, R7, UR8, 0x1 ;  /* 0x000000080706ac11 */ /* 0x000fc8000f8a08ff */
[----:B------:R-:W-:Y:S02]  /*0e40*/  @!P2 LEA.HI.X R7, R7, UR9, R4, 0x1, P5 ;  /* 0x000000090707ac11 */ /* 0x000fe4000a8f0c04 */
[----:B---3--:R-:W-:Y:S02]  /*0e50*/  PRMT R13, R8, 0x9910, RZ ;  /* 0x00009910080d7816 */ /* 0x008fe400000000ff */
[----:B----4-:R-:W-:Y:S02]  /*0e60*/  PRMT R14, R11, 0x9910, RZ ;  /* 0x000099100b0e7816 */ /* 0x010fe400000000ff */
[----:B------:R-:W-:-:S03]  /*0e70*/  @!P1 LEA R8, P4, R10, UR8, 0x1 ;  /* 0x000000080a089c11 */ /* 0x000fc6000f8808ff */
[----:B------:R-:W-:Y:S01]  /*0e80*/  IMAD.MOV.U32 R4, RZ, RZ, R14 ;  /* 0x000000ffff047224 */ /* 0x000fe200078e000e */
[----:B------:R-:W-:Y:S01]  /*0e90*/  @!P1 LEA.HI.X R9, R10, UR9, R9, 0x1, P4 ;  /* 0x000000090a099c11 */ /* 0x000fe2000a0f0c09 */
[----:B------:R-:W-:Y:S02]  /*0ea0*/  IMAD R11, R12, UR4, RZ ;  /* 0x000000040c0b7c24 */ /* 0x000fe4000f8e02ff */
[----:B------:R-:W-:Y:S02]  /*0eb0*/  IMAD R13, R13, UR4, RZ ;  /* 0x000000040d0d7c24 */ /* 0x000fe4000f8e02ff */
[----:B------:R-:W-:Y:S01]  /*0ec0*/  IMAD R15, R4, UR4, RZ ;  /* 0x00000004040f7c24 */ /* 0x000fe2000f8e02ff */
[----:B-----5:R-:W-:Y:S01]  /*0ed0*/  PRMT R4, R20, 0x9910, RZ ;  /* 0x0000991014047816 */ /* 0x020fe200000000ff */
[----:B------:R-:W-:Y:S04]  /*0ee0*/  @!P0 STG.E.U16 desc[UR16][R2.64], R11 ;  /* 0x0000000b02008986 */ /* 0x000fe8000c101510 */
[----:B------:R0:W-:Y:S04]  /*0ef0*/  @!P1 STG.E.U16 desc[UR16][R8.64], R13 ;  /* 0x0000000d08009986 */ /* 0x0001e8000c101510 */
[----:B------:R1:W-:Y:S01]  /*0f00*/  @!P2 STG.E.U16 desc[UR16][R6.64], R15 ;  /* 0x0000000f0600a986 */ /* 0x0003e2000c101510 */
[----:B0-----:R-:W-:Y:S01]  /*0f10*/  IMAD R9, R4, UR4, RZ ;  /* 0x0000000404097c24 */ /* 0x001fe2000f8e02ff */
[----:B------:R-:W-:Y:S06]  /*0f20*/  @P3 EXIT ;  /* 0x000000000000394d */ /* 0x000fec0003800000 */
[----:B------:R-:W-:-:S04]  /*0f30*/  LEA R2, P0, R0, UR8, 0x1 ;  /* 0x0000000800027c11 */ /* 0x000fc8000f8008ff */
[----:B------:R-:W-:-:S05]  /*0f40*/  LEA.HI.X R3, R0, UR9, R5, 0x1, P0 ;  /* 0x0000000900037c11 */ /* 0x000fca00080f0c05 */
[----:B------:R-:W-:Y:S01]  /*0f50*/  STG.E.U16 desc[UR16][R2.64], R9 ;  /* 0x0000000902007986 */ /* 0x000fe2000c101510 */
[----:B------:R-:W-:Y:S05]  /*0f60*/  EXIT ;  /* 0x000000000000794d */ /* 0x000fea0003800000 */
.L_x_3799:
[----:B------:R-:W1:Y:S02]  /*0f70*/  S2R R8, SR_TID.X ;  /* 0x0000000000087919 */ /* 0x000e640000002100 */
[----:B-1----:R-:W-:-:S03]  /*0f80*/  IMAD.WIDE.U32 R2, R8, 0x4, RZ ;  /* 0x0000000408027825 */ /* 0x002fc600078e00ff */
[----:B------:R-:W-:-:S04]  /*0f90*/  ISETP.GE.U32.AND P0, PT, R2, UR14, PT ;  /* 0x0000000e02007c0c */ /* 0x000fc8000bf06070 */
[----:B------:R-:W-:-:S13]  /*0fa0*/  ISETP.GE.AND.EX P0, PT, R3, UR6, PT, P0 ;  /* 0x0000000603007c0c */ /* 0x000fda000bf06300 */
[----:B0-----:R-:W-:Y:S05]  /*0fb0*/  @P0 EXIT ;  /* 0x000000000000094d */ /* 0x001fea0003800000 */
[----:B------:R-:W-:Y:S01]  /*0fc0*/  IMAD.MOV.U32 R9, RZ, RZ, RZ ;  /* 0x000000ffff097224 */ /* 0x000fe200078e00ff */
[----:B------:R-:W0:Y:S01]  /*0fd0*/  LDCU UR5, c[0x0][0x360] ;  /* 0x00006c00ff0577ac */ /* 0x000e220008000800 */
[----:B------:R-:W-:-:S12]  /*0fe0*/  UPRMT UR4, UR12, 0x9910, URZ ;  /* 0x000099100c047896 */ /* 0x000fd800080000ff */
.L_x_3802:
[C---:B------:R-:W-:Y:S01]  /*0ff0*/  IMAD.SHL.U32 R4, R8.reuse, 0x8, RZ ;  /* 0x0000000808047824 */ /* 0x040fe200078e00ff */
[----:B------:R-:W-:-:S04]  /*1000*/  SHF.L.U64.HI R10, R8, 0x3, R9 ;  /* 0x00000003080a7819 */ /* 0x000fc80000010209 */
[----:B------:R-:W-:-:S04]  /*1010*/  IADD3 R2, P0, PT, R4, UR10, RZ ;  /* 0x0000000a04027c10 */ /* 0x000fc8000ff1e0ff */
[----:B------:R-:W-:-:S06]  /*1020*/  IADD3.X R3, PT, PT, R10, UR11, RZ, P0, !PT ;  /* 0x0000000b0a037c10 */ /* 0x000fcc00087fe4ff */
[----:B------:R-:W2:Y:S01]  /*1030*/  LDG.E.64 R2, desc[UR16][R2.64] ;  /* 0x0000001002027981 */ /* 0x000ea2000c1e1b00 */
[----:B------:R-:W-:Y:S02]  /*1040*/  IADD3 R4, P0, PT, R4, UR8, RZ ;  /* 0x0000000804047c10 */ /* 0x000fe4000ff1e0ff */
[C---:B--2---:R-:W-:Y:S02]  /*1050*/  PRMT R5, R2.reuse, 0xbb32, RZ ;  /* 0x0000bb3202057816 */ /* 0x044fe400000000ff */
[----:B------:R-:W-:Y:S02]  /*1060*/  PRMT R0, R2, 0x9910, RZ ;  /* 0x0000991002007816 */ /* 0x000fe400000000ff */
[C---:B------:R-:W-:Y:S02]  /*1070*/  PRMT R6, R3.reuse, 0x9910, RZ ;  /* 0x0000991003067816 */ /* 0x040fe400000000ff */
[----:B------:R-:W-:Y:S01]  /*1080*/  PRMT R7, R3, 0xbb32, RZ ;  /* 0x0000bb3203077816 */ /* 0x000fe200000000ff */
[----:B------:R-:W-:Y:S01]  /*1090*/  IMAD R3, R5, UR4, RZ ;  /* 0x0000000405037c24 */ /* 0x000fe2000f8e02ff */
[----:B------:R-:W-:Y:S01]  /*10a0*/  IADD3.X R5, PT, PT, R10, UR9, RZ, P0, !PT ;  /* 0x000000090a057c10 */ /* 0x000fe200087fe4ff */
[----:B------:R-:W-:Y:S01]  /*10b0*/  IMAD R0, R0, UR4, RZ ;  /* 0x0000000400007c24 */ /* 0x000fe2000f8e02ff */
[----:B0-----:R-:W-:Y:S01]  /*10c0*/  IADD3 R8, P0, PT, R8, UR5, RZ ;  /* 0x0000000508087c10 */ /* 0x001fe2000ff1e0ff */
[----:B------:R-:W-:-:S02]  /*10d0*/  IMAD R2, R6, UR4, RZ ;  /* 0x0000000406027c24 */ /* 0x000fc4000f8e02ff */
[----:B------:R-:W-:Y:S01]  /*10e0*/  IMAD R7, R7, UR4, RZ ;  /* 0x0000000407077c24 */ /* 0x000fe2000f8e02ff */
[----:B------:R-:W-:Y:S01]  /*10f0*/  PRMT R6, R0, 0x5410, R3 ;  /* 0x0000541000067816 */ /* 0x000fe20000000003 */
[----:B------:R-:W-:Y:S02]  /*1100*/  IMAD.SHL.U32 R0, R8, 0x4, RZ ;  /* 0x0000000408007824 */ /* 0x000fe400078e00ff */
[----:B------:R-:W-:Y:S01]  /*1110*/  IMAD.X R9, RZ, RZ, R9, P0 ;  /* 0x000000ffff097224 */ /* 0x000fe200000e0609 */
[----:B------:R-:W-:Y:S02]  /*1120*/  PRMT R7, R2, 0x5410, R7 ;  /* 0x0000541002077816 */ /* 0x000fe40000000007 */
        /* <DEDUP_REMOVED lines=8> */
        .weak           $__internal_105_$__cuda_sm20_div_u16
        .type           $__internal_105_$__cuda_sm20_div_u16,@function
        .size           $__internal_105_$__cuda_sm20_div_u16,(.L_x_4320 - $__internal_105_$__cuda_sm20_div_u16)
$__internal_105_$__cuda_sm20_div_u16:
        /* <DEDUP_REMOVED lines=18> */
[----:B------:R-:W-:Y:S06]  /*12d0*/  RET.REL.NODEC R2 `(_ZN2at6native61_GLOBAL__N__44eb8e94_28_ForeachBinaryOpScalarList_cu_dda10a6925multi_tensor_apply_kernelINS1_28TensorListScalarListMetadataIsLi2EEENS1_25BinaryOpScalarListFunctorIsLi2ELi1ELi1EEEJSt10multipliesIsEEEEvT_T0_DpT1_) ;  /* 0xffffffec02487950 */ /* 0x000fec0003c3ffff */
.L_x_3803:
        /* <DEDUP_REMOVED lines=10> */
.L_x_4320:


//--------------------- .text._ZN2at6native61_GLOBAL__N__44eb8e94_28_ForeachBinaryOpScalarList_cu_dda10a6925multi_tensor_apply_kernelINS1_28TensorListScalarListMetadataIlLi2EEENS1_25BinaryOpScalarListFunctorIlLi2ELi1ELi1EEEJSt10multipliesIlEEEEvT_T0_DpT1_ --------------------------
	.section	.text._ZN2at6native61_GLOBAL__N__44eb8e94_28_ForeachBinaryOpScalarList_cu_dda10a6925multi_tensor_apply_kernelINS1_28TensorListScalarListMetadataIlLi2EEENS1_25BinaryOpScalarListFunctorIlLi2ELi1ELi1EEEJSt10multipliesIlEEEEvT_T0_DpT1_,"ax",@progbits
	.align	128
.text._ZN2at6native61_GLOBAL__N__44eb8e94_28_ForeachBinaryOpScalarList_cu_dda10a6925multi_tensor_apply_kernelINS1_28TensorListScalarListMetadataIlLi2EEENS1_25BinaryOpScalarListFunctorIlLi2ELi1ELi1EEEJSt10multipliesIlEEEEvT_T0_DpT1_:
        .type           _ZN2at6native61_GLOBAL__N__44eb8e94_28_ForeachBinaryOpScalarList_cu_dda10a6925multi_tensor_apply_kernelINS1_28TensorListScalarListMetadataIlLi2EEENS1_25BinaryOpScalarListFunctorIlLi2ELi1ELi1EEEJSt10multipliesIlEEEEvT_T0_DpT1_,@function
        .size           _ZN2at6native61_GLOBAL__N__44eb8e94_28_ForeachBinaryOpScalarList_cu_dda10a6925multi_tensor_apply_kernelINS1_28TensorListScalarListMetadataIlLi2EEENS1_25BinaryOpScalarListFunctorIlLi2ELi1ELi1EEEJSt10multipliesIlEEEEvT_T0_DpT1_,(.L_x_4322 - _ZN2at6native61_GLOBAL__N__44eb8e94_28_ForeachBinaryOpScalarList_cu_dda10a6925multi_tensor_apply_kernelINS1_28TensorListScalarListMetadataIlLi2EEENS1_25BinaryOpScalarListFunctorIlLi2ELi1ELi1EEEJSt10multipliesIlEEEEvT_T0_DpT1_)
        .other          _ZN2at6native61_GLOBAL__N__44eb8e94_28_ForeachBinaryOpScalarList_cu_dda10a6925multi_tensor_apply_kernelINS1_28TensorListScalarListMetadataIlLi2EEENS1_25BinaryOpScalarListFunctorIlLi2ELi1ELi1EEEJSt10multipliesIlEEEEvT_T0_DpT1_,@"STO_CUDA_ENTRY STV_DEFAULT"
_ZN2at6native61_GLOBAL__N__44eb8e94_28_ForeachBinaryOpScalarList_cu_dda10a6925multi_tensor_apply_kernelINS1_28TensorListScalarListMetadataIlLi2EEENS1_25BinaryOpScalarListFunctorIlLi2ELi1ELi1EEEJSt10multipliesIlEEEEvT_T0_DpT1_:
        /* <DEDUP_REMOVED lines=40> */
[----:B------:R-:W-:Y:S05]  /*0280*/  CALL.REL.NOINC `($__internal_106_$__cuda_sm20_div_u16) ;  /* 0x0000001000487944 */ /* 0x000fea0003c00000 */
        /* <DEDUP_REMOVED lines=13> */
.L_x_3822:
[----:B0-----:R-:W-:Y:S02]  /*0360*/  IADD3 R22, P1, PT, R4, UR6, RZ ;  /* 0x0000000604167c10 */ /* 0x001fe4000ff3e0ff */
[----:B-----5:R-:W-:Y:S02]  /*0370*/  CS2R R14, SRZ ;  /* 0x00000000000e7805 */ /* 0x020fe4000001ff00 */
[----:B-1----:R-:W-:Y:S02]  /*0380*/  CS2R R16, SRZ ;  /* 0x0000000000107805 */ /* 0x002fe4000001ff00 */
[C---:B------:R-:W-:Y:S01]  /*0390*/  ISETP.GE.U32.AND P0, PT, R22.reuse, UR21, PT ;  /* 0x0000001516007c0c */ /* 0x040fe2000bf06070 */
[----:B------:R-:W-:Y:S01]  /*03a0*/  IMAD.X R23, RZ, RZ, UR7, P1 ;  /* 0x00000007ff177e24 */ /* 0x000fe200088e06ff */
[----:B------:R-:W-:-:S04]  /*03b0*/  IADD3 R24, P1, PT, R22, UR20, RZ ;  /* 0x0000001416187c10 */ /* 0x000fc8000ff3e0ff */
[C---:B------:R-:W-:Y:S01]  /*03c0*/  IADD3 R5, P2, PT, R24.reuse, UR20, RZ ;  /* 0x0000001418057c10 */ /* 0x040fe2000ff5e0ff */
[----:B------:R-:W-:Y:S01]  /*03d0*/  IMAD.X R25, RZ, RZ, R23, P1 ;  /* 0x000000ffff197224 */ /* 0x000fe200008e0617 */
[----:B------:R-:W-:Y:S02]  /*03e0*/  ISETP.GE.AND.EX P0, PT, R23, UR22, PT, P0 ;  /* 0x0000001617007c0c */ /* 0x000fe4000bf06300 */
[C---:B--234-:R-:W-:Y:S01]  /*03f0*/  IADD3 R3, P1, PT, R5.reuse, UR20, RZ ;  /* 0x0000001405037c10 */ /* 0x05cfe2000ff3e0ff */
        /* <DEDUP_REMOVED lines=30> */
[----:B-----5:R-:W-:Y:S01]  /*05e0*/  IMAD R13, R17, UR12, RZ ;  /* 0x0000000c110d7c24 */ /* 0x020fe2000f8e02ff */
[----:B------:R-:W-:-:S03]  /*05f0*/  LEA R12, P0, R22, UR10, 0x3 ;  /* 0x0000000a160c7c11 */ /* 0x000fc6000f8018ff */
[----:B------:R-:W-:Y:S01]  /*0600*/  IMAD R27, R16, UR13, R13 ;  /* 0x0000000d101b7c24 */ /* 0x000fe2000f8e020d */
[----:B------:R-:W-:Y:S01]  /*0610*/  LEA.HI.X R13, R22, UR11, R23, 0x3, P0 ;  /* 0x0000000b160d7c11 */ /* 0x000fe200080f1c17 */
[----:B------:R-:W-:-:S04]  /*0620*/  IMAD.WIDE.U32 R16, R16, UR12, RZ ;  /* 0x0000000c10107c25 */ /* 0x000fc8000f8e00ff */
[----:B------:R-:W-:-:S05]  /*0630*/  IMAD.IADD R17, R17, 0x1, R27 ;  /* 0x0000000111117824 */ /* 0x000fca00078e021b */
[----:B------:R0:W-:Y:S02]  /*0640*/  STG.E.64 desc[UR18][R12.64], R16 ;  /* 0x000000100c007986 */ /* 0x0001e4000c101b12 */
.L_x_3807:
[----:B------:R-:W-:Y:S05]  /*0650*/  BSYNC.RECONVERGENT B0 ;  /* 0x0000000000007941 */ /* 0x000fea0003800200 */
.L_x_3806:
        /* <DEDUP_REMOVED lines=12> */
[----:B-----5:R-:W-:Y:S02]  /*0720*/  IMAD R15, R15, UR12, RZ ;  /* 0x0000000c0f0f7c24 */ /* 0x020fe4000f8e02ff */
[----:B0-----:R-:W-:-:S04]  /*0730*/  IMAD.WIDE.U32 R12, R14, UR12, RZ ;  /* 0x0000000c0e0c7c25 */ /* 0x001fc8000f8e00ff */
[----:B------:R-:W-:Y:S01]  /*0740*/  IMAD R17, R14, UR13, R15 ;  /* 0x0000000d0e117c24 */ /* 0x000fe2000f8e020f */
[----:B------:R-:W-:-:S03]  /*0750*/  LEA R14, P4, R24, UR10, 0x3 ;  /* 0x0000000a180e7c11 */ /* 0x000fc6000f8818ff */
[----:B------:R-:W-:Y:S01]  /*0760*/  IMAD.IADD R13, R13, 0x1, R17 ;  /* 0x000000010d0d7824 */ /* 0x000fe200078e0211 */
[----:B------:R-:W-:-:S05]  /*0770*/  LEA.HI.X R15, R24, UR11, R25, 0x3, P4 ;  /* 0x0000000b180f7c11 */ /* 0x000fca000a0f1c19 */
[----:B------:R1:W-:Y:S04]  /*0780*/  STG.E.64 desc[UR18][R14.64], R12 ;  /* 0x0000000c0e007986 */ /* 0x0003e8000c101b12 */
.L_x_3809:
[----:B------:R-:W-:Y:S05]  /*0790*/  BSYNC.RECONVERGENT B0 ;  /* 0x0000000000007941 */ /* 0x000fea0003800200 */
.L_x_3808:
[C---:B01----:R-:W-:Y:S01]  /*07a0*/  @!P1 LEA R12, P4, R7.reuse, UR8, 0x3 ;  /* 0x00000008070c9c11 */ /* 0x043fe2000f8818ff */
[----:B------:R-:W-:Y:S01]  /*07b0*/  BSSY.RECONVERGENT B0, `(.L_x_3810) ;  /* 0x000000b000007945 */ /* 0x000fe20003800200 */
[----:B-----5:R-:W-:Y:S02]  /*07c0*/  CS2R R14, SRZ ;  /* 0x00000000000e7805 */ /* 0x020fe4000001ff00 */
[----:B------:R-:W-:Y:S01]  /*07d0*/  @!P1 LEA.HI.X R13, R7, UR9, R20, 0x3, P4 ;  /* 0x00000009070d9c11 */ /* 0x000fe2000a0f1c14 */
[----:B------:R-:W-:Y:S08]  /*07e0*/  @P3 BRA `(.L_x_3811) ;  /* 0x00000000001c3947 */ /* 0x000ff00003800000 */
[----:B------:R-:W-:Y:S02]  /*07f0*/  IMAD R19, R19, UR12, RZ ;  /* 0x0000000c13137c24 */ /* 0x000fe4000f8e02ff */
[----:B------:R-:W-:-:S04]  /*0800*/  IMAD.WIDE.U32 R16, R18, UR12, RZ ;  /* 0x0000000c12107c25 */ /* 0x000fc8000f8e00ff */
[----:B------:R-:W-:Y:S01]  /*0810*/  IMAD R25, R18, UR13, R19 ;  /* 0x0000000d12197c24 */ /* 0x000fe2000f8e0213 */
[----:B------:R-:W-:-:S03]  /*0820*/  LEA R18, P3, R5, UR10, 0x3 ;  /* 0x0000000a05127c11 */ /* 0x000fc6000f8618ff */
[----:B------:R-:W-:Y:S01]  /*0830*/  IMAD.IADD R17, R17, 0x1, R25 ;  /* 0x0000000111117824 */ /* 0x000fe200078e0219 */
[----:B------:R-:W-:-:S05]  /*0840*/  LEA.HI.X R19, R5, UR11, R2, 0x3, P3 ;  /* 0x0000000b05137c11 */ /* 0x000fca00098f1c02 */
[----:B------:R0:W-:Y:S04]  /*0850*/  STG.E.64 desc[UR18][R18.64], R16 ;  /* 0x0000001012007986 */ /* 0x0001e8000c101b12 */
.L_x_3811:
[----:B------:R-:W-:Y:S05]  /*0860*/  BSYNC.RECONVERGENT B0 ;  /* 0x0000000000007941 */ /* 0x000fea0003800200 */
.L_x_3810:
[----:B------:R-:W-:Y:S04]  /*0870*/  BSSY.RECONVERGENT B0, `(.L_x_3812) ;  /* 0x0000009000007945 */ /* 0x000fe80003800200 */
[----:B------:R-:W-:Y:S05]  /*0880*/  @P2 BRA `(.L_x_3813) ;  /* 0x00000000001c2947 */ /* 0x000fea0003800000 */
[----:B------:R-:W-:Y:S01]  /*0890*/  IMAD R5, R11, UR12, RZ ;  /* 0x0000000c0b057c24 */ /* 0x000fe2000f8e02ff */
[----:B------:R-:W-:Y:S01]  /*08a0*/  LEA R2, P2, R3, UR10, 0x3 ;  /* 0x0000000a03027c11 */ /* 0x000fe2000f8418ff */
[----:B0-----:R-:W-:-:S03]  /*08b0*/  IMAD.WIDE.U32 R16, R10, UR12, RZ ;  /* 0x0000000c0a107c25 */ /* 0x001fc6000f8e00ff */
[----:B------:R-:W-:Y:S01]  /*08c0*/  LEA.HI.X R3, R3, UR11, R0, 0x3, P2 ;  /* 0x0000000b03037c11 */ /* 0x000fe200090f1c00 */
[----:B------:R-:W-:-:S04]  /*08d0*/  IMAD R5, R10, UR13, R5 ;  /* 0x0000000d0a057c24 */ /* 0x000fc8000f8e0205 */
[----:B------:R-:W-:-:S05]  /*08e0*/  IMAD.IADD R17, R17, 0x1, R5 ;  /* 0x0000000111117824 */ /* 0x000fca00078e0205 */
[----:B------:R1:W-:Y:S02]  /*08f0*/  STG.E.64 desc[UR18][R2.64], R16 ;  /* 0x0000001002007986 */ /* 0x0003e4000c101b12 */
.L_x_3813:
[----:B------:R-:W-:Y:S05]  /*0900*/  BSYNC.RECONVERGENT B0 ;  /* 0x0000000000007941 */ /* 0x000fea0003800200 */
.L_x_3812:
        /* <DEDUP_REMOVED lines=15> */
[----:B-1---5:R-:W-:Y:S01]  /*0a00*/  IMAD R3, R15, UR12, RZ ;  /* 0x0000000c0f037c24 */ /* 0x022fe2000f8e02ff */
[----:B------:R-:W-:Y:S01]  /*0a10*/  LEA R2, P1, R7, UR10, 0x3 ;  /* 0x0000000a07027c11 */ /* 0x000fe2000f8218ff */
[----:B------:R-:W-:-:S04]  /*0a20*/  IMAD.WIDE.U32 R12, R14, UR12, RZ ;  /* 0x0000000c0e0c7c25 */ /* 0x000fc8000f8e00ff */
[----:B------:R-:W-:Y:S01]  /*0a30*/  IMAD R15, R14, UR13, R3 ;  /* 0x0000000d0e0f7c24 */ /* 0x000fe2000f8e0203 */
[----:B------:R-:W-:-:S03]  /*0a40*/  LEA.HI.X R3, R7, UR11, R20, 0x3, P1 ;  /* 0x0000000b07037c11 */ /* 0x000fc600088f1c14 */
[----:B------:R-:W-:-:S05]  /*0a50*/  IMAD.IADD R13, R13, 0x1, R15 ;  /* 0x000000010d0d7824 */ /* 0x000fca00078e020f */
[----:B------:R0:W-:Y:S02]  /*0a60*/  STG.E.64 desc[UR18][R2.64], R12 ;  /* 0x0000000c02007986 */ /* 0x0001e4000c101b12 */
.L_x_3815:
[----:B------:R-:W-:Y:S05]  /*0a70*/  BSYNC.RECONVERGENT B0 ;  /* 0x0000000000007941 */ /* 0x000fea0003800200 */
.L_x_3814:
[----:B------:R-:W-:Y:S04]  /*0a80*/  BSSY.RECONVERGENT B0, `(.L_x_3816) ;  /* 0x0000009000007945 */ /* 0x000fe80003800200 */
[----:B------:R-:W-:Y:S05]  /*0a90*/  @P0 BRA `(.L_x_3817) ;  /* 0x00000000001c0947 */ /* 0x000fea0003800000 */
[----:B01---5:R-:W-:Y:S01]  /*0aa0*/  IMAD R3, R27, UR12, RZ ;  /* 0x0000000c1b037c24 */ /* 0x023fe2000f8e02ff */
[----:B------:R-:W-:Y:S01]  /*0ab0*/  LEA R2, P0, R6, UR10, 0x3 ;  /* 0x0000000a06027c11 */ /* 0x000fe2000f8018ff */
[----:B------:R-:W-:-:S04]  /*0ac0*/  IMAD.WIDE.U32 R12, R26, UR12, RZ ;  /* 0x0000000c1a0c7c25 */ /* 0x000fc8000f8e00ff */
[----:B------:R-:W-:Y:S01]  /*0ad0*/  IMAD R27, R26, UR13, R3 ;  /* 0x0000000d1a1b7c24 */ /* 0x000fe2000f8e0203 */
[----:B------:R-:W-:-:S03]  /*0ae0*/  LEA.HI.X R3, R6, UR11, R9, 0x3, P0 ;  /* 0x0000000b06037c11 */ /* 0x000fc600080f1c09 */
[----:B------:R-:W-:-:S05]  /*0af0*/  IMAD.IADD R13, R13, 0x1, R27 ;  /* 0x000000010d0d7824 */ /* 0x000fca00078e021b */
[----:B------:R2:W-:Y:S02]  /*0b00*/  STG.E.64 desc[UR18][R2.64], R12 ;  /* 0x0000000c02007986 */ /* 0x0005e4000c101b12 */
.L_x_3817:
[----:B------:R-:W-:Y:S05]  /*0b10*/  BSYNC.RECONVERGENT B0 ;  /* 0x0000000000007941 */ /* 0x000fea0003800200 */
.L_x_3816:
[----:B------:R-:W-:Y:S04]  /*0b20*/  BSSY.RECONVERGENT B0, `(.L_x_3818) ;  /* 0x0000009000007945 */ /* 0x000fe80003800200 */
[----:B------:R-:W-:Y:S05]  /*0b30*/  @P6 BRA `(.L_x_3819) ;  /* 0x00000000001c6947 */ /* 0x000fea0003800000 */
[----:B-----5:R-:W-:Y:S01]  /*0b40*/  IMAD R5, R25, UR12, RZ ;  /* 0x0000000c19057c24 */ /* 0x020fe2000f8e02ff */
[----:B------:R-:W-:Y:S01]  /*0b50*/  LEA R6, P0, R8, UR10, 0x3 ;  /* 0x0000000a08067c11 */ /* 0x000fe2000f8018ff */
[----:B012---:R-:W-:-:S03]  /*0b60*/  IMAD.WIDE.U32 R2, R24, UR12, RZ ;  /* 0x0000000c18027c25 */ /* 0x007fc6000f8e00ff */
[----:B------:R-:W-:Y:S01]  /*0b70*/  LEA.HI.X R7, R8, UR11, R21, 0x3, P0 ;  /* 0x0000000b08077c11 */ /* 0x000fe200080f1c15 */
[----:B------:R-:W-:-:S04]  /*0b80*/  IMAD R5, R24, UR13, R5 ;  /* 0x0000000d18057c24 */ /* 0x000fc8000f8e0205 */
[----:B------:R-:W-:-:S05]  /*0b90*/  IMAD.IADD R3, R3, 0x1, R5 ;  /* 0x0000000103037824 */ /* 0x000fca00078e0205 */
[----:B------:R3:W-:Y:S02]  /*0ba0*/  STG.E.64 desc[UR18][R6.64], R2 ;  /* 0x0000000206007986 */ /* 0x0007e4000c101b12 */
.L_x_3819:
[----:B------:R-:W-:Y:S05]  /*0bb0*/  BSYNC.RECONVERGENT B0 ;  /* 0x0000000000007941 */ /* 0x000fea0003800200 */
.L_x_3818:
[----:B------:R-:W-:Y:S04]  /*0bc0*/  BSSY.RECONVERGENT B0, `(.L_x_3820) ;  /* 0x0000009000007945 */ /* 0x000fe80003800200 */
[----:B------:R-:W-:Y:S05]  /*0bd0*/  @P5 BRA `(.L_x_3821) ;  /* 0x00000000001c5947 */ /* 0x000fea0003800000 */
[----:B-----5:R-:W-:Y:S01]  /*0be0*/  IMAD R5, R11, UR12, RZ ;  /* 0x0000000c0b057c24 */ /* 0x020fe2000f8e02ff */
[----:B---3--:R-:W-:Y:S01]  /*0bf0*/  LEA R6, P0, R22, UR10, 0x3 ;  /* 0x0000000a16067c11 */ /* 0x008fe2000f8018ff */
[----:B012---:R-:W-:-:S03]  /*0c00*/  IMAD.WIDE.U32 R2, R10, UR12, RZ ;  /* 0x0000000c0a027c25 */ /* 0x007fc6000f8e00ff */
[----:B------:R-:W-:Y:S01]  /*0c10*/  LEA.HI.X R7, R22, UR11, R23, 0x3, P0 ;  /* 0x0000000b16077c11 */ /* 0x000fe200080f1c17 */
[----:B------:R-:W-:-:S04]  /*0c20*/  IMAD R5, R10, UR13, R5 ;  /* 0x0000000d0a057c24 */ /* 0x000fc8000f8e0205 */
[----:B------:R-:W-:-:S05]  /*0c30*/  IMAD.IADD R3, R3, 0x1, R5 ;  /* 0x0000000103037824 */ /* 0x000fca00078e0205 */
[----:B------:R4:W-:Y:S02]  /*0c40*/  STG.E.64 desc[UR18][R6.64], R2 ;  /* 0x0000000206007986 */ /* 0x0009e4000c101b12 */
.L_x_3821:
[----:B------:R-:W-:Y:S05]  /*0c50*/  BSYNC.RECONVERGENT B0 ;  /* 0x0000000000007941 */ /* 0x000fea0003800200 */
.L_x_3820:
[----:B------:R-:W-:Y:S02]  /*0c60*/  UIADD3 UR4, UP0, UPT, UR4, 0x2, URZ ;  /* 0x0000000204047890 */ /* 0x000fe4000ff1e0ff */
[----:B------:R-:W-:Y:S02]  /*0c70*/  ULEA UR6, UP1, UR16, UR6, 0x1 ;  /* 0x0000000610067291 */ /* 0x000fe4000f8208ff */
[----:B------:R-:W-:Y:S02]  /*0c80*/  UIADD3.X UR5, UPT, UPT, URZ, UR5, URZ, UP0, !UPT ;  /* 0x00000005ff057290 */ /* 0x000fe400087fe4ff */
[----:B------:R-:W-:Y:S02]  /*0c90*/  UISETP.NE.U32.AND UP0, UPT, UR4, UR15, UPT ;  /* 0x0000000f0400728c */ /* 0x000fe4000bf05070 */
[----:B------:R-:W-:Y:S02]  /*0ca0*/  ULEA.HI.X UR7, UR16, UR7, URZ, 0x1, UP1 ;  /* 0x0000000710077291 */ /* 0x000fe400088f0cff */
[----:B------:R-:W-:-:S09]  /*0cb0*/  UISETP.NE.AND.EX UP0, UPT, UR5, URZ, UPT, UP0 ;  /* 0x000000ff0500728c */ /* 0x000fd2000bf05300 */
[----:B------:R-:W-:Y:S05]  /*0cc0*/  BRA.U UP0, `(.L_x_3822) ;  /* 0xfffffff500a47547 */ /* 0x000fea000b83ffff */
.L_x_3805:
[----:B------:R-:W-:-:S04]  /*0cd0*/  ULOP3.LUT UR17, UR14, 0x1, URZ, 0xc0, !UPT ;  /* 0x000000010e117892 */ /* 0x000fc8000f8ec0ff */
[----:B------:R-:W-:-:S06]  /*0ce0*/  UISETP.NE.U32.AND UP0, UPT, UR17, 0x1, UPT ;  /* 0x000000011100788c */ /* 0x000fcc000bf05070 */
[----:B------:R-:W-:-:S13]  /*0cf0*/  PLOP3.LUT P0, PT, PT, PT, UP0, 0x80, 0x8 ;  /* 0x000000000008781c */ /* 0x000fda0003f0f008 */
[----:B------:R-:W-:Y:S05]  /*0d00*/  @!P0 EXIT ;  /* 0x000000000000894d */ /* 0x000fea0003800000 */
[----:B0-----:R-:W-:Y:S02]  /*0d10*/  IADD3 R5, P1, PT, R4, UR6, RZ ;  /* 0x0000000604057c10 */ /* 0x001fe4000ff3e0ff */
[----:B------:R-:W-:Y:S02]  /*0d20*/  CS2R R8, SRZ ;  /* 0x0000000000087805 */ /* 0x000fe4000001ff00 */
[C---:B------:R-:W-:Y:S01]  /*0d30*/  ISETP.GE.U32.AND P0, PT, R5.reuse, UR21, PT ;  /* 0x0000001505007c0c */ /* 0x040fe2000bf06070 */
[----:B-12---:R-:W-:Y:S01]  /*0d40*/  IMAD.X R12, RZ, RZ, UR7, P1 ;  /* 0x00000007ff0c7e24 */ /* 0x006fe200088e06ff */
[----:B------:R-:W-:-:S04]  /*0d50*/  IADD3 R16, P1, PT, R5, UR20, RZ ;  /* 0x0000001405107c10 */ /* 0x000fc8000ff3e0ff */
[----:B------:R-:W-:Y:S01]  /*0d60*/  IADD3 R18, P3, PT, R16, UR20, RZ ;  /* 0x0000001410127c10 */ /* 0x000fe2000ff7e0ff */
[----:B------:R-:W-:Y:S01]  /*0d70*/  IMAD.X R13, RZ, RZ, R12, P1 ;  /* 0x000000ffff0d7224 */ /* 0x000fe200008e060c */
[----:B------:R-:W-:Y:S02]  /*0d80*/  ISETP.GE.AND.EX P0, PT, R12, UR22, PT, P0 ;  /* 0x000000160c007c0c */ /* 0x000fe4000bf06300 */
[----:B------:R-:W-:Y:S01]  /*0d90*/  ISETP.GE.U32.AND P2, PT, R18, UR21, PT ;  /* 0x0000001512007c0c */ /* 0x000fe2000bf46070 */
[----:B-----5:R-:W-:Y:S01]  /*0da0*/  IMAD.X R15, RZ, RZ, R13, P3 ;  /* 0x000000ffff0f7224 */ /* 0x020fe200018e060d */
[----:B------:R-:W-:-:S04]  /*0db0*/  ISETP.GE.U32.AND P1, PT, R16, UR21, PT ;  /* 0x0000001510007c0c */ /* 0x000fc8000bf26070 */
[----:B------:R-:W-:Y:S02]  /*0dc0*/  ISETP.GE.AND.EX P2, PT, R15, UR22, PT, P2 ;  /* 0x000000160f007c0c */ /* 0x000fe4000bf46320 */
[----:B------:R-:W-:-:S03]  /*0dd0*/  ISETP.GE.AND.EX P1, PT, R13, UR22, PT, P1 ;  /* 0x000000160d007c0c */ /* 0x000fc6000bf26310 */
[----:B---34-:R-:W-:-:S04]  /*0de0*/  @!P0 LEA R2, P3, R5, UR8, 0x3 ;  /* 0x0000000805028c11 */ /* 0x018fc8000f8618ff */
[----:B------:R-:W-:-:S04]  /*0df0*/  @!P0 LEA.HI.X R3, R5, UR9, R12, 0x3, P3 ;  /* 0x0000000905038c11 */ /* 0x000fc800098f1c0c */
[----:B------:R-:W-:Y:S02]  /*0e00*/  @!P2 LEA R22, P4, R18, UR8, 0x3 ;  /* 0x000000081216ac11 */ /* 0x000fe4000f8818ff */
[----:B------:R-:W-:Y:S02]  /*0e10*/  CS2R R6, SRZ ;  /* 0x0000000000067805 */ /* 0x000fe4000001ff00 */
[----:B------:R-:W-:Y:S02]  /*0e20*/  @!P1 LEA R20, P3, R16, UR8, 0x3 ;  /* 0x0000000810149c11 */ /* 0x000fe4000f8618ff */
[----:B------:R-:W-:Y:S02]  /*0e30*/  CS2R R10, SRZ ;  /* 0x00000000000a7805 */ /* 0x000fe4000001ff00 */
[C---:B------:R-:W-:Y:S01]  /*0e40*/  @!P2 LEA.HI.X R23, R18.reuse, UR9, R15, 0x3, P4 ;  /* 0x000000091217ac11 */ /* 0x040fe2000a0f1c0f */
[----:B------:R0:W2:Y:S01]  /*0e50*/  @!P0 LDG.E.64 R8, desc[UR18][R2.64] ;  /* 0x0000001202088981 */ /* 0x0000a2000c1e1b00 */
[----:B------:R-:W-:-:S02]  /*0e60*/  IADD3 R0, P4, PT, R18, UR20, RZ ;  /* 0x0000001412007c10 */ /* 0x000fc4000ff9e0ff */
[----:B------:R-:W-:Y:S01]  /*0e70*/  @!P1 LEA.HI.X R21, R16, UR9, R13, 0x3, P3 ;  /* 0x0000000910159c11 */ /* 0x000fe200098f1c0d */
[----:B------:R-:W3:Y:S01]  /*0e80*/  @!P2 LDG.E.64 R10, desc[UR18][R22.64] ;  /* 0x00000012160aa981 */ /* 0x000ee2000c1e1b00 */
[----:B------:R-:W-:Y:S01]  /*0e90*/  ISETP.GE.U32.AND P3, PT, R0, UR21, PT ;  /* 0x0000001500007c0c */ /* 0x000fe2000bf66070 */
[----:B------:R-:W-:Y:S02]  /*0ea0*/  IMAD.X R17, RZ, RZ, R15, P4 ;  /* 0x000000ffff117224 */ /* 0x000fe400020e060f */
[----:B------:R-:W4:Y:S03]  /*0eb0*/  @!P1 LDG.E.64 R6, desc[UR18][R20.64] ;  /* 0x0000001214069981 */ /* 0x000f26000c1e1b00 */
[----:B------:R-:W-:Y:S02]  /*0ec0*/  ISETP.GE.AND.EX P3, PT, R17, UR22, PT, P3 ;  /* 0x0000001611007c0c */ /* 0x000fe4000bf66330 */
[----:B0-----:R-:W-:-:S11]  /*0ed0*/  CS2R R2, SRZ ;  /* 0x0000000000027805 */ /* 0x001fd6000001ff00 */
[----:B------:R-:W-:-:S04]  /*0ee0*/  @!P3 LEA R24, P4, R0, UR8, 0x3 ;  /* 0x000000080018bc11 */ /* 0x000fc8000f8818ff */
[----:B------:R-:W-:-:S05]  /*0ef0*/  @!P3 LEA.HI.X R25, R0, UR9, R17, 0x3, P4 ;  /* 0x000000090019bc11 */ /* 0x000fca000a0f1c11 */
[----:B------:R-:W4:Y:S01]  /*0f00*/  @!P3 LDG.E.64 R2, desc[UR18][R24.64] ;  /* 0x000000121802b981 */ /* 0x000f22000c1e1b00 */
[C---:B------:R-:W-:Y:S02]  /*0f10*/  @!P0 LEA R4, P4, R5.reuse, UR10, 0x3 ;  /* 0x0000000a05048c11 */ /* 0x040fe4000f8818ff */
[----:B------:R-:W-:Y:S02]  /*0f20*/  @!P2 LEA R14, P5, R18, UR10, 0x3 ;  /* 0x0000000a120eac11 */ /* 0x000fe4000f8a18ff */
[----:B------:R-:W-:Y:S02]  /*0f30*/  @!P0 LEA.HI.X R5, R5, UR11, R12, 0x3, P4 ;  /* 0x0000000b05058c11 */ /* 0x000fe4000a0f1c0c */
[----:B------:R-:W-:Y:S02]  /*0f40*/  @!P1 LEA R12, P4, R16, UR10, 0x3 ;  /* 0x0000000a100c9c11 */ /* 0x000fe4000f8818ff */
[----:B------:R-:W-:Y:S02]  /*0f50*/  @!P2 LEA.HI.X R15, R18, UR11, R15, 0x3, P5 ;  /* 0x0000000b120fac11 */ /* 0x000fe4000a8f1c0f */
[----:B------:R-:W-:Y:S01]  /*0f60*/  @!P1 LEA.HI.X R13, R16, UR11, R13, 0x3, P4 ;  /* 0x0000000b100d9c11 */ /* 0x000fe2000a0f1c0d */
[----:B--2---:R-:W-:-:S02]  /*0f70*/  IMAD R19, R9, UR12, RZ ;  /* 0x0000000c09137c24 */ /* 0x004fc4000f8e02ff */
[----:B---3--:R-:W-:Y:S02]  /*0f80*/  IMAD R11, R11, UR12, RZ ;  /* 0x0000000c0b0b7c24 */ /* 0x008fe4000f8e02ff */
[----:B----4-:R-:W-:Y:S02]  /*0f90*/  IMAD R21, R7, UR12, RZ ;  /* 0x0000000c07157c24 */ /* 0x010fe4000f8e02ff */
[C---:B------:R-:W-:Y:S02]  /*0fa0*/  IMAD R19, R8.reuse, UR13, R19 ;  /* 0x0000000d08137c24 */ /* 0x040fe4000f8e0213 */
[----:B------:R-:W-:-:S04]  /*0fb0*/  IMAD.WIDE.U32 R8, R8, UR12, RZ ;  /* 0x0000000c08087c25 */ /* 0x000fc8000f8e00ff */
[C---:B------:R-:W-:Y:S02]  /*0fc0*/  IMAD R21, R6.reuse, UR13, R21 ;  /* 0x0000000d06157c24 */ /* 0x040fe4000f8e0215 */
[----:B------:R-:W-:-:S04]  /*0fd0*/  IMAD.WIDE.U32 R6, R6, UR12, RZ ;  /* 0x0000000c06067c25 */ /* 0x000fc8000f8e00ff */
[C---:B------:R-:W-:Y:S02]  /*0fe0*/  IMAD R23, R10.reuse, UR13, R11 ;  /* 0x0000000d0a177c24 */ /* 0x040fe4000f8e020b */
[----:B------:R-:W-:-:S04]  /*0ff0*/  IMAD.WIDE.U32 R10, R10, UR12, RZ ;  /* 0x0000000c0a0a7c25 */ /* 0x000fc8000f8e00ff */
[----:B------:R-:W-:Y:S02]  /*1000*/  IMAD.IADD R9, R9, 0x1, R19 ;  /* 0x0000000109097824 */ /* 0x000fe400078e0213 */
[----:B------:R-:W-:Y:S02]  /*1010*/  IMAD.IADD R7, R7, 0x1, R21 ;  /* 0x0000000107077824 */ /* 0x000fe400078e0215 */
[----:B------:R-:W-:Y:S01]  /*1020*/  IMAD.IADD R11, R11, 0x1, R23 ;  /* 0x000000010b0b7824 */ /* 0x000fe200078e0217 */
[----:B------:R0:W-:Y:S01]  /*1030*/  @!P0 STG.E.64 desc[UR18][R4.64], R8 ;  /* 0x0000000804008986 */ /* 0x0001e2000c101b12 */
[----:B------:R-:W-:-:S03]  /*1040*/  IMAD R3, R3, UR12, RZ ;  /* 0x0000000c03037c24 */ /* 0x000fc6000f8e02ff */
[----:B------:R1:W-:Y:S04]  /*1050*/  @!P1 STG.E.64 desc[UR18][R12.64], R6 ;  /* 0x000000060c009986 */ /* 0x0003e8000c101b12 */
[----:B------:R1:W-:Y:S01]  /*1060*/  @!P2 STG.E.64 desc[UR18][R14.64], R10 ;  /* 0x0000000a0e00a986 */ /* 0x0003e2000c101b12 */
[C---:B0-----:R-:W-:Y:S02]  /*1070*/  IMAD R5, R2.reuse, UR13, R3 ;  /* 0x0000000d02057c24 */ /* 0x041fe4000f8e0203 */
[----:B------:R-:W-:Y:S01]  /*1080*/  IMAD.WIDE.U32 R2, R2, UR12, RZ ;  /* 0x0000000c02027c25 */ /* 0x000fe2000f8e00ff */
[----:B------:R-:W-:Y:S06]  /*1090*/  @P3 EXIT ;  /* 0x000000000000394d */ /* 0x000fec0003800000 */
[----:B------:R-:W-:Y:S01]  /*10a0*/  LEA R4, P0, R0, UR10, 0x3 ;  /* 0x0000000a00047c11 */ /* 0x000fe2000f8018ff */
[----:B------:R-:W-:-:S03]  /*10b0*/  IMAD.IADD R3, R3, 0x1, R5 ;  /* 0x0000000103037824 */ /* 0x000fc600078e0205 */
[----:B------:R-:W-:-:S05]  /*10c0*/  LEA.HI.X R5, R0, UR11, R17, 0x3, P0 ;  /* 0x0000000b00057c11 */ /* 0x000fca00080f1c11 */
[----:B------:R-:W-:Y:S01]  /*10d0*/  STG.E.64 desc[UR18][R4.64], R2 ;  /* 0x0000000204007986 */ /* 0x000fe2000c101b12 */
[----:B------:R-:W-:Y:S05]  /*10e0*/  EXIT ;  /* 0x000000000000794d */ /* 0x000fea0003800000 */
.L_x_3804:
[----:B------:R-:W1:Y:S02]  /*10f0*/  S2R R3, SR_TID.X ;  /* 0x0000000000037919 */ /* 0x000e640000002100 */
[----:B-1----:R-:W-:-:S03]  /*1100*/  IMAD.WIDE.U32 R4, R3, 0x4, RZ ;  /* 0x0000000403047825 */ /* 0x002fc600078e00ff */
[----:B------:R-:W-:-:S04]  /*1110*/  ISETP.GE.U32.AND P0, PT, R4, UR17, PT ;  /* 0x0000001104007c0c */ /* 0x000fc8000bf06070 */
[----:B------:R-:W-:-:S13]  /*1120*/  ISETP.GE.AND.EX P0, PT, R5, UR4, PT, P0 ;  /* 0x0000000405007c0c */ /* 0x000fda000bf06300 */
[----:B0-----:R-:W-:Y:S05]  /*1130*/  @P0 EXIT ;  /* 0x000000000000094d */ /* 0x001fea0003800000 */
[----:B------:R-:W-:Y:S01]  /*1140*/  IMAD.MOV.U32 R0, RZ, RZ, RZ ;  /* 0x000000ffff007224 */ /* 0x000fe200078e00ff */
[----:B------:R-:W0:Y:S06]  /*1150*/  LDCU UR5, c[0x0][0x360] ;  /* 0x00006c00ff0577ac */ /* 0x000e2c0008000800 */
.L_x_3823:
[C---:B-1----:R-:W-:Y:S01]  /*1160*/  IMAD.SHL.U32 R16, R3.reuse, 0x20, RZ ;  /* 0x0000002003107824 */ /* 0x042fe200078e00ff */
[----:B------:R-:W-:-:S04]  /*1170*/  SHF.L.U64.HI R2, R3, 0x5, R0 ;  /* 0x0000000503027819 */ /* 0x000fc80000010200 */
[----:B------:R-:W-:-:S04]  /*1180*/  IADD3 R4, P0, PT, R16, UR8, RZ ;  /* 0x0000000810047c10 */ /* 0x000fc8000ff1e0ff */
[----:B------:R-:W-:-:S06]  /*1190*/  IADD3.X R5, PT, PT, R2, UR9, RZ, P0, !PT ;  /* 0x0000000902057c10 */ /* 0x000fcc00087fe4ff */
[----:B------:R-:W2:Y:S01]  /*11a0*/  LDG.E.ENL2.256 R4, R8, desc[UR18][R4.64] ;  /* 0xfe0000120408797e */ /* 0x000ea20008121904 */
[----:B------:R-:W-:Y:S01]  /*11b0*/  IADD3 R16, P0, PT, R16, UR10, RZ ;  /* 0x0000000a10107c10 */ /* 0x000fe2000ff1e0ff */
[----:B--2---:R-:W-:Y:S02]  /*11c0*/  IMAD R9, R9, UR12, RZ ;  /* 0x0000000c09097c24 */ /* 0x004fe4000f8e02ff */
[----:B------:R-:W-:-:S04]  /*11d0*/  IMAD.WIDE.U32 R12, R8, UR12, RZ ;  /* 0x0000000c080c7c25 */ /* 0x000fc8000f8e00ff */
[----:B------:R-:W-:Y:S02]  /*11e0*/  IMAD R15, R8, UR13, R9 ;  /* 0x0000000d080f7c24 */ /* 0x000fe4000f8e0209 */
[----:B------:R-:W-:Y:S02]  /*11f0*/  IMAD R9, R5, UR12, RZ ;  /* 0x0000000c05097c24 */ /* 0x000fe4000f8e02ff */
[----:B------:R-:W-:Y:S02]  /*1200*/  IMAD R11, R11, UR12, RZ ;  /* 0x0000000c0b0b7c24 */ /* 0x000fe4000f8e02ff */
[C---:B------:R-:W-:Y:S02]  /*1210*/  IMAD R17, R4.reuse, UR13, R9 ;  /* 0x0000000d04117c24 */ /* 0x040fe4000f8e0209 */
[----:B------:R-:W-:-:S04]  /*1220*/  IMAD.WIDE.U32 R8, R4, UR12, RZ ;  /* 0x0000000c04087c25 */ /* 0x000fc8000f8e00ff */
[----:B------:R-:W-:Y:S02]  /*1230*/  IMAD R19, R7, UR12, RZ ;  /* 0x0000000c07137c24 */ /* 0x000fe4000f8e02ff */
[----:B------:R-:W-:Y:S01]  /*1240*/  IMAD.IADD R9, R9, 0x1, R17 ;  /* 0x0000000109097824 */ /* 0x000fe200078e0211 */
[----:B------:R-:W-:Y:S01]  /*1250*/  IADD3.X R17, PT, PT, R2, UR11, RZ, P0, !PT ;  /* 0x0000000b02117c10 */ /* 0x000fe200087fe4ff */
[C---:B------:R-:W-:Y:S01]  /*1260*/  IMAD R7, R10.reuse, UR13, R11 ;  /* 0x0000000d0a077c24 */ /* 0x040fe2000f8e020b */
[----:B0-----:R-:W-:Y:S01]  /*1270*/  IADD3 R3, P0, PT, R3, UR5, RZ ;  /* 0x0000000503037c10 */ /* 0x001fe2000ff1e0ff */
[----:B------:R-:W-:-:S04]  /*1280*/  IMAD.WIDE.U32 R10, R10, UR12, RZ ;  /* 0x0000000c0a0a7c25 */ /* 0x000fc8000f8e00ff */
[----:B------:R-:W-:Y:S02]  /*1290*/  IMAD.IADD R5, R13, 0x1, R15 ;  /* 0x000000010d057824 */ /* 0x000fe400078e020f */
[C---:B------:R-:W-:Y:S02]  /*12a0*/  IMAD R19, R6.reuse, UR13, R19 ;  /* 0x0000000d06137c24 */ /* 0x040fe4000f8e0213 */
[----:B------:R-:W-:-:S04]  /*12b0*/  IMAD.WIDE.U32 R14, R6, UR12, RZ ;  /* 0x0000000c060e7c25 */ /* 0x000fc8000f8e00ff */
[----:B------:R-:W-:Y:S02]  /*12c0*/  IMAD.IADD R7, R11, 0x1, R7 ;  /* 0x000000010b077824 */ /* 0x000fe400078e0207 */
[----:B------:R-:W-:Y:S02]  /*12d0*/  IMAD.MOV.U32 R6, RZ, RZ, R10 ;  /* 0x000000ffff067224 */ /* 0x000fe400078e000a */
[----:B------:R-:W-:Y:S02]  /*12e0*/  IMAD.MOV.U32 R4, RZ, RZ, R12 ;  /* 0x000000ffff047224 */ /* 0x000fe400078e000c */
[----:B------:R-:W-:Y:S02]  /*12f0*/  IMAD.IADD R11, R15, 0x1, R19 ;  /* 0x000000010f0b7824 */ /* 0x000fe400078e0213 */
[----:B------:R-:W-:Y:S02]  /*1300*/  IMAD.MOV.U32 R10, RZ, RZ, R14 ;  /* 0x000000ffff0a7224 */ /* 0x000fe400078e000e */
[----:B------:R-:W-:-:S02]  /*1310*/  IMAD.SHL.U32 R2, R3, 0x4, RZ ;  /* 0x0000000403027824 */ /* 0x000fc400078e00ff */
[----:B------:R-:W-:Y:S01]  /*1320*/  IMAD.X R0, RZ, RZ, R0, P0 ;  /* 0x000000ffff007224 */ /* 0x000fe200000e0600 */
[----:B------:R1:W-:Y:S01]  /*1330*/  STG.E.ENL2.256 desc[UR18][R16.64], R4, R8 ;  /* 0xf80000041008797f */ /* 0x0003e2000f121812 */
[C---:B------:R-:W-:Y:S02]  /*1340*/  LOP3.LUT P0, RZ, R3.reuse, 0xffffc000, RZ, 0xc0, !PT ;  /* 0xffffc00003ff7812 */ /* 0x040fe4000780c0ff */
[----:B------:R-:W-:Y:S02]  /*1350*/  ISETP.LT.U32.AND P1, PT, R2, UR17, PT ;  /* 0x0000001102007c0c */ /* 0x000fe4000bf21070 */
[----:B------:R-:W-:Y:S02]  /*1360*/  SHF.L.U64.HI R2, R3, 0x2, R0 ;  /* 0x0000000203027819 */ /* 0x000fe40000010200 */
[----:B------:R-:W-:Y:S02]  /*1370*/  LOP3.LUT P0, RZ, R0, 0x3fffffff, RZ, 0xc0, P0 ;  /* 0x3fffffff00ff7812 */ /* 0x000fe4000000c0ff */
[----:B------:R-:W-:-:S13]  /*1380*/  ISETP.LT.AND.EX P1, PT, R2, UR4, PT, P1 ;  /* 0x0000000402007c0c */ /* 0x000fda000bf21310 */
[----:B------:R-:W-:Y:S05]  /*1390*/  @!P0 BRA P1, `(.L_x_3823) ;  /* 0xfffffffc00708947 */ /* 0x000fea000083ffff */
[----:B------:R-:W-:Y:S05]  /*13a0*/  EXIT ;  /* 0x000000000000794d */ /* 0x000fea0003800000 */
        .weak           $__internal_106_$__cuda_sm20_div_u16
        .type           $__internal_106_$__cuda_sm20_div_u16,@function
        .size           $__internal_106_$__cuda_sm20_div_u16,(.L_x_4322 - $__internal_106_$__cuda_sm20_div_u16)
$__internal_106_$__cuda_sm20_div_u16:
        /* <DEDUP_REMOVED lines=19> */
[----:B------:R-:W-:Y:S05]  /*14e0*/  RET.REL.NODEC R2 `(_ZN2at6native61_GLOBAL__N__44eb8e94_28_ForeachBinaryOpScalarList_cu_dda10a6925multi_tensor_apply_kernelINS1_28TensorListScalarListMetadataIlLi2EEENS1_25BinaryOpScalarListFunctorIlLi2ELi1ELi1EEEJSt10multipliesIlEEEEvT_T0_DpT1_) ;  /* 0xffffffe802c47950 */ /* 0x000fea0003c3ffff */
.L_x_3824:
        /* <DEDUP_REMOVED lines=9> */
.L_x_4322:


//--------------------- .text._ZN2at6native61_GLOBAL__N__44eb8e94_28_ForeachBinaryOpScalarList_cu_dda10a6925multi_tensor_apply_kernelINS1_28TensorListScalarListMetadataIiLi2EEENS1_25BinaryOpScalarListFunctorIiLi2ELi1ELi1EEEJSt10multipliesIiEEEEvT_T0_DpT1_ --------------------------
	.section	.text._ZN2at6native61_GLOBAL__N__44eb8e94_28_ForeachBinaryOpScalarList_cu_dda10a6925multi_tensor_apply_kernelINS1_28TensorListScalarListMetadataIiLi2EEENS1_25BinaryOpScalarListFunctorIiLi2ELi1ELi1EEEJSt10multipliesIiEEEEvT_T0_DpT1_,"ax",@progbits
	.align	128
.text._ZN2at6native61_GLOBAL__N__44eb8e94_28_ForeachBinaryOpScalarList_cu_dda10a6925multi_tensor_apply_kernelINS1_28TensorListScalarListMetadataIiLi2EEENS1_25BinaryOpScalarListFunctorIiLi2ELi1ELi1EEEJSt10multipliesIiEEEEvT_T0_DpT1_:
        .type           _ZN2at6native61_GLOBAL__N__44eb8e94_28_ForeachBinaryOpScalarList_cu_dda10a6925multi_tensor_apply_kernelINS1_28TensorListScalarListMetadataIiLi2EEENS1_25BinaryOpScalarListFunctorIiLi2ELi1ELi1EEEJSt10multipliesIiEEEEvT_T0_DpT1_,@function
        .size           _ZN2at6native61_GLOBAL__N__44eb8e94_28_ForeachBinaryOpScalarList_cu_dda10a6925multi_tensor_apply_kernelINS1_28TensorListScalarListMetadataIiLi2EEENS1_25BinaryOpScalarListFunctorIiLi2ELi1ELi1EEEJSt10multipliesIiEEEEvT_T0_DpT1_,(.L_x_4324 - _ZN2at6native61_GLOBAL__N__44eb8e94_28_ForeachBinaryOpScalarList_cu_dda10a6925multi_tensor_apply_kernelINS1_28TensorListScalarListMetadataIiLi2EEENS1_25BinaryOpScalarListFunctorIiLi2ELi1ELi1EEEJSt10multipliesIiEEEEvT_T0_DpT1_)
        .other          _ZN2at6native61_GLOBAL__N__44eb8e94_28_ForeachBinaryOpScalarList_cu_dda10a6925multi_tensor_apply_kernelINS1_28TensorListScalarListMetadataIiLi2EEENS1_25BinaryOpScalarListFunctorIiLi2ELi1ELi1EEEJSt10multipliesIiEEEEvT_T0_DpT1_,@"STO_CUDA_ENTRY STV_DEFAULT"
_ZN2at6native61_GLOBAL__N__44eb8e94_28_ForeachBinaryOpScalarList_cu_dda10a6925multi_tensor_apply_kernelINS1_28TensorListScalarListMetadataIiLi2EEENS1_25BinaryOpScalarListFunctorIiLi2ELi1ELi1EEEJSt10multipliesIiEEEEvT_T0_DpT1_:
        /* <DEDUP_REMOVED lines=41> */
[----:B------:R-:W-:Y:S05]  /*0290*/  CALL.REL.NOINC `($__internal_107_$__cuda_sm20_div_u16) ;  /* 0x0000000c00147944 */ /* 0x000fea0003c00000 */
        /* <DEDUP_REMOVED lines=16> */
.L_x_3827:
        /* <DEDUP_REMOVED lines=38> */
[----:B--2---:R-:W-:Y:S01]  /*0600*/  @!P2 IMAD R25, R2, UR14, RZ ;  /* 0x0000000e0219ac24 */ /* 0x004fe2000f8e02ff */
[----:B------:R-:W-:-:S04]  /*0610*/  @!P1 LEA R2, P5, R24, UR10, 0x2 ;  /* 0x0000000a18029c11 */ /* 0x000fc8000f8a10ff */
[----:B------:R0:W-:Y:S01]  /*0620*/  @!P2 STG.E desc[UR18][R14.64], R25 ;  /* 0x000000190e00a986 */ /* 0x0001e2000c101912 */
[----:B-1----:R-:W-:Y:S02]  /*0630*/  @!P4 LEA R8, P2, R16, UR10, 0x2 ;  /* 0x0000000a1008cc11 */ /* 0x002fe4000f8410ff */
[----:B------:R-:W-:Y:S01]  /*0640*/  @!P1 LEA.HI.X R3, R24, UR11, R7, 0x2, P5 ;  /* 0x0000000b18039c11 */ /* 0x000fe2000a8f1407 */
[----:B---3--:R-:W-:Y:S01]  /*0650*/  @!P4 IMAD R19, R19, UR14, RZ ;  /* 0x0000000e1313cc24 */ /* 0x008fe2000f8e02ff */
[C---:B------:R-:W-:Y:S02]  /*0660*/  IADD3 R7, P5, PT, R16.reuse, UR13, RZ ;  /* 0x0000000d10077c10 */ /* 0x040fe4000ffbe0ff */
[--C-:B------:R-:W-:Y:S01]  /*0670*/  @!P4 LEA.HI.X R9, R16, UR11, R13.reuse, 0x2, P2 ;  /* 0x0000000b1009cc11 */ /* 0x100fe200090f140d */
[----:B----4-:R-:W-:Y:S01]  /*0680*/  @!P3 IMAD R17, R17, UR14, RZ ;  /* 0x0000000e1111bc24 */ /* 0x010fe2000f8e02ff */
        /* <DEDUP_REMOVED lines=16> */
[----:B------:R-:W-:Y:S01]  /*0790*/  @!P1 IMAD R23, R12, UR14, RZ ;  /* 0x0000000e0c179c24 */ /* 0x000fe2000f8e02ff */
        /* <DEDUP_REMOVED lines=29> */
[----:B--2---:R-:W-:Y:S02]  /*0970*/  @!P2 IMAD R5, R12, UR14, RZ ;  /* 0x0000000e0c05ac24 */ /* 0x004fe4000f8e02ff */
[----:B---3--:R-:W-:-:S03]  /*0980*/  @!P4 IMAD R25, R25, UR14, RZ ;  /* 0x0000000e1919cc24 */ /* 0x008fc6000f8e02ff */
[----:B------:R1:W-:Y:S01]  /*0990*/  @!P2 STG.E desc[UR18][R8.64], R5 ;  /* 0x000000050800a986 */ /* 0x0003e2000c101912 */
[----:B----4-:R-:W-:-:S03]  /*09a0*/  @!P3 IMAD R11, R24, UR14, RZ ;  /* 0x0000000e180bbc24 */ /* 0x010fc6000f8e02ff */
[----:B------:R1:W-:Y:S01]  /*09b0*/  @!P4 STG.E desc[UR18][R2.64], R25 ;  /* 0x000000190200c986 */ /* 0x0003e2000c101912 */
[----:B-----5:R-:W-:-:S03]  /*09c0*/  @!P5 IMAD R17, R17, UR14, RZ ;  /* 0x0000000e1111dc24 */ /* 0x020fc6000f8e02ff */
[----:B------:R1:W-:Y:S04]  /*09d0*/  @!P3 STG.E desc[UR18][R22.64], R11 ;  /* 0x0000000b1600b986 */ /* 0x0003e8000c101912 */
[----:B------:R1:W-:Y:S01]  /*09e0*/  @!P5 STG.E desc[UR18][R6.64], R17 ;  /* 0x000000110600d986 */ /* 0x0003e2000c101912 */
[----:B------:R-:W-:Y:S05]  /*09f0*/  @P1 BRA `(.L_x_3827) ;  /* 0xfffffff800681947 */ /* 0x000fea000383ffff */
.L_x_3826:
        /* <DEDUP_REMOVED lines=37> */
[----:B--2---:R-:W-:Y:S01]  /*0c50*/  IMAD R23, R5, UR14, RZ ;  /* 0x0000000e05177c24 */ /* 0x004fe2000f8e02ff */
[----:B------:R-:W-:Y:S01]  /*0c60*/  @!P1 LEA.HI.X R5, R19, UR11, R20, 0x2, P5 ;  /* 0x0000000b13059c11 */ /* 0x000fe2000a8f1414 */
[----:B---3--:R-:W-:-:S03]  /*0c70*/  IMAD R11, R8, UR14, RZ ;  /* 0x0000000e080b7c24 */ /* 0x008fc6000f8e02ff */
[----:B------:R0:W-:Y:S01]  /*0c80*/  @!P0 STG.E desc[UR18][R2.64], R23 ;  /* 0x0000001702008986 */ /* 0x0001e2000c101912 */
[----:B----4-:R-:W-:-:S03]  /*0c90*/  IMAD R13, R16, UR14, RZ ;  /* 0x0000000e100d7c24 */ /* 0x010fc6000f8e02ff */
[----:B------:R0:W-:Y:S04]  /*0ca0*/  @!P1 STG.E desc[UR18][R4.64], R11 ;  /* 0x0000000b04009986 */ /* 0x0001e8000c101912 */
[----:B------:R0:W-:Y:S01]  /*0cb0*/  @!P2 STG.E desc[UR18][R6.64], R13 ;  /* 0x0000000d0600a986 */ /* 0x0001e2000c101912 */
[----:B-----5:R-:W-:Y:S01]  /*0cc0*/  IMAD R17, R17, UR14, RZ ;  /* 0x0000000e11117c24 */ /* 0x020fe2000f8e02ff */
[----:B------:R-:W-:Y:S06]  /*0cd0*/  @P3 EXIT ;  /* 0x000000000000394d */ /* 0x000fec0003800000 */
[----:B0-----:R-:W-:-:S04]  /*0ce0*/  LEA R2, P0, R0, UR10, 0x2 ;  /* 0x0000000a00027c11 */ /* 0x001fc8000f8010ff */
[----:B------:R-:W-:-:S05]  /*0cf0*/  LEA.HI.X R3, R0, UR11, R9, 0x2, P0 ;  /* 0x0000000b00037c11 */ /* 0x000fca00080f1409 */
[----:B------:R-:W-:Y:S01]  /*0d00*/  STG.E desc[UR18][R2.64], R17 ;  /* 0x0000001102007986 */ /* 0x000fe2000c101912 */
[----:B------:R-:W-:Y:S05]  /*0d10*/  EXIT ;  /* 0x000000000000794d */ /* 0x000fea0003800000 */
.L_x_3825:
[----:B------:R-:W1:Y:S02]  /*0d20*/  S2R R6, SR_TID.X ;  /* 0x0000000000067919 */ /* 0x000e640000002100 */
[----:B-1----:R-:W-:-:S03]  /*0d30*/  IMAD.WIDE.U32 R2, R6, 0x4, RZ ;  /* 0x0000000406027825 */ /* 0x002fc600078e00ff */
[----:B------:R-:W-:-:S04]  /*0d40*/  ISETP.GE.U32.AND P0, PT, R2, UR20, PT ;  /* 0x0000001402007c0c */ /* 0x000fc8000bf06070 */
[----:B------:R-:W-:-:S13]  /*0d50*/  ISETP.GE.AND.EX P0, PT, R3, UR12, PT, P0 ;  /* 0x0000000c03007c0c */ /* 0x000fda000bf06300 */
[----:B0-----:R-:W-:Y:S05]  /*0d60*/  @P0 EXIT ;  /* 0x000000000000094d */ /* 0x001fea0003800000 */
[----:B------:R-:W-:Y:S01]  /*0d70*/  IMAD.MOV.U32 R7, RZ, RZ, RZ ;  /* 0x000000ffff077224 */ /* 0x000fe200078e00ff */
[----:B------:R-:W0:Y:S06]  /*0d80*/  LDCU UR4, c[0x0][0x360] ;  /* 0x00006c00ff0477ac */ /* 0x000e2c0008000800 */
.L_x_3828:
        /* <DEDUP_REMOVED lines=15> */
[----:B--2---:R-:W-:-:S02]  /*0e80*/  IMAD R8, R8, UR14, RZ ;  /* 0x0000000e08087c24 */ /* 0x004fc4000f8e02ff */
[----:B------:R-:W-:Y:S02]  /*0e90*/  IMAD R9, R9, UR14, RZ ;  /* 0x0000000e09097c24 */ /* 0x000fe4000f8e02ff */
[----:B------:R-:W-:Y:S02]  /*0ea0*/  IMAD R10, R10, UR14, RZ ;  /* 0x0000000e0a0a7c24 */ /* 0x000fe4000f8e02ff */
[----:B------:R-:W-:-:S05]  /*0eb0*/  IMAD R11, R11, UR14, RZ ;  /* 0x0000000e0b0b7c24 */ /* 0x000fca000f8e02ff */
[----:B------:R1:W-:Y:S01]  /*0ec0*/  STG.E.128 desc[UR18][R4.64], R8 ;  /* 0x0000000804007986 */ /* 0x0003e2000c101d12 */
[----:B------:R-:W-:Y:S05]  /*0ed0*/  @!P0 BRA P1, `(.L_x_3828) ;  /* 0xfffffffc00ac8947 */ /* 0x000fea000083ffff */
[----:B------:R-:W-:Y:S05]  /*0ee0*/  EXIT ;  /* 0x000000000000794d */ /* 0x000fea0003800000 */
        .weak           $__internal_107_$__cuda_sm20_div_u16
        .type           $__internal_107_$__cuda_sm20_div_u16,@function
        .size           $__internal_107_$__cuda_sm20_div_u16,(.L_x_4324 - $__internal_107_$__cuda_sm20_div_u16)
$__internal_107_$__cuda_sm20_div_u16:
        /* <DEDUP_REMOVED lines=18> */
[----:B------:R-:W-:Y:S06]  /*1010*/  RET.REL.NODEC R2 `(_ZN2at6native61_GLOBAL__N__44eb8e94_28_ForeachBinaryOpScalarList_cu_dda10a6925multi_tensor_apply_kernelINS1_28TensorListScalarListMetadataIiLi2EEENS1_25BinaryOpScalarListFunctorIiLi2ELi1ELi1EEEJSt10multipliesIiEEEEvT_T0_DpT1_) ;  /* 0xffffffec02f87950 */ /* 0x000fec0003c3ffff */
.L_x_3829:
        /* <DEDUP_REMOVED lines=14> */
.L_x_4324:


//--------------------- .text._ZN2at6native61_GLOBAL__N__44eb8e94_28_ForeachBinaryOpScalarList_cu_dda10a6925multi_tensor_apply_kernelINS1_28TensorListScalarListMetadataIaLi2EEENS1_25BinaryOpScalarListFunctorIaLi2ELi1ELi1EEEJSt10multipliesIaEEEEvT_T0_DpT1_ --------------------------
	.section	.text._ZN2at6native61_GLOBAL__N__44eb8e94_28_ForeachBinaryOpScalarList_cu_dda10a6925multi_tensor_apply_kernelINS1_28TensorListScalarListMetadataIaLi2EEENS1_25BinaryOpScalarListFunctorIaLi2ELi1ELi1EEEJSt10multipliesIaEEEEvT_T0_DpT1_,"ax",@progbits
	.align	128
.text._ZN2at6native61_GLOBAL__N__44eb8e94_28_ForeachBinaryOpScalarList_cu_dda10a6925multi_tensor_apply_kernelINS1_28TensorListScalarListMetadataIaLi2EEENS1_25BinaryOpScalarListFunctorIaLi2ELi1ELi1EEEJSt10multipliesIaEEEEvT_T0_DpT1_:
        .type           _ZN2at6native61_GLOBAL__N__44eb8e94_28_ForeachBinaryOpScalarList_cu_dda10a6925multi_tensor_apply_kernelINS1_28TensorListScalarListMetadataIaLi2EEENS1_25BinaryOpScalarListFunctorIaLi2ELi1ELi1EEEJSt10multipliesIaEEEEvT_T0_DpT1_,@function
        .size           _ZN2at6native61_GLOBAL__N__44eb8e94_28_ForeachBinaryOpScalarList_cu_dda10a6925multi_tensor_apply_kernelINS1_28TensorListScalarListMetadataIaLi2EEENS1_25BinaryOpScalarListFunctorIaLi2ELi1ELi1EEEJSt10multipliesIaEEEEvT_T0_DpT1_,(.L_x_4326 - _ZN2at6native61_GLOBAL__N__44eb8e94_28_ForeachBinaryOpScalarList_cu_dda10a6925multi_tensor_apply_kernelINS1_28TensorListScalarListMetadataIaLi2EEENS1_25BinaryOpScalarListFunctorIaLi2ELi1ELi1EEEJSt10multipliesIaEEEEvT_T0_DpT1_)
        .other          _ZN2at6native61_GLOBAL__N__44eb8e94_28_ForeachBinaryOpScalarList_cu_dda10a6925multi_tensor_apply_kernelINS1_28TensorListScalarListMetadataIaLi2EEENS1_25BinaryOpScalarListFunctorIaLi2ELi1ELi1EEEJSt10multipliesIaEEEEvT_T0_DpT1_,@"STO_CUDA_ENTRY STV_DEFAULT"
_ZN2at6native61_GLOBAL__N__44eb8e94_28_ForeachBinaryOpScalarList_cu_dda10a6925multi_tensor_apply_kernelINS1_28TensorListScalarListMetadataIaLi2EEENS1_25BinaryOpScalarListFunctorIaLi2ELi1ELi1EEEJSt10multipliesIaEEEEvT_T0_DpT1_:
        /* <DEDUP_REMOVED lines=42> */
[----:B------:R-:W-:Y:S05]  /*02a0*/  CALL.REL.NOINC `($__internal_108_$__cuda_sm20_div_u16) ;  /* 0x0000001400547944 */ /* 0x000fea0003c00000 */
        /* <DEDUP_REMOVED lines=59> */
.L_x_3848:
        /* <DEDUP_REMOVED lines=27> */
[----:B------:R-:W5:Y:S01]  /*0810*/  @!P3 LDG.E.U8 R7, desc[UR26][R10.64] ;  /* 0x0000001a0a07b981 */ /* 0x000f62000c1e1100 */
[----:B------:R-:W-:-:S02]  /*0820*/  PRMT R8, RZ, 0x7610, R8 ;  /* 0x00007610ff087816 */ /* 0x000fc40000000008 */
        /* <DEDUP_REMOVED lines=19> */
[----:B------:R-:W-:-:S04]  /*0960*/  IADD3 R10, P5, PT, R2, UR29, RZ ;  /* 0x0000001d020a7c10 */ /* 0x000fc8000ffbe0ff */
[----:B------:R-:W-:Y:S01]  /*0970*/  IADD3.X R11, PT, PT, R3, UR8, RZ, P5, !PT ;  /* 0x00000008030b7c10 */ /* 0x000fe2000affe4ff */
[----:B0-----:R-:W-:Y:S02]  /*0980*/  ULOP3.LUT UR19, UR15, 0xff, URZ, 0xc0, !UPT ;  /* 0x000000ff0f137892 */ /* 0x001fe4000f8ec0ff */
[----:B------:R-:W-:-:S04]  /*0990*/  USHF.L.U32 UR15, UR15, 0x3, URZ ;  /* 0x000000030f0f7899 */ /* 0x000fc800080006ff */
[----:B------:R-:W-:-:S12]  /*09a0*/  UIMAD UR15, UR19, -0x7, UR15 ;  /* 0xfffffff9130f78a4 */ /* 0x000fd8000f8e020f */
[----:B------:R-:W0:Y:S02]  /*09b0*/  LDCU.U8 UR15, c[0x0][UR15+0x980] ;  /* 0x000130000f0f77ac */ /* 0x000e240008000000 */
[----:B0-----:R-:W-:-:S05]  /*09c0*/  IMAD R9, R9, UR15, RZ ;  /* 0x0000000f09097c24 */ /* 0x001fca000f8e02ff */
[----:B------:R0:W-:Y:S02]  /*09d0*/  STG.E.U8 desc[UR26][R10.64], R9 ;  /* 0x000000090a007986 */ /* 0x0001e4000c10111a */
.L_x_3833:
[----:B------:R-:W-:Y:S05]  /*09e0*/  BSYNC.RECONVERGENT B0 ;  /* 0x0000000000007941 */ /* 0x000fea0003800200 */
.L_x_3832:
        /* <DEDUP_REMOVED lines=23> */
.L_x_3835:
[----:B------:R-:W-:Y:S05]  /*0b60*/  BSYNC.RECONVERGENT B0 ;  /* 0x0000000000007941 */ /* 0x000fea0003800200 */
.L_x_3834:
[----:B------:R-:W-:Y:S04]  /*0b70*/  BSSY.RECONVERGENT B0, `(.L_x_3836) ;  /* 0x000000c000007945 */ /* 0x000fe80003800200 */
[----:B------:R-:W-:Y:S05]  /*0b80*/  @P1 BRA `(.L_x_3837) ;  /* 0x0000000000281947 */ /* 0x000fea0003800000 */
[----:B------:R-:W1:Y:S01]  /*0b90*/  LDCU.U8 UR15, c[0x0][UR32+0x9c0] ;  /* 0x00013800200f77ac */ /* 0x000e620008000000 */
[----:B0-----:R-:W-:Y:S02]  /*0ba0*/  PRMT R7, R8, 0x9910, RZ ;  /* 0x0000991008077816 */ /* 0x001fe400000000ff */
[----:B------:R-:W-:-:S04]  /*0bb0*/  IADD3 R8, P1, PT, R2, UR38, RZ ;  /* 0x0000002602087c10 */ /* 0x000fc8000ff3e0ff */
[----:B------:R-:W-:Y:S01]  /*0bc0*/  IADD3.X R9, PT, PT, R3, UR20, RZ, P1, !PT ;  /* 0x0000001403097c10 */ /* 0x000fe20008ffe4ff */
[----:B-1----:R-:W-:Y:S02]  /*0bd0*/  ULOP3.LUT UR19, UR15, 0xff, URZ, 0xc0, !UPT ;  /* 0x000000ff0f137892 */ /* 0x002fe4000f8ec0ff */
[----:B------:R-:W-:-:S04]  /*0be0*/  USHF.L.U32 UR15, UR15, 0x3, URZ ;  /* 0x000000030f0f7899 */ /* 0x000fc800080006ff */
[----:B------:R-:W-:-:S12]  /*0bf0*/  UIMAD UR15, UR19, -0x7, UR15 ;  /* 0xfffffff9130f78a4 */ /* 0x000fd8000f8e020f */
[----:B------:R-:W0:Y:S02]  /*0c00*/  LDCU.U8 UR15, c[0x0][UR15+0x980] ;  /* 0x000130000f0f77ac */ /* 0x000e240008000000 */
[----:B0-----:R-:W-:-:S05]  /*0c10*/  IMAD R7, R7, UR15, RZ ;  /* 0x0000000f07077c24 */ /* 0x001fca000f8e02ff */
[----:B------:R1:W-:Y:S02]  /*0c20*/  STG.E.U8 desc[UR26][R8.64], R7 ;  /* 0x0000000708007986 */ /* 0x0003e4000c10111a */
.L_x_3837:
[----:B------:R-:W-:Y:S05]  /*0c30*/  BSYNC.RECONVERGENT B0 ;  /* 0x0000000000007941 */ /* 0x000fea0003800200 */
.L_x_3836:
[----:B------:R-:W-:Y:S04]  /*0c40*/  BSSY.RECONVERGENT B0, `(.L_x_3838) ;  /* 0x000000c000007945 */ /* 0x000fe80003800200 */
[----:B------:R-:W-:Y:S05]  /*0c50*/  @P2 BRA `(.L_x_3839) ;  /* 0x0000000000282947 */ /* 0x000fea0003800000 */
[----:B------:R-:W2:Y:S01]  /*0c60*/  LDCU.U8 UR15, c[0x0][UR32+0x9c0] ;  /* 0x00013800200f77ac */ /* 0x000ea20008000000 */
[----:B01----:R-:W-:Y:S02]  /*0c70*/  PRMT R7, R0, 0x9910, RZ ;  /* 0x0000991000077816 */ /* 0x003fe400000000ff */
[----:B------:R-:W-:-:S04]  /*0c80*/  IADD3 R8, P1, PT, R2, UR36, RZ ;  /* 0x0000002402087c10 */ /* 0x000fc8000ff3e0ff */
[----:B------:R-:W-:Y:S01]  /*0c90*/  IADD3.X R9, PT, PT, R3, UR22, RZ, P1, !PT ;  /* 0x0000001603097c10 */ /* 0x000fe20008ffe4ff */
[----:B--2---:R-:W-:Y:S02]  /*0ca0*/  ULOP3.LUT UR19, UR15, 0xff, URZ, 0xc0, !UPT ;  /* 0x000000ff0f137892 */ /* 0x004fe4000f8ec0ff */
[----:B------:R-:W-:-:S04]  /*0cb0*/  USHF.L.U32 UR15, UR15, 0x3, URZ ;  /* 0x000000030f0f7899 */ /* 0x000fc800080006ff */
[----:B------:R-:W-:-:S12]  /*0cc0*/  UIMAD UR15, UR19, -0x7, UR15 ;  /* 0xfffffff9130f78a4 */ /* 0x000fd8000f8e020f */
[----:B------:R-:W0:Y:S02]  /*0cd0*/  LDCU.U8 UR15, c[0x0][UR15+0x980] ;  /* 0x000130000f0f77ac */ /* 0x000e240008000000 */
[----:B0-----:R-:W-:-:S05]  /*0ce0*/  IMAD R7, R7, UR15, RZ ;  /* 0x0000000f07077c24 */ /* 0x001fca000f8e02ff */
[----:B------:R2:W-:Y:S02]  /*0cf0*/  STG.E.U8 desc[UR26][R8.64], R7 ;  /* 0x0000000708007986 */ /* 0x0005e4000c10111a */
.L_x_3839:
[----:B------:R-:W-:Y:S05]  /*0d00*/  BSYNC.RECONVERGENT B0 ;  /* 0x0000000000007941 */ /* 0x000fea0003800200 */
.L_x_3838:
        /* <DEDUP_REMOVED lines=16> */
[----:B-1---5:R-:W-:Y:S02]  /*0e10*/  PRMT R9, R6, 0x9910, RZ ;  /* 0x0000991006097816 */ /* 0x022fe400000000ff */
        /* <DEDUP_REMOVED lines=8> */
.L_x_3841:
[----:B------:R-:W-:Y:S05]  /*0ea0*/  BSYNC.RECONVERGENT B0 ;  /* 0x0000000000007941 */ /* 0x000fea0003800200 */
.L_x_3840:
[----:B------:R-:W-:Y:S04]  /*0eb0*/  BSSY.RECONVERGENT B0, `(.L_x_3842) ;  /* 0x000000c000007945 */ /* 0x000fe80003800200 */
[----:B------:R-:W-:Y:S05]  /*0ec0*/  @P6 BRA `(.L_x_3843) ;  /* 0x0000000000286947 */ /* 0x000fea0003800000 */
[----:B------:R-:W2:Y:S01]  /*0ed0*/  LDCU.U8 UR15, c[0x0][UR32+0x9c0] ;  /* 0x00013800200f77ac */ /* 0x000ea20008000000 */
[----:B01---5:R-:W-:Y:S02]  /*0ee0*/  PRMT R9, R0, 0x9910, RZ ;  /* 0x0000991000097816 */ /* 0x023fe400000000ff */
        /* <DEDUP_REMOVED lines=8> */
.L_x_3843:
[----:B------:R-:W-:Y:S05]  /*0f70*/  BSYNC.RECONVERGENT B0 ;  /* 0x0000000000007941 */ /* 0x000fea0003800200 */
.L_x_3842:
[----:B------:R-:W-:Y:S04]  /*0f80*/  BSSY.RECONVERGENT B0, `(.L_x_3844) ;  /* 0x000000c000007945 */ /* 0x000fe80003800200 */
[----:B------:R-:W-:Y:S05]  /*0f90*/  @P4 BRA `(.L_x_3845) ;  /* 0x0000000000284947 */ /* 0x000fea0003800000 */
[----:B------:R-:W3:Y:S01]  /*0fa0*/  LDCU.U8 UR15, c[0x0][UR32+0x9c0] ;  /* 0x00013800200f77ac */ /* 0x000ee20008000000 */
[----:B-----5:R-:W-:Y:S02]  /*0fb0*/  PRMT R7, R7, 0x9910, RZ ;  /* 0x0000991007077816 */ /* 0x020fe400000000ff */
[----:B012---:R-:W-:-:S04]  /*0fc0*/  IADD3 R4, P0, PT, R2, UR25, RZ ;  /* 0x0000001902047c10 */ /* 0x007fc8000ff1e0ff */
[----:B------:R-:W-:Y:S01]  /*0fd0*/  IADD3.X R5, PT, PT, R3, UR14, RZ, P0, !PT ;  /* 0x0000000e03057c10 */ /* 0x000fe200087fe4ff */
[----:B---3--:R-:W-:Y:S02]  /*0fe0*/  ULOP3.LUT UR19, UR15, 0xff, URZ, 0xc0, !UPT ;  /* 0x000000ff0f137892 */ /* 0x008fe4000f8ec0ff */
[----:B------:R-:W-:-:S04]  /*0ff0*/  USHF.L.U32 UR15, UR15, 0x3, URZ ;  /* 0x000000030f0f7899 */ /* 0x000fc800080006ff */
[----:B------:R-:W-:-:S12]  /*1000*/  UIMAD UR15, UR19, -0x7, UR15 ;  /* 0xfffffff9130f78a4 */ /* 0x000fd8000f8e020f */
[----:B------:R-:W0:Y:S02]  /*1010*/  LDCU.U8 UR15, c[0x0][UR15+0x980] ;  /* 0x000130000f0f77ac */ /* 0x000e240008000000 */
[----:B0-----:R-:W-:-:S05]  /*1020*/  IMAD R7, R7, UR15, RZ ;  /* 0x0000000f07077c24 */ /* 0x001fca000f8e02ff */
[----:B------:R3:W-:Y:S02]  /*1030*/  STG.E.U8 desc[UR26][R4.64], R7 ;  /* 0x0000000704007986 */ /* 0x0007e4000c10111a */
.L_x_3845:
[----:B------:R-:W-:Y:S05]  /*1040*/  BSYNC.RECONVERGENT B0 ;  /* 0x0000000000007941 */ /* 0x000fea0003800200 */
.L_x_3844:
[----:B------:R-:W-:Y:S04]  /*1050*/  BSSY.RECONVERGENT B0, `(.L_x_3846) ;  /* 0x000000c000007945 */ /* 0x000fe80003800200 */
[----:B------:R-:W-:Y:S05]  /*1060*/  @P5 BRA `(.L_x_3847) ;  /* 0x0000000000285947 */ /* 0x000fea0003800000 */
[----:B------:R-:W4:Y:S01]  /*1070*/  LDCU.U8 UR15, c[0x0][UR32+0x9c0] ;  /* 0x00013800200f77ac */ /* 0x000f220008000000 */
[----:B---3-5:R-:W-:Y:S02]  /*1080*/  PRMT R7, R14, 0x9910, RZ ;  /* 0x000099100e077816 */ /* 0x028fe400000000ff */
[----:B012---:R-:W-:-:S04]  /*1090*/  IADD3 R4, P0, PT, R2, UR23, RZ ;  /* 0x0000001702047c10 */ /* 0x007fc8000ff1e0ff */
[----:B------:R-:W-:Y:S01]  /*10a0*/  IADD3.X R5, PT, PT, R3, UR12, RZ, P0, !PT ;  /* 0x0000000c03057c10 */ /* 0x000fe200087fe4ff */
[----:B----4-:R-:W-:Y:S02]  /*10b0*/  ULOP3.LUT UR19, UR15, 0xff, URZ, 0xc0, !UPT ;  /* 0x000000ff0f137892 */ /* 0x010fe4000f8ec0ff */
[----:B------:R-:W-:-:S04]  /*10c0*/  USHF.L.U32 UR15, UR15, 0x3, URZ ;  /* 0x000000030f0f7899 */ /* 0x000fc800080006ff */
[----:B------:R-:W-:-:S12]  /*10d0*/  UIMAD UR15, UR19, -0x7, UR15 ;  /* 0xfffffff9130f78a4 */ /* 0x000fd8000f8e020f */
[----:B------:R-:W0:Y:S02]  /*10e0*/  LDCU.U8 UR15, c[0x0][UR15+0x980] ;  /* 0x000130000f0f77ac */ /* 0x000e240008000000 */
[----:B0-----:R-:W-:-:S05]  /*10f0*/  IMAD R7, R7, UR15, RZ ;  /* 0x0000000f07077c24 */ /* 0x001fca000f8e02ff */
[----:B------:R4:W-:Y:S02]  /*1100*/  STG.E.U8 desc[UR26][R4.64], R7 ;  /* 0x0000000704007986 */ /* 0x0009e4000c10111a */
.L_x_3847:
[----:B------:R-:W-:Y:S05]  /*1110*/  BSYNC.RECONVERGENT B0 ;  /* 0x0000000000007941 */ /* 0x000fea0003800200 */
.L_x_3846:
[----:B01234-:R-:W-:Y:S01]  /*1120*/  IMAD.U32 R5, RZ, RZ, UR33 ;  /* 0x00000021ff057e24 */ /* 0x01ffe2000f8e00ff */
[----:B------:R-:W-:-:S03]  /*1130*/  UIMAD.WIDE.U32 UR4, UR33, 0x8, UR4 ;  /* 0x00000008210478a5 */ /* 0x000fc6000f8e0004 */
[----:B------:R-:W-:Y:S01]  /*1140*/  IMAD.WIDE.U32 R2, R5, 0x8, R2 ;  /* 0x0000000805027825 */ /* 0x000fe200078e0002 */
[----:B------:R-:W-:Y:S08]  /*1150*/  BRA.U UP0, `(.L_x_3848) ;  /* 0xfffffff500407547 */ /* 0x000ff0000b83ffff */
.L_x_3831:
[----:B------:R-:W-:-:S04]  /*1160*/  ULOP3.LUT UR15, UR9, 0x1, URZ, 0xc0, !UPT ;  /* 0x00000001090f7892 */ /* 0x000fc8000f8ec0ff */
[----:B------:R-:W-:-:S06]  /*1170*/  UISETP.NE.U32.AND UP0, UPT, UR15, 0x1, UPT ;  /* 0x000000010f00788c */ /* 0x000fcc000bf05070 */
[----:B------:R-:W-:-:S13]  /*1180*/  PLOP3.LUT P0, PT, PT, PT, UP0, 0x80, 0x8 ;  /* 0x000000000008781c */ /* 0x000fda0003f0f008 */
[----:B------:R-:W-:Y:S05]  /*1190*/  @!P0 EXIT ;  /* 0x000000000000894d */ /* 0x000fea0003800000 */
[----:B------:R-:W0:Y:S01]  /*11a0*/  S2R R15, SR_TID.X ;  /* 0x00000000000f7919 */ /* 0x000e220000002100 */
[----:B------:R-:W1:Y:S01]  /*11b0*/  LDCU UR6, c[0x0][0x360] ;  /* 0x00006c00ff0677ac */ /* 0x000e620008000800 */
[----:B-----5:R-:W-:Y:S02]  /*11c0*/  PRMT R7, RZ, 0x7610, R7 ;  /* 0x00007610ff077816 */ /* 0x020fe40000000007 */
        /* <DEDUP_REMOVED lines=21> */
[----:B------:R-:W-:Y:S02]  /*1320*/  @!P1 IADD3.X R5, PT, PT, R19, UR7, RZ, P4, !PT ;  /* 0x0000000713059c10 */ /* 0x000fe4000a7fe4ff */
[----:B------:R-:W-:-:S02]  /*1330*/  @!P2 IADD3 R8, P4, PT, R6, UR28, RZ ;  /* 0x0000001c0608ac10 */ /* 0x000fc4000ff9e0ff */
[----:B------:R-:W-:Y:S01]  /*1340*/  PRMT R13, RZ, 0x7610, R13 ;  /* 0x00007610ff0d7816 */ /* 0x000fe2000000000d */
[----:B------:R1:W3:Y:S01]  /*1350*/  @!P1 LDG.E.U8 R12, desc[UR26][R4.64] ;  /* 0x0000001a040c9981 */ /* 0x0002e2000c1e1100 */
[----:B------:R-:W-:Y:S02]  /*1360*/  @!P2 IADD3.X R9, PT, PT, R18, UR7, RZ, P4, !PT ;  /* 0x000000071209ac10 */ /* 0x000fe4000a7fe4ff */
[----:B------:R-:W-:-:S03]  /*1370*/  PRMT R14, RZ, 0x7610, R14 ;  /* 0x00007610ff0e7816 */ /* 0x000fc6000000000e */
[----:B------:R-:W-:Y:S01]  /*1380*/  @!P3 IADD3 R10, P4, PT, R0, UR28, RZ ;  /* 0x0000001c000abc10 */ /* 0x000fe2000ff9e0ff */
[----:B------:R4:W3:Y:S03]  /*1390*/  @!P2 LDG.E.U8 R13, desc[UR26][R8.64] ;  /* 0x0000001a080da981 */ /* 0x0008e6000c1e1100 */
[----:B------:R-:W-:-:S05]  /*13a0*/  @!P3 IADD3.X R11, PT, PT, R17, UR7, RZ, P4, !PT ;  /* 0x00000007110bbc10 */ /* 0x000fca000a7fe4ff */
[----:B------:R3:W3:Y:S01]  /*13b0*/  @!P3 LDG.E.U8 R14, desc[UR26][R10.64] ;  /* 0x0000001a0a0eb981 */ /* 0x0006e2000c1e1100 */
[----:B------:R-:W0:Y:S02]  /*13c0*/  S2UR UR6, SR_CTAID.X ;  /* 0x00000000000679c3 */ /* 0x000e240000002500 */
[----:B0-----:R-:W0:Y:S02]  /*13d0*/  LDCU.U8 UR6, c[0x0][UR6+0x9c0] ;  /* 0x00013800060677ac */ /* 0x001e240008000000 */
[----:B0-----:R-:W-:Y:S02]  /*13e0*/  ULOP3.LUT UR9, UR6, 0xff, URZ, 0xc0, !UPT ;  /* 0x000000ff06097892 */ /* 0x001fe4000f8ec0ff */
[----:B------:R-:W-:-:S04]  /*13f0*/  USHF.L.U32 UR6, UR6, 0x3, URZ ;  /* 0x0000000306067899 */ /* 0x000fc800080006ff */
[----:B------:R-:W-:Y:S01]  /*1400*/  UIMAD UR6, UR9, -0x7, UR6 ;  /* 0xfffffff9090678a4 */ /* 0x000fe2000f8e0206 */
[----:B------:R-:W-:-:S11]  /*1410*/  @!P0 IADD3 R2, P4, PT, R15, UR29, RZ ;  /* 0x0000001d0f028c10 */ /* 0x000fd6000ff9e0ff */
[----:B------:R-:W4:Y:S01]  /*1420*/  LDCU.U8 UR6, c[0x0][UR6+0x980] ;  /* 0x00013000060677ac */ /* 0x000f220008000000 */
[----:B------:R-:W-:Y:S02]  /*1430*/  @!P0 IADD3.X R3, PT, PT, R20, UR8, RZ, P4, !PT ;  /* 0x0000000814038c10 */ /* 0x000fe4000a7fe4ff */
[----:B-1----:R-:W-:Y:S02]  /*1440*/  @!P1 IADD3 R4, P4, PT, R16, UR29, RZ ;  /* 0x0000001d10049c10 */ /* 0x002fe4000ff9e0ff */
[----:B--2---:R-:W-:-:S05]  /*1450*/  PRMT R5, R7, 0x9910, RZ ;  /* 0x0000991007057816 */ /* 0x004fca00000000ff */
[----:B----4-:R-:W-:Y:S01]  /*1460*/  IMAD R9, R5, UR6, RZ ;  /* 0x0000000605097c24 */ /* 0x010fe2000f8e02ff */
[----:B------:R-:W-:Y:S02]  /*1470*/  @!P1 IADD3.X R5, PT, PT, R19, UR8, RZ, P4, !PT ;  /* 0x0000000813059c10 */ /* 0x000fe4000a7fe4ff */
[----:B---3--:R-:W-:Y:S02]  /*1480*/  PRMT R7, R12, 0x9910, RZ ;  /* 0x000099100c077816 */ /* 0x008fe400000000ff */
[----:B------:R-:W-:Y:S02]  /*1490*/  @!P2 IADD3 R6, P4, PT, R6, UR29, RZ ;  /* 0x0000001d0606ac10 */ /* 0x000fe4000ff9e0ff */
[----:B------:R-:W-:Y:S01]  /*14a0*/  PRMT R8, R13, 0x9910, RZ ;  /* 0x000099100d087816 */ /* 0x000fe200000000ff */
[----:B------:R-:W-:Y:S01]  /*14b0*/  IMAD R11, R7, UR6, RZ ;  /* 0x00000006070b7c24 */ /* 0x000fe2000f8e02ff */
[----:B------:R-:W-:-:S03]  /*14c0*/  @!P2 IADD3.X R7, PT, PT, R18, UR8, RZ, P4, !PT ;  /* 0x000000081207ac10 */ /* 0x000fc6000a7fe4ff */
[----:B------:R-:W-:Y:S01]  /*14d0*/  IMAD R13, R8, UR6, RZ ;  /* 0x00000006080d7c24 */ /* 0x000fe2000f8e02ff */
[----:B------:R-:W-:Y:S01]  /*14e0*/  PRMT R8, R14, 0x9910, RZ ;  /* 0x000099100e087816 */ /* 0x000fe200000000ff */
[----:B------:R-:W-:Y:S04]  /*14f0*/  @!P0 STG.E.U8 desc[UR26][R2.64], R9 ;  /* 0x0000000902008986 */ /* 0x000fe8000c10111a */
[----:B------:R0:W-:Y:S04]  /*1500*/  @!P1 STG.E.U8 desc[UR26][R4.64], R11 ;  /* 0x0000000b04009986 */ /* 0x0001e8000c10111a */
[----:B------:R1:W-:Y:S01]  /*1510*/  @!P2 STG.E.U8 desc[UR26][R6.64], R13 ;  /* 0x0000000d0600a986 */ /* 0x0003e2000c10111a */
[----:B0-----:R-:W-:Y:S01]  /*1520*/  IMAD R5, R8, UR6, RZ ;  /* 0x0000000608057c24 */ /* 0x001fe2000f8e02ff */
[----:B------:R-:W-:Y:S06]  /*1530*/  @P3 EXIT ;  /* 0x000000000000394d */ /* 0x000fec0003800000 */
[----:B------:R-:W-:-:S04]  /*1540*/  IADD3 R2, P0, PT, R0, UR29, RZ ;  /* 0x0000001d00027c10 */ /* 0x000fc8000ff1e0ff */
[----:B------:R-:W-:-:S05]  /*1550*/  IADD3.X R3, PT, PT, R17, UR8, RZ, P0, !PT ;  /* 0x0000000811037c10 */ /* 0x000fca00087fe4ff */
[----:B------:R-:W-:Y:S01]  /*1560*/  STG.E.U8 desc[UR26][R2.64], R5 ;  /* 0x0000000502007986 */ /* 0x000fe2000c10111a */
[----:B------:R-:W-:Y:S05]  /*1570*/  EXIT ;  /* 0x000000000000794d */ /* 0x000fea0003800000 */
.L_x_3830:
[----:B------:R-:W1:Y:S02]  /*1580*/  S2R R9, SR_TID.X ;  /* 0x0000000000097919 */ /* 0x000e640000002100 */
[----:B-1----:R-:W-:-:S03]  /*1590*/  IMAD.WIDE.U32 R2, R9, 0x4, RZ ;  /* 0x0000000409027825 */ /* 0x002fc600078e00ff */
[----:B------:R-:W-:-:S04]  /*15a0*/  ISETP.GE.U32.AND P0, PT, R2, UR12, PT ;  /* 0x0000000c02007c0c */ /* 0x000fc8000bf06070 */
[----:B------:R-:W-:-:S13]  /*15b0*/  ISETP.GE.AND.EX P0, PT, R3, UR9, PT, P0 ;  /* 0x0000000903007c0c */ /* 0x000fda000bf06300 */
[----:B0-----:R-:W-:Y:S05]  /*15c0*/  @P0 EXIT ;  /* 0x000000000000094d */ /* 0x001fea0003800000 */
[----:B------:R-:W-:Y:S01]  /*15d0*/  IMAD.MOV.U32 R10, RZ, RZ, RZ ;  /* 0x000000ffff0a7224 */ /* 0x000fe200078e00ff */
[----:B------:R-:W0:Y:S06]  /*15e0*/  LDCU UR4, c[0x0][0x360] ;  /* 0x00006c00ff0477ac */ /* 0x000e2c0008000800 */
.L_x_3849:
[C---:B------:R-:W-:Y:S01]  /*15f0*/  IMAD.SHL.U32 R8, R9.reuse, 0x4, RZ ;  /* 0x0000000409087824 */ /* 0x040fe200078e00ff */
[----:B------:R-:W-:-:S04]  /*1600*/  SHF.L.U64.HI R11, R9, 0x2, R10 ;  /* 0x00000002090b7819 */ /* 0x000fc8000001020a */
[----:B------:R-:W-:-:S04]  /*1610*/  IADD3 R2, P0, PT, R8, UR28, RZ ;  /* 0x0000001c08027c10 */ /* 0x000fc8000ff1e0ff */
[----:B------:R-:W-:-:S05]  /*1620*/  IADD3.X R3, PT, PT, R11, UR7, RZ, P0, !PT ;  /* 0x000000070b037c10 */ /* 0x000fca00087fe4ff */
[----:B------:R-:W2:Y:S02]  /*1630*/  LDG.E R2, desc[UR26][R2.64] ;  /* 0x0000001a02027981 */ /* 0x000ea4000c1e1900 */
[C---:B--2---:R-:W-:Y:S02]  /*1640*/  LOP3.LUT R0, R2.reuse, 0xff, RZ, 0xc0, !PT ;  /* 0x000000ff02007812 */ /* 0x044fe400078ec0ff */
[C---:B------:R-:W-:Y:S02]  /*1650*/  PRMT R4, R2.reuse, 0x7771, RZ ;  /* 0x0000777102047816 */ /* 0x040fe400000000ff */
[----:B------:R-:W-:Y:S01]  /*1660*/  PRMT R6, R2, 0x7772, RZ ;  /* 0x0000777202067816 */ /* 0x000fe200000000ff */
[----:B------:R-:W-:Y:S01]  /*1670*/  IMAD R0, R0, UR6, RZ ;  /* 0x0000000600007c24 */ /* 0x000fe2000f8e02ff */
[----:B------:R-:W-:Y:S01]  /*1680*/  PRMT R5, R2, 0x7773, RZ ;  /* 0x0000777302057816 */ /* 0x000fe200000000ff */
[----:B------:R-:W-:Y:S02]  /*1690*/  IMAD R4, R4, UR6, RZ ;  /* 0x0000000604047c24 */ /* 0x000fe4000f8e02ff */
[----:B------:R-:W-:Y:S01]  /*16a0*/  IMAD R2, R6, UR6, RZ ;  /* 0x0000000606027c24 */ /* 0x000fe2000f8e02ff */
[----:B------:R-:W-:Y:S01]  /*16b0*/  LOP3.LUT R3, R0, 0xffff, RZ, 0xc0, !PT ;  /* 0x0000ffff00037812 */ /* 0x000fe200078ec0ff */
[----:B------:R-:W-:Y:S01]  /*16c0*/  IMAD R5, R5, UR6, RZ ;  /* 0x0000000605057c24 */ /* 0x000fe2000f8e02ff */
        /* <DEDUP_REMOVED lines=19> */
        .weak           $__internal_108_$__cuda_sm20_div_u16
        .type           $__internal_108_$__cuda_sm20_div_u16,@function
        .size           $__internal_108_$__cuda_sm20_div_u16,(.L_x_4326 - $__internal_108_$__cuda_sm20_div_u16)
$__internal_108_$__cuda_sm20_div_u16:
        /* <DEDUP_REMOVED lines=19> */
[----:B------:R-:W-:Y:S05]  /*1930*/  RET.REL.NODEC R2 `(_ZN2at6native61_GLOBAL__N__44eb8e94_28_ForeachBinaryOpScalarList_cu_dda10a6925multi_tensor_apply_kernelINS1_28TensorListScalarListMetadataIaLi2EEENS1_25BinaryOpScalarListFunctorIaLi2ELi1ELi1EEEJSt10multipliesIaEEEEvT_T0_DpT1_) ;  /* 0xffffffe402b07950 */ /* 0x000fea0003c3ffff */
.L_x_3850:
        /* <DEDUP_REMOVED lines=12> */
.L_x_4326:


//--------------------- .text._ZN2at6native61_GLOBAL__N__44eb8e94_28_ForeachBinaryOpScalarList_cu_dda10a6925multi_tensor_apply_kernelINS1_28TensorListScalarListMetadataIhLi2EEENS1_25BinaryOpScalarListFunctorIhLi2ELi1ELi1EEEJSt10multipliesIhEEEEvT_T0_DpT1_ --------------------------
	.section	.text._ZN2at6native61_GLOBAL__N__44eb8e94_28_ForeachBinaryOpScalarList_cu_dda10a6925multi_tensor_apply_kernelINS1_28TensorListScalarListMetadataIhLi2EEENS1_25BinaryOpScalarListFunctorIhLi2ELi1ELi1EEEJSt10multipliesIhEEEEvT_T0_DpT1_,"ax",@progbits
	.align	128
.text._ZN2at6native61_GLOBAL__N__44eb8e94_28_ForeachBinaryOpScalarList_cu_dda10a6925multi_tensor_apply_kernelINS1_28TensorListScalarListMetadataIhLi2EEENS1_25BinaryOpScalarListFunctorIhLi2ELi1ELi1EEEJSt10multipliesIhEEEEvT_T0_DpT1_:
        .type           _ZN2at6native61_GLOBAL__N__44eb8e94_28_ForeachBinaryOpScalarList_cu_dda10a6925multi_tensor_apply_kernelINS1_28TensorListScalarListMetadataIhLi2EEENS1_25BinaryOpScalarListFunctorIhLi2ELi1ELi1EEEJSt10multipliesIhEEEEvT_T0_DpT1_,@function
        .size           _ZN2at6native61_GLOBAL__N__44eb8e94_28_ForeachBinaryOpScalarList_cu_dda10a6925multi_tensor_apply_kernelINS1_28TensorListScalarListMetadataIhLi2EEENS1_25BinaryOpScalarListFunctorIhLi2ELi1ELi1EEEJSt10multipliesIhEEEEvT_T0_DpT1_,(.L_x_4328 - _ZN2at6native61_GLOBAL__N__44eb8e94_28_ForeachBinaryOpScalarList_cu_dda10a6925multi_tensor_apply_kernelINS1_28TensorListScalarListMetadataIhLi2EEENS1_25BinaryOpScalarListFunctorIhLi2ELi1ELi1EEEJSt10multipliesIhEEEEvT_T0_DpT1_)
        .other          _ZN2at6native61_GLOBAL__N__44eb8e94_28_ForeachBinaryOpScalarList_cu_dda10a6925multi_tensor_apply_kernelINS1_28TensorListScalarListMetadataIhLi2EEENS1_25BinaryOpScalarListFunctorIhLi2ELi1ELi1EEEJSt10multipliesIhEEEEvT_T0_DpT1_,@"STO_CUDA_ENTRY STV_DEFAULT"
_ZN2at6native61_GLOBAL__N__44eb8e94_28_ForeachBinaryOpScalarList_cu_dda10a6925multi_tensor_apply_kernelINS1_28TensorListScalarListMetadataIhLi2EEENS1_25BinaryOpScalarListFunctorIhLi2ELi1ELi1EEEJSt10multipliesIhEEEEvT_T0_DpT1_:
        /* <DEDUP_REMOVED lines=42> */
[----:B------:R-:W-:Y:S05]  /*02a0*/  CALL.REL.NOINC `($__internal_109_$__cuda_sm20_div_u16) ;  /* 0x0000001400547944 */ /* 0x000fea0003c00000 */
        /* <DEDUP_REMOVED lines=59> */
.L_x_3869:
        /* <DEDUP_REMOVED lines=56> */
.L_x_3854:
[----:B------:R-:W-:Y:S05]  /*09e0*/  BSYNC.RECONVERGENT B0 ;  /* 0x0000000000007941 */ /* 0x000fea0003800200 */
.L_x_3853:
        /* <DEDUP_REMOVED lines=23> */
.L_x_3856:
[----:B------:R-:W-:Y:S05]  /*0b60*/  BSYNC.RECONVERGENT B0 ;  /* 0x0000000000007941 */ /* 0x000fea0003800200 */
.L_x_3855:
        /* <DEDUP_REMOVED lines=12> */
.L_x_3858:
[----:B------:R-:W-:Y:S05]  /*0c30*/  BSYNC.RECONVERGENT B0 ;  /* 0x0000000000007941 */ /* 0x000fea0003800200 */
.L_x_3857:
        /* <DEDUP_REMOVED lines=12> */
.L_x_3860:
[----:B------:R-:W-:Y:S05]  /*0d00*/  BSYNC.RECONVERGENT B0 ;  /* 0x0000000000007941 */ /* 0x000fea0003800200 */
.L_x_3859:
        /* <DEDUP_REMOVED lines=25> */
.L_x_3862:
[----:B------:R-:W-:Y:S05]  /*0ea0*/  BSYNC.RECONVERGENT B0 ;  /* 0x0000000000007941 */ /* 0x000fea0003800200 */
.L_x_3861:
        /* <DEDUP_REMOVED lines=12> */
.L_x_3864:
[----:B------:R-:W-:Y:S05]  /*0f70*/  BSYNC.RECONVERGENT B0 ;  /* 0x0000000000007941 */ /* 0x000fea0003800200 */
.L_x_3863:
        /* <DEDUP_REMOVED lines=12> */
.L_x_3866:
[----:B------:R-:W-:Y:S05]  /*1040*/  BSYNC.RECONVERGENT B0 ;  /* 0x0000000000007941 */ /* 0x000fea0003800200 */
.L_x_3865:
        /* <DEDUP_REMOVED lines=12> */
.L_x_3868:
[----:B------:R-:W-:Y:S05]  /*1110*/  BSYNC.RECONVERGENT B0 ;  /* 0x0000000000007941 */ /* 0x000fea0003800200 */
.L_x_3867:
[----:B01234-:R-:W-:Y:S01]  /*1120*/  IMAD.U32 R5, RZ, RZ, UR33 ;  /* 0x00000021ff057e24 */ /* 0x01ffe2000f8e00ff */
[----:B------:R-:W-:-:S03]  /*1130*/  UIMAD.WIDE.U32 UR4, UR33, 0x8, UR4 ;  /* 0x00000008210478a5 */ /* 0x000fc6000f8e0004 */
[----:B------:R-:W-:Y:S01]  /*1140*/  IMAD.WIDE.U32 R2, R5, 0x8, R2 ;  /* 0x0000000805027825 */ /* 0x000fe200078e0002 */
[----:B------:R-:W-:Y:S08]  /*1150*/  BRA.U UP0, `(.L_x_3869) ;  /* 0xfffffff500407547 */ /* 0x000ff0000b83ffff */
.L_x_3852:
        /* <DEDUP_REMOVED lines=66> */
.L_x_3851:
[----:B------:R-:W1:Y:S02]  /*1580*/  S2R R9, SR_TID.X ;  /* 0x0000000000097919 */ /* 0x000e640000002100 */
[----:B-1----:R-:W-:-:S03]  /*1590*/  IMAD.WIDE.U32 R2, R9, 0x4, RZ ;  /* 0x0000000409027825 */ /* 0x002fc600078e00ff */
[----:B------:R-:W-:-:S04]  /*15a0*/  ISETP.GE.U32.AND P0, PT, R2, UR12, PT ;  /* 0x0000000c02007c0c */ /* 0x000fc8000bf06070 */
[----:B------:R-:W-:-:S13]  /*15b0*/  ISETP.GE.AND.EX P0, PT, R3, UR9, PT, P0 ;  /* 0x0000000903007c0c */ /* 0x000fda000bf06300 */
[----:B0-----:R-:W-:Y:S05]  /*15c0*/  @P0 EXIT ;  /* 0x000000000000094d */ /* 0x001fea0003800000 */
[----:B------:R-:W-:Y:S01]  /*15d0*/  IMAD.MOV.U32 R10, RZ, RZ, RZ ;  /* 0x000000ffff0a7224 */ /* 0x000fe200078e00ff */
[----:B------:R-:W0:Y:S06]  /*15e0*/  LDCU UR4, c[0x0][0x360] ;  /* 0x00006c00ff0477ac */ /* 0x000e2c0008000800 */
.L_x_3870:
        /* <DEDUP_REMOVED lines=33> */
        .weak           $__internal_109_$__cuda_sm20_div_u16
        .type           $__internal_109_$__cuda_sm20_div_u16,@function
        .size           $__internal_109_$__cuda_sm20_div_u16,(.L_x_4328 - $__internal_109_$__cuda_sm20_div_u16)
$__internal_109_$__cuda_sm20_div_u16:
        /* <DEDUP_REMOVED lines=19> */
[----:B------:R-:W-:Y:S05]  /*1930*/  RET.REL.NODEC R2 `(_ZN2at6native61_GLOBAL__N__44eb8e94_28_ForeachBinaryOpScalarList_cu_dda10a6925multi_tensor_apply_kernelINS1_28TensorListScalarListMetadataIhLi2EEENS1_25BinaryOpScalarListFunctorIhLi2ELi1ELi1EEEJSt10multipliesIhEEEEvT_T0_DpT1_) ;  /* 0xffffffe402b07950 */ /* 0x000fea0003c3ffff */
.L_x_3871:
        /* <DEDUP_REMOVED lines=12> */
.L_x_4328:


//--------------------- .text._ZN2at6native61_GLOBAL__N__44eb8e94_28_ForeachBinaryOpScalarList_cu_dda10a6925multi_tensor_apply_kernelINS1_28TensorListScalarListMetadataIfLi1EEENS1_25BinaryOpScalarListFunctorIN3c108BFloat16ELi1ELi1ELi0EEEJSt10multipliesIfEEEEvT_T0_DpT1_ --------------------------
	.section	.text._ZN2at6native61_GLOBAL__N__44eb8e94_28_ForeachBinaryOpScalarList_cu_dda10a6925multi_tensor_apply_kernelINS1_28TensorListScalarListMetadataIfLi1EEENS1_25BinaryOpScalarListFunctorIN3c108BFloat16ELi1ELi1ELi0EEEJSt10multipliesIfEEEEvT_T0_DpT1_,"ax",@progbits
	.align	128
.text._ZN2at6native61_GLOBAL__N__44eb8e94_28_ForeachBinaryOpScalarList_cu_dda10a6925multi_tensor_apply_kernelINS1_28TensorListScalarListMetadataIfLi1EEENS1_25BinaryOpScalarListFunctorIN3c108BFloat16ELi1ELi1ELi0EEEJSt10multipliesIfEEEEvT_T0_DpT1_:
        .type           _ZN2at6native61_GLOBAL__N__44eb8e94_28_ForeachBinaryOpScalarList_cu_dda10a6925multi_tensor_apply_kernelINS1_28TensorListScalarListMetadataIfLi1EEENS1_25BinaryOpScalarListFunctorIN3c108BFloat16ELi1ELi1ELi0EEEJSt10multipliesIfEEEEvT_T0_DpT1_,@function
        .size           _ZN2at6native61_GLOBAL__N__44eb8e94_28_ForeachBinaryOpScalarList_cu_dda10a6925multi_tensor_apply_kernelINS1_28TensorListScalarListMetadataIfLi1EEENS1_25BinaryOpScalarListFunctorIN3c108BFloat16ELi1ELi1ELi0EEEJSt10multipliesIfEEEEvT_T0_DpT1_,(.L_x_4330 - _ZN2at6native61_GLOBAL__N__44eb8e94_28_ForeachBinaryOpScalarList_cu_dda10a6925multi_tensor_apply_kernelINS1_28TensorListScalarListMetadataIfLi1EEENS1_25BinaryOpScalarListFunctorIN3c108BFloat16ELi1ELi1ELi0EEEJSt10multipliesIfEEEEvT_T0_DpT1_)
        .other          _ZN2at6native61_GLOBAL__N__44eb8e94_28_ForeachBinaryOpScalarList_cu_dda10a6925multi_tensor_apply_kernelINS1_28TensorListScalarListMetadataIfLi1EEENS1_25BinaryOpScalarListFunctorIN3c108BFloat16ELi1ELi1ELi0EEEJSt10multipliesIfEEEEvT_T0_DpT1_,@"STO_CUDA_ENTRY STV_DEFAULT"
_ZN2at6native61_GLOBAL__N__44eb8e94_28_ForeachBinaryOpScalarList_cu_dda10a6925multi_tensor_apply_kernelINS1_28TensorListScalarListMetadataIfLi1EEENS1_25BinaryOpScalarListFunctorIN3c108BFloat16ELi1ELi1ELi0EEEJSt10multipliesIfEEEEvT_T0_DpT1_:
        /* <DEDUP_REMOVED lines=39> */
[----:B------:R-:W-:Y:S05]  /*0270*/  CALL.REL.NOINC `($__internal_110_$__cuda_sm20_div_u16) ;  /* 0x0000000c00647944 */ /* 0x000fea0003c00000 */
        /* <DEDUP_REMOVED lines=16> */
.L_x_3874:
        /* <DEDUP_REMOVED lines=40> */
[----:B------:R-:W-:-:S05]  /*0600*/  FMUL.FTZ R16, R16, UR12 ;  /* 0x0000000c10107c20 */ /* 0x000fca0008410000 */
[----:B------:R-:W-:Y:S01]  /*0610*/  F2FP.BF16.F32.PACK_AB R16, RZ, R16 ;  /* 0x00000010ff10723e */ /* 0x000fe200000010ff */
[----:B---3--:R-:W-:-:S03]  /*0620*/  IMAD.U32 R17, R17, 0x10000, RZ ;  /* 0x0001000011117824 */ /* 0x008fc600078e00ff */
[----:B------:R-:W-:Y:S01]  /*0630*/  PRMT R20, R16, 0x7610, R20 ;  /* 0x0000761010147816 */ /* 0x000fe20000000014 */
[----:B----4-:R-:W-:Y:S02]  /*0640*/  IMAD.U32 R19, R18, 0x10000, RZ ;  /* 0x0001000012137824 */ /* 0x010fe400078e00ff */
[----:B------:R-:W-:Y:S01]  /*0650*/  FMUL.FTZ R18, R17, UR12 ;  /* 0x0000000c11127c20 */ /* 0x000fe20008410000 */
[----:B------:R-:W-:Y:S02]  /*0660*/  @!P3 IMAD.MOV.U32 R16, RZ, RZ, R2 ;  /* 0x000000ffff10b224 */ /* 0x000fe400078e0002 */
[----:B------:R-:W-:Y:S02]  /*0670*/  @!P3 IMAD.MOV.U32 R17, RZ, RZ, R3 ;  /* 0x000000ffff11b224 */ /* 0x000fe400078e0003 */
[----:B------:R-:W-:Y:S01]  /*0680*/  F2FP.BF16.F32.PACK_AB R18, RZ, R18 ;  /* 0x00000012ff12723e */ /* 0x000fe200000010ff */
[----:B------:R-:W-:Y:S02]  /*0690*/  FMUL.FTZ R19, R19, UR12 ;  /* 0x0000000c13137c20 */ /* 0x000fe40008410000 */
        /* <DEDUP_REMOVED lines=10> */
[----:B------:R-:W-:Y:S01]  /*0740*/  FMUL.FTZ R15, R15, UR12 ;  /* 0x0000000c0f0f7c20 */ /* 0x000fe20008410000 */
        /* <DEDUP_REMOVED lines=42> */
[----:B------:R-:W-:Y:S01]  /*09f0*/  FMUL.FTZ R15, R15, UR12 ;  /* 0x0000000c0f0f7c20 */ /* 0x000fe20008410000 */
[----:B-----5:R-:W-:Y:S02]  /*0a00*/  IMAD.U32 R17, R17, 0x10000, RZ ;  /* 0x0001000011117824 */ /* 0x020fe400078e00ff */
[----:B------:R-:W-:Y:S01]  /*0a10*/  FMUL.FTZ R16, R16, UR12 ;  /* 0x0000000c10107c20 */ /* 0x000fe20008410000 */
[----:B------:R-:W-:Y:S01]  /*0a20*/  F2FP.BF16.F32.PACK_AB R14, RZ, R14 ;  /* 0x0000000eff0e723e */ /* 0x000fe200000010ff */
[----:B------:R-:W-:Y:S01]  /*0a30*/  FMUL.FTZ R17, R17, UR12 ;  /* 0x0000000c11117c20 */ /* 0x000fe20008410000 */
        /* <DEDUP_REMOVED lines=8> */
.L_x_3873:
        /* <DEDUP_REMOVED lines=35> */
[----:B------:R-:W-:Y:S01]  /*0cf0*/  FMUL.FTZ R10, R10, UR12 ;  /* 0x0000000c0a0a7c20 */ /* 0x000fe20008410000 */
[----:B---3--:R-:W-:Y:S02]  /*0d00*/  IMAD.U32 R11, R11, 0x10000, RZ ;  /* 0x000100000b0b7824 */ /* 0x008fe400078e00ff */
[----:B----4-:R-:W-:Y:S02]  /*0d10*/  IMAD.U32 R12, R12, 0x10000, RZ ;  /* 0x000100000c0c7824 */ /* 0x010fe400078e00ff */
[----:B------:R-:W-:Y:S02]  /*0d20*/  FMUL.FTZ R11, R11, UR12 ;  /* 0x0000000c0b0b7c20 */ /* 0x000fe40008410000 */
[----:B------:R-:W-:Y:S01]  /*0d30*/  FMUL.FTZ R12, R12, UR12 ;  /* 0x0000000c0c0c7c20 */ /* 0x000fe20008410000 */
[----:B------:R-:W-:Y:S02]  /*0d40*/  F2FP.BF16.F32.PACK_AB R10, RZ, R10 ;  /* 0x0000000aff0a723e */ /* 0x000fe400000010ff */
        /* <DEDUP_REMOVED lines=8> */
[----:B------:R-:W-:-:S05]  /*0dd0*/  F2FP.BF16.F32.PACK_AB R0, RZ, R0 ;  /* 0x00000000ff00723e */ /* 0x000fca00000010ff */
[----:B------:R-:W-:Y:S01]  /*0de0*/  STG.E.U16 desc[UR14][R2.64], R0 ;  /* 0x0000000002007986 */ /* 0x000fe2000c10150e */
[----:B------:R-:W-:Y:S05]  /*0df0*/  EXIT ;  /* 0x000000000000794d */ /* 0x000fea0003800000 */
.L_x_3872:
[----:B------:R-:W0:Y:S02]  /*0e00*/  S2R R8, SR_TID.X ;  /* 0x0000000000087919 */ /* 0x000e240000002100 */
[----:B0-----:R-:W-:-:S03]  /*0e10*/  IMAD.WIDE.U32 R2, R8, 0x4, RZ ;  /* 0x0000000408027825 */ /* 0x001fc600078e00ff */
[----:B------:R-:W-:-:S04]  /*0e20*/  ISETP.GE.U32.AND P0, PT, R2, UR16, PT ;  /* 0x0000001002007c0c */ /* 0x000fc8000bf06070 */
[----:B------:R-:W-:-:S13]  /*0e30*/  ISETP.GE.AND.EX P0, PT, R3, UR10, PT, P0 ;  /* 0x0000000a03007c0c */ /* 0x000fda000bf06300 */
[----:B------:R-:W-:Y:S05]  /*0e40*/  @P0 EXIT ;  /* 0x000000000000094d */ /* 0x000fea0003800000 */
[----:B------:R-:W-:Y:S01]  /*0e50*/  IMAD.MOV.U32 R9, RZ, RZ, RZ ;  /* 0x000000ffff097224 */ /* 0x000fe200078e00ff */
[----:B------:R-:W0:Y:S06]  /*0e60*/  LDCU UR4, c[0x0][0x360] ;  /* 0x00006c00ff0477ac */ /* 0x000e2c0008000800 */
.L_x_3875:
        /* <DEDUP_REMOVED lines=12> */
[----:B------:R-:W-:Y:S01]  /*0f30*/  FMUL.FTZ R5, R5, UR12 ;  /* 0x0000000c05057c20 */ /* 0x000fe20008410000 */
[----:B------:R-:W-:-:S02]  /*0f40*/  IMAD.U32 R4, R4, 0x10000, RZ ;  /* 0x0001000004047824 */ /* 0x000fc400078e00ff */
[----:B------:R-:W-:Y:S01]  /*0f50*/  FMUL.FTZ R6, R6, UR12 ;  /* 0x0000000c06067c20 */ /* 0x000fe20008410000 */
[----:B------:R-:W-:Y:S01]  /*0f60*/  FMUL.FTZ R0, R0, UR12 ;  /* 0x0000000c00007c20 */ /* 0x000fe20008410000 */
[----:B------:R-:W-:-:S04]  /*0f70*/  FMUL.FTZ R7, R4, UR12 ;  /* 0x0000000c04077c20 */ /* 0x000fc80008410000 */
        /* <DEDUP_REMOVED lines=9> */
        .weak           $__internal_110_$__cuda_sm20_div_u16
        .type           $__internal_110_$__cuda_sm20_div_u16,@function
        .size           $__internal_110_$__cuda_sm20_div_u16,(.L_x_4330 - $__internal_110_$__cuda_sm20_div_u16)
$__internal_110_$__cuda_sm20_div_u16:
        /* <DEDUP_REMOVED lines=18> */
[----:B------:R-:W-:Y:S06]  /*1130*/  RET.REL.NODEC R2 `(_ZN2at6native61_GLOBAL__N__44eb8e94_28_ForeachBinaryOpScalarList_cu_dda10a6925multi_tensor_apply_kernelINS1_28TensorListScalarListMetadataIfLi1EEENS1_25BinaryOpScalarListFunctorIN3c108BFloat16ELi1ELi1ELi0EEEJSt10multipliesIfEEEEvT_T0_DpT1_) ;  /* 0xffffffec02b07950 */ /* 0x000fec0003c3ffff */
.L_x_3876:
        /* <DEDUP_REMOVED lines=12> */
.L_x_4330:


//--------------------- .text._ZN2at6native61_GLOBAL__N__44eb8e94_28_ForeachBinaryOpScalarList_cu_dda10a6925multi_tensor_apply_kernelINS1_28TensorListScalarListMetadataIfLi1EEENS1_25BinaryOpScalarListFunctorIN3c104HalfELi1ELi1ELi0EEEJSt10multipliesIfEEEEvT_T0_DpT1_ --------------------------
	.section	.text._ZN2at6native61_GLOBAL__N__44eb8e94_28_ForeachBinaryOpScalarList_cu_dda10a6925multi_tensor_apply_kernelINS1_28TensorListScalarListMetadataIfLi1EEENS1_25BinaryOpScalarListFunctorIN3c104HalfELi1ELi1ELi0EEEJSt10multipliesIfEEEEvT_T0_DpT1_,"ax",@progbits
	.align	128
.text._ZN2at6native61_GLOBAL__N__44eb8e94_28_ForeachBinaryOpScalarList_cu_dda10a6925multi_tensor_apply_kernelINS1_28TensorListScalarListMetadataIfLi1EEENS1_25BinaryOpScalarListFunctorIN3c104HalfELi1ELi1ELi0EEEJSt10multipliesIfEEEEvT_T0_DpT1_:
        .type           _ZN2at6native61_GLOBAL__N__44eb8e94_28_ForeachBinaryOpScalarList_cu_dda10a6925multi_tensor_apply_kernelINS1_28TensorListScalarListMetadataIfLi1EEENS1_25BinaryOpScalarListFunctorIN3c104HalfELi1ELi1ELi0EEEJSt10multipliesIfEEEEvT_T0_DpT1_,@function
        .size           _ZN2at6native61_GLOBAL__N__44eb8e94_28_ForeachBinaryOpScalarList_cu_dda10a6925multi_tensor_apply_kernelINS1_28TensorListScalarListMetadataIfLi1EEENS1_25BinaryOpScalarListFunctorIN3c104HalfELi1ELi1ELi0EEEJSt10multipliesIfEEEEvT_T0_DpT1_,(.L_x_4332 - _ZN2at6native61_GLOBAL__N__44eb8e94_28_ForeachBinaryOpScalarList_cu_dda10a6925multi_tensor_apply_kernelINS1_28TensorListScalarListMetadataIfLi1EEENS1_25BinaryOpScalarListFunctorIN3c104HalfELi1ELi1ELi0EEEJSt10multipliesIfEEEEvT_T0_DpT1_)
        .other          _ZN2at6native61_GLOBAL__N__44eb8e94_28_ForeachBinaryOpScalarList_cu_dda10a6925multi_tensor_apply_kernelINS1_28TensorListScalarListMetadataIfLi1EEENS1_25BinaryOpScalarListFunctorIN3c104HalfELi1ELi1ELi0EEEJSt10multipliesIfEEEEvT_T0_DpT1_,@"STO_CUDA_ENTRY STV_DEFAULT"
_ZN2at6native61_GLOBAL__N__44eb8e94_28_ForeachBinaryOpScalarList_cu_dda10a6925multi_tensor_apply_kernelINS1_28TensorListScalarListMetadataIfLi1EEENS1_25BinaryOpScalarListFunctorIN3c104HalfELi1ELi1ELi0EEEJSt10multipliesIfEEEEvT_T0_DpT1_:
        /* <DEDUP_REMOVED lines=39> */
[----:B------:R-:W-:Y:S05]  /*0270*/  CALL.REL.NOINC `($__internal_111_$__cuda_sm20_div_u16) ;  /* 0x0000000c005c7944 */ /* 0x000fea0003c00000 */
        /* <DEDUP_REMOVED lines=16> */
.L_x_3879:
        /* <DEDUP_REMOVED lines=40> */
[----:B------:R-:W-:Y:S01]  /*0600*/  FMUL.FTZ R16, R16, UR12 ;  /* 0x0000000c10107c20 */ /* 0x000fe20008410000 */
[----:B---3--:R-:W-:-:S04]  /*0610*/  HADD2.F32 R17, -RZ, R17.H0_H0 ;  /* 0x20000011ff117230 */ /* 0x008fc80000004100 */
[----:B------:R-:W-:Y:S01]  /*0620*/  F2FP.F16.F32.PACK_AB R16, RZ, R16 ;  /* 0x00000010ff10723e */ /* 0x000fe200000000ff */
[----:B----4-:R-:W-:Y:S02]  /*0630*/  HADD2.F32 R19, -RZ, R18.H0_H0 ;  /* 0x20000012ff137230 */ /* 0x010fe40000004100 */
[----:B------:R-:W-:Y:S01]  /*0640*/  FMUL.FTZ R18, R17, UR12 ;  /* 0x0000000c11127c20 */ /* 0x000fe20008410000 */
[----:B------:R-:W-:Y:S01]  /*0650*/  PRMT R20, R16, 0x7610, R20 ;  /* 0x0000761010147816 */ /* 0x000fe20000000014 */
[----:B------:R-:W-:Y:S02]  /*0660*/  @!P3 IMAD.MOV.U32 R16, RZ, RZ, R2 ;  /* 0x000000ffff10b224 */ /* 0x000fe400078e0002 */
[----:B------:R-:W-:Y:S01]  /*0670*/  @!P3 IMAD.MOV.U32 R17, RZ, RZ, R3 ;  /* 0x000000ffff11b224 */ /* 0x000fe200078e0003 */
[----:B------:R-:W-:Y:S01]  /*0680*/  F2FP.F16.F32.PACK_AB R18, RZ, R18 ;  /* 0x00000012ff12723e */ /* 0x000fe200000000ff */
[----:B------:R-:W-:-:S03]  /*0690*/  FMUL.FTZ R19, R19, UR12 ;  /* 0x0000000c13137c20 */ /* 0x000fc60008410000 */
        /* <DEDUP_REMOVED lines=51> */
[----:B------:R-:W-:Y:S01]  /*09d0*/  FMUL.FTZ R14, R14, UR12 ;  /* 0x0000000c0e0e7c20 */ /* 0x000fe20008410000 */
[----:B----4-:R-:W-:Y:S02]  /*09e0*/  HADD2.F32 R16, -RZ, R16.H0_H0 ;  /* 0x20000010ff107230 */ /* 0x010fe40000004100 */
[----:B------:R-:W-:Y:S01]  /*09f0*/  FMUL.FTZ R15, R15, UR12 ;  /* 0x0000000c0f0f7c20 */ /* 0x000fe20008410000 */
[----:B-----5:R-:W-:Y:S02]  /*0a00*/  HADD2.F32 R17, -RZ, R17.H0_H0 ;  /* 0x20000011ff117230 */ /* 0x020fe40000004100 */
[----:B------:R-:W-:Y:S01]  /*0a10*/  FMUL.FTZ R16, R16, UR12 ;  /* 0x0000000c10107c20 */ /* 0x000fe20008410000 */
[----:B------:R-:W-:Y:S02]  /*0a20*/  F2FP.F16.F32.PACK_AB R14, RZ, R14 ;  /* 0x0000000eff0e723e */ /* 0x000fe400000000ff */
[----:B------:R-:W-:Y:S01]  /*0a30*/  FMUL.FTZ R17, R17, UR12 ;  /* 0x0000000c11117c20 */ /* 0x000fe20008410000 */
        /* <DEDUP_REMOVED lines=8> */
.L_x_3878:
        /* <DEDUP_REMOVED lines=36> */
[----:B------:R-:W-:Y:S01]  /*0d00*/  FMUL.FTZ R10, R10, UR12 ;  /* 0x0000000c0a0a7c20 */ /* 0x000fe20008410000 */
[----:B----4-:R-:W-:Y:S02]  /*0d10*/  HADD2.F32 R12, -RZ, R12.H0_H0 ;  /* 0x2000000cff0c7230 */ /* 0x010fe40000004100 */
[----:B------:R-:W-:Y:S02]  /*0d20*/  FMUL.FTZ R11, R11, UR12 ;  /* 0x0000000c0b0b7c20 */ /* 0x000fe40008410000 */
[----:B------:R-:W-:Y:S01]  /*0d30*/  F2FP.F16.F32.PACK_AB R10, RZ, R10 ;  /* 0x0000000aff0a723e */ /* 0x000fe200000000ff */
[----:B------:R-:W-:Y:S02]  /*0d40*/  FMUL.FTZ R12, R12, UR12 ;  /* 0x0000000c0c0c7c20 */ /* 0x000fe40008410000 */
[----:B------:R-:W-:Y:S02]  /*0d50*/  F2FP.F16.F32.PACK_AB R11, RZ, R11 ;  /* 0x0000000bff0b723e */ /* 0x000fe400000000ff */
[----:B------:R0:W-:Y:S01]  /*0d60*/  @!P0 STG.E.U16 desc[UR14][R4.64], R10 ;  /* 0x0000000a04008986 */ /* 0x0001e2000c10150e */
[----:B------:R-:W-:-:S03]  /*0d70*/  F2FP.F16.F32.PACK_AB R12, RZ, R12 ;  /* 0x0000000cff0c723e */ /* 0x000fc600000000ff */
[----:B------:R0:W-:Y:S01]  /*0d80*/  @!P1 STG.E.U16 desc[UR14][R6.64], R11 ;  /* 0x0000000b06009986 */ /* 0x0001e2000c10150e */
[----:B-----5:R-:W-:-:S03]  /*0d90*/  HADD2.F32 R0, -RZ, R0.H0_H0 ;  /* 0x20000000ff007230 */ /* 0x020fc60000004100 */
[----:B------:R0:W-:Y:S02]  /*0da0*/  @!P2 STG.E.U16 desc[UR14][R8.64], R12 ;  /* 0x0000000c0800a986 */ /* 0x0001e4000c10150e */
[----:B------:R-:W-:Y:S01]  /*0db0*/  FMUL.FTZ R0, R0, UR12 ;  /* 0x0000000c00007c20 */ /* 0x000fe20008410000 */
[----:B------:R-:W-:Y:S06]  /*0dc0*/  @P3 EXIT ;  /* 0x000000000000394d */ /* 0x000fec0003800000 */
[----:B------:R-:W-:-:S05]  /*0dd0*/  F2FP.F16.F32.PACK_AB R0, RZ, R0 ;  /* 0x00000000ff00723e */ /* 0x000fca00000000ff */
[----:B------:R-:W-:Y:S01]  /*0de0*/  STG.E.U16 desc[UR14][R2.64], R0 ;  /* 0x0000000002007986 */ /* 0x000fe2000c10150e */
[----:B------:R-:W-:Y:S05]  /*0df0*/  EXIT ;  /* 0x000000000000794d */ /* 0x000fea0003800000 */
.L_x_3877:
[----:B------:R-:W0:Y:S02]  /*0e00*/  S2R R8, SR_TID.X ;  /* 0x0000000000087919 */ /* 0x000e240000002100 */
[----:B0-----:R-:W-:-:S03]  /*0e10*/  IMAD.WIDE.U32 R2, R8, 0x4, RZ ;  /* 0x0000000408027825 */ /* 0x001fc600078e00ff */
[----:B------:R-:W-:-:S04]  /*0e20*/  ISETP.GE.U32.AND P0, PT, R2, UR16, PT ;  /* 0x0000001002007c0c */ /* 0x000fc8000bf06070 */
[----:B------:R-:W-:-:S13]  /*0e30*/  ISETP.GE.AND.EX P0, PT, R3, UR10, PT, P0 ;  /* 0x0000000a03007c0c */ /* 0x000fda000bf06300 */
[----:B------:R-:W-:Y:S05]  /*0e40*/  @P0 EXIT ;  /* 0x000000000000094d */ /* 0x000fea0003800000 */
[----:B------:R-:W-:Y:S01]  /*0e50*/  IMAD.MOV.U32 R9, RZ, RZ, RZ ;  /* 0x000000ffff097224 */ /* 0x000fe200078e00ff */
[----:B------:R-:W0:Y:S06]  /*0e60*/  LDCU UR4, c[0x0][0x360] ;  /* 0x00006c00ff0477ac */ /* 0x000e2c0008000800 */
.L_x_3880:
        /* <DEDUP_REMOVED lines=24> */
        .weak           $__internal_111_$__cuda_sm20_div_u16
        .type           $__internal_111_$__cuda_sm20_div_u16,@function
        .size           $__internal_111_$__cuda_sm20_div_u16,(.L_x_4332 - $__internal_111_$__cuda_sm20_div_u16)
$__internal_111_$__cuda_sm20_div_u16:
        /* <DEDUP_REMOVED lines=18> */
[----:B------:R-:W-:Y:S06]  /*1110*/  RET.REL.NODEC R2 `(_ZN2at6native61_GLOBAL__N__44eb8e94_28_ForeachBinaryOpScalarList_cu_dda10a6925multi_tensor_apply_kernelINS1_28TensorListScalarListMetadataIfLi1EEENS1_25BinaryOpScalarListFunctorIN3c104HalfELi1ELi1ELi0EEEJSt10multipliesIfEEEEvT_T0_DpT1_) ;  /* 0xffffffec02b87950 */ /* 0x000fec0003c3ffff */
.L_x_3881:
        /* <DEDUP_REMOVED lines=14> */
.L_x_4332:


//--------------------- .text._ZN2at6native61_GLOBAL__N__44eb8e94_28_ForeachBinaryOpScalarList_cu_dda10a6925multi_tensor_apply_kernelINS1_28TensorListScalarListMetadataIbLi1EEENS1_25BinaryOpScalarListFunctorIbLi1ELi1ELi0EEEJSt10multipliesIbEEEEvT_T0_DpT1_ --------------------------
	.section	.text._ZN2at6native61_GLOBAL__N__44eb8e94_28_ForeachBinaryOpScalarList_cu_dda10a6925multi_tensor_apply_kernelINS1_28TensorListScalarListMetadataIbLi1EEENS1_25BinaryOpScalarListFunctorIbLi1ELi1ELi0EEEJSt10multipliesIbEEEEvT_T0_DpT1_,"ax",@progbits
	.align	128
.text._ZN2at6native61_GLOBAL__N__44eb8e94_28_ForeachBinaryOpScalarList_cu_dda10a6925multi_tensor_apply_kernelINS1_28TensorListScalarListMetadataIbLi1EEENS1_25BinaryOpScalarListFunctorIbLi1ELi1ELi0EEEJSt10multipliesIbEEEEvT_T0_DpT1_:
        .type           _ZN2at6native61_GLOBAL__N__44eb8e94_28_ForeachBinaryOpScalarList_cu_dda10a6925multi_tensor_apply_kernelINS1_28TensorListScalarListMetadataIbLi1EEENS1_25BinaryOpScalarListFunctorIbLi1ELi1ELi0EEEJSt10multipliesIbEEEEvT_T0_DpT1_,@function
        .size           _ZN2at6native61_GLOBAL__N__44eb8e94_28_ForeachBinaryOpScalarList_cu_dda10a6925multi_tensor_apply_kernelINS1_28TensorListScalarListMetadataIbLi1EEENS1_25BinaryOpScalarListFunctorIbLi1ELi1ELi0EEEJSt10multipliesIbEEEEvT_T0_DpT1_,(.L_x_4334 - _ZN2at6native61_GLOBAL__N__44eb8e94_28_ForeachBinaryOpScalarList_cu_dda10a6925multi_tensor_apply_kernelINS1_28TensorListScalarListMetadataIbLi1EEENS1_25BinaryOpScalarListFunctorIbLi1ELi1ELi0EEEJSt10multipliesIbEEEEvT_T0_DpT1_)
        .other          _ZN2at6native61_GLOBAL__N__44eb8e94_28_ForeachBinaryOpScalarList_cu_dda10a6925multi_tensor_apply_kernelINS1_28TensorListScalarListMetadataIbLi1EEENS1_25BinaryOpScalarListFunctorIbLi1ELi1ELi0EEEJSt10multipliesIbEEEEvT_T0_DpT1_,@"STO_CUDA_ENTRY STV_DEFAULT"
_ZN2at6native61_GLOBAL__N__44eb8e94_28_ForeachBinaryOpScalarList_cu_dda10a6925multi_tensor_apply_kernelINS1_28TensorListScalarListMetadataIbLi1EEENS1_25BinaryOpScalarListFunctorIbLi1ELi1ELi0EEEJSt10multipliesIbEEEEvT_T0_DpT1_:
        /* <DEDUP_REMOVED lines=40> */
[----:B------:R-:W-:Y:S05]  /*0280*/  CALL.REL.NOINC `($__internal_112_$__cuda_sm20_div_u16) ;  /* 0x0000000c008c7944 */ /* 0x000fea0003c00000 */
        /* <DEDUP_REMOVED lines=32> */
.L_x_3884:
        /* <DEDUP_REMOVED lines=31> */
[----:B------:R-:W-:Y:S02]  /*0680*/  ISETP.NE.AND P4, PT, RZ, UR16, P3 ;  /* 0x00000010ff007c0c */ /* 0x000fe40009f85270 */
[----:B---3--:R-:W-:-:S04]  /*0690*/  ISETP.NE.AND P3, PT, R6, RZ, !P5 ;  /* 0x000000ff0600720c */ /* 0x008fc80006f65270 */
[----:B------:R-:W-:Y:S02]  /*06a0*/  ISETP.NE.AND P3, PT, RZ, UR16, P3 ;  /* 0x00000010ff007c0c */ /* 0x000fe40009f65270 */
        /* <DEDUP_REMOVED lines=12> */
[----:B------:R-:W-:Y:S02]  /*0770*/  ISETP.NE.AND P2, PT, RZ, UR16, P2 ;  /* 0x00000010ff007c0c */ /* 0x000fe40009745270 */
[----:B0-----:R-:W-:Y:S01]  /*0780*/  IADD3 R3, P6, PT, R14, UR24, RZ ;  /* 0x000000180e037c10 */ /* 0x001fe2000ffde0ff */
[----:B------:R-:W-:Y:S01]  /*0790*/  IMAD.X R5, RZ, RZ, R15, P5 ;  /* 0x000000ffff057224 */ /* 0x000fe200028e060f */
[----:B------:R-:W-:Y:S02]  /*07a0*/  ISETP.NE.AND P4, PT, RZ, UR16, P4 ;  /* 0x00000010ff007c0c */ /* 0x000fe4000a785270 */
        /* <DEDUP_REMOVED lines=35> */
[----:B------:R-:W-:Y:S02]  /*09e0*/  ISETP.NE.AND P0, PT, RZ, UR16, P0 ;  /* 0x00000010ff007c0c */ /* 0x000fe40008705270 */
[----:B----4-:R-:W-:Y:S02]  /*09f0*/  ISETP.NE.AND P1, PT, R10, RZ, !P6 ;  /* 0x000000ff0a00720c */ /* 0x010fe40007725270 */
[----:B------:R-:W-:Y:S02]  /*0a00*/  @!P3 SEL R3, RZ, 0x1, !P0 ;  /* 0x00000001ff03b807 */ /* 0x000fe40004000000 */
[----:B-----5:R-:W-:Y:S02]  /*0a10*/  ISETP.NE.AND P0, PT, R12, RZ, !P2 ;  /* 0x000000ff0c00720c */ /* 0x020fe40005705270 */
[----:B------:R-:W-:Y:S02]  /*0a20*/  ISETP.NE.AND P5, PT, RZ, UR16, P1 ;  /* 0x00000010ff007c0c */ /* 0x000fe40008fa5270 */
[----:B--2---:R-:W-:Y:S01]  /*0a30*/  ISETP.NE.AND P1, PT, R14, RZ, !P4 ;  /* 0x000000ff0e00720c */ /* 0x004fe20006725270 */
[----:B------:R0:W-:Y:S01]  /*0a40*/  @!P3 STG.E.U8 desc[UR22][R4.64], R3 ;  /* 0x000000030400b986 */ /* 0x0001e2000c101116 */
[----:B------:R-:W-:-:S02]  /*0a50*/  @!P2 IADD3 R8, P3, PT, R2, UR31, RZ ;  /* 0x0000001f0208ac10 */ /* 0x000fc4000ff7e0ff */
[----:B------:R-:W-:Y:S02]  /*0a60*/  SEL R13, RZ, 0x1, !P5 ;  /* 0x00000001ff0d7807 */ /* 0x000fe40006800000 */
[----:B------:R-:W-:Y:S02]  /*0a70*/  ISETP.NE.AND P0, PT, RZ, UR16, P0 ;  /* 0x00000010ff007c0c */ /* 0x000fe40008705270 */
[----:B------:R-:W-:Y:S02]  /*0a80*/  @!P4 IADD3 R10, P5, PT, R2, UR32, RZ ;  /* 0x00000020020acc10 */ /* 0x000fe4000ffbe0ff */
[----:B------:R-:W-:Y:S02]  /*0a90*/  ISETP.NE.AND P1, PT, RZ, UR16, P1 ;  /* 0x00000010ff007c0c */ /* 0x000fe40008f25270 */
        /* <DEDUP_REMOVED lines=10> */
.L_x_3883:
        /* <DEDUP_REMOVED lines=34> */
[----:B------:R-:W-:Y:S02]  /*0d60*/  ISETP.NE.AND P6, PT, RZ, UR16, P4 ;  /* 0x00000010ff007c0c */ /* 0x000fe4000a7c5270 */
[----:B---3--:R-:W-:Y:S02]  /*0d70*/  ISETP.NE.AND P5, PT, R0, RZ, !P2 ;  /* 0x000000ff0000720c */ /* 0x008fe400057a5270 */
[----:B------:R-:W-:Y:S02]  /*0d80*/  @!P3 SEL R13, RZ, 0x1, !P6 ;  /* 0x00000001ff0db807 */ /* 0x000fe40007000000 */
[----:B----4-:R-:W-:Y:S02]  /*0d90*/  ISETP.NE.AND P4, PT, R10, RZ, !P1 ;  /* 0x000000ff0a00720c */ /* 0x010fe40004f85270 */
[----:B------:R-:W-:Y:S01]  /*0da0*/  ISETP.NE.AND P5, PT, RZ, UR16, P5 ;  /* 0x00000010ff007c0c */ /* 0x000fe2000afa5270 */
[----:B------:R-:W-:Y:S01]  /*0db0*/  @!P3 STG.E.U8 desc[UR22][R8.64], R13 ;  /* 0x0000000d0800b986 */ /* 0x000fe2000c101116 */
[----:B------:R-:W-:-:S02]  /*0dc0*/  ISETP.NE.AND P4, PT, RZ, UR16, P4 ;  /* 0x00000010ff007c0c */ /* 0x000fc4000a785270 */
[----:B------:R-:W-:Y:S02]  /*0dd0*/  SEL R15, RZ, 0x1, !P5 ;  /* 0x00000001ff0f7807 */ /* 0x000fe40006800000 */
[----:B-----5:R-:W-:Y:S02]  /*0de0*/  ISETP.NE.AND P3, PT, R11, RZ, !P0 ;  /* 0x000000ff0b00720c */ /* 0x020fe40004765270 */
[----:B------:R-:W-:Y:S01]  /*0df0*/  SEL R11, RZ, 0x1, !P4 ;  /* 0x00000001ff0b7807 */ /* 0x000fe20006000000 */
[----:B------:R0:W-:Y:S01]  /*0e00*/  @!P2 STG.E.U8 desc[UR22][R6.64], R15 ;  /* 0x0000000f0600a986 */ /* 0x0001e2000c101116 */
[----:B------:R-:W-:-:S03]  /*0e10*/  ISETP.NE.AND P3, PT, RZ, UR16, P3 ;  /* 0x00000010ff007c0c */ /* 0x000fc60009f65270 */
[----:B------:R1:W-:Y:S01]  /*0e20*/  @!P1 STG.E.U8 desc[UR22][R4.64], R11 ;  /* 0x0000000b04009986 */ /* 0x0003e2000c101116 */
[----:B0-----:R-:W-:Y:S01]  /*0e30*/  SEL R7, RZ, 0x1, !P3 ;  /* 0x00000001ff077807 */ /* 0x001fe20005800000 */
[----:B------:R-:W-:Y:S08]  /*0e40*/  @P0 EXIT ;  /* 0x000000000000094d */ /* 0x000ff00003800000 */
[----:B------:R-:W-:Y:S01]  /*0e50*/  STG.E.U8 desc[UR22][R2.64], R7 ;  /* 0x0000000702007986 */ /* 0x000fe2000c101116 */
[----:B------:R-:W-:Y:S05]  /*0e60*/  EXIT ;  /* 0x000000000000794d */ /* 0x000fea0003800000 */
.L_x_3882:
        /* <DEDUP_REMOVED lines=8> */
.L_x_3885:
[----:B------:R-:W-:-:S04]  /*0ef0*/  LEA R2, P0, R8, UR38, 0x2 ;  /* 0x0000002608027c11 */ /* 0x000fc8000f8010ff */
[----:B------:R-:W-:-:S05]  /*0f00*/  LEA.HI.X R3, R8, UR39, R9, 0x2, P0 ;  /* 0x0000002708037c11 */ /* 0x000fca00080f1409 */
        /* <DEDUP_REMOVED lines=27> */
        .weak           $__internal_112_$__cuda_sm20_div_u16
        .type           $__internal_112_$__cuda_sm20_div_u16,@function
        .size           $__internal_112_$__cuda_sm20_div_u16,(.L_x_4334 - $__internal_112_$__cuda_sm20_div_u16)
$__internal_112_$__cuda_sm20_div_u16:
        /* <DEDUP_REMOVED lines=19> */
[----:B------:R-:W-:Y:S05]  /*11f0*/  RET.REL.NODEC R4 `(_ZN2at6native61_GLOBAL__N__44eb8e94_28_ForeachBinaryOpScalarList_cu_dda10a6925multi_tensor_apply_kernelINS1_28TensorListScalarListMetadataIbLi1EEENS1_25BinaryOpScalarListFunctorIbLi1ELi1ELi0EEEJSt10multipliesIbEEEEvT_T0_DpT1_) ;  /* 0xffffffec04807950 */ /* 0x000fea0003c3ffff */
.L_x_3886:
        /* <DEDUP_REMOVED lines=16> */
.L_x_4334:


//--------------------- .text._ZN2at6native61_GLOBAL__N__44eb8e94_28_ForeachBinaryOpScalarList_cu_dda10a6925multi_tensor_apply_kernelINS1_28TensorListScalarListMetadataIN3c107complexIfEELi1EEENS1_25BinaryOpScalarListFunctorIS6_Li1ELi1ELi0EEEJSt10multipliesIS6_EEEEvT_T0_DpT1_ --------------------------
	.section	.text._ZN2at6native61_GLOBAL__N__44eb8e94_28_ForeachBinaryOpScalarList_cu_dda10a6925multi_tensor_apply_kernelINS1_28TensorListScalarListMetadataIN3c107complexIfEELi1EEENS1_25BinaryOpScalarListFunctorIS6_Li1ELi1ELi0EEEJSt10multipliesIS6_EEEEvT_T0_DpT1_,"ax",@progbits
	.align	128
.text._ZN2at6native61_GLOBAL__N__44eb8e94_28_ForeachBinaryOpScalarList_cu_dda10a6925multi_tensor_apply_kernelINS1_28TensorListScalarListMetadataIN3c107complexIfEELi1EEENS1_25BinaryOpScalarListFunctorIS6_Li1ELi1ELi0EEEJSt10multipliesIS6_EEEEvT_T0_DpT1_:
        .type           _ZN2at6native61_GLOBAL__N__44eb8e94_28_ForeachBinaryOpScalarList_cu_dda10a6925multi_tensor_apply_kernelINS1_28TensorListScalarListMetadataIN3c107complexIfEELi1EEENS1_25BinaryOpScalarListFunctorIS6_Li1ELi1ELi0EEEJSt10multipliesIS6_EEEEvT_T0_DpT1_,@function
        .size           _ZN2at6native61_GLOBAL__N__44eb8e94_28_ForeachBinaryOpScalarList_cu_dda10a6925multi_tensor_apply_kernelINS1_28TensorListScalarListMetadataIN3c107complexIfEELi1EEENS1_25BinaryOpScalarListFunctorIS6_Li1ELi1ELi0EEEJSt10multipliesIS6_EEEEvT_T0_DpT1_,(.L_x_4336 - _ZN2at6native61_GLOBAL__N__44eb8e94_28_ForeachBinaryOpScalarList_cu_dda10a6925multi_tensor_apply_kernelINS1_28TensorListScalarListMetadataIN3c107complexIfEELi1EEENS1_25BinaryOpScalarListFunctorIS6_Li1ELi1ELi0EEEJSt10multipliesIS6_EEEEvT_T0_DpT1_)
        .other          _ZN2at6native61_GLOBAL__N__44eb8e94_28_ForeachBinaryOpScalarList_cu_dda10a6925multi_tensor_apply_kernelINS1_28TensorListScalarListMetadataIN3c107complexIfEELi1EEENS1_25BinaryOpScalarListFunctorIS6_Li1ELi1ELi0EEEJSt10multipliesIS6_EEEEvT_T0_DpT1_,@"STO_CUDA_ENTRY STV_DEFAULT"
_ZN2at6native61_GLOBAL__N__44eb8e94_28_ForeachBinaryOpScalarList_cu_dda10a6925multi_tensor_apply_kernelINS1_28TensorListScalarListMetadataIN3c107complexIfEELi1EEENS1_25BinaryOpScalarListFunctorIS6_Li1ELi1ELi0EEEJSt10multipliesIS6_EEEEvT_T0_DpT1_:
        /* <DEDUP_REMOVED lines=21> */
[----:B------:R-:W0:Y:S01]  /*0150*/  S2R R25, SR_TID.X ;  /* 0x0000000000197919 */ /* 0x000e220000002100 */
[----:B------:R-:W-:Y:S01]  /*0160*/  ISETP.LT.U32.AND P0, PT, R0, 0x10000, PT ;  /* 0x000100000000780c */ /* 0x000fe20003f01070 */
[----:B------:R-:W1:Y:S03]  /*0170*/  LDCU UR8, c[0x0][0x360] ;  /* 0x00006c00ff0877ac */ /* 0x000e660008000800 */
[----:B------:R-:W-:Y:S01]  /*0180*/  ISETP.LT.U32.AND.EX P0, PT, R24, RZ, PT, P0 ;  /* 0x000000ff1800720c */ /* 0x000fe20003f01100 */
[----:B------:R-:W-:Y:S01]  /*0190*/  UMOV UR4, URZ ;  /* 0x000000ff00047c82 */ /* 0x000fe20008000000 */
[----:B------:R-:W-:Y:S02]  /*01a0*/  UMOV UR5, URZ ;  /* 0x000000ff00057c82 */ /* 0x000fe40008000000 */
[----:B------:R-:W-:Y:S02]  /*01b0*/  SEL R0, R0, 0x10000, P0 ;  /* 0x0001000000007807 */ /* 0x000fe40000000000 */
[----:B------:R-:W-:-:S07]  /*01c0*/  SEL R24, R24, RZ, P0 ;  /* 0x000000ff18187207 */ /* 0x000fce0000000000 */
.L_x_3888:
[----:B0-----:R-:W-:Y:S01]  /*01d0*/  IADD3 R7, P2, PT, R25, UR4, RZ ;  /* 0x0000000419077c10 */ /* 0x001fe2000ff5e0ff */
[----:B-1----:R-:W-:Y:S01]  /*01e0*/  USHF.L.U32 UR9, UR8, 0x3, URZ ;  /* 0x0000000308097899 */ /* 0x002fe200080006ff */
[----:B------:R-:W-:Y:S01]  /*01f0*/  CS2R R20, SRZ ;  /* 0x0000000000147805 */ /* 0x000fe2000001ff00 */
[----:B------:R-:W-:Y:S02]  /*0200*/  USHF.R.U32.HI UR10, URZ, 0x1d, UR8 ;  /* 0x0000001dff0a7899 */ /* 0x000fe40008011608 */
[C---:B------:R-:W-:Y:S01]  /*0210*/  IADD3 R11, P1, PT, R7.reuse, UR8, RZ ;  /* 0x00000008070b7c10 */ /* 0x040fe2000ff3e0ff */
[----:B------:R-:W-:Y:S01]  /*0220*/  IMAD.X R9, RZ, RZ, UR5, P2 ;  /* 0x00000005ff097e24 */ /* 0x000fe200090e06ff */
[C---:B------:R-:W-:Y:S02]  /*0230*/  ISETP.GE.U32.AND P0, PT, R7.reuse, R0, PT ;  /* 0x000000000700720c */ /* 0x040fe40003f06070 */
[----:B------:R-:W-:Y:S02]  /*0240*/  LEA R6, P4, R7, R4, 0x3 ;  /* 0x0000000407067211 */ /* 0x000fe400078818ff */
[----:B------:R-:W-:-:S02]  /*0250*/  ISETP.GE.U32.AND P2, PT, R11, R0, PT ;  /* 0x000000000b00720c */ /* 0x000fc40003f46070 */
[----:B------:R-:W-:Y:S02]  /*0260*/  ISETP.GE.U32.AND.EX P0, PT, R9, R24, PT, P0 ;  /* 0x000000180900720c */ /* 0x000fe40003f06100 */
[--C-:B------:R-:W-:Y:S01]  /*0270*/  LEA.HI.X R7, R7, R5, R9.reuse, 0x3, P4 ;  /* 0x0000000507077211 */ /* 0x100fe200020f1c09 */
[----:B------:R-:W-:Y:S01]  /*0280*/  IMAD.X R9, RZ, RZ, R9, P1 ;  /* 0x000000ffff097224 */ /* 0x000fe200008e0609 */
[----:B------:R-:W-:-:S04]  /*0290*/  IADD3 R11, P3, PT, R11, UR8, RZ ;  /* 0x000000080b0b7c10 */ /* 0x000fc8000ff7e0ff */
[C---:B------:R-:W-:Y:S02]  /*02a0*/  ISETP.GE.U32.AND P1, PT, R11.reuse, R0, PT ;  /* 0x000000000b00720c */ /* 0x040fe40003f26070 */
[----:B------:R-:W-:Y:S02]  /*02b0*/  IADD3 R11, P4, PT, R11, UR8, RZ ;  /* 0x000000080b0b7c10 */ /* 0x000fe4000ff9e0ff */
[----:B------:R-:W-:Y:S01]  /*02c0*/  ISETP.GE.U32.AND.EX P2, PT, R9, R24, PT, P2 ;  /* 0x000000180900720c */ /* 0x000fe20003f46120 */
[----:B------:R-:W-:Y:S01]  /*02d0*/  IMAD.X R9, RZ, RZ, R9, P3 ;  /* 0x000000ffff097224 */ /* 0x000fe200018e0609 */
[----:B------:R-:W-:Y:S02]  /*02e0*/  ISETP.GE.U32.AND P3, PT, R11, R0, PT ;  /* 0x000000000b00720c */ /* 0x000fe40003f66070 */
[----:B------:R-:W-:Y:S01]  /*02f0*/  CS2R R22, SRZ ;  /* 0x0000000000167805 */ /* 0x000fe2000001ff00 */
[----:B------:R-:W2:Y:S01]  /*0300*/  @!P0 LDG.E.64 R20, desc[UR6][R6.64] ;  /* 0x0000000606148981 */ /* 0x000ea2000c1e1b00 */
[----:B------:R-:W-:Y:S01]  /*0310*/  IMAD.X R11, RZ, RZ, R9, P4 ;  /* 0x000000ffff0b7224 */ /* 0x000fe200020e0609 */
[----:B------:R-:W-:-:S02]  /*0320*/  IADD3 R8, P4, PT, R6, UR9, RZ ;  /* 0x0000000906087c10 */ /* 0x000fc4000ff9e0ff */
[-C--:B------:R-:W-:Y:S02]  /*0330*/  ISETP.GE.U32.AND.EX P1, PT, R9, R24.reuse, PT, P1 ;  /* 0x000000180900720c */ /* 0x080fe40003f26110 */
[----:B------:R-:W-:Y:S02]  /*0340*/  IADD3.X R9, PT, PT, R7, UR10, RZ, P4, !PT ;  /* 0x0000000a07097c10 */ /* 0x000fe4000a7fe4ff */
[----:B------:R-:W-:Y:S02]  /*0350*/  IADD3 R10, P4, PT, R8, UR9, RZ ;  /* 0x00000009080a7c10 */ /* 0x000fe4000ff9e0ff */
[----:B------:R-:W-:Y:S02]  /*0360*/  CS2R R12, SRZ ;  /* 0x00000000000c7805 */ /* 0x000fe4000001ff00 */
[----:B------:R-:W-:Y:S01]  /*0370*/  ISETP.GE.U32.AND.EX P3, PT, R11, R24, PT, P3 ;  /* 0x000000180b00720c */ /* 0x000fe20003f66130 */
[----:B------:R-:W3:Y:S01]  /*0380*/  @!P2 LDG.E.64 R22, desc[UR6][R8.64] ;  /* 0x000000060816a981 */ /* 0x000ee2000c1e1b00 */
[----:B------:R-:W-:-:S02]  /*0390*/  IADD3.X R11, PT, PT, R9, UR10, RZ, P4, !PT ;  /* 0x0000000a090b7c10 */ /* 0x000fc4000a7fe4ff */
[----:B------:R-:W-:Y:S02]  /*03a0*/  IADD3 R14, P4, PT, R10, UR9, RZ ;  /* 0x000000090a0e7c10 */ /* 0x000fe4000ff9e0ff */
[----:B------:R-:W-:Y:S01]  /*03b0*/  CS2R R16, SRZ ;  /* 0x0000000000107805 */ /* 0x000fe2000001ff00 */
[----:B------:R-:W4:Y:S01]  /*03c0*/  @!P1 LDG.E.64 R12, desc[UR6][R10.64] ;  /* 0x000000060a0c9981 */ /* 0x000f22000c1e1b00 */
[----:B------:R-:W-:-:S05]  /*03d0*/  IADD3.X R15, PT, PT, R11, UR10, RZ, P4, !PT ;  /* 0x0000000a0b0f7c10 */ /* 0x000fca000a7fe4ff */
[----:B------:R-:W5:Y:S01]  /*03e0*/  @!P3 LDG.E.64 R16, desc[UR6][R14.64] ;  /* 0x000000060e10b981 */ /* 0x000f62000c1e1b00 */
[----:B------:R-:W-:-:S04]  /*03f0*/  ULEA UR4, UP0, UR8, UR4, 0x2 ;  /* 0x0000000408047291 */ /* 0x000fc8000f8010ff */
[----:B------:R-:W-:Y:S01]  /*0400*/  UIADD3.X UR5, UPT, UPT, URZ, UR5, URZ, UP0, !UPT ;  /* 0x00000005ff057290 */ /* 0x000fe200087fe4ff */
[-C--:B--2---:R-:W-:Y:S01]  /*0410*/  FMUL.FTZ R19, R3, R21.reuse ;  /* 0x0000001503137220 */ /* 0x084fe20000410000 */
[----:B------:R-:W-:-:S03]  /*0420*/  FMUL.FTZ R26, R2, R21 ;  /* 0x00000015021a7220 */ /* 0x000fc60000410000 */
[CC--:B------:R-:W-:Y:S01]  /*0430*/  FFMA.FTZ R18, R2.reuse, R20.reuse, -R19 ;  /* 0x0000001402127223 */ /* 0x0c0fe20000010813 */
[C---:B------:R-:W-:Y:S01]  /*0440*/  FFMA.FTZ R19, R3.reuse, R20, R26 ;  /* 0x0000001403137223 */ /* 0x040fe2000001001a */
[-C--:B---3--:R-:W-:Y:S01]  /*0450*/  FMUL.FTZ R21, R3, R23.reuse ;  /* 0x0000001703157220 */ /* 0x088fe20000410000 */
[----:B------:R-:W-:-:S03]  /*0460*/  FMUL.FTZ R26, R2, R23 ;  /* 0x00000017021a7220 */ /* 0x000fc60000410000 */
[CC--:B------:R-:W-:Y:S01]  /*0470*/  FFMA.FTZ R20, R2.reuse, R22.reuse, -R21 ;  /* 0x0000001602147223 */ /* 0x0c0fe20000010815 */
[CC--:B----4-:R-:W-:Y:S01]  /*0480*/  FMUL.FTZ R23, R3.reuse, R13.reuse ;  /* 0x0000000d03177220 */ /* 0x0d0fe20000410000 */
[C---:B------:R-:W-:Y:S01]  /*0490*/  FMUL.FTZ R13, R2.reuse, R13 ;  /* 0x0000000d020d7220 */ /* 0x040fe20000410000 */
[C---:B------:R-:W-:Y:S02]  /*04a0*/  FFMA.FTZ R21, R3.reuse, R22, R26 ;  /* 0x0000001603157223 */ /* 0x040fe4000001001a */
[CC--:B------:R-:W-:Y:S01]  /*04b0*/  FFMA.FTZ R22, R2.reuse, R12.reuse, -R23 ;  /* 0x0000000c02167223 */ /* 0x0c0fe20000010817 */
[C---:B------:R-:W-:Y:S01]  /*04c0*/  FFMA.FTZ R23, R3.reuse, R12, R13 ;  /* 0x0000000c03177223 */ /* 0x040fe2000001000d */
[-C--:B-----5:R-:W-:Y:S01]  /*04d0*/  FMUL.FTZ R13, R3, R17.reuse ;  /* 0x00000011030d7220 */ /* 0x0a0fe20000410000 */
[----:B------:R-:W-:-:S03]  /*04e0*/  FMUL.FTZ R26, R2, R17 ;  /* 0x00000011021a7220 */ /* 0x000fc60000410000 */
[-C--:B------:R-:W-:Y:S01]  /*04f0*/  FFMA.FTZ R12, R2, R16.reuse, -R13 ;  /* 0x00000010020c7223 */ /* 0x080fe2000001080d */
[----:B------:R-:W-:Y:S01]  /*0500*/  FFMA.FTZ R13, R3, R16, R26 ;  /* 0x00000010030d7223 */ /* 0x000fe2000001001a */
[----:B------:R0:W-:Y:S01]  /*0510*/  @!P0 STG.E.64 desc[UR6][R6.64], R18 ;  /* 0x0000001206008986 */ /* 0x0001e2000c101b06 */
[----:B------:R-:W-:-:S03]  /*0520*/  ISETP.LE.U32.AND P0, PT, R0, UR4, PT ;  /* 0x0000000400007c0c */ /* 0x000fc6000bf03070 */
[----:B------:R2:W-:Y:S04]  /*0530*/  @!P2 STG.E.64 desc[UR6][R8.64], R20 ;  /* 0x000000140800a986 */ /* 0x0005e8000c101b06 */
[----:B------:R2:W-:Y:S04]  /*0540*/  @!P1 STG.E.64 desc[UR6][R10.64], R22 ;  /* 0x000000160a009986 */ /* 0x0005e8000c101b06 */
[----:B------:R2:W-:Y:S01]  /*0550*/  @!P3 STG.E.64 desc[UR6][R14.64], R12 ;  /* 0x0000000c0e00b986 */ /* 0x0005e2000c101b06 */
[----:B0-----:R-:W-:-:S05]  /*0560*/  IMAD.U32 R7, RZ, RZ, UR5 ;  /* 0x00000005ff077e24 */ /* 0x001fca000f8e00ff */
[----:B------:R-:W-:-:S13]  /*0570*/  ISETP.GE.U32.AND.EX P0, PT, R7, R24, PT, P0 ;  /* 0x000000180700720c */ /* 0x000fda0003f06100 */
[----:B--2---:R-:W-:Y:S05]  /*0580*/  @!P0 BRA `(.L_x_3888) ;  /* 0xfffffffc00108947 */ /* 0x004fea000383ffff */
[----:B------:R-:W-:Y:S05]  /*0590*/  EXIT ;  /* 0x000000000000794d */ /* 0x000fea0003800000 */
.L_x_3887:
[----:B------:R-:W0:Y:S02]  /*05a0*/  S2R R20, SR_TID.X ;  /* 0x0000000000147919 */ /* 0x000e240000002100 */
[----:B0-----:R-:W-:-:S03]  /*05b0*/  IMAD.WIDE.U32 R6, R20, 0x4, RZ ;  /* 0x0000000414067825 */ /* 0x001fc600078e00ff */
[----:B------:R-:W-:-:S04]  /*05c0*/  ISETP.GE.U32.AND P0, PT, R6, R0, PT ;  /* 0x000000000600720c */ /* 0x000fc80003f06070 */
[----:B------:R-:W-:-:S13]  /*05d0*/  ISETP.GE.AND.EX P0, PT, R7, R24, PT, P0 ;  /* 0x000000180700720c */ /* 0x000fda0003f06300 */
[----:B------:R-:W-:Y:S05]  /*05e0*/  @P0 EXIT ;  /* 0x000000000000094d */ /* 0x000fea0003800000 */
[----:B------:R-:W-:Y:S01]  /*05f0*/  IMAD.MOV.U32 R21, RZ, RZ, RZ ;  /* 0x000000ffff157224 */ /* 0x000fe200078e00ff */
[----:B------:R-:W0:Y:S06]  /*0600*/  LDCU UR4, c[0x0][0x360] ;  /* 0x00006c00ff0477ac */ /* 0x000e2c0008000800 */
.L_x_3889:
[----:B-1----:R-:W-:-:S04]  /*0610*/  LEA R6, P0, R20, R4, 0x5 ;  /* 0x0000000414067211 */ /* 0x002fc800078028ff */
[----:B------:R-:W-:-:S05]  /*0620*/  LEA.HI.X R7, R20, R5, R21, 0x5, P0 ;  /* 0x0000000514077211 */ /* 0x000fca00000f2c15 */
[----:B------:R-:W2:Y:S01]  /*0630*/  LDG.E.ENL2.256 R8, R16, desc[UR6][R6.64] ;  /* 0xfe0000060610797e */ /* 0x000ea20008121908 */
[----:B0-----:R-:W-:-:S05]  /*0640*/  IADD3 R20, P0, PT, R20, UR4, RZ ;  /* 0x0000000414147c10 */ /* 0x001fca000ff1e0ff */
[----:B------:R-:W-:Y:S01]  /*0650*/  IMAD.X R21, RZ, RZ, R21, P0 ;  /* 0x000000ffff157224 */ /* 0x000fe200000e0615 */
[----:B------:R-:W-:-:S04]  /*0660*/  LOP3.LUT P0, RZ, R20, 0xffffc000, RZ, 0xc0, !PT ;  /* 0xffffc00014ff7812 */ /* 0x000fc8000780c0ff */
[----:B------:R-:W-:Y:S01]  /*0670*/  LOP3.LUT P0, RZ, R21, 0x3fffffff, RZ, 0xc0, P0 ;  /* 0x3fffffff15ff7812 */ /* 0x000fe2000000c0ff */
[CC--:B--2---:R-:W-:Y:S01]  /*0680*/  FMUL.FTZ R13, R3.reuse, R17.reuse ;  /* 0x00000011030d7220 */ /* 0x0c4fe20000410000 */
[C---:B------:R-:W-:Y:S01]  /*0690*/  FMUL.FTZ R14, R2.reuse, R17 ;  /* 0x00000011020e7220 */ /* 0x040fe20000410000 */
[CC--:B------:R-:W-:Y:S01]  /*06a0*/  FMUL.FTZ R15, R3.reuse, R19.reuse ;  /* 0x00000013030f7220 */ /* 0x0c0fe20000410000 */
[C---:B------:R-:W-:Y:S01]  /*06b0*/  FMUL.FTZ R19, R2.reuse, R19 ;  /* 0x0000001302137220 */ /* 0x040fe20000410000 */
[CC--:B------:R-:W-:Y:S01]  /*06c0*/  FFMA.FTZ R12, R2.reuse, R16.reuse, -R13 ;  /* 0x00000010020c7223 */ /* 0x0c0fe2000001080d */
[C---:B------:R-:W-:Y:S01]  /*06d0*/  FFMA.FTZ R13, R3.reuse, R16, R14 ;  /* 0x00000010030d7223 */ /* 0x040fe2000001000e */
[CC--:B------:R-:W-:Y:S01]  /*06e0*/  FFMA.FTZ R14, R2.reuse, R18.reuse, -R15 ;  /* 0x00000012020e7223 */ /* 0x0c0fe2000001080f */
[C---:B------:R-:W-:Y:S01]  /*06f0*/  FFMA.FTZ R15, R3.reuse, R18, R19 ;  /* 0x00000012030f7223 */ /* 0x040fe20000010013 */
[CC--:B------:R-:W-:Y:S01]  /*0700*/  FMUL.FTZ R17, R3.reuse, R9.reuse ;  /* 0x0000000903117220 */ /* 0x0c0fe20000410000 */
[C---:B------:R-:W-:Y:S01]  /*0710*/  FMUL.FTZ R18, R2.reuse, R9 ;  /* 0x0000000902127220 */ /* 0x040fe20000410000 */
[CC--:B------:R-:W-:Y:S01]  /*0720*/  FMUL.FTZ R9, R3.reuse, R11.reuse ;  /* 0x0000000b03097220 */ /* 0x0c0fe20000410000 */
[C---:B------:R-:W-:Y:S01]  /*0730*/  FMUL.FTZ R19, R2.reuse, R11 ;  /* 0x0000000b02137220 */ /* 0x040fe20000410000 */
[CC--:B------:R-:W-:Y:S01]  /*0740*/  FFMA.FTZ R16, R2.reuse, R8.reuse, -R17 ;  /* 0x0000000802107223 */ /* 0x0c0fe20000010811 */
[C---:B------:R-:W-:Y:S01]  /*0750*/  FFMA.FTZ R17, R3.reuse, R8, R18 ;  /* 0x0000000803117223 */ /* 0x040fe20000010012 */
[-C--:B------:R-:W-:Y:S01]  /*0760*/  FFMA.FTZ R18, R2, R10.reuse, -R9 ;  /* 0x0000000a02127223 */ /* 0x080fe20000010809 */
[----:B------:R-:W-:Y:S01]  /*0770*/  FFMA.FTZ R19, R3, R10, R19 ;  /* 0x0000000a03137223 */ /* 0x000fe20000010013 */
[----:B------:R-:W-:-:S04]  /*0780*/  IMAD.SHL.U32 R9, R20, 0x4, RZ ;  /* 0x0000000414097824 */ /* 0x000fc800078e00ff */
[----:B------:R1:W-:Y:S01]  /*0790*/  STG.E.ENL2.256 desc[UR6][R6.64], R12, R16 ;  /* 0xf800000c0610797f */ /* 0x0003e2000f121806 */
[----:B------:R-:W-:Y:S02]  /*07a0*/  ISETP.LT.U32.AND P1, PT, R9, R0, PT ;  /* 0x000000000900720c */ /* 0x000fe40003f21070 */
[----:B------:R-:W-:-:S04]  /*07b0*/  SHF.L.U64.HI R9, R20, 0x2, R21 ;  /* 0x0000000214097819 */ /* 0x000fc80000010215 */
[----:B------:R-:W-:-:S13]  /*07c0*/  ISETP.LT.AND.EX P1, PT, R9, R24, PT, P1 ;  /* 0x000000180900720c */ /* 0x000fda0003f21310 */
[----:B------:R-:W-:Y:S05]  /*07d0*/  @!P0 BRA P1, `(.L_x_3889) ;  /* 0xfffffffc008c8947 */ /* 0x000fea000083ffff */
[----:B------:R-:W-:Y:S05]  /*07e0*/  EXIT ;  /* 0x000000000000794d */ /* 0x000fea0003800000 */
.L_x_3890:
        /* <DEDUP_REMOVED lines=9> */
.L_x_4336:


//--------------------- .text._ZN2at6native61_GLOBAL__N__44eb8e94_28_ForeachBinaryOpScalarList_cu_dda10a6925multi_tensor_apply_kernelINS1_28TensorListScalarListMetadataIN3c107complexIdEELi1EEENS1_25BinaryOpScalarListFunctorIS6_Li1ELi1ELi0EEEJSt10multipliesIS6_EEEEvT_T0_DpT1_ --------------------------
	.section	.text._ZN2at6native61_GLOBAL__N__44eb8e94_28_ForeachBinaryOpScalarList_cu_dda10a6925multi_tensor_apply_kernelINS1_28TensorListScalarListMetadataIN3c107complexIdEELi1EEENS1_25BinaryOpScalarListFunctorIS6_Li1ELi1ELi0EEEJSt10multipliesIS6_EEEEvT_T0_DpT1_,"ax",@progbits
	.align	128
.text._ZN2at6native61_GLOBAL__N__44eb8e94_28_ForeachBinaryOpScalarList_cu_dda10a6925multi_tensor_apply_kernelINS1_28TensorListScalarListMetadataIN3c107complexIdEELi1EEENS1_25BinaryOpScalarListFunctorIS6_Li1ELi1ELi0EEEJSt10multipliesIS6_EEEEvT_T0_DpT1_:
        .type           _ZN2at6native61_GLOBAL__N__44eb8e94_28_ForeachBinaryOpScalarList_cu_dda10a6925multi_tensor_apply_kernelINS1_28TensorListScalarListMetadataIN3c107complexIdEELi1EEENS1_25BinaryOpScalarListFunctorIS6_Li1ELi1ELi0EEEJSt10multipliesIS6_EEEEvT_T0_DpT1_,@function
        .size           _ZN2at6native61_GLOBAL__N__44eb8e94_28_ForeachBinaryOpScalarList_cu_dda10a6925multi_tensor_apply_kernelINS1_28TensorListScalarListMetadataIN3c107complexIdEELi1EEENS1_25BinaryOpScalarListFunctorIS6_Li1ELi1ELi0EEEJSt10multipliesIS6_EEEEvT_T0_DpT1_,(.L_x_4337 - _ZN2at6native61_GLOBAL__N__44eb8e94_28_ForeachBinaryOpScalarList_cu_dda10a6925multi_tensor_apply_kernelINS1_28TensorListScalarListMetadataIN3c107complexIdEELi1EEENS1_25BinaryOpScalarListFunctorIS6_Li1ELi1ELi0EEEJSt10multipliesIS6_EEEEvT_T0_DpT1_)
        .other          _ZN2at6native61_GLOBAL__N__44eb8e94_28_ForeachBinaryOpScalarList_cu_dda10a6925multi_tensor_apply_kernelINS1_28TensorListScalarListMetadataIN3c107complexIdEELi1EEENS1_25BinaryOpScalarListFunctorIS6_Li1ELi1ELi0EEEJSt10multipliesIS6_EEEEvT_T0_DpT1_,@"STO_CUDA_ENTRY STV_DEFAULT"
_ZN2at6native61_GLOBAL__N__44eb8e94_28_ForeachBinaryOpScalarList_cu_dda10a6925multi_tensor_apply_kernelINS1_28TensorListScalarListMetadataIN3c107complexIdEELi1EEENS1_25BinaryOpScalarListFunctorIS6_Li1ELi1ELi0EEEJSt10multipliesIS6_EEEEvT_T0_DpT1_:
        /* <DEDUP_REMOVED lines=32> */
.L_x_3892:
[----:B0--3--:R-:W-:Y:S01]  /*0200*/  IADD3 R3, P0, PT, R0, UR4, RZ ;  /* 0x0000000400037c10 */ /* 0x009fe2000ff1e0ff */
[----:B-1----:R-:W-:Y:S02]  /*0210*/  USHF.L.U32 UR11, UR10, 0x4, URZ ;  /* 0x000000040a0b7899 */ /* 0x002fe400080006ff */
[----:B------:R-:W-:Y:S02]  /*0220*/  USHF.R.U32.HI UR16, URZ, 0x1c, UR10 ;  /* 0x0000001cff107899 */ /* 0x000fe4000801160a */
[C---:B------:R-:W-:Y:S01]  /*0230*/  IADD3 R2, P1, PT, R3.reuse, UR10, RZ ;  /* 0x0000000a03027c10 */ /* 0x040fe2000ff3e0ff */
[----:B------:R-:W-:Y:S01]  /*0240*/  IMAD.X R4, RZ, RZ, UR5, P0 ;  /* 0x00000005ff047e24 */ /* 0x000fe200080e06ff */
[----:B------:R-:W-:Y:S02]  /*0250*/  ISETP.GE.U32.AND P3, PT, R3, UR17, PT ;  /* 0x0000001103007c0c */ /* 0x000fe4000bf66070 */
[C---:B------:R-:W-:Y:S01]  /*0260*/  IADD3 R5, P2, PT, R2.reuse, UR10, RZ ;  /* 0x0000000a02057c10 */ /* 0x040fe2000ff5e0ff */
[----:B------:R-:W-:Y:S01]  /*0270*/  IMAD.X R6, RZ, RZ, R4, P1 ;  /* 0x000000ffff067224 */ /* 0x000fe200008e0604 */
[----:B------:R-:W-:-:S02]  /*0280*/  ISETP.GE.U32.AND P0, PT, R2, UR17, PT ;  /* 0x0000001102007c0c */ /* 0x000fc4000bf06070 */
[----:B------:R-:W-:Y:S01]  /*0290*/  LEA R2, P1, R3, UR6, 0x4 ;  /* 0x0000000603027c11 */ /* 0x000fe2000f8220ff */
[----:B------:R-:W-:Y:S01]  /*02a0*/  IMAD.X R8, RZ, RZ, R6, P2 ;  /* 0x000000ffff087224 */ /* 0x000fe200010e0606 */
[----:B------:R-:W-:Y:S02]  /*02b0*/  IADD3 R7, P4, PT, R5, UR10, RZ ;  /* 0x0000000a05077c10 */ /* 0x000fe4000ff9e0ff */
[----:B------:R-:W-:Y:S02]  /*02c0*/  ISETP.GE.U32.AND.EX P3, PT, R4, UR18, PT, P3 ;  /* 0x0000001204007c0c */ /* 0x000fe4000bf66130 */
[----:B------:R-:W-:Y:S01]  /*02d0*/  LEA.HI.X R3, R3, UR7, R4, 0x4, P1 ;  /* 0x0000000703037c11 */ /* 0x000fe200088f2404 */
[----:B------:R-:W-:Y:S01]  /*02e0*/  IMAD.X R4, RZ, RZ, R8, P4 ;  /* 0x000000ffff047224 */ /* 0x000fe200020e0608 */
[----:B------:R-:W-:Y:S01]  /*02f0*/  ISETP.GE.U32.AND P1, PT, R7, UR17, PT ;  /* 0x0000001107007c0c */ /* 0x000fe2000bf26070 */
[----:B------:R-:W-:Y:S01]  /*0300*/  IMAD.U32 R13, RZ, RZ, UR11 ;  /* 0x0000000bff0d7e24 */ /* 0x000fe2000f8e00ff */
[----:B------:R-:W-:-:S02]  /*0310*/  ISETP.GE.U32.AND P2, PT, R5, UR17, PT ;  /* 0x0000001105007c0c */ /* 0x000fc4000bf46070 */
[----:B------:R-:W-:Y:S01]  /*0320*/  ISETP.GE.U32.AND.EX P1, PT, R4, UR18, PT, P1 ;  /* 0x0000001204007c0c */ /* 0x000fe2000bf26110 */
[----:B------:R-:W-:Y:S01]  /*0330*/  IMAD.U32 R17, RZ, RZ, UR16 ;  /* 0x00000010ff117e24 */ /* 0x000fe2000f8e00ff */
[----:B------:R-:W-:Y:S02]  /*0340*/  IADD3 R20, P4, PT, R2, UR11, RZ ;  /* 0x0000000b02147c10 */ /* 0x000fe4000ff9e0ff */
[----:B------:R-:W-:Y:S02]  /*0350*/  CS2R R4, SRZ ;  /* 0x0000000000047805 */ /* 0x000fe4000001ff00 */
[----:B------:R-:W-:Y:S02]  /*0360*/  ISETP.GE.U32.AND.EX P0, PT, R6, UR18, PT, P0 ;  /* 0x0000001206007c0c */ /* 0x000fe4000bf06100 */
[----:B------:R-:W-:Y:S02]  /*0370*/  CS2R R6, SRZ ;  /* 0x0000000000067805 */ /* 0x000fe4000001ff00 */
[----:B------:R-:W-:-:S02]  /*0380*/  ISETP.GE.U32.AND.EX P2, PT, R8, UR18, PT, P2 ;  /* 0x0000001208007c0c */ /* 0x000fc4000bf46120 */
[----:B------:R-:W-:Y:S02]  /*0390*/  IADD3.X R21, PT, PT, R3, UR16, RZ, P4, !PT ;  /* 0x0000001003157c10 */ /* 0x000fe4000a7fe4ff */
[----:B------:R-:W-:Y:S02]  /*03a0*/  IADD3 R24, P4, PT, R20, UR11, RZ ;  /* 0x0000000b14187c10 */ /* 0x000fe4000ff9e0ff */
[----:B------:R-:W-:Y:S02]  /*03b0*/  @!P1 IADD3 R26, P5, P6, R13, UR11, R2 ;  /* 0x0000000b0d1a9c10 */ /* 0x000fe4000febe002 */
[----:B------:R-:W-:Y:S02]  /*03c0*/  CS2R R10, SRZ ;  /* 0x00000000000a7805 */ /* 0x000fe4000001ff00 */
[----:B------:R-:W-:Y:S02]  /*03d0*/  CS2R R8, SRZ ;  /* 0x0000000000087805 */ /* 0x000fe4000001ff00 */
[----:B------:R-:W-:-:S02]  /*03e0*/  IADD3.X R25, PT, PT, R21, UR16, RZ, P4, !PT ;  /* 0x0000001015197c10 */ /* 0x000fc4000a7fe4ff */
[----:B------:R-:W-:Y:S02]  /*03f0*/  CS2R R14, SRZ ;  /* 0x00000000000e7805 */ /* 0x000fe4000001ff00 */
[----:B------:R-:W-:Y:S02]  /*0400*/  @!P1 IADD3.X R22, PT, PT, R17, UR16, R3, P5, P6 ;  /* 0x0000001011169c10 */ /* 0x000fe4000afec403 */
[----:B------:R-:W-:Y:S02]  /*0410*/  CS2R R12, SRZ ;  /* 0x00000000000c7805 */ /* 0x000fe4000001ff00 */
[----:B------:R-:W-:Y:S01]  /*0420*/  @!P1 IADD3 R26, P4, PT, R26, UR11, RZ ;  /* 0x0000000b1a1a9c10 */ /* 0x000fe2000ff9e0ff */
[----:B------:R-:W2:Y:S01]  /*0430*/  @!P3 LDG.E.128 R4, desc[UR14][R2.64] ;  /* 0x0000000e0204b981 */ /* 0x000ea2000c1e1d00 */
[----:B------:R-:W-:Y:S02]  /*0440*/  CS2R R18, SRZ ;  /* 0x0000000000127805 */ /* 0x000fe4000001ff00 */
[----:B------:R-:W-:-:S02]  /*0450*/  CS2R R16, SRZ ;  /* 0x0000000000107805 */ /* 0x000fc4000001ff00 */
[----:B------:R-:W-:Y:S01]  /*0460*/  @!P1 IADD3.X R27, PT, PT, R22, UR16, RZ, P4, !PT ;  /* 0x00000010161b9c10 */ /* 0x000fe2000a7fe4ff */
[----:B------:R-:W3:Y:S04]  /*0470*/  @!P0 LDG.E.128 R8, desc[UR14][R20.64] ;  /* 0x0000000e14088981 */ /* 0x000ee8000c1e1d00 */
[----:B------:R0:W4:Y:S04]  /*0480*/  @!P2 LDG.E.128 R12, desc[UR14][R24.64] ;  /* 0x0000000e180ca981 */ /* 0x000128000c1e1d00 */
[----:B------:R1:W5:Y:S01]  /*0490*/  @!P1 LDG.E.128 R16, desc[UR14][R26.64] ;  /* 0x0000000e1a109981 */ /* 0x000362000c1e1d00 */
[----:B------:R-:W-:Y:S01]  /*04a0*/  IMAD.U32 R29, RZ, RZ, UR11 ;  /* 0x0000000bff1d7e24 */ /* 0x000fe2000f8e00ff */
[----:B------:R-:W-:Y:S01]  /*04b0*/  ULEA UR4, UP0, UR10, UR4, 0x2 ;  /* 0x000000040a047291 */ /* 0x000fe2000f8010ff */
[----:B------:R-:W-:-:S02]  /*04c0*/  IMAD.U32 R28, RZ, RZ, UR16 ;  /* 0x00000010ff1c7e24 */ /* 0x000fc4000f8e00ff */
[----:B0-----:R-:W-:Y:S01]  /*04d0*/  @!P3 IMAD.MOV.U32 R24, RZ, RZ, R2 ;  /* 0x000000ffff18b224 */ /* 0x001fe200078e0002 */
[----:B------:R-:W-:Y:S01]  /*04e0*/  UIADD3.X UR5, UPT, UPT, URZ, UR5, URZ, UP0, !UPT ;  /* 0x00000005ff057290 */ /* 0x000fe200087fe4ff */
[----:B------:R-:W-:Y:S01]  /*04f0*/  @!P3 IMAD.MOV.U32 R25, RZ, RZ, R3 ;  /* 0x000000ffff19b224 */ /* 0x000fe200078e0003 */
[----:B------:R-:W-:Y:S01]  /*0500*/  UISETP.GE.U32.AND UP0, UPT, UR4, UR17, UPT ;  /* 0x000000110400728c */ /* 0x000fe2000bf06070 */
[----:B-1----:R-:W-:Y:S02]  /*0510*/  IMAD.U32 R26, RZ, RZ, UR11 ;  /* 0x0000000bff1a7e24 */ /* 0x002fe4000f8e00ff */
[----:B------:R-:W-:Y:S01]  /*0520*/  IMAD.U32 R27, RZ, RZ, UR10 ;  /* 0x0000000aff1b7e24 */ /* 0x000fe2000f8e00ff */
[----:B------:R-:W-:Y:S01]  /*0530*/  UISETP.GE.U32.AND.EX UP0, UPT, UR5, UR18, UPT, UP0 ;  /* 0x000000120500728c */ /* 0x000fe2000bf06100 */
        /* <DEDUP_REMOVED lines=16> */
[----:B0-----:R0:W-:Y:S01]  /*0640*/  @!P3 STG.E.128 desc[UR14][R24.64], R20 ;  /* 0x000000141800b986 */ /* 0x0011e2000c101d0e */
[----:B------:R-:W-:-:S15]  /*0650*/  @!P1 IADD3 R26, P3, P4, R26, UR11, R2 ;  /* 0x0000000b1a1a9c10 */ /* 0x000fde000fc7e002 */
[----:B------:R-:W-:-:S15]  /*0660*/  NOP ;  /* 0x0000000000007918 */ /* 0x000fde0000000000 */
[----:B------:R-:W-:-:S15]  /*0670*/  NOP ;  /* 0x0000000000007918 */ /* 0x000fde0000000000 */
[----:B------:R-:W-:-:S15]  /*0680*/  NOP ;  /* 0x0000000000007918 */ /* 0x000fde0000000000 */
[----:B------:R-:W-:-:S01]  /*0690*/  NOP ;  /* 0x0000000000007918 */ /* 0x000fc20000000000 */
[----:B---3--:R-:W1:-:S15]  /*06a0*/  DMUL R4, R10, UR8 ;  /* 0x000000080a047c28 */ /* 0x008e5e0008000000 */
        /* <DEDUP_REMOVED lines=34> */
[----:B--2---:R-:W1:-:S15]  /*08d0*/  DFMA R10, R12, UR8, R10 ;  /* 0x000000080c0a7c2b */ /* 0x004e5e000800000a */
[----:B------:R-:W-:-:S15]  /*08e0*/  NOP ;  /* 0x0000000000007918 */ /* 0x000fde0000000000 */
[----:B------:R-:W-:-:S15]  /*08f0*/  NOP ;  /* 0x0000000000007918 */ /* 0x000fde0000000000 */
[----:B------:R-:W-:-:S15]  /*0900*/  NOP ;  /* 0x0000000000007918 */ /* 0x000fde0000000000 */
[----:B------:R-:W-:-:S04]  /*0910*/  NOP ;  /* 0x0000000000007918 */ /* 0x000fc80000000000 */
[----:B-----5:R-:W2:-:S15]  /*0920*/  DMUL R12, R18, UR8 ;  /* 0x00000008120c7c28 */ /* 0x020e9e0008000000 */
[----:B------:R-:W-:-:S15]  /*0930*/  NOP ;  /* 0x0000000000007918 */ /* 0x000fde0000000000 */
[----:B------:R-:W-:-:S15]  /*0940*/  NOP ;  /* 0x0000000000007918 */ /* 0x000fde0000000000 */
[----:B------:R-:W-:-:S15]  /*0950*/  NOP ;  /* 0x0000000000007918 */ /* 0x000fde0000000000 */
[----:B------:R-:W-:-:S04]  /*0960*/  NOP ;  /* 0x0000000000007918 */ /* 0x000fc80000000000 */
[----:B------:R3:W4:Y:S02]  /*0970*/  DMUL R14, R18, UR12 ;  /* 0x0000000c120e7c28 */ /* 0x0007240008000000 */
[----:B---3--:R-:W-:-:S05]  /*0980*/  IMAD.U32 R19, RZ, RZ, UR10 ;  /* 0x0000000aff137e24 */ /* 0x008fca000f8e00ff */
[----:B------:R-:W-:-:S04]  /*0990*/  @!P0 LEA R18, P5, R19, R2, 0x4 ;  /* 0x0000000213128211 */ /* 0x000fc800078a20ff */
[----:B------:R-:W-:Y:S02]  /*09a0*/  @!P0 LEA.HI.X R19, R27, R3, RZ, 0x4, P5 ;  /* 0x000000031b138211 */ /* 0x000fe400028f24ff */
[----:B------:R-:W-:Y:S01]  /*09b0*/  @!P2 IADD3 R2, P5, P6, R29, UR11, R2 ;  /* 0x0000000b1d02ac10 */ /* 0x000fe2000febe002 */
[----:B------:R-:W-:Y:S01]  /*09c0*/  IMAD.U32 R29, RZ, RZ, UR16 ;  /* 0x00000010ff1d7e24 */ /* 0x000fe2000f8e00ff */
[--C-:B------:R-:W-:Y:S01]  /*09d0*/  @!P1 IADD3.X R27, PT, PT, R28, UR16, R3.reuse, P3, P4 ;  /* 0x000000101c1b9c10 */ /* 0x100fe20009fe8403 */
[----:B------:R3:W-:Y:S01]  /*09e0*/  @!P0 STG.E.128 desc[UR14][R18.64], R4 ;  /* 0x0000000412008986 */ /* 0x0007e2000c101d0e */
[----:B0-----:R-:W-:Y:S02]  /*09f0*/  @!P1 IADD3 R20, P3, PT, R26, UR11, RZ ;  /* 0x0000000b1a149c10 */ /* 0x001fe4000ff7e0ff */
[----:B------:R-:W-:Y:S02]  /*0a00*/  @!P2 IADD3.X R3, PT, PT, R29, UR16, R3, P5, P6 ;  /* 0x000000101d03ac10 */ /* 0x000fe4000afec403 */
[----:B------:R-:W-:-:S03]  /*0a10*/  @!P1 IADD3.X R21, PT, PT, R27, UR16, RZ, P3, !PT ;  /* 0x000000101b159c10 */ /* 0x000fc60009ffe4ff */
[----:B-1----:R3:W-:-:S15]  /*0a20*/  @!P2 STG.E.128 desc[UR14][R2.64], R8 ;  /* 0x000000080200a986 */ /* 0x0027de000c101d0e */
[----:B------:R-:W-:-:S15]  /*0a30*/  NOP ;  /* 0x0000000000007918 */ /* 0x000fde0000000000 */
[----:B------:R-:W-:-:S10]  /*0a40*/  NOP ;  /* 0x0000000000007918 */ /* 0x000fd40000000000 */
        /* <DEDUP_REMOVED lines=9> */
.L_x_3891:
[----:B------:R-:W0:Y:S02]  /*0ae0*/  S2R R3, SR_TID.X ;  /* 0x0000000000037919 */ /* 0x000e240000002100 */
[----:B0-----:R-:W-:-:S03]  /*0af0*/  IMAD.WIDE.U32 R4, R3, 0x4, RZ ;  /* 0x0000000403047825 */ /* 0x001fc600078e00ff */
[----:B------:R-:W-:-:S04]  /*0b00*/  ISETP.GE.U32.AND P0, PT, R4, UR19, PT ;  /* 0x0000001304007c0c */ /* 0x000fc8000bf06070 */
[----:B------:R-:W-:-:S13]  /*0b10*/  ISETP.GE.AND.EX P0, PT, R5, UR4, PT, P0 ;  /* 0x0000000405007c0c */ /* 0x000fda000bf06300 */
[----:B--2---:R-:W-:Y:S05]  /*0b20*/  @P0 EXIT ;  /* 0x000000000000094d */ /* 0x004fea0003800000 */
[----:B------:R-:W-:Y:S01]  /*0b30*/  IMAD.MOV.U32 R0, RZ, RZ, RZ ;  /* 0x000000ffff007224 */ /* 0x000fe200078e00ff */
[----:B------:R-:W0:Y:S06]  /*0b40*/  LDCU UR5, c[0x0][0x360] ;  /* 0x00006c00ff0577ac */ /* 0x000e2c0008000800 */
.L_x_3893:
[----:B-1----:R-:W-:-:S04]  /*0b50*/  LEA R24, P0, R3, UR6, 0x6 ;  /* 0x0000000603187c11 */ /* 0x002fc8000f8030ff */
[----:B------:R-:W-:-:S05]  /*0b60*/  LEA.HI.X R25, R3, UR7, R0, 0x6, P0 ;  /* 0x0000000703197c11 */ /* 0x000fca00080f3400 */
[----:B------:R-:W2:Y:S04]  /*0b70*/  LDG.E.ENL2.256 R20, R12, desc[UR14][R24.64] ;  /* 0xfe00000e180c797e */ /* 0x000ea80008121914 */
[----:B------:R-:W3:Y:S01]  /*0b80*/  LDG.E.ENL2.256 R4, R16, desc[UR14][R24.64+0x20] ;  /* 0xfe00010e1810797e */ /* 0x000ee20008121904 */
        /* <DEDUP_REMOVED lines=88> */
.L_x_3894:
        /* <DEDUP_REMOVED lines=15> */
.L_x_4337:


//--------------------- .text._ZN2at6native61_GLOBAL__N__44eb8e94_28_ForeachBinaryOpScalarList_cu_dda10a6925multi_tensor_apply_kernelINS1_28TensorListScalarListMetadataIfLi1EEENS1_25BinaryOpScalarListFunctorIfLi1ELi1ELi0EEEJSt10multipliesIfEEEEvT_T0_DpT1_ --------------------------
	.section	.text._ZN2at6native61_GLOBAL__N__44eb8e94_28_ForeachBinaryOpScalarList_cu_dda10a6925multi_tensor_apply_kernelINS1_28TensorListScalarListMetadataIfLi1EEENS1_25BinaryOpScalarListFunctorIfLi1ELi1ELi0EEEJSt10multipliesIfEEEEvT_T0_DpT1_,"ax",@progbits
	.align	128
.text._ZN2at6native61_GLOBAL__N__44eb8e94_28_ForeachBinaryOpScalarList_cu_dda10a6925multi_tensor_apply_kernelINS1_28TensorListScalarListMetadataIfLi1EEENS1_25BinaryOpScalarListFunctorIfLi1ELi1ELi0EEEJSt10multipliesIfEEEEvT_T0_DpT1_:
        .type           _ZN2at6native61_GLOBAL__N__44eb8e94_28_ForeachBinaryOpScalarList_cu_dda10a6925multi_tensor_apply_kernelINS1_28TensorListScalarListMetadataIfLi1EEENS1_25BinaryOpScalarListFunctorIfLi1ELi1ELi0EEEJSt10multipliesIfEEEEvT_T0_DpT1_,@function
        .size           _ZN2at6native61_GLOBAL__N__44eb8e94_28_ForeachBinaryOpScalarList_cu_dda10a6925multi_tensor_apply_kernelINS1_28TensorListScalarListMetadataIfLi1EEENS1_25BinaryOpScalarListFunctorIfLi1ELi1ELi0EEEJSt10multipliesIfEEEEvT_T0_DpT1_,(.L_x_4338 - _ZN2at6native61_GLOBAL__N__44eb8e94_28_ForeachBinaryOpScalarList_cu_dda10a6925multi_tensor_apply_kernelINS1_28TensorListScalarListMetadataIfLi1EEENS1_25BinaryOpScalarListFunctorIfLi1ELi1ELi0EEEJSt10multipliesIfEEEEvT_T0_DpT1_)
        .other          _ZN2at6native61_GLOBAL__N__44eb8e94_28_ForeachBinaryOpScalarList_cu_dda10a6925multi_tensor_apply_kernelINS1_28TensorListScalarListMetadataIfLi1EEENS1_25BinaryOpScalarListFunctorIfLi1ELi1ELi0EEEJSt10multipliesIfEEEEvT_T0_DpT1_,@"STO_CUDA_ENTRY STV_DEFAULT"
_ZN2at6native61_GLOBAL__N__44eb8e94_28_ForeachBinaryOpScalarList_cu_dda10a6925multi_tensor_apply_kernelINS1_28TensorListScalarListMetadataIfLi1EEENS1_25BinaryOpScalarListFunctorIfLi1ELi1ELi0EEEJSt10multipliesIfEEEEvT_T0_DpT1_:
        /* <DEDUP_REMOVED lines=38> */
[----:B------:R-:W-:Y:S05]  /*0260*/  CALL.REL.NOINC `($__internal_113_$__cuda_sm20_div_u16) ;  /* 0x0000000800c87944 */ /* 0x000fea0003c00000 */
        /* <DEDUP_REMOVED lines=16> */
.L_x_3897:
        /* <DEDUP_REMOVED lines=38> */
[----:B--2---:R-:W-:Y:S01]  /*05d0*/  @!P2 FMUL.FTZ R19, R2, UR12 ;  /* 0x0000000c0213ac20 */ /* 0x004fe20008410000 */
[----:B------:R-:W-:Y:S01]  /*05e0*/  LEA R2, P6, R23, R12, 0x2 ;  /* 0x0000000c17027211 */ /* 0x000fe200078c10ff */
[----:B---3--:R-:W-:-:S03]  /*05f0*/  @!P3 FMUL.FTZ R21, R3, UR12 ;  /* 0x0000000c0315bc20 */ /* 0x008fc60008410000 */
[----:B------:R-:W-:Y:S01]  /*0600*/  LEA.HI.X R3, R25, R13, RZ, 0x2, P6 ;  /* 0x0000000d19037211 */ /* 0x000fe200030f14ff */
[----:B------:R0:W-:Y:S01]  /*0610*/  @!P2 STG.E desc[UR14][R12.64], R19 ;  /* 0x000000130c00a986 */ /* 0x0001e2000c10190e */
[----:B------:R-:W-:-:S03]  /*0620*/  IADD3 R16, P6, PT, R16, UR11, RZ ;  /* 0x0000000b10107c10 */ /* 0x000fc6000ffde0ff */
[----:B------:R1:W-:Y:S01]  /*0630*/  @!P3 STG.E desc[UR14][R10.64], R21 ;  /* 0x000000150a00b986 */ /* 0x0003e2000c10190e */
[----:B----4-:R-:W-:Y:S01]  /*0640*/  @!P4 FMUL.FTZ R17, R17, UR12 ;  /* 0x0000000c1111cc20 */ /* 0x010fe20008410000 */
        /* <DEDUP_REMOVED lines=9> */
[----:B-----5:R-:W-:Y:S01]  /*06e0*/  @!P1 FMUL.FTZ R7, R7, UR12 ;  /* 0x0000000c07079c20 */ /* 0x020fe20008410000 */
        /* <DEDUP_REMOVED lines=28> */
[----:B0-----:R-:W-:Y:S01]  /*08b0*/  @!P2 FMUL.FTZ R5, R14, UR12 ;  /* 0x0000000c0e05ac20 */ /* 0x001fe20008410000 */
[----:B--2---:R-:W-:-:S04]  /*08c0*/  @!P5 FMUL.FTZ R15, R15, UR12 ;  /* 0x0000000c0f0fdc20 */ /* 0x004fc80008410000 */
[----:B------:R1:W-:Y:S01]  /*08d0*/  @!P2 STG.E desc[UR14][R2.64], R5 ;  /* 0x000000050200a986 */ /* 0x0003e2000c10190e */
[----:B---3--:R-:W-:-:S03]  /*08e0*/  @!P3 FMUL.FTZ R7, R16, UR12 ;  /* 0x0000000c1007bc20 */ /* 0x008fc60008410000 */
[----:B------:R1:W-:Y:S01]  /*08f0*/  @!P5 STG.E desc[UR14][R8.64], R15 ;  /* 0x0000000f0800d986 */ /* 0x0003e2000c10190e */
[----:B----4-:R-:W-:-:S03]  /*0900*/  @!P4 FMUL.FTZ R17, R17, UR12 ;  /* 0x0000000c1111cc20 */ /* 0x010fc60008410000 */
[----:B------:R1:W-:Y:S04]  /*0910*/  @!P3 STG.E desc[UR14][R12.64], R7 ;  /* 0x000000070c00b986 */ /* 0x0003e8000c10190e */
[----:B------:R1:W-:Y:S01]  /*0920*/  @!P4 STG.E desc[UR14][R10.64], R17 ;  /* 0x000000110a00c986 */ /* 0x0003e2000c10190e */
[----:B------:R-:W-:Y:S05]  /*0930*/  @P1 BRA `(.L_x_3897) ;  /* 0xfffffff8008c1947 */ /* 0x000fea000383ffff */
.L_x_3896:
        /* <DEDUP_REMOVED lines=34> */
[----:B--2---:R-:W-:Y:S01]  /*0b60*/  FMUL.FTZ R13, R0, UR12 ;  /* 0x0000000c000d7c20 */ /* 0x004fe20008410000 */
[----:B---3--:R-:W-:-:S04]  /*0b70*/  FMUL.FTZ R15, R10, UR12 ;  /* 0x0000000c0a0f7c20 */ /* 0x008fc80008410000 */
[----:B------:R0:W-:Y:S01]  /*0b80*/  @!P0 STG.E desc[UR14][R2.64], R13 ;  /* 0x0000000d02008986 */ /* 0x0001e2000c10190e */
[----:B----4-:R-:W-:-:S03]  /*0b90*/  FMUL.FTZ R11, R11, UR12 ;  /* 0x0000000c0b0b7c20 */ /* 0x010fc60008410000 */
[----:B------:R0:W-:Y:S04]  /*0ba0*/  @!P1 STG.E desc[UR14][R6.64], R15 ;  /* 0x0000000f06009986 */ /* 0x0001e8000c10190e */
[----:B------:R0:W-:Y:S01]  /*0bb0*/  @!P2 STG.E desc[UR14][R4.64], R11 ;  /* 0x0000000b0400a986 */ /* 0x0001e2000c10190e */
[----:B-----5:R-:W-:Y:S01]  /*0bc0*/  FMUL.FTZ R17, R12, UR12 ;  /* 0x0000000c0c117c20 */ /* 0x020fe20008410000 */
[----:B------:R-:W-:Y:S06]  /*0bd0*/  @P3 EXIT ;  /* 0x000000000000394d */ /* 0x000fec0003800000 */
[----:B------:R-:W-:Y:S01]  /*0be0*/  STG.E desc[UR14][R8.64], R17 ;  /* 0x0000001108007986 */ /* 0x000fe2000c10190e */
[----:B------:R-:W-:Y:S05]  /*0bf0*/  EXIT ;  /* 0x000000000000794d */ /* 0x000fea0003800000 */
.L_x_3895:
[----:B------:R-:W0:Y:S02]  /*0c00*/  S2R R8, SR_TID.X ;  /* 0x0000000000087919 */ /* 0x000e240000002100 */
[----:B0-----:R-:W-:-:S03]  /*0c10*/  IMAD.WIDE.U32 R2, R8, 0x4, RZ ;  /* 0x0000000408027825 */ /* 0x001fc600078e00ff */
[----:B------:R-:W-:-:S04]  /*0c20*/  ISETP.GE.U32.AND P0, PT, R2, UR16, PT ;  /* 0x0000001002007c0c */ /* 0x000fc8000bf06070 */
[----:B------:R-:W-:-:S13]  /*0c30*/  ISETP.GE.AND.EX P0, PT, R3, UR10, PT, P0 ;  /* 0x0000000a03007c0c */ /* 0x000fda000bf06300 */
[----:B------:R-:W-:Y:S05]  /*0c40*/  @P0 EXIT ;  /* 0x000000000000094d */ /* 0x000fea0003800000 */
[----:B------:R-:W-:Y:S01]  /*0c50*/  IMAD.MOV.U32 R9, RZ, RZ, RZ ;  /* 0x000000ffff097224 */ /* 0x000fe200078e00ff */
[----:B------:R-:W0:Y:S06]  /*0c60*/  LDCU UR4, c[0x0][0x360] ;  /* 0x00006c00ff0477ac */ /* 0x000e2c0008000800 */
.L_x_3898:
        /* <DEDUP_REMOVED lines=18> */
        .weak           $__internal_113_$__cuda_sm20_div_u16
        .type           $__internal_113_$__cuda_sm20_div_u16,@function
        .size           $__internal_113_$__cuda_sm20_div_u16,(.L_x_4338 - $__internal_113_$__cuda_sm20_div_u16)
$__internal_113_$__cuda_sm20_div_u16:
        /* <DEDUP_REMOVED lines=18> */
[----:B------:R-:W-:Y:S06]  /*0eb0*/  RET.REL.NODEC R2 `(_ZN2at6native61_GLOBAL__N__44eb8e94_28_ForeachBinaryOpScalarList_cu_dda10a6925multi_tensor_apply_kernelINS1_28TensorListScalarListMetadataIfLi1EEENS1_25BinaryOpScalarListFunctorIfLi1ELi1ELi0EEEJSt10multipliesIfEEEEvT_T0_DpT1_) ;  /* 0xfffffff002507950 */ /* 0x000fec0003c3ffff */
.L_x_3899:
        /* <DEDUP_REMOVED lines=12> */
.L_x_4338:


//--------------------- .text._ZN2at6native61_GLOBAL__N__44eb8e94_28_ForeachBinaryOpScalarList_cu_dda10a6925multi_tensor_apply_kernelINS1_28TensorListScalarListMetadataIdLi1EEENS1_25BinaryOpScalarListFunctorIdLi1ELi1ELi0EEEJSt10multipliesIdEEEEvT_T0_DpT1_ --------------------------
	.section	.text._ZN2at6native61_GLOBAL__N__44eb8e94_28_ForeachBinaryOpScalarList_cu_dda10a6925multi_tensor_apply_kernelINS1_28TensorListScalarListMetadataIdLi1EEENS1_25BinaryOpScalarListFunctorIdLi1ELi1ELi0EEEJSt10multipliesIdEEEEvT_T0_DpT1_,"ax",@progbits
	.align	128
.text._ZN2at6native61_GLOBAL__N__44eb8e94_28_ForeachBinaryOpScalarList_cu_dda10a6925multi_tensor_apply_kernelINS1_28TensorListScalarListMetadataIdLi1EEENS1_25BinaryOpScalarListFunctorIdLi1ELi1ELi0EEEJSt10multipliesIdEEEEvT_T0_DpT1_:
        .type           _ZN2at6native61_GLOBAL__N__44eb8e94_28_ForeachBinaryOpScalarList_cu_dda10a6925multi_tensor_apply_kernelINS1_28TensorListScalarListMetadataIdLi1EEENS1_25BinaryOpScalarListFunctorIdLi1ELi1ELi0EEEJSt10multipliesIdEEEEvT_T0_DpT1_,@function
        .size           _ZN2at6native61_GLOBAL__N__44eb8e94_28_ForeachBinaryOpScalarList_cu_dda10a6925multi_tensor_apply_kernelINS1_28TensorListScalarListMetadataIdLi1EEENS1_25BinaryOpScalarListFunctorIdLi1ELi1ELi0EEEJSt10multipliesIdEEEEvT_T0_DpT1_,(.L_x_4340 - _ZN2at6native61_GLOBAL__N__44eb8e94_28_ForeachBinaryOpScalarList_cu_dda10a6925multi_tensor_apply_kernelINS1_28TensorListScalarListMetadataIdLi1EEENS1_25BinaryOpScalarListFunctorIdLi1ELi1ELi0EEEJSt10multipliesIdEEEEvT_T0_DpT1_)
        .other          _ZN2at6native61_GLOBAL__N__44eb8e94_28_ForeachBinaryOpScalarList_cu_dda10a6925multi_tensor_apply_kernelINS1_28TensorListScalarListMetadataIdLi1EEENS1_25BinaryOpScalarListFunctorIdLi1ELi1ELi0EEEJSt10multipliesIdEEEEvT_T0_DpT1_,@"STO_CUDA_ENTRY STV_DEFAULT"
_ZN2at6native61_GLOBAL__N__44eb8e94_28_ForeachBinaryOpScalarList_cu_dda10a6925multi_tensor_apply_kernelINS1_28TensorListScalarListMetadataIdLi1EEENS1_25BinaryOpScalarListFunctorIdLi1ELi1ELi0EEEJSt10multipliesIdEEEEvT_T0_DpT1_:
        /* <DEDUP_REMOVED lines=36> */
[----:B------:R-:W-:Y:S05]  /*0240*/  CALL.REL.NOINC `($__internal_114_$__cuda_sm20_div_u16) ;  /* 0x0000000c00b47944 */ /* 0x000fea0003c00000 */
        /* <DEDUP_REMOVED lines=13> */
.L_x_3902:
        /* <DEDUP_REMOVED lines=50> */
[----:B--2---:R-:W0:Y:S02]  /*0640*/  @!P3 DMUL R16, R10, R16 ;  /* 0x000000100a10b228 */ /* 0x004e240000000000 */
        /* <DEDUP_REMOVED lines=17> */
[----:B---3--:R-:W0:Y:S02]  /*0760*/  @!P4 DMUL R18, R10, R18 ;  /* 0x000000120a12c228 */ /* 0x008e240000000000 */
        /* <DEDUP_REMOVED lines=13> */
[----:B----4-:R-:W0:Y:S02]  /*0840*/  @!P0 DMUL R20, R10, R20 ;  /* 0x000000140a148228 */ /* 0x010e240000000000 */
[----:B0-----:R-:W-:Y:S01]  /*0850*/  @!P0 STG.E.64 desc[UR12][R22.64], R20 ;  /* 0x0000001416008986 */ /* 0x001fe2000c101b0c */
[----:B------:R-:W-:-:S04]  /*0860*/  IADD3 R8, P0, PT, R4, UR14, RZ ;  /* 0x0000000e04087c10 */ /* 0x000fc8000ff1e0ff */
[----:B------:R-:W-:Y:S02]  /*0870*/  IADD3.X R9, PT, PT, R5, UR15, RZ, P0, !PT ;  /* 0x0000000f05097c10 */ /* 0x000fe400087fe4ff */
[----:B------:R-:W-:-:S15]  /*0880*/  LEA R14, P0, R15, R8, 0x3 ;  /* 0x000000080f0e7211 */ /* 0x000fde00078018ff */
[----:B------:R-:W-:-:S15]  /*0890*/  NOP ;  /* 0x0000000000007918 */ /* 0x000fde0000000000 */
[----:B------:R-:W-:-:S15]  /*08a0*/  NOP ;  /* 0x0000000000007918 */ /* 0x000fde0000000000 */
[----:B------:R-:W-:-:S10]  /*08b0*/  NOP ;  /* 0x0000000000007918 */ /* 0x000fd40000000000 */
[----:B-----5:R-:W0:Y:S02]  /*08c0*/  @!P2 DMUL R28, R10, R24 ;  /* 0x000000180a1ca228 */ /* 0x020e240000000000 */
        /* <DEDUP_REMOVED lines=16> */
[----:B--2---:R-:W0:Y:S02]  /*09d0*/  @!P1 DMUL R18, R10, R18 ;  /* 0x000000120a129228 */ /* 0x004e240000000000 */
[----:B0-----:R1:W-:-:S15]  /*09e0*/  @!P1 STG.E.64 desc[UR12][R6.64], R18 ;  /* 0x0000001206009986 */ /* 0x0013de000c101b0c */
[----:B------:R-:W-:-:S15]  /*09f0*/  NOP ;  /* 0x0000000000007918 */ /* 0x000fde0000000000 */
[----:B------:R-:W-:-:S15]  /*0a00*/  NOP ;  /* 0x0000000000007918 */ /* 0x000fde0000000000 */
[----:B------:R-:W-:-:S15]  /*0a10*/  NOP ;  /* 0x0000000000007918 */ /* 0x000fde0000000000 */
[----:B------:R-:W-:-:S02]  /*0a20*/  NOP ;  /* 0x0000000000007918 */ /* 0x000fc40000000000 */
[----:B---3--:R-:W0:Y:S02]  /*0a30*/  @!P4 DMUL R20, R10, R26 ;  /* 0x0000001a0a14c228 */ /* 0x008e240000000000 */
[----:B0-----:R1:W-:-:S15]  /*0a40*/  @!P4 STG.E.64 desc[UR12][R4.64], R20 ;  /* 0x000000140400c986 */ /* 0x0013de000c101b0c */
[----:B------:R-:W-:-:S15]  /*0a50*/  NOP ;  /* 0x0000000000007918 */ /* 0x000fde0000000000 */
[----:B------:R-:W-:-:S15]  /*0a60*/  NOP ;  /* 0x0000000000007918 */ /* 0x000fde0000000000 */
[----:B------:R-:W-:-:S15]  /*0a70*/  NOP ;  /* 0x0000000000007918 */ /* 0x000fde0000000000 */
[----:B------:R-:W-:-:S02]  /*0a80*/  NOP ;  /* 0x0000000000007918 */ /* 0x000fc40000000000 */
[----:B----4-:R-:W0:Y:S02]  /*0a90*/  @!P5 DMUL R24, R10, R24 ;  /* 0x000000180a18d228 */ /* 0x010e240000000000 */
[----:B0-----:R1:W-:-:S15]  /*0aa0*/  @!P5 STG.E.64 desc[UR12][R8.64], R24 ;  /* 0x000000180800d986 */ /* 0x0013de000c101b0c */
[----:B------:R-:W-:-:S15]  /*0ab0*/  NOP ;  /* 0x0000000000007918 */ /* 0x000fde0000000000 */
[----:B------:R-:W-:-:S15]  /*0ac0*/  NOP ;  /* 0x0000000000007918 */ /* 0x000fde0000000000 */
[----:B------:R-:W-:-:S15]  /*0ad0*/  NOP ;  /* 0x0000000000007918 */ /* 0x000fde0000000000 */
[----:B------:R-:W-:-:S02]  /*0ae0*/  NOP ;  /* 0x0000000000007918 */ /* 0x000fc40000000000 */
[----:B-----5:R-:W0:Y:S02]  /*0af0*/  @!P3 DMUL R16, R10, R16 ;  /* 0x000000100a10b228 */ /* 0x020e240000000000 */
[----:B0-----:R1:W-:Y:S01]  /*0b00*/  @!P3 STG.E.64 desc[UR12][R14.64], R16 ;  /* 0x000000100e00b986 */ /* 0x0013e2000c101b0c */
[----:B------:R-:W-:Y:S05]  /*0b10*/  BRA.U UP0, `(.L_x_3902) ;  /* 0xfffffff900007547 */ /* 0x000fea000b83ffff */
.L_x_3901:
        /* <DEDUP_REMOVED lines=38> */
[----:B--2---:R-:W-:-:S15]  /*0d80*/  DMUL R12, R10, R12 ;  /* 0x0000000c0a0c7228 */ /* 0x004fde0000000000 */
[----:B------:R-:W-:-:S15]  /*0d90*/  NOP ;  /* 0x0000000000007918 */ /* 0x000fde0000000000 */
[----:B------:R-:W-:-:S15]  /*0da0*/  NOP ;  /* 0x0000000000007918 */ /* 0x000fde0000000000 */
[----:B------:R-:W-:-:S15]  /*0db0*/  NOP ;  /* 0x0000000000007918 */ /* 0x000fde0000000000 */
[----:B------:R-:W-:-:S04]  /*0dc0*/  NOP ;  /* 0x0000000000007918 */ /* 0x000fc80000000000 */
[----:B---3--:R-:W0:Y:S02]  /*0dd0*/  DMUL R2, R10, R2 ;  /* 0x000000020a027228 */ /* 0x008e240000000000 */
[----:B0-----:R0:W-:Y:S04]  /*0de0*/  @!P0 STG.E.64 desc[UR12][R4.64], R2 ;  /* 0x0000000204008986 */ /* 0x0011e8000c101b0c */
[----:B------:R0:W-:-:S15]  /*0df0*/  @!P1 STG.E.64 desc[UR12][R6.64], R12 ;  /* 0x0000000c06009986 */ /* 0x0001de000c101b0c */
[----:B------:R-:W-:-:S15]  /*0e00*/  NOP ;  /* 0x0000000000007918 */ /* 0x000fde0000000000 */
[----:B------:R-:W-:-:S15]  /*0e10*/  NOP ;  /* 0x0000000000007918 */ /* 0x000fde0000000000 */
[----:B------:R-:W-:-:S13]  /*0e20*/  NOP ;  /* 0x0000000000007918 */ /* 0x000fda0000000000 */
[----:B----4-:R-:W1:Y:S02]  /*0e30*/  DMUL R14, R10, R14 ;  /* 0x0000000e0a0e7228 */ /* 0x010e640000000000 */
[----:B-1----:R0:W-:-:S15]  /*0e40*/  @!P2 STG.E.64 desc[UR12][R8.64], R14 ;  /* 0x0000000e0800a986 */ /* 0x0021de000c101b0c */
[----:B------:R-:W-:-:S15]  /*0e50*/  NOP ;  /* 0x0000000000007918 */ /* 0x000fde0000000000 */
[----:B------:R-:W-:-:S15]  /*0e60*/  NOP ;  /* 0x0000000000007918 */ /* 0x000fde0000000000 */
[----:B------:R-:W-:-:S15]  /*0e70*/  NOP ;  /* 0x0000000000007918 */ /* 0x000fde0000000000 */
[----:B------:R-:W-:-:S02]  /*0e80*/  NOP ;  /* 0x0000000000007918 */ /* 0x000fc40000000000 */
[----:B-----5:R0:W1:Y:S02]  /*0e90*/  DMUL R16, R10, R16 ;  /* 0x000000100a107228 */ /* 0x0200640000000000 */
[----:B01----:R-:W-:Y:S05]  /*0ea0*/  @P3 EXIT ;  /* 0x000000000000394d */ /* 0x003fea0003800000 */
[----:B------:R-:W-:Y:S01]  /*0eb0*/  STG.E.64 desc[UR12][R18.64], R16 ;  /* 0x0000001012007986 */ /* 0x000fe2000c101b0c */
[----:B------:R-:W-:Y:S05]  /*0ec0*/  EXIT ;  /* 0x000000000000794d */ /* 0x000fea0003800000 */
.L_x_3900:
[----:B------:R-:W0:Y:S02]  /*0ed0*/  S2R R15, SR_TID.X ;  /* 0x00000000000f7919 */ /* 0x000e240000002100 */
[----:B0-----:R-:W-:-:S03]  /*0ee0*/  IMAD.WIDE.U32 R4, R15, 0x4, RZ ;  /* 0x000000040f047825 */ /* 0x001fc600078e00ff */
[----:B------:R-:W-:-:S04]  /*0ef0*/  ISETP.GE.U32.AND P0, PT, R4, R0, PT ;  /* 0x000000000400720c */ /* 0x000fc80003f06070 */
[----:B------:R-:W-:-:S13]  /*0f00*/  ISETP.GE.AND.EX P0, PT, R5, R2, PT, P0 ;  /* 0x000000020500720c */ /* 0x000fda0003f06300 */
[----:B------:R-:W-:Y:S05]  /*0f10*/  @P0 EXIT ;  /* 0x000000000000094d */ /* 0x000fea0003800000 */
[----:B------:R-:W-:Y:S01]  /*0f20*/  IMAD.MOV.U32 R14, RZ, RZ, RZ ;  /* 0x000000ffff0e7224 */ /* 0x000fe200078e00ff */
[----:B------:R-:W0:Y:S06]  /*0f30*/  LDCU UR4, c[0x0][0x360] ;  /* 0x00006c00ff0477ac */ /* 0x000e2c0008000800 */
.L_x_3903:
        /* <DEDUP_REMOVED lines=11> */
[----:B--2---:R-:W-:-:S15]  /*0ff0*/  DMUL R16, R10, R16 ;  /* 0x000000100a107228 */ /* 0x004fde0000000000 */
        /* <DEDUP_REMOVED lines=14> */
[----:B------:R-:W0:Y:S02]  /*10e0*/  DMUL R6, R10, R6 ;  /* 0x000000060a067228 */ /* 0x000e240000000000 */
[----:B0-----:R1:W-:Y:S01]  /*10f0*/  STG.E.ENL2.256 desc[UR12][R8.64], R16, R4 ;  /* 0xf80000100804797f */ /* 0x0013e2000f12180c */
[----:B------:R-:W-:Y:S05]  /*1100*/  @!P0 BRA P1, `(.L_x_3903) ;  /* 0xfffffffc008c8947 */ /* 0x000fea000083ffff */
[----:B------:R-:W-:Y:S05]  /*1110*/  EXIT ;  /* 0x000000000000794d */ /* 0x000fea0003800000 */
        .weak           $__internal_114_$__cuda_sm20_div_u16
        .type           $__internal_114_$__cuda_sm20_div_u16,@function
        .size           $__internal_114_$__cuda_sm20_div_u16,(.L_x_4340 - $__internal_114_$__cuda_sm20_div_u16)
$__internal_114_$__cuda_sm20_div_u16:
        /* <DEDUP_REMOVED lines=19> */
[----:B------:R-:W-:Y:S05]  /*1250*/  RET.REL.NODEC R4 `(_ZN2at6native61_GLOBAL__N__44eb8e94_28_ForeachBinaryOpScalarList_cu_dda10a6925multi_tensor_apply_kernelINS1_28TensorListScalarListMetadataIdLi1EEENS1_25BinaryOpScalarListFunctorIdLi1ELi1ELi0EEEJSt10multipliesIdEEEEvT_T0_DpT1_) ;  /* 0xffffffec04687950 */ /* 0x000fea0003c3ffff */
.L_x_3904:
        /* <DEDUP_REMOVED lines=10> */
.L_x_4340:


//--------------------- .text._ZN2at6native61_GLOBAL__N__44eb8e94_28_ForeachBinaryOpScalarList_cu_dda10a6925multi_tensor_apply_kernelINS1_28TensorListScalarListMetadataIsLi1EEENS1_25BinaryOpScalarListFunctorIsLi1ELi1ELi0EEEJSt10multipliesIsEEEEvT_T0_DpT1_ --------------------------
	.section	.text._ZN2at6native61_GLOBAL__N__44eb8e94_28_ForeachBinaryOpScalarList_cu_dda10a6925multi_tensor_apply_kernelINS1_28TensorListScalarListMetadataIsLi1EEENS1_25BinaryOpScalarListFunctorIsLi1ELi1ELi0EEEJSt10multipliesIsEEEEvT_T0_DpT1_,"ax",@progbits
	.align	128
.text._ZN2at6native61_GLOBAL__N__44eb8e94_28_ForeachBinaryOpScalarList_cu_dda10a6925multi_tensor_apply_kernelINS1_28TensorListScalarListMetadataIsLi1EEENS1_25BinaryOpScalarListFunctorIsLi1ELi1ELi0EEEJSt10multipliesIsEEEEvT_T0_DpT1_:
        .type           _ZN2at6native61_GLOBAL__N__44eb8e94_28_ForeachBinaryOpScalarList_cu_dda10a6925multi_tensor_apply_kernelINS1_28TensorListScalarListMetadataIsLi1EEENS1_25BinaryOpScalarListFunctorIsLi1ELi1ELi0EEEJSt10multipliesIsEEEEvT_T0_DpT1_,@function
        .size           _ZN2at6native61_GLOBAL__N__44eb8e94_28_ForeachBinaryOpScalarList_cu_dda10a6925multi_tensor_apply_kernelINS1_28TensorListScalarListMetadataIsLi1EEENS1_25BinaryOpScalarListFunctorIsLi1ELi1ELi0EEEJSt10multipliesIsEEEEvT_T0_DpT1_,(.L_x_4342 - _ZN2at6native61_GLOBAL__N__44eb8e94_28_ForeachBinaryOpScalarList_cu_dda10a6925multi_tensor_apply_kernelINS1_28TensorListScalarListMetadataIsLi1EEENS1_25BinaryOpScalarListFunctorIsLi1ELi1ELi0EEEJSt10multipliesIsEEEEvT_T0_DpT1_)
        .other          _ZN2at6native61_GLOBAL__N__44eb8e94_28_ForeachBinaryOpScalarList_cu_dda10a6925multi_tensor_apply_kernelINS1_28TensorListScalarListMetadataIsLi1EEENS1_25BinaryOpScalarListFunctorIsLi1ELi1ELi0EEEJSt10multipliesIsEEEEvT_T0_DpT1_,@"STO_CUDA_ENTRY STV_DEFAULT"
_ZN2at6native61_GLOBAL__N__44eb8e94_28_ForeachBinaryOpScalarList_cu_dda10a6925multi_tensor_apply_kernelINS1_28TensorListScalarListMetadataIsLi1EEENS1_25BinaryOpScalarListFunctorIsLi1ELi1ELi0EEEJSt10multipliesIsEEEEvT_T0_DpT1_:
        /* <DEDUP_REMOVED lines=39> */
[----:B------:R-:W-:Y:S05]  /*0270*/  CALL.REL.NOINC `($__internal_115_$__cuda_sm20_div_u16) ;  /* 0x0000000c00887944 */ /* 0x000fea0003c00000 */
        /* <DEDUP_REMOVED lines=16> */
.L_x_3907:
[----:B0-----:R-:W-:Y:S01]  /*0380*/  IADD3 R2, P1, PT, R0, UR6, RZ ;  /* 0x0000000600027c10 */ /* 0x001fe2000ff3e0ff */
[----:B------:R-:W-:Y:S01]  /*0390*/  USHF.L.U32 UR18, UR17, 0x1, URZ ;  /* 0x0000000111127899 */ /* 0x000fe200080006ff */
[----:B------:R-:W-:Y:S01]  /*03a0*/  PRMT R3, RZ, 0x7610, R3 ;  /* 0x00007610ff037816 */ /* 0x000fe20000000003 */
[----:B------:R-:W-:Y:S01]  /*03b0*/  USHF.R.U32.HI UR19, URZ, 0x1f, UR17 ;  /* 0x0000001fff137899 */ /* 0x000fe20008011611 */
[C---:B------:R-:W-:Y:S01]  /*03c0*/  LEA R12, P4, R2.reuse, UR8, 0x1 ;  /* 0x00000008020c7c11 */ /* 0x040fe2000f8808ff */
[----:B------:R-:W-:Y:S01]  /*03d0*/  IMAD.X R19, RZ, RZ, UR7, P1 ;  /* 0x00000007ff137e24 */ /* 0x000fe200088e06ff */
[C---:B------:R-:W-:Y:S02]  /*03e0*/  IADD3 R14, P1, PT, R2.reuse, UR17, RZ ;  /* 0x00000011020e7c10 */ /* 0x040fe4000ff3e0ff */
[C---:B------:R-:W-:Y:S02]  /*03f0*/  ISETP.GE.U32.AND P2, PT, R2.reuse, UR20, PT ;  /* 0x0000001402007c0c */ /* 0x040fe4000bf46070 */
[--C-:B------:R-:W-:Y:S01]  /*0400*/  LEA.HI.X R13, R2, UR9, R19.reuse, 0x1, P4 ;  /* 0x00000009020d7c11 */ /* 0x100fe2000a0f0c13 */
[----:B------:R-:W-:Y:S01]  /*0410*/  IMAD.X R5, RZ, RZ, R19, P1 ;  /* 0x000000ffff057224 */ /* 0x000fe200008e0613 */
[----:B------:R-:W-:-:S02]  /*0420*/  IADD3 R6, P1, PT, R14, UR17, RZ ;  /* 0x000000110e067c10 */ /* 0x000fc4000ff3e0ff */
[----:B------:R-:W-:Y:S02]  /*0430*/  ISETP.GE.AND.EX P2, PT, R19, UR21, PT, P2 ;  /* 0x0000001513007c0c */ /* 0x000fe4000bf46320 */
[C---:B------:R-:W-:Y:S01]  /*0440*/  ISETP.GE.U32.AND P4, PT, R6.reuse, UR20, PT ;  /* 0x0000001406007c0c */ /* 0x040fe2000bf86070 */
[----:B------:R-:W-:Y:S01]  /*0450*/  IMAD.X R7, RZ, RZ, R5, P1 ;  /* 0x000000ffff077224 */ /* 0x000fe200008e0605 */
[----:B------:R-:W-:Y:S02]  /*0460*/  IADD3 R6, P6, PT, R6, UR17, RZ ;  /* 0x0000001106067c10 */ /* 0x000fe4000ffde0ff */
[----:B------:R-:W-:Y:S02]  /*0470*/  IADD3 R10, P1, PT, R12, UR18, RZ ;  /* 0x000000120c0a7c10 */ /* 0x000fe4000ff3e0ff */
[----:B------:R-:W-:Y:S01]  /*0480*/  ISETP.GE.U32.AND P5, PT, R6, UR20, PT ;  /* 0x0000001406007c0c */ /* 0x000fe2000bfa6070 */
[----:B------:R-:W-:Y:S01]  /*0490*/  IMAD.X R6, RZ, RZ, R7, P6 ;  /* 0x000000ffff067224 */ /* 0x000fe200030e0607 */
[----:B------:R-:W-:-:S02]  /*04a0*/  ISETP.GE.U32.AND P3, PT, R14, UR20, PT ;  /* 0x000000140e007c0c */ /* 0x000fc4000bf66070 */
[----:B------:R-:W-:Y:S01]  /*04b0*/  IADD3.X R11, PT, PT, R13, UR19, RZ, P1, !PT ;  /* 0x000000130d0b7c10 */ /* 0x000fe20008ffe4ff */
[----:B------:R-:W2:Y:S01]  /*04c0*/  @!P2 LDG.E.U16 R3, desc[UR14][R12.64] ;  /* 0x0000000e0c03a981 */ /* 0x000ea2000c1e1500 */
[----:B------:R-:W-:Y:S02]  /*04d0*/  IADD3 R8, P1, PT, R10, UR18, RZ ;  /* 0x000000120a087c10 */ /* 0x000fe4000ff3e0ff */
[----:B------:R-:W-:Y:S02]  /*04e0*/  ISETP.GE.AND.EX P5, PT, R6, UR21, PT, P5 ;  /* 0x0000001506007c0c */ /* 0x000fe4000bfa6350 */
[----:B------:R-:W-:Y:S02]  /*04f0*/  ISETP.GE.AND.EX P3, PT, R5, UR21, PT, P3 ;  /* 0x0000001505007c0c */ /* 0x000fe4000bf66330 */
[----:B------:R-:W-:Y:S02]  /*0500*/  ISETP.GE.AND.EX P4, PT, R7, UR21, PT, P4 ;  /* 0x0000001507007c0c */ /* 0x000fe4000bf86340 */
[----:B------:R-:W-:-:S02]  /*0510*/  IADD3.X R9, PT, PT, R11, UR19, RZ, P1, !PT ;  /* 0x000000130b097c10 */ /* 0x000fc40008ffe4ff */
[----:B------:R-:W-:Y:S02]  /*0520*/  IADD3 R6, P1, PT, R8, UR18, RZ ;  /* 0x0000001208067c10 */ /* 0x000fe4000ff3e0ff */
[----:B------:R-:W-:Y:S02]  /*0530*/  PRMT R15, RZ, 0x7610, R15 ;  /* 0x00007610ff0f7816 */ /* 0x000fe4000000000f */
[----:B------:R-:W-:Y:S02]  /*0540*/  PRMT R17, RZ, 0x7610, R17 ;  /* 0x00007610ff117816 */ /* 0x000fe40000000011 */
[----:B------:R-:W-:Y:S02]  /*0550*/  IADD3.X R7, PT, PT, R9, UR19, RZ, P1, !PT ;  /* 0x0000001309077c10 */ /* 0x000fe40008ffe4ff */
[----:B------:R-:W-:Y:S02]  /*0560*/  PRMT R16, RZ, 0x7610, R16 ;  /* 0x00007610ff107816 */ /* 0x000fe40000000010 */
[----:B------:R-:W3:Y:S04]  /*0570*/  @!P3 LDG.E.U16 R17, desc[UR14][R10.64] ;  /* 0x0000000e0a11b981 */ /* 0x000ee8000c1e1500 */
[----:B------:R-:W4:Y:S04]  /*0580*/  @!P5 LDG.E.U16 R15, desc[UR14][R6.64] ;  /* 0x0000000e060fd981 */ /* 0x000f28000c1e1500 */
[----:B------:R-:W5:Y:S01]  /*0590*/  @!P4 LDG.E.U16 R16, desc[UR14][R8.64] ;  /* 0x0000000e0810c981 */ /* 0x000f62000c1e1500 */
[----:B------:R-:W-:Y:S01]  /*05a0*/  IADD3 R2, P6, PT, R2, UR16, RZ ;  /* 0x0000001002027c10 */ /* 0x000fe2000ffde0ff */
[----:B------:R-:W-:-:S03]  /*05b0*/  VOTEU.ALL UP1, P2 ;  /* 0x0000000000ff7886 */ /* 0x000fc60001020000 */
[----:B------:R-:W-:Y:S01]  /*05c0*/  ISETP.GE.U32.AND P1, PT, R2, UR20, PT ;  /* 0x0000001402007c0c */ /* 0x000fe2000bf26070 */
[----:B------:R-:W-:Y:S01]  /*05d0*/  IMAD.X R19, RZ, RZ, R19, P6 ;  /* 0x000000ffff137224 */ /* 0x000fe200030e0613 */
[----:B------:R-:W-:Y:S01]  /*05e0*/  @!UP1 UPRMT UR11, UR10, 0x9910, URZ ;  /* 0x000099100a0b9896 */ /* 0x000fe200080000ff */
[----:B------:R-:W-:Y:S01]  /*05f0*/  IMAD.U32 R21, RZ, RZ, UR16 ;  /* 0x00000010ff157e24 */ /* 0x000fe2000f8e00ff */
[----:B------:R-:W-:Y:S02]  /*0600*/  VOTEU.ALL UP0, P3 ;  /* 0x0000000000ff7886 */ /* 0x000fe40001800000 */
[----:B------:R-:W-:Y:S01]  /*0610*/  ISETP.GE.AND.EX P1, PT, R19, UR21, PT, P1 ;  /* 0x0000001513007c0c */ /* 0x000fe2000bf26310 */
[----:B------:R-:W-:Y:S01]  /*0620*/  VOTEU.ALL UP1, P4 ;  /* 0x0000000000ff7886 */ /* 0x000fe20002020000 */
[----:B------:R-:W-:Y:S01]  /*0630*/  VOTEU.ALL UP2, P5 ;  /* 0x0000000000ff7886 */ /* 0x000fe20002840000 */
[----:B------:R-:W-:Y:S01]  /*0640*/  IMAD.U32 R23, RZ, RZ, UR16 ;  /* 0x00000010ff177e24 */ /* 0x000fe2000f8e00ff */
[----:B------:R-:W-:-:S02]  /*0650*/  LEA R2, P6, R21, R12, 0x1 ;  /* 0x0000000c15027211 */ /* 0x000fc400078c08ff */
[----:B------:R-:W-:Y:S02]  /*0660*/  @!UP1 UPRMT UR12, UR10, 0x9910, URZ ;  /* 0x000099100a0c9896 */ /* 0x000fe400080000ff */
[----:B------:R-:W-:Y:S01]  /*0670*/  @!UP2 UPRMT UR13, UR10, 0x9910, URZ ;  /* 0x000099100a0da896 */ /* 0x000fe200080000ff */
[----:B--2---:R-:W-:-:S05]  /*0680*/  @!P2 PRMT R18, R3, 0x9910, RZ ;  /* 0x000099100312a816 */ /* 0x004fca00000000ff */
[----:B------:R-:W-:-:S04]  /*0690*/  @!P2 IMAD.MOV.U32 R19, RZ, RZ, R18 ;  /* 0x000000ffff13a224 */ /* 0x000fc800078e0012 */
[----:B------:R-:W-:Y:S01]  /*06a0*/  @!P2 IMAD R19, R19, UR11, RZ ;  /* 0x0000000b1313ac24 */ /* 0x000fe2000f8e02ff */
[----:B------:R-:W-:Y:S01]  /*06b0*/  @!UP0 UPRMT UR11, UR10, 0x9910, URZ ;  /* 0x000099100a0b8896 */ /* 0x000fe200080000ff */
[----:B------:R-:W-:-:S03]  /*06c0*/  LEA.HI.X R3, R23, R13, RZ, 0x1, P6 ;  /* 0x0000000d17037211 */ /* 0x000fc600030f0cff */
[----:B------:R0:W-:Y:S01]  /*06d0*/  @!P2 STG.E.U16 desc[UR14][R12.64], R19 ;  /* 0x000000130c00a986 */ /* 0x0001e2000c10150e */
[----:B---3--:R-:W-:Y:S02]  /*06e0*/  @!P3 PRMT R17, R17, 0x9910, RZ ;  /* 0x000099101111b816 */ /* 0x008fe400000000ff */
[----:B----4-:R-:W-:Y:S01]  /*06f0*/  @!P5 PRMT R15, R15, 0x9910, RZ ;  /* 0x000099100f0fd816 */ /* 0x010fe200000000ff */
[----:B0-----:R-:W-:Y:S01]  /*0700*/  @!P3 IMAD.MOV.U32 R13, RZ, RZ, R11 ;  /* 0x000000ffff0db224 */ /* 0x001fe200078e000b */
[----:B-----5:R-:W-:-:S03]  /*0710*/  @!P4 PRMT R16, R16, 0x9910, RZ ;  /* 0x000099101010c816 */ /* 0x020fc600000000ff */
[----:B------:R-:W-:Y:S02]  /*0720*/  @!P5 IMAD.MOV.U32 R11, RZ, RZ, R15 ;  /* 0x000000ffff0bd224 */ /* 0x000fe400078e000f */
[----:B------:R-:W-:Y:S02]  /*0730*/  @!P3 IMAD.MOV.U32 R12, RZ, RZ, R10 ;  /* 0x000000ffff0cb224 */ /* 0x000fe400078e000a */
[----:B------:R-:W-:Y:S01]  /*0740*/  @!P3 IMAD R15, R17, UR11, RZ ;  /* 0x0000000b110fbc24 */ /* 0x000fe2000f8e02ff */
[----:B------:R-:W-:Y:S01]  /*0750*/  @!UP1 UMOV UR11, UR12 ;  /* 0x0000000c000b9c82 */ /* 0x000fe20008000000 */
[----:B------:R-:W-:Y:S01]  /*0760*/  @!P4 IMAD.MOV.U32 R10, RZ, RZ, R16 ;  /* 0x000000ffff0ac224 */ /* 0x000fe200078e0010 */
[----:B------:R-:W-:Y:S02]  /*0770*/  @!UP2 UMOV UR12, UR13 ;  /* 0x0000000d000cac82 */ /* 0x000fe40008000000 */
[----:B------:R-:W-:Y:S01]  /*0780*/  @!P5 IMAD R19, R11, UR12, RZ ;  /* 0x0000000c0b13dc24 */ /* 0x000fe2000f8e02ff */
[----:B------:R-:W-:Y:S01]  /*0790*/  IADD3 R11, P2, PT, R14, UR16, RZ ;  /* 0x000000100e0b7c10 */ /* 0x000fe2000ff5e0ff */
[----:B------:R-:W-:Y:S01]  /*07a0*/  @!P4 IMAD R17, R10, UR11, RZ ;  /* 0x0000000b0a11cc24 */ /* 0x000fe2000f8e02ff */
[----:B------:R-:W-:Y:S02]  /*07b0*/  @!P3 STG.E.U16 desc[UR14][R12.64], R15 ;  /* 0x0000000f0c00b986 */ /* 0x000fe4000c10150e */
[C---:B------:R-:W-:Y:S01]  /*07c0*/  LEA R10, P6, R11.reuse, UR8, 0x1 ;  /* 0x000000080b0a7c11 */ /* 0x040fe2000f8c08ff */
[----:B------:R-:W-:Y:S01]  /*07d0*/  IMAD.X R16, RZ, RZ, R5, P2 ;  /* 0x000000ffff107224 */ /* 0x000fe200010e0605 */
[----:B------:R-:W-:Y:S01]  /*07e0*/  @!P4 STG.E.U16 desc[UR14][R8.64], R17 ;  /* 0x000000110800c986 */ /* 0x000fe2000c10150e */
[----:B------:R-:W-:-:S02]  /*07f0*/  IADD3 R18, P4, PT, R11, UR17, RZ ;  /* 0x000000110b127c10 */ /* 0x000fc4000ff9e0ff */
[C---:B------:R-:W-:Y:S01]  /*0800*/  ISETP.GE.U32.AND P2, PT, R11.reuse, UR20, PT ;  /* 0x000000140b007c0c */ /* 0x040fe2000bf46070 */
[----:B------:R0:W-:Y:S01]  /*0810*/  @!P5 STG.E.U16 desc[UR14][R6.64], R19 ;  /* 0x000000130600d986 */ /* 0x0001e2000c10150e */
[--C-:B------:R-:W-:Y:S02]  /*0820*/  LEA.HI.X R11, R11, UR9, R16.reuse, 0x1, P6 ;  /* 0x000000090b0b7c11 */ /* 0x100fe4000b0f0c10 */
[----:B------:R-:W-:Y:S01]  /*0830*/  ISETP.GE.AND.EX P2, PT, R16, UR21, PT, P2 ;  /* 0x0000001510007c0c */ /* 0x000fe2000bf46320 */
[----:B------:R-:W-:Y:S01]  /*0840*/  IMAD.X R16, RZ, RZ, R16, P4 ;  /* 0x000000ffff107224 */ /* 0x000fe200020e0610 */
[C---:B------:R-:W-:Y:S02]  /*0850*/  ISETP.GE.U32.AND P3, PT, R18.reuse, UR20, PT ;  /* 0x0000001412007c0c */ /* 0x040fe4000bf66070 */
[----:B------:R-:W-:Y:S02]  /*0860*/  IADD3 R18, P5, PT, R18, UR17, RZ ;  /* 0x0000001112127c10 */ /* 0x000fe4000ffbe0ff */
[----:B------:R-:W-:-:S02]  /*0870*/  ISETP.GE.AND.EX P3, PT, R16, UR21, PT, P3 ;  /* 0x0000001510007c0c */ /* 0x000fc4000bf66330 */
[----:B------:R-:W-:Y:S01]  /*0880*/  ISETP.GE.U32.AND P4, PT, R18, UR20, PT ;  /* 0x0000001412007c0c */ /* 0x000fe2000bf86070 */
[----:B------:R-:W-:Y:S01]  /*0890*/  IMAD.X R16, RZ, RZ, R16, P5 ;  /* 0x000000ffff107224 */ /* 0x000fe200028e0610 */
[----:B------:R-:W-:Y:S01]  /*08a0*/  PRMT R14, RZ, 0x7610, R14 ;  /* 0x00007610ff0e7816 */ /* 0x000fe2000000000e */
[----:B0-----:R-:W-:Y:S01]  /*08b0*/  IMAD.U32 R7, RZ, RZ, UR17 ;  /* 0x00000011ff077e24 */ /* 0x001fe2000f8e00ff */
[----:B------:R-:W-:Y:S02]  /*08c0*/  IADD3 R8, P5, PT, R10, UR18, RZ ;  /* 0x000000120a087c10 */ /* 0x000fe4000ffbe0ff */
[----:B------:R-:W-:Y:S01]  /*08d0*/  ISETP.GE.AND.EX P4, PT, R16, UR21, PT, P4 ;  /* 0x0000001510007c0c */ /* 0x000fe2000bf86340 */
[----:B------:R-:W-:Y:S01]  /*08e0*/  IMAD.U32 R15, RZ, RZ, UR17 ;  /* 0x00000011ff0f7e24 */ /* 0x000fe2000f8e00ff */
[----:B------:R-:W2:Y:S01]  /*08f0*/  @!P1 LDG.E.U16 R14, desc[UR14][R2.64] ;  /* 0x0000000e020e9981 */ /* 0x000ea2000c1e1500 */
[----:B------:R-:W-:Y:S02]  /*0900*/  LEA R6, P6, R7, R8, 0x1 ;  /* 0x0000000807067211 */ /* 0x000fe400078c08ff */
[----:B------:R-:W-:-:S02]  /*0910*/  IADD3.X R9, PT, PT, R11, UR19, RZ, P5, !PT ;  /* 0x000000130b097c10 */ /* 0x000fc4000affe4ff */
[----:B------:R-:W-:Y:S02]  /*0920*/  PRMT R5, RZ, 0x7610, R5 ;  /* 0x00007610ff057816 */ /* 0x000fe40000000005 */
[----:B------:R-:W-:Y:S02]  /*0930*/  PRMT R12, RZ, 0x7610, R12 ;  /* 0x00007610ff0c7816 */ /* 0x000fe4000000000c */
[----:B------:R-:W-:Y:S02]  /*0940*/  PRMT R13, RZ, 0x7610, R13 ;  /* 0x00007610ff0d7816 */ /* 0x000fe4000000000d */
[----:B------:R-:W-:Y:S01]  /*0950*/  LEA.HI.X R7, R15, R9, RZ, 0x1, P6 ;  /* 0x000000090f077211 */ /* 0x000fe200030f0cff */
[----:B------:R-:W3:Y:S04]  /*0960*/  @!P2 LDG.E.U16 R5, desc[UR14][R10.64] ;  /* 0x0000000e0a05a981 */ /* 0x000ee8000c1e1500 */
[----:B------:R-:W4:Y:S04]  /*0970*/  @!P3 LDG.E.U16 R12, desc[UR14][R8.64] ;  /* 0x0000000e080cb981 */ /* 0x000f28000c1e1500 */
[----:B------:R-:W5:Y:S01]  /*0980*/  @!P4 LDG.E.U16 R13, desc[UR14][R6.64] ;  /* 0x0000000e060dc981 */ /* 0x000f62000c1e1500 */
[----:B------:R-:W-:Y:S01]  /*0990*/  VOTEU.ALL UP0, P1 ;  /* 0x0000000000ff7886 */ /* 0x000fe20000800000 */
[----:B------:R-:W-:-:S04]  /*09a0*/  VOTEU.ALL UP2, P4 ;  /* 0x0000000000ff7886 */ /* 0x000fc80002040000 */
[----:B------:R-:W-:Y:S01]  /*09b0*/  @!UP0 UPRMT UR11, UR10, 0x9910, URZ ;  /* 0x000099100a0b8896 */ /* 0x000fe200080000ff */
[----:B------:R-:W-:Y:S01]  /*09c0*/  VOTEU.ALL UP0, P2 ;  /* 0x0000000000ff7886 */ /* 0x000fe20001000000 */
[----:B------:R-:W-:Y:S01]  /*09d0*/  VOTEU.ALL UP1, P3 ;  /* 0x0000000000ff7886 */ /* 0x000fe20001820000 */
[----:B------:R-:W-:-:S04]  /*09e0*/  @!UP2 UPRMT UR13, UR10, 0x9910, URZ ;  /* 0x000099100a0da896 */ /* 0x000fc800080000ff */
[----:B------:R-:W-:Y:S01]  /*09f0*/  @!UP1 UPRMT UR12, UR10, 0x9910, URZ ;  /* 0x000099100a0c9896 */ /* 0x000fe200080000ff */
[----:B--2---:R-:W-:-:S05]  /*0a00*/  @!P1 PRMT R15, R14, 0x9910, RZ ;  /* 0x000099100e0f9816 */ /* 0x004fca00000000ff */
[----:B------:R-:W-:Y:S01]  /*0a10*/  @!P1 IMAD R15, R15, UR11, RZ ;  /* 0x0000000b0f0f9c24 */ /* 0x000fe2000f8e02ff */
[----:B------:R-:W-:Y:S01]  /*0a20*/  @!UP0 UPRMT UR11, UR10, 0x9910, URZ ;  /* 0x000099100a0b8896 */ /* 0x000fe200080000ff */
[----:B---3--:R-:W-:-:S03]  /*0a30*/  @!P2 PRMT R5, R5, 0x9910, RZ ;  /* 0x000099100505a816 */ /* 0x008fc600000000ff */
[----:B------:R0:W-:Y:S01]  /*0a40*/  @!P1 STG.E.U16 desc[UR14][R2.64], R15 ;  /* 0x0000000f02009986 */ /* 0x0001e2000c10150e */
[----:B----4-:R-:W-:Y:S02]  /*0a50*/  @!P3 PRMT R12, R12, 0x9910, RZ ;  /* 0x000099100c0cb816 */ /* 0x010fe400000000ff */
[----:B-----5:R-:W-:Y:S01]  /*0a60*/  @!P4 PRMT R13, R13, 0x9910, RZ ;  /* 0x000099100d0dc816 */ /* 0x020fe200000000ff */
[----:B------:R-:W-:Y:S01]  /*0a70*/  UIADD3 UR4, UP0, UPT, UR4, 0x2, URZ ;  /* 0x0000000204047890 */ /* 0x000fe2000ff1e0ff */
[----:B0-----:R-:W-:Y:S01]  /*0a80*/  @!P2 IMAD R3, R5, UR11, RZ ;  /* 0x0000000b0503ac24 */ /* 0x001fe2000f8e02ff */
[----:B------:R-:W-:Y:S01]  /*0a90*/  @!UP2 UMOV UR11, UR13 ;  /* 0x0000000d000bac82 */ /* 0x000fe20008000000 */
[----:B------:R-:W-:Y:S02]  /*0aa0*/  @!P3 IMAD R5, R12, UR12, RZ ;  /* 0x0000000c0c05bc24 */ /* 0x000fe4000f8e02ff */
[----:B------:R-:W-:Y:S01]  /*0ab0*/  @!P4 IMAD R13, R13, UR11, RZ ;  /* 0x0000000b0d0dcc24 */ /* 0x000fe2000f8e02ff */
[----:B------:R1:W-:Y:S01]  /*0ac0*/  @!P2 STG.E.U16 desc[UR14][R10.64], R3 ;  /* 0x000000030a00a986 */ /* 0x0003e2000c10150e */
[----:B------:R-:W-:Y:S01]  /*0ad0*/  UIADD3.X UR5, UPT, UPT, URZ, UR5, URZ, UP0, !UPT ;  /* 0x00000005ff057290 */ /* 0x000fe200087fe4ff */
[----:B------:R-:W-:-:S02]  /*0ae0*/  ISETP.NE.U32.AND P1, PT, R4, UR4, PT ;  /* 0x0000000404007c0c */ /* 0x000fc4000bf25070 */
[----:B------:R1:W-:Y:S04]  /*0af0*/  @!P3 STG.E.U16 desc[UR14][R8.64], R5 ;  /* 0x000000050800b986 */ /* 0x0003e8000c10150e */
[----:B------:R1:W-:Y:S01]  /*0b00*/  @!P4 STG.E.U16 desc[UR14][R6.64], R13 ;  /* 0x0000000d0600c986 */ /* 0x0003e2000c10150e */
[----:B------:R-:W-:Y:S01]  /*0b10*/  ISETP.NE.AND.EX P1, PT, RZ, UR5, PT, P1 ;  /* 0x00000005ff007c0c */ /* 0x000fe2000bf25310 */
[----:B------:R-:W-:-:S04]  /*0b20*/  ULEA UR6, UP0, UR16, UR6, 0x1 ;  /* 0x0000000610067291 */ /* 0x000fc8000f8008ff */
[----:B------:R-:W-:-:S08]  /*0b30*/  ULEA.HI.X UR7, UR16, UR7, URZ, 0x1, UP0 ;  /* 0x0000000710077291 */ /* 0x000fd000080f0cff */
[----:B-1----:R-:W-:Y:S05]  /*0b40*/  @P1 BRA `(.L_x_3907) ;  /* 0xfffffff8000c1947 */ /* 0x002fea000383ffff */
.L_x_3906:
[----:B------:R-:W-:Y:S05]  /*0b50*/  @!P0 EXIT ;  /* 0x000000000000894d */ /* 0x000fea0003800000 */
[----:B0-----:R-:W-:Y:S01]  /*0b60*/  IADD3 R0, P1, PT, R0, UR6, RZ ;  /* 0x0000000600007c10 */ /* 0x001fe2000ff3e0ff */
[----:B------:R-:W-:Y:S01]  /*0b70*/  IMAD.U32 R9, RZ, RZ, UR17 ;  /* 0x00000011ff097e24 */ /* 0x000fe2000f8e00ff */
        /* <DEDUP_REMOVED lines=11> */
[----:B------:R-:W-:Y:S02]  /*0c30*/  IADD3 R4, P2, PT, R4, UR17, RZ ;  /* 0x0000001104047c10 */ /* 0x000fe4000ff5e0ff */
[----:B------:R-:W-:Y:S02]  /*0c40*/  ISETP.GE.AND.EX P1, PT, R5, UR21, PT, P1 ;  /* 0x0000001505007c0c */ /* 0x000fe4000bf26310 */
[C---:B------:R-:W-:Y:S01]  /*0c50*/  IADD3 R7, P5, PT, R4.reuse, UR17, RZ ;  /* 0x0000001104077c10 */ /* 0x040fe2000ffbe0ff */
[----:B------:R-:W-:Y:S01]  /*0c60*/  IMAD.X R6, RZ, RZ, R5, P2 ;  /* 0x000000ffff067224 */ /* 0x000fe200010e0605 */
[----:B------:R-:W-:Y:S01]  /*0c70*/  ISETP.GE.U32.AND P2, PT, R4, UR20, PT ;  /* 0x0000001404007c0c */ /* 0x000fe2000bf46070 */
[----:B------:R-:W-:Y:S01]  /*0c80*/  IMAD.WIDE.U32 R4, R9, 0x2, R2 ;  /* 0x0000000209047825 */ /* 0x000fe200078e0002 */
[----:B------:R-:W-:-:S02]  /*0c90*/  PRMT R0, RZ, 0x7610, R0 ;  /* 0x00007610ff007816 */ /* 0x000fc40000000000 */
[----:B------:R-:W-:Y:S01]  /*0ca0*/  ISETP.GE.AND.EX P2, PT, R6, UR21, PT, P2 ;  /* 0x0000001506007c0c */ /* 0x000fe2000bf46320 */
[----:B------:R-:W-:Y:S01]  /*0cb0*/  IMAD.X R6, RZ, RZ, R6, P5 ;  /* 0x000000ffff067224 */ /* 0x000fe200028e0606 */
[----:B------:R-:W-:Y:S02]  /*0cc0*/  IADD3 R8, P4, PT, R4, UR4, RZ ;  /* 0x0000000404087c10 */ /* 0x000fe4000ff9e0ff */
[----:B------:R-:W-:Y:S01]  /*0cd0*/  ISETP.GE.U32.AND P3, PT, R7, UR20, PT ;  /* 0x0000001407007c0c */ /* 0x000fe2000bf66070 */
[----:B------:R-:W2:Y:S01]  /*0ce0*/  @!P0 LDG.E.U16 R0, desc[UR14][R2.64] ;  /* 0x0000000e02008981 */ /* 0x000ea2000c1e1500 */
[----:B------:R-:W-:Y:S02]  /*0cf0*/  PRMT R11, RZ, 0x7610, R11 ;  /* 0x00007610ff0b7816 */ /* 0x000fe4000000000b */
[----:B------:R-:W-:Y:S01]  /*0d00*/  IADD3.X R9, PT, PT, R5, UR5, RZ, P4, !PT ;  /* 0x0000000505097c10 */ /* 0x000fe2000a7fe4ff */
[----:B------:R-:W3:Y:S01]  /*0d10*/  @!P1 LDG.E.U16 R10, desc[UR14][R4.64] ;  /* 0x0000000e040a9981 */ /* 0x000ee2000c1e1500 */
[----:B------:R-:W-:-:S02]  /*0d20*/  ISETP.GE.AND.EX P3, PT, R6, UR21, PT, P3 ;  /* 0x0000001506007c0c */ /* 0x000fc4000bf66330 */
[----:B------:R-:W-:Y:S01]  /*0d30*/  IADD3 R6, P4, PT, R8, UR4, RZ ;  /* 0x0000000408067c10 */ /* 0x000fe2000ff9e0ff */
[----:B------:R-:W4:Y:S01]  /*0d40*/  @!P2 LDG.E.U16 R11, desc[UR14][R8.64] ;  /* 0x0000000e080ba981 */ /* 0x000f22000c1e1500 */
[----:B------:R-:W-:Y:S02]  /*0d50*/  PRMT R12, RZ, 0x7610, R12 ;  /* 0x00007610ff0c7816 */ /* 0x000fe4000000000c */
[----:B------:R-:W-:-:S07]  /*0d60*/  IADD3.X R7, PT, PT, R9, UR5, RZ, P4, !PT ;  /* 0x0000000509077c10 */ /* 0x000fce000a7fe4ff */
[----:B------:R-:W5:Y:S01]  /*0d70*/  @!P3 LDG.E.U16 R12, desc[UR14][R6.64] ;  /* 0x0000000e060cb981 */ /* 0x000f62000c1e1500 */
[----:B------:R-:W-:Y:S01]  /*0d80*/  UPRMT UR4, UR10, 0x9910, URZ ;  /* 0x000099100a047896 */ /* 0x000fe200080000ff */
[----:B--2---:R-:W-:Y:S02]  /*0d90*/  PRMT R0, R0, 0x9910, RZ ;  /* 0x0000991000007816 */ /* 0x004fe400000000ff */
[----:B---3--:R-:W-:Y:S02]  /*0da0*/  PRMT R10, R10, 0x9910, RZ ;  /* 0x000099100a0a7816 */ /* 0x008fe400000000ff */
[----:B----4-:R-:W-:Y:S01]  /*0db0*/  PRMT R13, R11, 0x9910, RZ ;  /* 0x000099100b0d7816 */ /* 0x010fe200000000ff */
[----:B------:R-:W-:-:S04]  /*0dc0*/  IMAD R11, R0, UR4, RZ ;  /* 0x00000004000b7c24 */ /* 0x000fc8000f8e02ff */
[----:B------:R-:W-:Y:S01]  /*0dd0*/  IMAD.MOV.U32 R0, RZ, RZ, R13 ;  /* 0x000000ffff007224 */ /* 0x000fe200078e000d */
[----:B------:R0:W-:Y:S01]  /*0de0*/  @!P0 STG.E.U16 desc[UR14][R2.64], R11 ;  /* 0x0000000b02008986 */ /* 0x0001e2000c10150e */
[----:B------:R-:W-:Y:S02]  /*0df0*/  IMAD R13, R10, UR4, RZ ;  /* 0x000000040a0d7c24 */ /* 0x000fe4000f8e02ff */
[----:B------:R-:W-:Y:S01]  /*0e00*/  IMAD R15, R0, UR4, RZ ;  /* 0x00000004000f7c24 */ /* 0x000fe2000f8e02ff */
[----:B-----5:R-:W-:Y:S02]  /*0e10*/  PRMT R0, R12, 0x9910, RZ ;  /* 0x000099100c007816 */ /* 0x020fe400000000ff */
[----:B------:R1:W-:Y:S04]  /*0e20*/  @!P1 STG.E.U16 desc[UR14][R4.64], R13 ;  /* 0x0000000d04009986 */ /* 0x0003e8000c10150e */
[----:B------:R1:W-:Y:S01]  /*0e30*/  @!P2 STG.E.U16 desc[UR14][R8.64], R15 ;  /* 0x0000000f0800a986 */ /* 0x0003e2000c10150e */
[----:B0-----:R-:W-:Y:S01]  /*0e40*/  IMAD R3, R0, UR4, RZ ;  /* 0x0000000400037c24 */ /* 0x001fe2000f8e02ff */
[----:B------:R-:W-:Y:S06]  /*0e50*/  @P3 EXIT ;  /* 0x000000000000394d */ /* 0x000fec0003800000 */
[----:B------:R-:W-:Y:S01]  /*0e60*/  STG.E.U16 desc[UR14][R6.64], R3 ;  /* 0x0000000306007986 */ /* 0x000fe2000c10150e */
[----:B------:R-:W-:Y:S05]  /*0e70*/  EXIT ;  /* 0x000000000000794d */ /* 0x000fea0003800000 */
.L_x_3905:
[----:B------:R-:W0:Y:S02]  /*0e80*/  S2R R8, SR_TID.X ;  /* 0x0000000000087919 */ /* 0x000e240000002100 */
[----:B0-----:R-:W-:-:S03]  /*0e90*/  IMAD.WIDE.U32 R2, R8, 0x4, RZ ;  /* 0x0000000408027825 */ /* 0x001fc600078e00ff */
[----:B------:R-:W-:-:S04]  /*0ea0*/  ISETP.GE.U32.AND P0, PT, R2, UR13, PT ;  /* 0x0000000d02007c0c */ /* 0x000fc8000bf06070 */
[----:B------:R-:W-:-:S13]  /*0eb0*/  ISETP.GE.AND.EX P0, PT, R3, UR6, PT, P0 ;  /* 0x0000000603007c0c */ /* 0x000fda000bf06300 */
[----:B------:R-:W-:Y:S05]  /*0ec0*/  @P0 EXIT ;  /* 0x000000000000094d */ /* 0x000fea0003800000 */
[----:B------:R-:W-:Y:S01]  /*0ed0*/  IMAD.MOV.U32 R9, RZ, RZ, RZ ;  /* 0x000000ffff097224 */ /* 0x000fe200078e00ff */
[----:B------:R-:W0:Y:S01]  /*0ee0*/  LDCU UR5, c[0x0][0x360] ;  /* 0x00006c00ff0577ac */ /* 0x000e220008000800 */
[----:B------:R-:W-:-:S12]  /*0ef0*/  UPRMT UR4, UR10, 0x9910, URZ ;  /* 0x000099100a047896 */ /* 0x000fd800080000ff */
.L_x_3908:
[----:B------:R-:W-:-:S04]  /*0f00*/  LEA R2, P0, R8, UR8, 0x3 ;  /* 0x0000000808027c11 */ /* 0x000fc8000f8018ff */
[----:B------:R-:W-:-:S05]  /*0f10*/  LEA.HI.X R3, R8, UR9, R9, 0x3, P0 ;  /* 0x0000000908037c11 */ /* 0x000fca00080f1c09 */
[----:B------:R-:W2:Y:S01]  /*0f20*/  LDG.E.64 R4, desc[UR14][R2.64] ;  /* 0x0000000e02047981 */ /* 0x000ea2000c1e1b00 */
[----:B0-----:R-:W-:-:S05]  /*0f30*/  IADD3 R8, P0, PT, R8, UR5, RZ ;  /* 0x0000000508087c10 */ /* 0x001fca000ff1e0ff */
[----:B------:R-:W-:Y:S01]  /*0f40*/  IMAD.X R9, RZ, RZ, R9, P0 ;  /* 0x000000ffff097224 */ /* 0x000fe200000e0609 */
[----:B------:R-:W-:-:S04]  /*0f50*/  LOP3.LUT P0, RZ, R8, 0xffffc000, RZ, 0xc0, !PT ;  /* 0xffffc00008ff7812 */ /* 0x000fc8000780c0ff */
[----:B------:R-:W-:Y:S02]  /*0f60*/  LOP3.LUT P0, RZ, R9, 0x3fffffff, RZ, 0xc0, P0 ;  /* 0x3fffffff09ff7812 */ /* 0x000fe4000000c0ff */
[C---:B--2---:R-:W-:Y:S02]  /*0f70*/  PRMT R0, R4.reuse, 0x9910, RZ ;  /* 0x0000991004007816 */ /* 0x044fe400000000ff */
[----:B------:R-:W-:Y:S02]  /*0f80*/  PRMT R4, R4, 0xbb32, RZ ;  /* 0x0000bb3204047816 */ /* 0x000fe400000000ff */
[C---:B------:R-:W-:Y:S01]  /*0f90*/  PRMT R6, R5.reuse, 0x9910, RZ ;  /* 0x0000991005067816 */ /* 0x040fe200000000ff */
[----:B------:R-:W-:Y:S01]  /*0fa0*/  IMAD R0, R0, UR4, RZ ;  /* 0x0000000400007c24 */ /* 0x000fe2000f8e02ff */
[----:B------:R-:W-:Y:S01]  /*0fb0*/  PRMT R7, R5, 0xbb32, RZ ;  /* 0x0000bb3205077816 */ /* 0x000fe200000000ff */
[----:B------:R-:W-:Y:S02]  /*0fc0*/  IMAD.MOV.U32 R5, RZ, RZ, R4 ;  /* 0x000000ffff057224 */ /* 0x000fe400078e0004 */
[----:B------:R-:W-:-:S02]  /*0fd0*/  IMAD.MOV.U32 R4, RZ, RZ, R6 ;  /* 0x000000ffff047224 */ /* 0x000fc400078e0006 */
[----:B------:R-:W-:Y:S02]  /*0fe0*/  IMAD R5, R5, UR4, RZ ;  /* 0x0000000405057c24 */ /* 0x000fe4000f8e02ff */
[----:B------:R-:W-:Y:S02]  /*0ff0*/  IMAD R4, R4, UR4, RZ ;  /* 0x0000000404047c24 */ /* 0x000fe4000f8e02ff */
[----:B------:R-:W-:Y:S01]  /*1000*/  IMAD R7, R7, UR4, RZ ;  /* 0x0000000407077c24 */ /* 0x000fe2000f8e02ff */
[----:B------:R-:W-:Y:S01]  /*1010*/  PRMT R6, R0, 0x5410, R5 ;  /* 0x0000541000067816 */ /* 0x000fe20000000005 */
[----:B------:R-:W-:-:S03]  /*1020*/  IMAD.SHL.U32 R0, R8, 0x4, RZ ;  /* 0x0000000408007824 */ /* 0x000fc600078e00ff */
[----:B------:R-:W-:Y:S02]  /*1030*/  PRMT R7, R4, 0x5410, R7 ;  /* 0x0000541004077816 */ /* 0x000fe40000000007 */
[----:B------:R-:W-:Y:S02]  /*1040*/  ISETP.LT.U32.AND P1, PT, R0, UR13, PT ;  /* 0x0000000d00007c0c */ /* 0x000fe4000bf21070 */
[----:B------:R-:W-:Y:S01]  /*1050*/  SHF.L.U64.HI R0, R8, 0x2, R9 ;  /* 0x0000000208007819 */ /* 0x000fe20000010209 */
[----:B------:R1:W-:Y:S03]  /*1060*/  STG.E.64 desc[UR14][R2.64], R6 ;  /* 0x0000000602007986 */ /* 0x0003e6000c101b0e */
[----:B------:R-:W-:-:S13]  /*1070*/  ISETP.LT.AND.EX P1, PT, R0, UR6, PT, P1 ;  /* 0x0000000600007c0c */ /* 0x000fda000bf21310 */
[----:B-1----:R-:W-:Y:S05]  /*1080*/  @!P0 BRA P1, `(.L_x_3908) ;  /* 0xfffffffc009c8947 */ /* 0x002fea000083ffff */
[----:B------:R-:W-:Y:S05]  /*1090*/  EXIT ;  /* 0x000000000000794d */ /* 0x000fea0003800000 */
        .weak           $__internal_115_$__cuda_sm20_div_u16
        .type           $__internal_115_$__cuda_sm20_div_u16,@function
        .size           $__internal_115_$__cuda_sm20_div_u16,(.L_x_4342 - $__internal_115_$__cuda_sm20_div_u16)
$__internal_115_$__cuda_sm20_div_u16:
        /* <DEDUP_REMOVED lines=18> */
[----:B------:R-:W-:Y:S06]  /*11c0*/  RET.REL.NODEC R2 `(_ZN2at6native61_GLOBAL__N__44eb8e94_28_ForeachBinaryOpScalarList_cu_dda10a6925multi_tensor_apply_kernelINS1_28TensorListScalarListMetadataIsLi1EEENS1_25BinaryOpScalarListFunctorIsLi1ELi1ELi0EEEJSt10multipliesIsEEEEvT_T0_DpT1_) ;  /* 0xffffffec028c7950 */ /* 0x000fec0003c3ffff */
.L_x_3909:
        /* <DEDUP_REMOVED lines=11> */
.L_x_4342:


//--------------------- .text._ZN2at6native61_GLOBAL__N__44eb8e94_28_ForeachBinaryOpScalarList_cu_dda10a6925multi_tensor_apply_kernelINS1_28TensorListScalarListMetadataIlLi1EEENS1_25BinaryOpScalarListFunctorIlLi1ELi1ELi0EEEJSt10multipliesIlEEEEvT_T0_DpT1_ --------------------------
	.section	.text._ZN2at6native61_GLOBAL__N__44eb8e94_28_ForeachBinaryOpScalarList_cu_dda10a6925multi_tensor_apply_kernelINS1_28TensorListScalarListMetadataIlLi1EEENS1_25BinaryOpScalarListFunctorIlLi1ELi1ELi0EEEJSt10multipliesIlEEEEvT_T0_DpT1_,"ax",@progbits
	.align	128
.text._ZN2at6native61_GLOBAL__N__44eb8e94_28_ForeachBinaryOpScalarList_cu_dda10a6925multi_tensor_apply_kernelINS1_28TensorListScalarListMetadataIlLi1EEENS1_25BinaryOpScalarListFunctorIlLi1ELi1ELi0EEEJSt10multipliesIlEEEEvT_T0_DpT1_:
        .type           _ZN2at6native61_GLOBAL__N__44eb8e94_28_ForeachBinaryOpScalarList_cu_dda10a6925multi_tensor_apply_kernelINS1_28TensorListScalarListMetadataIlLi1EEENS1_25BinaryOpScalarListFunctorIlLi1ELi1ELi0EEEJSt10multipliesIlEEEEvT_T0_DpT1_,@function
        .size           _ZN2at6native61_GLOBAL__N__44eb8e94_28_ForeachBinaryOpScalarList_cu_dda10a6925multi_tensor_apply_kernelINS1_28TensorListScalarListMetadataIlLi1EEENS1_25BinaryOpScalarListFunctorIlLi1ELi1ELi0EEEJSt10multipliesIlEEEEvT_T0_DpT1_,(.L_x_4344 - _ZN2at6native61_GLOBAL__N__44eb8e94_28_ForeachBinaryOpScalarList_cu_dda10a6925multi_tensor_apply_kernelINS1_28TensorListScalarListMetadataIlLi1EEENS1_25BinaryOpScalarListFunctorIlLi1ELi1ELi0EEEJSt10multipliesIlEEEEvT_T0_DpT1_)
        .other          _ZN2at6native61_GLOBAL__N__44eb8e94_28_ForeachBinaryOpScalarList_cu_dda10a6925multi_tensor_apply_kernelINS1_28TensorListScalarListMetadataIlLi1EEENS1_25BinaryOpScalarListFunctorIlLi1ELi1ELi0EEEJSt10multipliesIlEEEEvT_T0_DpT1_,@"STO_CUDA_ENTRY STV_DEFAULT"
_ZN2at6native61_GLOBAL__N__44eb8e94_28_ForeachBinaryOpScalarList_cu_dda10a6925multi_tensor_apply_kernelINS1_28TensorListScalarListMetadataIlLi1EEENS1_25BinaryOpScalarListFunctorIlLi1ELi1ELi0EEEJSt10multipliesIlEEEEvT_T0_DpT1_:
        /* <DEDUP_REMOVED lines=36> */
[----:B------:R-:W-:Y:S05]  /*0240*/  CALL.REL.NOINC `($__internal_116_$__cuda_sm20_div_u16) ;  /* 0x0000001000147944 */ /* 0x000fea0003c00000 */
        /* <DEDUP_REMOVED lines=13> */
.L_x_3918:
[----:B01----:R-:W-:Y:S02]  /*0320*/  IADD3 R7, P0, PT, R13, UR6, RZ ;  /* 0x000000060d077c10 */ /* 0x003fe4000ff1e0ff */
[----:B------:R-:W-:Y:S02]  /*0330*/  CS2R R22, SRZ ;  /* 0x0000000000167805 */ /* 0x000fe4000001ff00 */
[C---:B------:R-:W-:Y:S01]  /*0340*/  ISETP.GE.U32.AND P1, PT, R7.reuse, R0, PT ;  /* 0x000000000700720c */ /* 0x040fe20003f26070 */
[----:B------:R-:W-:Y:S01]  /*0350*/  IMAD.X R15, RZ, RZ, UR7, P0 ;  /* 0x00000007ff0f7e24 */ /* 0x000fe200080e06ff */
[C---:B------:R-:W-:Y:S02]  /*0360*/  LEA R10, P0, R7.reuse, R4, 0x3 ;  /* 0x00000004070a7211 */ /* 0x040fe400078018ff */
[----:B------:R-:W-:Y:S02]  /*0370*/  IADD3 R9, P2, PT, R7, UR11, RZ ;  /* 0x0000000b07097c10 */ /* 0x000fe4000ff5e0ff */
[----:B------:R-:W-:-:S02]  /*0380*/  ISETP.GE.AND.EX P1, PT, R15, R12, PT, P1 ;  /* 0x0000000c0f00720c */ /* 0x000fc40003f26310 */
[--C-:B------:R-:W-:Y:S01]  /*0390*/  LEA.HI.X R11, R7, R5, R15.reuse, 0x3, P0 ;  /* 0x00000005070b7211 */ /* 0x100fe200000f1c0f */
[----:B------:R-:W-:Y:S01]  /*03a0*/  IMAD.X R27, RZ, RZ, R15, P2 ;  /* 0x000000ffff1b7224 */ /* 0x000fe200010e060f */
[----:B------:R-:W-:Y:S01]  /*03b0*/  ISETP.GE.U32.AND P0, PT, R9, R0, PT ;  /* 0x000000000900720c */ /* 0x000fe20003f06070 */
[----:B------:R-:W-:-:S03]  /*03c0*/  USHF.L.U32 UR14, UR11, 0x3, URZ ;  /* 0x000000030b0e7899 */ /* 0x000fc600080006ff */
[----:B------:R-:W-:Y:S01]  /*03d0*/  ISETP.GE.AND.EX P0, PT, R27, R12, PT, P0 ;  /* 0x0000000c1b00720c */ /* 0x000fe20003f06300 */
[----:B------:R-:W-:-:S04]  /*03e0*/  USHF.R.U32.HI UR15, URZ, 0x1d, UR11 ;  /* 0x0000001dff0f7899 */ /* 0x000fc8000801160b */
[----:B------:R-:W2:Y:S01]  /*03f0*/  @!P1 LDG.E.64 R22, desc[UR12][R10.64] ;  /* 0x0000000c0a169981 */ /* 0x000ea2000c1e1b00 */
[----:B------:R-:W-:Y:S02]  /*0400*/  IADD3 R18, P2, PT, R10, UR14, RZ ;  /* 0x0000000e0a127c10 */ /* 0x000fe4000ff5e0ff */
[----:B------:R-:W-:Y:S02]  /*0410*/  CS2R R16, SRZ ;  /* 0x0000000000107805 */ /* 0x000fe4000001ff00 */
[----:B------:R-:W-:-:S05]  /*0420*/  IADD3.X R19, PT, PT, R11, UR15, RZ, P2, !PT ;  /* 0x0000000f0b137c10 */ /* 0x000fca00097fe4ff */
[----:B------:R-:W3:Y:S01]  /*0430*/  @!P0 LDG.E.64 R16, desc[UR12][R18.64] ;  /* 0x0000000c12108981 */ /* 0x000ee2000c1e1b00 */
[----:B------:R-:W-:Y:S02]  /*0440*/  IADD3 R9, P2, PT, R9, UR11, RZ ;  /* 0x0000000b09097c10 */ /* 0x000fe4000ff5e0ff */
[----:B------:R-:W-:Y:S02]  /*0450*/  IADD3 R28, P4, PT, R18, UR14, RZ ;  /* 0x0000000e121c7c10 */ /* 0x000fe4000ff9e0ff */
[----:B------:R-:W-:Y:S01]  /*0460*/  IADD3 R21, P3, PT, R9, UR11, RZ ;  /* 0x0000000b09157c10 */ /* 0x000fe2000ff7e0ff */
[----:B------:R-:W-:Y:S01]  /*0470*/  IMAD.X R7, RZ, RZ, R27, P2 ;  /* 0x000000ffff077224 */ /* 0x000fe200010e061b */
[----:B------:R-:W-:Y:S02]  /*0480*/  IADD3.X R29, PT, PT, R19, UR15, RZ, P4, !PT ;  /* 0x0000000f131d7c10 */ /* 0x000fe4000a7fe4ff */
[-C--:B------:R-:W-:Y:S01]  /*0490*/  ISETP.GE.U32.AND P2, PT, R21, R0.reuse, PT ;  /* 0x000000001500720c */ /* 0x080fe20003f46070 */
[----:B------:R-:W-:Y:S01]  /*04a0*/  IMAD.X R21, RZ, RZ, R7, P3 ;  /* 0x000000ffff157224 */ /* 0x000fe200018e0607 */
[----:B------:R-:W-:Y:S01]  /*04b0*/  ISETP.GE.U32.AND P3, PT, R9, R0, PT ;  /* 0x000000000900720c */ /* 0x000fe20003f66070 */
[----:B------:R-:W-:Y:S01]  /*04c0*/  USHF.L.U32 UR10, UR11, 0x2, URZ ;  /* 0x000000020b0a7899 */ /* 0x000fe200080006ff */
[----:B------:R-:W-:-:S02]  /*04d0*/  CS2R R8, SRZ ;  /* 0x0000000000087805 */ /* 0x000fc4000001ff00 */
[-C--:B------:R-:W-:Y:S01]  /*04e0*/  ISETP.GE.AND.EX P2, PT, R21, R12.reuse, PT, P2 ;  /* 0x0000000c1500720c */ /* 0x080fe20003f46320 */
[----:B------:R-:W-:Y:S01]  /*04f0*/  IMAD.U32 R21, RZ, RZ, UR15 ;  /* 0x0000000fff157e24 */ /* 0x000fe2000f8e00ff */
[----:B------:R-:W-:Y:S01]  /*0500*/  ISETP.GE.AND.EX P3, PT, R7, R12, PT, P3 ;  /* 0x0000000c0700720c */ /* 0x000fe20003f66330 */
[----:B------:R-:W-:-:S10]  /*0510*/  IMAD.U32 R7, RZ, RZ, UR14 ;  /* 0x0000000eff077e24 */ /* 0x000fd4000f8e00ff */
[----:B------:R-:W-:Y:S02]  /*0520*/  @!P2 IADD3 R20, P4, P5, R7, UR14, R10 ;  /* 0x0000000e0714ac10 */ /* 0x000fe4000fd9e00a */
[----:B------:R0:W5:Y:S02]  /*0530*/  @!P3 LDG.E.64 R8, desc[UR12][R28.64] ;  /* 0x0000000c1c08b981 */ /* 0x000164000c1e1b00 */
[----:B------:R-:W-:Y:S02]  /*0540*/  @!P2 IADD3.X R6, PT, PT, R21, UR15, R11, P4, P5 ;  /* 0x0000000f1506ac10 */ /* 0x000fe4000a7ea40b */
[----:B------:R-:W-:-:S04]  /*0550*/  @!P2 IADD3 R20, P4, PT, R20, UR14, RZ ;  /* 0x0000000e1414ac10 */ /* 0x000fc8000ff9e0ff */
[----:B------:R-:W-:Y:S01]  /*0560*/  @!P2 IADD3.X R21, PT, PT, R6, UR15, RZ, P4, !PT ;  /* 0x0000000f0615ac10 */ /* 0x000fe2000a7fe4ff */
[----:B------:R-:W-:Y:S01]  /*0570*/  BSSY.RECONVERGENT B0, `(.L_x_3912) ;  /* 0x0000030000007945 */ /* 0x000fe20003800200 */
[----:B--2---:R-:W-:-:S04]  /*0580*/  @!P1 IMAD R7, R23, R2, RZ ;  /* 0x0000000217079224 */ /* 0x004fc800078e02ff */
[----:B------:R-:W-:Y:S02]  /*0590*/  @!P1 IMAD R25, R3, R22, R7 ;  /* 0x0000001603199224 */ /* 0x000fe400078e0207 */
[----:B------:R-:W-:Y:S01]  /*05a0*/  @!P1 IMAD.WIDE.U32 R22, R22, R2, RZ ;  /* 0x0000000216169225 */ /* 0x000fe200078e00ff */
[----:B------:R-:W-:-:S03]  /*05b0*/  CS2R R6, SRZ ;  /* 0x0000000000067805 */ /* 0x000fc6000001ff00 */
[----:B------:R-:W-:Y:S02]  /*05c0*/  @!P1 IMAD.IADD R23, R23, 0x1, R25 ;  /* 0x0000000117179824 */ /* 0x000fe400078e0219 */
[----:B------:R-:W-:Y:S01]  /*05d0*/  VIADD R25, R13, UR6 ;  /* 0x000000060d197c36 */ /* 0x000fe20008000000 */
[----:B------:R1:W5:Y:S01]  /*05e0*/  @!P2 LDG.E.64 R6, desc[UR12][R20.64] ;  /* 0x0000000c1406a981 */ /* 0x000362000c1e1b00 */
[----:B---3--:R-:W-:-:S03]  /*05f0*/  @!P0 IMAD R17, R17, R2, RZ ;  /* 0x0000000211118224 */ /* 0x008fc600078e02ff */
[----:B------:R-:W-:Y:S01]  /*0600*/  IADD3 R14, P4, PT, R25, UR10, RZ ;  /* 0x0000000a190e7c10 */ /* 0x000fe2000ff9e0ff */
[----:B------:R2:W-:Y:S01]  /*0610*/  @!P1 STG.E.64 desc[UR12][R10.64], R22 ;  /* 0x000000160a009986 */ /* 0x0005e2000c101b0c */
[----:B0-----:R-:W-:Y:S02]  /*0620*/  @!P0 IMAD R29, R3, R16, R17 ;  /* 0x00000010031d8224 */ /* 0x001fe400078e0211 */
[----:B------:R-:W-:Y:S01]  /*0630*/  ISETP.GE.U32.AND P1, PT, R14, R0, PT ;  /* 0x000000000e00720c */ /* 0x000fe20003f26070 */
[----:B------:R-:W-:-:S04]  /*0640*/  @!P0 IMAD.WIDE.U32 R16, R16, R2, RZ ;  /* 0x0000000210108225 */ /* 0x000fc800078e00ff */
[----:B------:R-:W-:Y:S02]  /*0650*/  VIADD R14, R25, UR11 ;  /* 0x0000000b190e7c36 */ /* 0x000fe40008000000 */
[----:B-1----:R-:W-:Y:S02]  /*0660*/  IMAD.X R21, RZ, RZ, R15, P4 ;  /* 0x000000ffff157224 */ /* 0x002fe400020e060f */
[----:B------:R-:W-:Y:S01]  /*0670*/  @!P0 IMAD.IADD R17, R17, 0x1, R29 ;  /* 0x0000000111118824 */ /* 0x000fe200078e021d */
[----:B------:R-:W-:Y:S02]  /*0680*/  IADD3 R29, P5, PT, R14, UR10, RZ ;  /* 0x0000000a0e1d7c10 */ /* 0x000fe4000ffbe0ff */
[----:B------:R-:W-:Y:S02]  /*0690*/  ISETP.GE.AND.EX P1, PT, R21, R12, PT, P1 ;  /* 0x0000000c1500720c */ /* 0x000fe40003f26310 */
[----:B------:R-:W-:Y:S01]  /*06a0*/  IADD3 R21, P4, PT, R29, UR11, RZ ;  /* 0x0000000b1d157c10 */ /* 0x000fe2000ff9e0ff */
[----:B------:R-:W-:Y:S01]  /*06b0*/  IMAD.X R27, RZ, RZ, R27, P5 ;  /* 0x000000ffff1b7224 */ /* 0x000fe200028e061b */
[----:B------:R0:W-:Y:S01]  /*06c0*/  @!P0 STG.E.64 desc[UR12][R18.64], R16 ;  /* 0x0000001012008986 */ /* 0x0001e2000c101b0c */
[----:B------:R-:W-:Y:S01]  /*06d0*/  IMAD.U32 R20, RZ, RZ, UR10 ;  /* 0x0000000aff147e24 */ /* 0x000fe2000f8e00ff */
[----:B--2---:R-:W-:-:S02]  /*06e0*/  IADD3 R23, P6, PT, R21, UR11, RZ ;  /* 0x0000000b15177c10 */ /* 0x004fc4000ffde0ff */
[-C--:B------:R-:W-:Y:S01]  /*06f0*/  ISETP.GE.U32.AND P0, PT, R21, R0.reuse, PT ;  /* 0x000000001500720c */ /* 0x080fe20003f06070 */
[----:B------:R-:W-:Y:S01]  /*0700*/  IMAD.X R21, RZ, RZ, R27, P4 ;  /* 0x000000ffff157224 */ /* 0x000fe200020e061b */
[----:B------:R-:W-:Y:S01]  /*0710*/  ISETP.GE.U32.AND P5, PT, R23, R0, PT ;  /* 0x000000001700720c */ /* 0x000fe20003fa6070 */
[----:B------:R-:W-:Y:S02]  /*0720*/  IMAD.U32 R14, RZ, RZ, UR10 ;  /* 0x0000000aff0e7e24 */ /* 0x000fe4000f8e00ff */
[----:B------:R-:W-:Y:S01]  /*0730*/  IMAD.X R23, RZ, RZ, R21, P6 ;  /* 0x000000ffff177224 */ /* 0x000fe200030e0615 */
[----:B------:R-:W-:Y:S02]  /*0740*/  LEA R20, P6, R20, R10, 0x3 ;  /* 0x0000000a14147211 */ /* 0x000fe400078c18ff */
[----:B------:R-:W-:Y:S02]  /*0750*/  ISETP.GE.AND.EX P0, PT, R21, R12, PT, P0 ;  /* 0x0000000c1500720c */ /* 0x000fe40003f06300 */
[----:B------:R-:W-:-:S02]  /*0760*/  LEA.HI.X R21, R14, R11, RZ, 0x3, P6 ;  /* 0x0000000b0e157211 */ /* 0x000fc400030f1cff */
[C---:B------:R-:W-:Y:S02]  /*0770*/  ISETP.GE.U32.AND P4, PT, R29.reuse, R0, PT ;  /* 0x000000001d00720c */ /* 0x040fe40003f86070 */
[----:B0-----:R-:W-:Y:S02]  /*0780*/  LEA R18, P6, R29, R4, 0x3 ;  /* 0x000000041d127211 */ /* 0x001fe400078c18ff */
[----:B------:R-:W-:Y:S02]  /*0790*/  CS2R R16, SRZ ;  /* 0x0000000000107805 */ /* 0x000fe4000001ff00 */
[-C--:B------:R-:W-:Y:S02]  /*07a0*/  ISETP.GE.AND.EX P5, PT, R23, R12.reuse, PT, P5 ;  /* 0x0000000c1700720c */ /* 0x080fe40003fa6350 */
[----:B------:R-:W-:Y:S02]  /*07b0*/  ISETP.GE.AND.EX P4, PT, R27, R12, PT, P4 ;  /* 0x0000000c1b00720c */ /* 0x000fe40003f86340 */
[----:B------:R-:W-:Y:S01]  /*07c0*/  LEA.HI.X R19, R29, R5, R27, 0x3, P6 ;  /* 0x000000051d137211 */ /* 0x000fe200030f1c1b */
[----:B------:R-:W-:Y:S10]  /*07d0*/  @P3 BRA `(.L_x_3913) ;  /* 0x0000000000243947 */ /* 0x000ff40003800000 */
[----:B-----5:R-:W-:Y:S02]  /*07e0*/  IMAD R9, R9, R2, RZ ;  /* 0x0000000209097224 */ /* 0x020fe400078e02ff */
[----:B------:R-:W-:Y:S02]  /*07f0*/  IMAD.U32 R27, RZ, RZ, UR14 ;  /* 0x0000000eff1b7e24 */ /* 0x000fe4000f8e00ff */
[----:B------:R-:W-:Y:S02]  /*0800*/  IMAD R9, R3, R8, R9 ;  /* 0x0000000803097224 */ /* 0x000fe400078e0209 */
[----:B------:R-:W-:Y:S01]  /*0810*/  IMAD.WIDE.U32 R22, R8, R2, RZ ;  /* 0x0000000208167225 */ /* 0x000fe200078e00ff */
[----:B------:R-:W-:-:S03]  /*0820*/  IADD3 R8, P3, P6, R27, UR14, R10 ;  /* 0x0000000e1b087c10 */ /* 0x000fc6000fe7e00a */
[----:B------:R-:W-:Y:S02]  /*0830*/  IMAD.U32 R29, RZ, RZ, UR15 ;  /* 0x0000000fff1d7e24 */ /* 0x000fe4000f8e00ff */
[----:B------:R-:W-:-:S03]  /*0840*/  IMAD.IADD R23, R23, 0x1, R9 ;  /* 0x0000000117177824 */ /* 0x000fc600078e0209 */
[----:B------:R-:W-:-:S05]  /*0850*/  IADD3.X R9, PT, PT, R29, UR15, R11, P3, P6 ;  /* 0x0000000f1d097c10 */ /* 0x000fca0009fec40b */
[----:B------:R0:W-:Y:S02]  /*0860*/  STG.E.64 desc[UR12][R8.64], R22 ;  /* 0x0000001608007986 */ /* 0x0001e4000c101b0c */
.L_x_3913:
[----:B------:R-:W-:Y:S05]  /*0870*/  BSYNC.RECONVERGENT B0 ;  /* 0x0000000000007941 */ /* 0x000fea0003800200 */
.L_x_3912:
[----:B------:R-:W-:Y:S04]  /*0880*/  BSSY.RECONVERGENT B0, `(.L_x_3914) ;  /* 0x000000d000007945 */ /* 0x000fe80003800200 */
[----:B------:R-:W-:Y:S05]  /*0890*/  @P2 BRA `(.L_x_3915) ;  /* 0x00000000002c2947 */ /* 0x000fea0003800000 */
[----:B0----5:R-:W-:Y:S02]  /*08a0*/  IMAD.U32 R9, RZ, RZ, UR14 ;  /* 0x0000000eff097e24 */ /* 0x021fe4000f8e00ff */
[----:B------:R-:W-:Y:S02]  /*08b0*/  IMAD R7, R7, R2, RZ ;  /* 0x0000000207077224 */ /* 0x000fe400078e02ff */
[----:B------:R-:W-:Y:S01]  /*08c0*/  IMAD.U32 R23, RZ, RZ, UR15 ;  /* 0x0000000fff177e24 */ /* 0x000fe2000f8e00ff */
[----:B------:R-:W-:Y:S01]  /*08d0*/  IADD3 R8, P2, P3, R9, UR14, R10 ;  /* 0x0000000e09087c10 */ /* 0x000fe2000fb5e00a */
[----:B------:R-:W-:Y:S02]  /*08e0*/  IMAD R9, R3, R6, R7 ;  /* 0x0000000603097224 */ /* 0x000fe400078e0207 */
[----:B------:R-:W-:Y:S01]  /*08f0*/  IMAD.WIDE.U32 R6, R6, R2, RZ ;  /* 0x0000000206067225 */ /* 0x000fe200078e00ff */
[----:B------:R-:W-:Y:S02]  /*0900*/  IADD3.X R10, PT, PT, R23, UR15, R11, P2, P3 ;  /* 0x0000000f170a7c10 */ /* 0x000fe400097e640b */
[----:B------:R-:W-:Y:S01]  /*0910*/  IADD3 R8, P2, PT, R8, UR14, RZ ;  /* 0x0000000e08087c10 */ /* 0x000fe2000ff5e0ff */
[----:B------:R-:W-:-:S03]  /*0920*/  IMAD.IADD R7, R7, 0x1, R9 ;  /* 0x0000000107077824 */ /* 0x000fc600078e0209 */
[----:B------:R-:W-:-:S05]  /*0930*/  IADD3.X R9, PT, PT, R10, UR15, RZ, P2, !PT ;  /* 0x0000000f0a097c10 */ /* 0x000fca00097fe4ff */
[----:B------:R1:W-:Y:S04]  /*0940*/  STG.E.64 desc[UR12][R8.64], R6 ;  /* 0x0000000608007986 */ /* 0x0003e8000c101b0c */
.L_x_3915:
[----:B------:R-:W-:Y:S05]  /*0950*/  BSYNC.RECONVERGENT B0 ;  /* 0x0000000000007941 */ /* 0x000fea0003800200 */
.L_x_3914:
[----:B01---5:R-:W-:Y:S01]  /*0960*/  IMAD.U32 R9, RZ, RZ, UR11 ;  /* 0x0000000bff097e24 */ /* 0x023fe2000f8e00ff */
        /* <DEDUP_REMOVED lines=14> */
[----:B------:R-:W-:Y:S01]  /*0a50*/  LEA R14, P1, R25, R4, 0x3 ;  /* 0x00000004190e7211 */ /* 0x000fe200078218ff */
[----:B0----5:R-:W-:Y:S02]  /*0a60*/  IMAD R21, R17, R2, RZ ;  /* 0x0000000211157224 */ /* 0x021fe400078e02ff */
[----:B------:R-:W-:Y:S01]  /*0a70*/  IMAD.U32 R20, RZ, RZ, UR10 ;  /* 0x0000000aff147e24 */ /* 0x000fe2000f8e00ff */
[----:B------:R-:W-:Y:S01]  /*0a80*/  LEA.HI.X R15, R25, R5, R15, 0x3, P1 ;  /* 0x00000005190f7211 */ /* 0x000fe200008f1c0f */
[----:B------:R-:W-:Y:S02]  /*0a90*/  IMAD.U32 R25, RZ, RZ, UR10 ;  /* 0x0000000aff197e24 */ /* 0x000fe4000f8e00ff */
[----:B------:R-:W-:Y:S02]  /*0aa0*/  IMAD R21, R3, R16, R21 ;  /* 0x0000001003157224 */ /* 0x000fe400078e0215 */
[----:B------:R-:W-:Y:S01]  /*0ab0*/  IMAD.WIDE.U32 R16, R16, R2, RZ ;  /* 0x0000000210107225 */ /* 0x000fe200078e00ff */
[----:B------:R-:W-:-:S03]  /*0ac0*/  LEA R14, P1, R25, R14, 0x3 ;  /* 0x0000000e190e7211 */ /* 0x000fc600078218ff */
[----:B------:R-:W-:Y:S01]  /*0ad0*/  IMAD.IADD R17, R17, 0x1, R21 ;  /* 0x0000000111117824 */ /* 0x000fe200078e0215 */
[----:B------:R-:W-:-:S05]  /*0ae0*/  LEA.HI.X R15, R20, R15, RZ, 0x3, P1 ;  /* 0x0000000f140f7211 */ /* 0x000fca00008f1cff */
[----:B------:R1:W-:Y:S04]  /*0af0*/  STG.E.64 desc[UR12][R14.64], R16 ;  /* 0x000000100e007986 */ /* 0x0003e8000c101b0c */
.L_x_3917:
[----:B------:R-:W-:Y:S05]  /*0b00*/  BSYNC.RECONVERGENT B0 ;  /* 0x0000000000007941 */ /* 0x000fea0003800200 */
.L_x_3916:
[-C--:B-1---5:R-:W-:Y:S01]  /*0b10*/  @!P4 IMAD R15, R11, R2.reuse, RZ ;  /* 0x000000020b0fc224 */ /* 0x0a2fe200078e02ff */
[----:B------:R-:W-:Y:S01]  /*0b20*/  UIADD3 UR4, UP0, UPT, UR4, 0x2, URZ ;  /* 0x0000000204047890 */ /* 0x000fe2000ff1e0ff */
[-C--:B------:R-:W-:Y:S01]  /*0b30*/  @!P0 IMAD R17, R23, R2.reuse, RZ ;  /* 0x0000000217118224 */ /* 0x080fe200078e02ff */
[----:B------:R-:W-:Y:S01]  /*0b40*/  ULEA UR6, UP1, UR10, UR6, 0x1 ;  /* 0x000000060a067291 */ /* 0x000fe2000f8208ff */
[----:B0-----:R-:W-:Y:S01]  /*0b50*/  @!P5 IMAD R21, R27, R2, RZ ;  /* 0x000000021b15d224 */ /* 0x001fe200078e02ff */
[----:B------:R-:W-:Y:S01]  /*0b60*/  UIADD3.X UR5, UPT, UPT, URZ, UR5, URZ, UP0, !UPT ;  /* 0x00000005ff057290 */ /* 0x000fe200087fe4ff */
[C---:B------:R-:W-:Y:S01]  /*0b70*/  @!P4 IMAD R15, R3.reuse, R10, R15 ;  /* 0x0000000a030fc224 */ /* 0x040fe200078e020f */
[----:B------:R-:W-:Y:S01]  /*0b80*/  UISETP.NE.U32.AND UP0, UPT, UR4, UR9, UPT ;  /* 0x000000090400728c */ /* 0x000fe2000bf05070 */
[----:B------:R-:W-:Y:S01]  /*0b90*/  @!P4 IMAD.WIDE.U32 R10, R10, R2, RZ ;  /* 0x000000020a0ac225 */ /* 0x000fe200078e00ff */
[----:B------:R-:W-:Y:S02]  /*0ba0*/  ULEA.HI.X UR7, UR10, UR7, URZ, 0x1, UP1 ;  /* 0x000000070a077291 */ /* 0x000fe400088f0cff */
[----:B------:R-:W-:Y:S01]  /*0bb0*/  UISETP.NE.AND.EX UP0, UPT, UR5, URZ, UPT, UP0 ;  /* 0x000000ff0500728c */ /* 0x000fe2000bf05300 */
[----:B------:R-:W-:-:S02]  /*0bc0*/  @!P0 IMAD R17, R3, R22, R17 ;  /* 0x0000001603118224 */ /* 0x000fc400078e0211 */
[----:B------:R-:W-:-:S04]  /*0bd0*/  @!P0 IMAD.WIDE.U32 R22, R22, R2, RZ ;  /* 0x0000000216168225 */ /* 0x000fc800078e00ff */
[----:B------:R-:W-:Y:S02]  /*0be0*/  @!P5 IMAD R21, R3, R26, R21 ;  /* 0x0000001a0315d224 */ /* 0x000fe400078e0215 */
[----:B------:R-:W-:-:S04]  /*0bf0*/  @!P5 IMAD.WIDE.U32 R26, R26, R2, RZ ;  /* 0x000000021a1ad225 */ /* 0x000fc800078e00ff */
[----:B------:R-:W-:Y:S02]  /*0c00*/  @!P4 IMAD.IADD R11, R11, 0x1, R15 ;  /* 0x000000010b0bc824 */ /* 0x000fe400078e020f */
[----:B------:R-:W-:Y:S02]  /*0c10*/  @!P0 IMAD.IADD R23, R23, 0x1, R17 ;  /* 0x0000000117178824 */ /* 0x000fe400078e0211 */
[----:B------:R-:W-:Y:S01]  /*0c20*/  @!P5 IMAD.IADD R27, R27, 0x1, R21 ;  /* 0x000000011b1bd824 */ /* 0x000fe200078e0215 */
[----:B------:R1:W-:Y:S04]  /*0c30*/  @!P4 STG.E.64 desc[UR12][R18.64], R10 ;  /* 0x0000000a1200c986 */ /* 0x0003e8000c101b0c */
[----:B------:R1:W-:Y:S04]  /*0c40*/  @!P0 STG.E.64 desc[UR12][R6.64], R22 ;  /* 0x0000001606008986 */ /* 0x0003e8000c101b0c */
[----:B------:R1:W-:Y:S01]  /*0c50*/  @!P5 STG.E.64 desc[UR12][R8.64], R26 ;  /* 0x0000001a0800d986 */ /* 0x0003e2000c101b0c */
[----:B------:R-:W-:Y:S05]  /*0c60*/  BRA.U UP0, `(.L_x_3918) ;  /* 0xfffffff500ac7547 */ /* 0x000fea000b83ffff */
.L_x_3911:
[----:B------:R-:W-:-:S04]  /*0c70*/  ULOP3.LUT UR10, UR8, 0x1, URZ, 0xc0, !UPT ;  /* 0x00000001080a7892 */ /* 0x000fc8000f8ec0ff */
[----:B------:R-:W-:-:S06]  /*0c80*/  UISETP.NE.U32.AND UP0, UPT, UR10, 0x1, UPT ;  /* 0x000000010a00788c */ /* 0x000fcc000bf05070 */
[----:B------:R-:W-:-:S13]  /*0c90*/  PLOP3.LUT P0, PT, PT, PT, UP0, 0x80, 0x8 ;  /* 0x000000000008781c */ /* 0x000fda0003f0f008 */
[----:B------:R-:W-:Y:S05]  /*0ca0*/  @!P0 EXIT ;  /* 0x000000000000894d */ /* 0x000fea0003800000 */
[----:B0-----:R-:W-:Y:S01]  /*0cb0*/  IADD3 R13, P0, PT, R13, UR6, RZ ;  /* 0x000000060d0d7c10 */ /* 0x001fe2000ff1e0ff */
[----:B------:R-:W-:Y:S01]  /*0cc0*/  USHF.L.U32 UR4, UR11, 0x3, URZ ;  /* 0x000000030b047899 */ /* 0x000fe200080006ff */
[----:B-1----:R-:W-:Y:S01]  /*0cd0*/  CS2R R18, SRZ ;  /* 0x0000000000127805 */ /* 0x002fe2000001ff00 */
[----:B------:R-:W-:Y:S02]  /*0ce0*/  USHF.R.U32.HI UR5, URZ, 0x1d, UR11 ;  /* 0x0000001dff057899 */ /* 0x000fe4000801160b */
[C---:B------:R-:W-:Y:S01]  /*0cf0*/  IADD3 R9, P1, PT, R13.reuse, UR11, RZ ;  /* 0x0000000b0d097c10 */ /* 0x040fe2000ff3e0ff */
[----:B------:R-:W-:Y:S01]  /*0d00*/  IMAD.X R7, RZ, RZ, UR7, P0 ;  /* 0x00000007ff077e24 */ /* 0x000fe200080e06ff */
[C---:B------:R-:W-:Y:S02]  /*0d10*/  LEA R4, P2, R13.reuse, R4, 0x3 ;  /* 0x000000040d047211 */ /* 0x040fe400078418ff */
[----:B------:R-:W-:Y:S02]  /*0d20*/  CS2R R16, SRZ ;  /* 0x0000000000107805 */ /* 0x000fe4000001ff00 */
[----:B------:R-:W-:-:S02]  /*0d30*/  ISETP.GE.U32.AND P0, PT, R13, R0, PT ;  /* 0x000000000d00720c */ /* 0x000fc40003f06070 */
[----:B------:R-:W-:Y:S02]  /*0d40*/  CS2R R14, SRZ ;  /* 0x00000000000e7805 */ /* 0x000fe4000001ff00 */
[----:B------:R-:W-:Y:S02]  /*0d50*/  IADD3 R11, P3, PT, R9, UR11, RZ ;  /* 0x0000000b090b7c10 */ /* 0x000fe4000ff7e0ff */
[--C-:B------:R-:W-:Y:S02]  /*0d60*/  LEA.HI.X R5, R13, R5, R7.reuse, 0x3, P2 ;  /* 0x000000050d057211 */ /* 0x100fe400010f1c07 */
[----:B------:R-:W-:Y:S01]  /*0d70*/  ISETP.GE.AND.EX P0, PT, R7, R12, PT, P0 ;  /* 0x0000000c0700720c */ /* 0x000fe20003f06300 */
[----:B------:R-:W-:Y:S01]  /*0d80*/  IMAD.X R7, RZ, RZ, R7, P1 ;  /* 0x000000ffff077224 */ /* 0x000fe200008e0607 */
[----:B------:R-:W-:Y:S02]  /*0d90*/  ISETP.GE.U32.AND P2, PT, R9, R0, PT ;  /* 0x000000000900720c */ /* 0x000fe40003f46070 */
[----:B------:R-:W-:-:S02]  /*0da0*/  IADD3 R9, P4, PT, R11, UR11, RZ ;  /* 0x0000000b0b097c10 */ /* 0x000fc4000ff9e0ff */
[----:B------:R-:W-:Y:S01]  /*0db0*/  ISETP.GE.AND.EX P2, PT, R7, R12, PT, P2 ;  /* 0x0000000c0700720c */ /* 0x000fe20003f46320 */
[----:B------:R-:W-:Y:S01]  /*0dc0*/  IMAD.X R7, RZ, RZ, R7, P3 ;  /* 0x000000ffff077224 */ /* 0x000fe200018e0607 */
[-C--:B------:R-:W-:Y:S01]  /*0dd0*/  ISETP.GE.U32.AND P1, PT, R9, R0.reuse, PT ;  /* 0x000000000900720c */ /* 0x080fe20003f26070 */
[----:B------:R-:W-:Y:S01]  /*0de0*/  IMAD.U32 R9, RZ, RZ, UR11 ;  /* 0x0000000bff097e24 */ /* 0x000fe2000f8e00ff */
[----:B------:R-:W-:Y:S01]  /*0df0*/  ISETP.GE.U32.AND P5, PT, R11, R0, PT ;  /* 0x000000000b00720c */ /* 0x000fe20003fa6070 */
[----:B------:R-:W-:Y:S02]  /*0e00*/  IMAD.X R11, RZ, RZ, R7, P4 ;  /* 0x000000ffff0b7224 */ /* 0x000fe400020e0607 */
[----:B------:R-:W-:Y:S01]  /*0e10*/  IMAD.WIDE.U32 R8, R9, 0x8, R4 ;  /* 0x0000000809087825 */ /* 0x000fe200078e0004 */
[----:B------:R-:W-:Y:S01]  /*0e20*/  ISETP.GE.AND.EX P3, PT, R7, R12, PT, P5 ;  /* 0x0000000c0700720c */ /* 0x000fe20003f66350 */
[----:B------:R-:W2:Y:S01]  /*0e30*/  @!P0 LDG.E.64 R18, desc[UR12][R4.64] ;  /* 0x0000000c04128981 */ /* 0x000ea2000c1e1b00 */
[----:B------:R-:W-:-:S03]  /*0e40*/  IADD3 R6, P5, PT, R8, UR4, RZ ;  /* 0x0000000408067c10 */ /* 0x000fc6000ffbe0ff */
[----:B------:R-:W3:Y:S01]  /*0e50*/  @!P2 LDG.E.64 R16, desc[UR12][R8.64] ;  /* 0x0000000c0810a981 */ /* 0x000ee2000c1e1b00 */
[----:B------:R-:W-:Y:S02]  /*0e60*/  IADD3.X R7, PT, PT, R9, UR5, RZ, P5, !PT ;  /* 0x0000000509077c10 */ /* 0x000fe4000affe4ff */
[----:B------:R-:W-:-:S05]  /*0e70*/  ISETP.GE.AND.EX P1, PT, R11, R12, PT, P1 ;  /* 0x0000000c0b00720c */ /* 0x000fca0003f26310 */
[----:B------:R-:W4:Y:S01]  /*0e80*/  @!P3 LDG.E.64 R14, desc[UR12][R6.64] ;  /* 0x0000000c060eb981 */ /* 0x000f22000c1e1b00 */
[----:B------:R-:W-:Y:S02]  /*0e90*/  IADD3 R10, P4, PT, R6, UR4, RZ ;  /* 0x00000004060a7c10 */ /* 0x000fe4000ff9e0ff */
[----:B------:R-:W-:Y:S02]  /*0ea0*/  CS2R R12, SRZ ;  /* 0x00000000000c7805 */ /* 0x000fe4000001ff00 */
[----:B------:R-:W-:-:S05]  /*0eb0*/  IADD3.X R11, PT, PT, R7, UR5, RZ, P4, !PT ;  /* 0x00000005070b7c10 */ /* 0x000fca000a7fe4ff */
[----:B------:R-:W5:Y:S01]  /*0ec0*/  @!P1 LDG.E.64 R12, desc[UR12][R10.64] ;  /* 0x0000000c0a0c9981 */ /* 0x000f62000c1e1b00 */
[----:B--2---:R-:W-:-:S04]  /*0ed0*/  IMAD R19, R19, R2, RZ ;  /* 0x0000000213137224 */ /* 0x004fc800078e02ff */
[----:B------:R-:W-:Y:S02]  /*0ee0*/  IMAD R21, R3, R18, R19 ;  /* 0x0000001203157224 */ /* 0x000fe400078e0213 */
[-C--:B---3--:R-:W-:Y:S02]  /*0ef0*/  IMAD R17, R17, R2.reuse, RZ ;  /* 0x0000000211117224 */ /* 0x088fe400078e02ff */
[----:B------:R-:W-:-:S04]  /*0f00*/  IMAD.WIDE.U32 R18, R18, R2, RZ ;  /* 0x0000000212127225 */ /* 0x000fc800078e00ff */
[----:B----4-:R-:W-:Y:S02]  /*0f10*/  IMAD R15, R15, R2, RZ ;  /* 0x000000020f0f7224 */ /* 0x010fe400078e02ff */
[----:B------:R-:W-:Y:S02]  /*0f20*/  IMAD R23, R3, R16, R17 ;  /* 0x0000001003177224 */ /* 0x000fe400078e0211 */
[----:B------:R-:W-:Y:S02]  /*0f30*/  IMAD.IADD R19, R19, 0x1, R21 ;  /* 0x0000000113137824 */ /* 0x000fe400078e0215 */
[----:B------:R-:W-:-:S04]  /*0f40*/  IMAD.WIDE.U32 R16, R16, R2, RZ ;  /* 0x0000000210107225 */ /* 0x000fc800078e00ff */
[----:B------:R-:W-:Y:S02]  /*0f50*/  IMAD R21, R3, R14, R15 ;  /* 0x0000000e03157224 */ /* 0x000fe400078e020f */
[----:B------:R-:W-:-:S04]  /*0f60*/  IMAD.WIDE.U32 R14, R14, R2, RZ ;  /* 0x000000020e0e7225 */ /* 0x000fc800078e00ff */
[----:B------:R-:W-:Y:S02]  /*0f70*/  IMAD.IADD R17, R17, 0x1, R23 ;  /* 0x0000000111117824 */ /* 0x000fe400078e0217 */
[----:B------:R-:W-:Y:S01]  /*0f80*/  IMAD.IADD R15, R15, 0x1, R21 ;  /* 0x000000010f0f7824 */ /* 0x000fe200078e0215 */
[----:B------:R0:W-:Y:S01]  /*0f90*/  @!P0 STG.E.64 desc[UR12][R4.64], R18 ;  /* 0x0000001204008986 */ /* 0x0001e2000c101b0c */
[----:B-----5:R-:W-:-:S03]  /*0fa0*/  IMAD R13, R13, R2, RZ ;  /* 0x000000020d0d7224 */ /* 0x020fc600078e02ff */
[----:B------:R0:W-:Y:S01]  /*0fb0*/  @!P2 STG.E.64 desc[UR12][R8.64], R16 ;  /* 0x000000100800a986 */ /* 0x0001e2000c101b0c */
[----:B------:R-:W-:-:S03]  /*0fc0*/  IMAD.WIDE.U32 R20, R12, R2, RZ ;  /* 0x000000020c147225 */ /* 0x000fc600078e00ff */
[----:B------:R0:W-:Y:S01]  /*0fd0*/  @!P3 STG.E.64 desc[UR12][R6.64], R14 ;  /* 0x0000000e0600b986 */ /* 0x0001e2000c101b0c */
[----:B------:R-:W-:Y:S01]  /*0fe0*/  IMAD R13, R3, R12, R13 ;  /* 0x0000000c030d7224 */ /* 0x000fe200078e020d */
[----:B------:R-:W-:Y:S06]  /*0ff0*/  @P1 EXIT ;  /* 0x000000000000194d */ /* 0x000fec0003800000 */
[----:B------:R-:W-:Y:S02]  /*1000*/  IMAD.IADD R3, R21, 0x1, R13 ;  /* 0x0000000115037824 */ /* 0x000fe400078e020d */
[----:B------:R-:W-:-:S05]  /*1010*/  IMAD.MOV.U32 R2, RZ, RZ, R20 ;  /* 0x000000ffff027224 */ /* 0x000fca00078e0014 */
[----:B------:R-:W-:Y:S01]  /*1020*/  STG.E.64 desc[UR12][R10.64], R2 ;  /* 0x000000020a007986 */ /* 0x000fe2000c101b0c */
[----:B------:R-:W-:Y:S05]  /*1030*/  EXIT ;  /* 0x000000000000794d */ /* 0x000fea0003800000 */
.L_x_3910:
[----:B------:R-:W0:Y:S02]  /*1040*/  S2R R18, SR_TID.X ;  /* 0x0000000000127919 */ /* 0x000e240000002100 */
[----:B0-----:R-:W-:-:S03]  /*1050*/  IMAD.WIDE.U32 R6, R18, 0x4, RZ ;  /* 0x0000000412067825 */ /* 0x001fc600078e00ff */
[----:B------:R-:W-:-:S04]  /*1060*/  ISETP.GE.U32.AND P0, PT, R6, R0, PT ;  /* 0x000000000600720c */ /* 0x000fc80003f06070 */
[----:B------:R-:W-:-:S13]  /*1070*/  ISETP.GE.AND.EX P0, PT, R7, R16, PT, P0 ;  /* 0x000000100700720c */ /* 0x000fda0003f06300 */
[----:B------:R-:W-:Y:S05]  /*1080*/  @P0 EXIT ;  /* 0x000000000000094d */ /* 0x000fea0003800000 */
[----:B------:R-:W-:Y:S01]  /*1090*/  IMAD.MOV.U32 R17, RZ, RZ, RZ ;  /* 0x000000ffff117224 */ /* 0x000fe200078e00ff */
[----:B------:R-:W0:Y:S06]  /*10a0*/  LDCU UR4, c[0x0][0x360] ;  /* 0x00006c00ff0477ac */ /* 0x000e2c0008000800 */
.L_x_3919:
[----:B-1----:R-:W-:-:S04]  /*10b0*/  LEA R6, P0, R18, R4, 0x5 ;  /* 0x0000000412067211 */ /* 0x002fc800078028ff */
[----:B------:R-:W-:-:S05]  /*10c0*/  LEA.HI.X R7, R18, R5, R17, 0x5, P0 ;  /* 0x0000000512077211 */ /* 0x000fca00000f2c11 */
[----:B------:R-:W2:Y:S01]  /*10d0*/  LDG.E.ENL2.256 R12, R8, desc[UR12][R6.64] ;  /* 0xfe00000c0608797e */ /* 0x000ea2000812190c */
[----:B0-----:R-:W-:-:S05]  /*10e0*/  IADD3 R18, P0, PT, R18, UR4, RZ ;  /* 0x0000000412127c10 */ /* 0x001fca000ff1e0ff */
[----:B------:R-:W-:Y:S01]  /*10f0*/  IMAD.X R17, RZ, RZ, R17, P0 ;  /* 0x000000ffff117224 */ /* 0x000fe200000e0611 */
[----:B------:R-:W-:-:S04]  /*1100*/  LOP3.LUT P0, RZ, R18, 0xffffc000, RZ, 0xc0, !PT ;  /* 0xffffc00012ff7812 */ /* 0x000fc8000780c0ff */
[----:B------:R-:W-:Y:S01]  /*1110*/  LOP3.LUT P0, RZ, R17, 0x3fffffff, RZ, 0xc0, P0 ;  /* 0x3fffffff11ff7812 */ /* 0x000fe2000000c0ff */
[-C--:B--2---:R-:W-:Y:S02]  /*1120*/  IMAD R19, R11, R2.reuse, RZ ;  /* 0x000000020b137224 */ /* 0x084fe400078e02ff */
[-C--:B------:R-:W-:Y:S02]  /*1130*/  IMAD R13, R13, R2.reuse, RZ ;  /* 0x000000020d0d7224 */ /* 0x080fe400078e02ff */
[-C--:B------:R-:W-:Y:S02]  /*1140*/  IMAD R15, R15, R2.reuse, RZ ;  /* 0x000000020f0f7224 */ /* 0x080fe400078e02ff */
[----:B------:R-:W-:Y:S02]  /*1150*/  IMAD R9, R9, R2, RZ ;  /* 0x0000000209097224 */ /* 0x000fe400078e02ff */
[----:B------:R-:W-:Y:S02]  /*1160*/  IMAD R19, R3, R10, R19 ;  /* 0x0000000a03137224 */ /* 0x000fe400078e0213 */
[----:B------:R-:W-:-:S04]  /*1170*/  IMAD.WIDE.U32 R10, R10, R2, RZ ;  /* 0x000000020a0a7225 */ /* 0x000fc800078e00ff */
[C---:B------:R-:W-:Y:S02]  /*1180*/  IMAD R23, R3.reuse, R12, R13 ;  /* 0x0000000c03177224 */ /* 0x040fe400078e020d */
[----:B------:R-:W-:Y:S02]  /*1190*/  IMAD R25, R3, R14, R15 ;  /* 0x0000000e03197224 */ /* 0x000fe400078e020f */
[----:B------:R-:W-:-:S04]  /*11a0*/  IMAD.WIDE.U32 R20, R8, R2, RZ ;  /* 0x0000000208147225 */ /* 0x000fc800078e00ff */
[----:B------:R-:W-:Y:S02]  /*11b0*/  IMAD R9, R3, R8, R9 ;  /* 0x0000000803097224 */ /* 0x000fe400078e0209 */
[----:B------:R-:W-:-:S04]  /*11c0*/  IMAD.WIDE.U32 R12, R12, R2, RZ ;  /* 0x000000020c0c7225 */ /* 0x000fc800078e00ff */
[----:B------:R-:W-:-:S04]  /*11d0*/  IMAD.WIDE.U32 R14, R14, R2, RZ ;  /* 0x000000020e0e7225 */ /* 0x000fc800078e00ff */
[----:B------:R-:W-:Y:S02]  /*11e0*/  IMAD.IADD R11, R11, 0x1, R19 ;  /* 0x000000010b0b7824 */ /* 0x000fe400078e0213 */
[----:B------:R-:W-:Y:S02]  /*11f0*/  IMAD.IADD R9, R21, 0x1, R9 ;  /* 0x0000000115097824 */ /* 0x000fe400078e0209 */
[----:B------:R-:W-:Y:S02]  /*1200*/  IMAD.IADD R13, R13, 0x1, R23 ;  /* 0x000000010d0d7824 */ /* 0x000fe400078e0217 */
[----:B------:R-:W-:Y:S02]  /*1210*/  IMAD.IADD R15, R15, 0x1, R25 ;  /* 0x000000010f0f7824 */ /* 0x000fe400078e0219 */
[----:B------:R-:W-:Y:S02]  /*1220*/  IMAD.MOV.U32 R8, RZ, RZ, R20 ;  /* 0x000000ffff087224 */ /* 0x000fe400078e0014 */
[----:B------:R-:W-:-:S03]  /*1230*/  IMAD.SHL.U32 R19, R18, 0x4, RZ ;  /* 0x0000000412137824 */ /* 0x000fc600078e00ff */
[----:B------:R1:W-:Y:S02]  /*1240*/  STG.E.ENL2.256 desc[UR12][R6.64], R8, R12 ;  /* 0xf8000008060c797f */ /* 0x0003e4000f12180c */
[----:B------:R-:W-:Y:S02]  /*1250*/  ISETP.LT.U32.AND P1, PT, R19, R0, PT ;  /* 0x000000001300720c */ /* 0x000fe40003f21070 */
[----:B------:R-:W-:-:S04]  /*1260*/  SHF.L.U64.HI R19, R18, 0x2, R17 ;  /* 0x0000000212137819 */ /* 0x000fc80000010211 */
[----:B------:R-:W-:-:S13]  /*1270*/  ISETP.LT.AND.EX P1, PT, R19, R16, PT, P1 ;  /* 0x000000101300720c */ /* 0x000fda0003f21310 */
[----:B------:R-:W-:Y:S05]  /*1280*/  @!P0 BRA P1, `(.L_x_3919) ;  /* 0xfffffffc00888947 */ /* 0x000fea000083ffff */
[----:B------:R-:W-:Y:S05]  /*1290*/  EXIT ;  /* 0x000000000000794d */ /* 0x000fea0003800000 */
        .weak           $__internal_116_$__cuda_sm20_div_u16
        .type           $__internal_116_$__cuda_sm20_div_u16,@function
        .size           $__internal_116_$__cuda_sm20_div_u16,(.L_x_4344 - $__internal_116_$__cuda_sm20_div_u16)
$__internal_116_$__cuda_sm20_div_u16:
        /* <DEDUP_REMOVED lines=11> */
[----:B------:R-:W-:-:S04]  /*1350*/  VIADD R7, R8, 0x2 ;  /* 0x0000000208077836 */ /* 0x000fc80000000000 */
[----:B------:R-:W-:Y:S01]  /*1360*/  FMUL.RZ R8, R6, R7 ;  /* 0x0000000706087220 */ /* 0x000fe2000040c000 */
[----:B------:R-:W-:Y:S02]  /*1370*/  IMAD.MOV.U32 R6, RZ, RZ, R10 ;  /* 0x000000ffff067224 */ /* 0x000fe400078e000a */
[----:B------:R-:W-:-:S03]  /*1380*/  IMAD.MOV.U32 R7, RZ, RZ, 0x0 ;  /* 0x00000000ff077424 */ /* 0x000fc600078e00ff */
[----:B------:R-:W0:Y:S02]  /*1390*/  F2I.U32.TRUNC.NTZ R8, R8 ;  /* 0x0000000800087305 */ /* 0x000e24000020f000 */
[----:B0-----:R-:W-:-:S13]  /*13a0*/  R2UR UR4, R8 ;  /* 0x00000000080472ca */ /* 0x001fda00000e0000 */
[----:B------:R-:W-:-:S07]  /*13b0*/  ULOP3.LUT UR8, UR4, 0xffff, URZ, 0xc0, !UPT ;  /* 0x0000ffff04087892 */ /* 0x000fce000f8ec0ff */
[----:B------:R-:W-:Y:S01]  /*13c0*/  @!UP0 UMOV UR8, 0xffffffff ;  /* 0xffffffff00088882 */ /* 0x000fe20000000000 */
[----:B------:R-:W-:Y:S05]  /*13d0*/  RET.REL.NODEC R6 `(_ZN2at6native61_GLOBAL__N__44eb8e94_28_ForeachBinaryOpScalarList_cu_dda10a6925multi_tensor_apply_kernelINS1_28TensorListScalarListMetadataIlLi1EEENS1_25BinaryOpScalarListFunctorIlLi1ELi1ELi0EEEJSt10multipliesIlEEEEvT_T0_DpT1_) ;  /* 0xffffffec06087950 */ /* 0x000fea0003c3ffff */
.L_x_3920:
        /* <DEDUP_REMOVED lines=10> */
.L_x_4344:


//--------------------- .text._ZN2at6native61_GLOBAL__N__44eb8e94_28_ForeachBinaryOpScalarList_cu_dda10a6925multi_tensor_apply_kernelINS1_28TensorListScalarListMetadataIiLi1EEENS1_25BinaryOpScalarListFunctorIiLi1ELi1ELi0EEEJSt10multipliesIiEEEEvT_T0_DpT1_ --------------------------
	.section	.text._ZN2at6native61_GLOBAL__N__44eb8e94_28_ForeachBinaryOpScalarList_cu_dda10a6925multi_tensor_apply_kernelINS1_28TensorListScalarListMetadataIiLi1EEENS1_25BinaryOpScalarListFunctorIiLi1ELi1ELi0EEEJSt10multipliesIiEEEEvT_T0_DpT1_,"ax",@progbits
	.align	128
.text._ZN2at6native61_GLOBAL__N__44eb8e94_28_ForeachBinaryOpScalarList_cu_dda10a6925multi_tensor_apply_kernelINS1_28TensorListScalarListMetadataIiLi1EEENS1_25BinaryOpScalarListFunctorIiLi1ELi1ELi0EEEJSt10multipliesIiEEEEvT_T0_DpT1_:
        .type           _ZN2at6native61_GLOBAL__N__44eb8e94_28_ForeachBinaryOpScalarList_cu_dda10a6925multi_tensor_apply_kernelINS1_28TensorListScalarListMetadataIiLi1EEENS1_25BinaryOpScalarListFunctorIiLi1ELi1ELi0EEEJSt10multipliesIiEEEEvT_T0_DpT1_,@function
        .size           _ZN2at6native61_GLOBAL__N__44eb8e94_28_ForeachBinaryOpScalarList_cu_dda10a6925multi_tensor_apply_kernelINS1_28TensorListScalarListMetadataIiLi1EEENS1_25BinaryOpScalarListFunctorIiLi1ELi1ELi0EEEJSt10multipliesIiEEEEvT_T0_DpT1_,(.L_x_4346 - _ZN2at6native61_GLOBAL__N__44eb8e94_28_ForeachBinaryOpScalarList_cu_dda10a6925multi_tensor_apply_kernelINS1_28TensorListScalarListMetadataIiLi1EEENS1_25BinaryOpScalarListFunctorIiLi1ELi1ELi0EEEJSt10multipliesIiEEEEvT_T0_DpT1_)
        .other          _ZN2at6native61_GLOBAL__N__44eb8e94_28_ForeachBinaryOpScalarList_cu_dda10a6925multi_tensor_apply_kernelINS1_28TensorListScalarListMetadataIiLi1EEENS1_25BinaryOpScalarListFunctorIiLi1ELi1ELi0EEEJSt10multipliesIiEEEEvT_T0_DpT1_,@"STO_CUDA_ENTRY STV_DEFAULT"
_ZN2at6native61_GLOBAL__N__44eb8e94_28_ForeachBinaryOpScalarList_cu_dda10a6925multi_tensor_apply_kernelINS1_28TensorListScalarListMetadataIiLi1EEENS1_25BinaryOpScalarListFunctorIiLi1ELi1ELi0EEEJSt10multipliesIiEEEEvT_T0_DpT1_:
        /* <DEDUP_REMOVED lines=38> */
[----:B------:R-:W-:Y:S05]  /*0260*/  CALL.REL.NOINC `($__internal_117_$__cuda_sm20_div_u16) ;  /* 0x0000000800c87944 */ /* 0x000fea0003c00000 */
        /* <DEDUP_REMOVED lines=16> */
.L_x_3923:
        /* <DEDUP_REMOVED lines=38> */
[----:B--2---:R-:W-:Y:S01]  /*05d0*/  @!P2 IMAD R19, R2, UR12, RZ ;  /* 0x0000000c0213ac24 */ /* 0x004fe2000f8e02ff */
[----:B------:R-:W-:Y:S01]  /*05e0*/  LEA R2, P6, R23, R12, 0x2 ;  /* 0x0000000c17027211 */ /* 0x000fe200078c10ff */
[----:B---3--:R-:W-:-:S03]  /*05f0*/  @!P3 IMAD R21, R3, UR12, RZ ;  /* 0x0000000c0315bc24 */ /* 0x008fc6000f8e02ff */
[----:B------:R-:W-:Y:S01]  /*0600*/  LEA.HI.X R3, R25, R13, RZ, 0x2, P6 ;  /* 0x0000000d19037211 */ /* 0x000fe200030f14ff */
[----:B------:R0:W-:Y:S01]  /*0610*/  @!P2 STG.E desc[UR14][R12.64], R19 ;  /* 0x000000130c00a986 */ /* 0x0001e2000c10190e */
[----:B------:R-:W-:-:S03]  /*0620*/  IADD3 R16, P6, PT, R16, UR11, RZ ;  /* 0x0000000b10107c10 */ /* 0x000fc6000ffde0ff */
[----:B------:R1:W-:Y:S01]  /*0630*/  @!P3 STG.E desc[UR14][R10.64], R21 ;  /* 0x000000150a00b986 */ /* 0x0003e2000c10190e */
[----:B----4-:R-:W-:Y:S02]  /*0640*/  @!P4 IMAD R17, R17, UR12, RZ ;  /* 0x0000000c1111cc24 */ /* 0x010fe4000f8e02ff */
        /* <DEDUP_REMOVED lines=9> */
[----:B-----5:R-:W-:Y:S01]  /*06e0*/  @!P1 IMAD R7, R7, UR12, RZ ;  /* 0x0000000c07079c24 */ /* 0x020fe2000f8e02ff */
        /* <DEDUP_REMOVED lines=28> */
[----:B0-----:R-:W-:Y:S02]  /*08b0*/  @!P2 IMAD R5, R14, UR12, RZ ;  /* 0x0000000c0e05ac24 */ /* 0x001fe4000f8e02ff */
[----:B--2---:R-:W-:-:S03]  /*08c0*/  @!P5 IMAD R15, R15, UR12, RZ ;  /* 0x0000000c0f0fdc24 */ /* 0x004fc6000f8e02ff */
[----:B------:R1:W-:Y:S01]  /*08d0*/  @!P2 STG.E desc[UR14][R2.64], R5 ;  /* 0x000000050200a986 */ /* 0x0003e2000c10190e */
[----:B---3--:R-:W-:-:S03]  /*08e0*/  @!P3 IMAD R7, R16, UR12, RZ ;  /* 0x0000000c1007bc24 */ /* 0x008fc6000f8e02ff */
[----:B------:R1:W-:Y:S01]  /*08f0*/  @!P5 STG.E desc[UR14][R8.64], R15 ;  /* 0x0000000f0800d986 */ /* 0x0003e2000c10190e */
[----:B----4-:R-:W-:-:S03]  /*0900*/  @!P4 IMAD R17, R17, UR12, RZ ;  /* 0x0000000c1111cc24 */ /* 0x010fc6000f8e02ff */
[----:B------:R1:W-:Y:S04]  /*0910*/  @!P3 STG.E desc[UR14][R12.64], R7 ;  /* 0x000000070c00b986 */ /* 0x0003e8000c10190e */
[----:B------:R1:W-:Y:S01]  /*0920*/  @!P4 STG.E desc[UR14][R10.64], R17 ;  /* 0x000000110a00c986 */ /* 0x0003e2000c10190e */
[----:B------:R-:W-:Y:S05]  /*0930*/  @P1 BRA `(.L_x_3923) ;  /* 0xfffffff8008c1947 */ /* 0x000fea000383ffff */
.L_x_3922:
        /* <DEDUP_REMOVED lines=34> */
[----:B--2---:R-:W-:Y:S02]  /*0b60*/  IMAD R13, R0, UR12, RZ ;  /* 0x0000000c000d7c24 */ /* 0x004fe4000f8e02ff */
[----:B---3--:R-:W-:-:S03]  /*0b70*/  IMAD R15, R10, UR12, RZ ;  /* 0x0000000c0a0f7c24 */ /* 0x008fc6000f8e02ff */
[----:B------:R0:W-:Y:S01]  /*0b80*/  @!P0 STG.E desc[UR14][R2.64], R13 ;  /* 0x0000000d02008986 */ /* 0x0001e2000c10190e */
[----:B----4-:R-:W-:-:S03]  /*0b90*/  IMAD R11, R11, UR12, RZ ;  /* 0x0000000c0b0b7c24 */ /* 0x010fc6000f8e02ff */
[----:B------:R0:W-:Y:S04]  /*0ba0*/  @!P1 STG.E desc[UR14][R6.64], R15 ;  /* 0x0000000f06009986 */ /* 0x0001e8000c10190e */
[----:B------:R0:W-:Y:S01]  /*0bb0*/  @!P2 STG.E desc[UR14][R4.64], R11 ;  /* 0x0000000b0400a986 */ /* 0x0001e2000c10190e */
[----:B-----5:R-:W-:Y:S01]  /*0bc0*/  IMAD R17, R12, UR12, RZ ;  /* 0x0000000c0c117c24 */ /* 0x020fe2000f8e02ff */
[----:B------:R-:W-:Y:S06]  /*0bd0*/  @P3 EXIT ;  /* 0x000000000000394d */ /* 0x000fec0003800000 */
[----:B------:R-:W-:Y:S01]  /*0be0*/  STG.E desc[UR14][R8.64], R17 ;  /* 0x0000001108007986 */ /* 0x000fe2000c10190e */
[----:B------:R-:W-:Y:S05]  /*0bf0*/  EXIT ;  /* 0x000000000000794d */ /* 0x000fea0003800000 */
.L_x_3921:
[----:B------:R-:W0:Y:S02]  /*0c00*/  S2R R8, SR_TID.X ;  /* 0x0000000000087919 */ /* 0x000e240000002100 */
[----:B0-----:R-:W-:-:S03]  /*0c10*/  IMAD.WIDE.U32 R2, R8, 0x4, RZ ;  /* 0x0000000408027825 */ /* 0x001fc600078e00ff */
[----:B------:R-:W-:-:S04]  /*0c20*/  ISETP.GE.U32.AND P0, PT, R2, UR16, PT ;  /* 0x0000001002007c0c */ /* 0x000fc8000bf06070 */
[----:B------:R-:W-:-:S13]  /*0c30*/  ISETP.GE.AND.EX P0, PT, R3, UR10, PT, P0 ;  /* 0x0000000a03007c0c */ /* 0x000fda000bf06300 */
[----:B------:R-:W-:Y:S05]  /*0c40*/  @P0 EXIT ;  /* 0x000000000000094d */ /* 0x000fea0003800000 */
[----:B------:R-:W-:Y:S01]  /*0c50*/  IMAD.MOV.U32 R9, RZ, RZ, RZ ;  /* 0x000000ffff097224 */ /* 0x000fe200078e00ff */
[----:B------:R-:W0:Y:S06]  /*0c60*/  LDCU UR4, c[0x0][0x360] ;  /* 0x00006c00ff0477ac */ /* 0x000e2c0008000800 */
.L_x_3924:
        /* <DEDUP_REMOVED lines=18> */
        .weak           $__internal_117_$__cuda_sm20_div_u16
        .type           $__internal_117_$__cuda_sm20_div_u16,@function
        .size           $__internal_117_$__cuda_sm20_div_u16,(.L_x_4346 - $__internal_117_$__cuda_sm20_div_u16)
$__internal_117_$__cuda_sm20_div_u16:
        /* <DEDUP_REMOVED lines=18> */
[----:B------:R-:W-:Y:S06]  /*0eb0*/  RET.REL.NODEC R2 `(_ZN2at6native61_GLOBAL__N__44eb8e94_28_ForeachBinaryOpScalarList_cu_dda10a6925multi_tensor_apply_kernelINS1_28TensorListScalarListMetadataIiLi1EEENS1_25BinaryOpScalarListFunctorIiLi1ELi1ELi0EEEJSt10multipliesIiEEEEvT_T0_DpT1_) ;  /* 0xfffffff002507950 */ /* 0x000fec0003c3ffff */
.L_x_3925:
        /* <DEDUP_REMOVED lines=12> */
.L_x_4346:


//--------------------- .text._ZN2at6native61_GLOBAL__N__44eb8e94_28_ForeachBinaryOpScalarList_cu_dda10a6925multi_tensor_apply_kernelINS1_28TensorListScalarListMetadataIaLi1EEENS1_25BinaryOpScalarListFunctorIaLi1ELi1ELi0EEEJSt10multipliesIaEEEEvT_T0_DpT1_ --------------------------
	.section	.text._ZN2at6native61_GLOBAL__N__44eb8e94_28_ForeachBinaryOpScalarList_cu_dda10a6925multi_tensor_apply_kernelINS1_28TensorListScalarListMetadataIaLi1EEENS1_25BinaryOpScalarListFunctorIaLi1ELi1ELi0EEEJSt10multipliesIaEEEEvT_T0_DpT1_,"ax",@progbits
	.align	128
.text._ZN2at6native61_GLOBAL__N__44eb8e94_28_ForeachBinaryOpScalarList_cu_dda10a6925multi_tensor_apply_kernelINS1_28TensorListScalarListMetadataIaLi1EEENS1_25BinaryOpScalarListFunctorIaLi1ELi1ELi0EEEJSt10multipliesIaEEEEvT_T0_DpT1_:
        .type           _ZN2at6native61_GLOBAL__N__44eb8e94_28_ForeachBinaryOpScalarList_cu_dda10a6925multi_tensor_apply_kernelINS1_28TensorListScalarListMetadataIaLi1EEENS1_25BinaryOpScalarListFunctorIaLi1ELi1ELi0EEEJSt10multipliesIaEEEEvT_T0_DpT1_,@function
        .size           _ZN2at6native61_GLOBAL__N__44eb8e94_28_ForeachBinaryOpScalarList_cu_dda10a6925multi_tensor_apply_kernelINS1_28TensorListScalarListMetadataIaLi1EEENS1_25BinaryOpScalarListFunctorIaLi1ELi1ELi0EEEJSt10multipliesIaEEEEvT_T0_DpT1_,(.L_x_4348 - _ZN2at6native61_GLOBAL__N__44eb8e94_28_ForeachBinaryOpScalarList_cu_dda10a6925multi_tensor_apply_kernelINS1_28TensorListScalarListMetadataIaLi1EEENS1_25BinaryOpScalarListFunctorIaLi1ELi1ELi0EEEJSt10multipliesIaEEEEvT_T0_DpT1_)
        .other          _ZN2at6native61_GLOBAL__N__44eb8e94_28_ForeachBinaryOpScalarList_cu_dda10a6925multi_tensor_apply_kernelINS1_28TensorListScalarListMetadataIaLi1EEENS1_25BinaryOpScalarListFunctorIaLi1ELi1ELi0EEEJSt10multipliesIaEEEEvT_T0_DpT1_,@"STO_CUDA_ENTRY STV_DEFAULT"
_ZN2at6native61_GLOBAL__N__44eb8e94_28_ForeachBinaryOpScalarList_cu_dda10a6925multi_tensor_apply_kernelINS1_28TensorListScalarListMetadataIaLi1EEENS1_25BinaryOpScalarListFunctorIaLi1ELi1ELi0EEEJSt10multipliesIaEEEEvT_T0_DpT1_:
        /* <DEDUP_REMOVED lines=40> */
[----:B------:R-:W-:Y:S05]  /*0280*/  CALL.REL.NOINC `($__internal_118_$__cuda_sm20_div_u16) ;  /* 0x0000000c00d07944 */ /* 0x000fea0003c00000 */
        /* <DEDUP_REMOVED lines=32> */
.L_x_3928:
[C---:B0-----:R-:W-:Y:S02]  /*0490*/  IADD3 R4, P1, PT, R2.reuse, UR24, RZ ;  /* 0x0000001802047c10 */ /* 0x041fe4000ff3e0ff */
[----:B------:R-:W-:Y:S02]  /*04a0*/  IADD3 R6, P2, PT, R2, UR38, RZ ;  /* 0x0000002602067c10 */ /* 0x000fe4000ff5e0ff */
[----:B------:R-:W-:Y:S01]  /*04b0*/  ISETP.GE.U32.AND P0, PT, R4, UR36, PT ;  /* 0x0000002404007c0c */ /* 0x000fe2000bf06070 */
[----:B------:R-:W-:Y:S01]  /*04c0*/  IMAD.X R3, RZ, RZ, R0, P1 ;  /* 0x000000ffff037224 */ /* 0x000fe200008e0600 */
[----:B------:R-:W-:Y:S02]  /*04d0*/  ISETP.GE.U32.AND P1, PT, R2, UR36, PT ;  /* 0x0000002402007c0c */ /* 0x000fe4000bf26070 */
[----:B------:R-:W-:Y:S02]  /*04e0*/  IADD3.X R7, PT, PT, R0, UR39, RZ, P2, !PT ;  /* 0x0000002700077c10 */ /* 0x000fe400097fe4ff */
[----:B------:R-:W-:-:S02]  /*04f0*/  ISETP.GE.AND.EX P0, PT, R3, UR37, PT, P0 ;  /* 0x0000002503007c0c */ /* 0x000fc4000bf06300 */
[----:B------:R-:W-:Y:S02]  /*0500*/  ISETP.GE.AND.EX P1, PT, R0, UR37, PT, P1 ;  /* 0x0000002500007c0c */ /* 0x000fe4000bf26310 */
[----:B------:R-:W-:Y:S02]  /*0510*/  IADD3 R20, P3, PT, R4, UR24, RZ ;  /* 0x0000001804147c10 */ /* 0x000fe4000ff7e0ff */
[----:B------:R-:W-:Y:S02]  /*0520*/  PRMT R13, RZ, 0x7610, R13 ;  /* 0x00007610ff0d7816 */ /* 0x000fe4000000000d */
[----:B------:R-:W-:-:S05]  /*0530*/  PRMT R9, RZ, 0x7610, R9 ;  /* 0x00007610ff097816 */ /* 0x000fca0000000009 */
[----:B------:R-:W-:Y:S01]  /*0540*/  @!P0 IADD3 R10, P2, PT, R2, UR27, RZ ;  /* 0x0000001b020a8c10 */ /* 0x000fe2000ff5e0ff */
[----:B------:R-:W-:Y:S01]  /*0550*/  IMAD.X R18, RZ, RZ, R3, P3 ;  /* 0x000000ffff127224 */ /* 0x000fe200018e0603 */
[----:B------:R-:W-:Y:S01]  /*0560*/  IADD3 R19, P4, PT, R20, UR24, RZ ;  /* 0x0000001814137c10 */ /* 0x000fe2000ff9e0ff */
[----:B------:R-:W2:Y:S01]  /*0570*/  @!P1 LDG.E.U8 R9, desc[UR22][R6.64] ;  /* 0x0000001606099981 */ /* 0x000ea2000c1e1100 */
[----:B------:R-:W-:Y:S02]  /*0580*/  @!P0 IADD3.X R11, PT, PT, R0, UR28, RZ, P2, !PT ;  /* 0x0000001c000b8c10 */ /* 0x000fe400097fe4ff */
[----:B------:R-:W-:-:S03]  /*0590*/  ISETP.GE.U32.AND P2, PT, R20, UR36, PT ;  /* 0x0000002414007c0c */ /* 0x000fc6000bf46070 */
[----:B------:R0:W3:Y:S01]  /*05a0*/  @!P0 LDG.E.U8 R13, desc[UR22][R10.64] ;  /* 0x000000160a0d8981 */ /* 0x0000e2000c1e1100 */
        /* <DEDUP_REMOVED lines=11> */
[----:B------:R5:W4:Y:S01]  /*0660*/  @!P3 LDG.E.U8 R5, desc[UR22][R16.64] ;  /* 0x000000161005b981 */ /* 0x000b22000c1e1100 */
[----:B------:R-:W-:Y:S02]  /*0670*/  ISETP.GE.U32.AND P4, PT, R20, UR36, PT ;  /* 0x0000002414007c0c */ /* 0x000fe4000bf86070 */
[----:B0-----:R-:W-:Y:S02]  /*0680*/  @!P0 IADD3 R10, P5, PT, R2, UR27, RZ ;  /* 0x0000001b020a8c10 */ /* 0x001fe4000ffbe0ff */
[----:B------:R-:W-:Y:S02]  /*0690*/  ISETP.GE.AND.EX P4, PT, R18, UR37, PT, P4 ;  /* 0x0000002512007c0c */ /* 0x000fe4000bf86340 */
[----:B------:R-:W-:-:S02]  /*06a0*/  IADD3 R19, P2, PT, R19, UR24, RZ ;  /* 0x0000001813137c10 */ /* 0x000fc4000ff5e0ff */
[----:B------:R-:W-:-:S03]  /*06b0*/  @!P0 IADD3.X R11, PT, PT, R0, UR28, RZ, P5, !PT ;  /* 0x0000001c000b8c10 */ /* 0x000fc6000affe4ff */
[----:B-1----:R-:W-:-:S06]  /*06c0*/  IMAD.X R14, RZ, RZ, R8, P2 ;  /* 0x000000ffff0e7224 */ /* 0x002fcc00010e0608 */
[----:B------:R-:W-:Y:S02]  /*06d0*/  @!P4 IADD3 R8, P6, PT, R2, UR29, RZ ;  /* 0x0000001d0208cc10 */ /* 0x000fe4000ffde0ff */
[----:B--2---:R-:W-:Y:S02]  /*06e0*/  @!P1 PRMT R9, R9, 0x9910, RZ ;  /* 0x0000991009099816 */ /* 0x004fe400000000ff */
[----:B---3--:R-:W-:-:S05]  /*06f0*/  @!P0 PRMT R13, R13, 0x9910, RZ ;  /* 0x000099100d0d8816 */ /* 0x008fca00000000ff */
[----:B------:R-:W-:Y:S02]  /*0700*/  @!P0 IMAD.MOV.U32 R18, RZ, RZ, R13 ;  /* 0x000000ffff128224 */ /* 0x000fe400078e000d */
[----:B------:R-:W-:Y:S01]  /*0710*/  @!P1 IMAD R13, R9, UR16, RZ ;  /* 0x00000010090d9c24 */ /* 0x000fe2000f8e02ff */
[----:B------:R-:W-:Y:S01]  /*0720*/  @!P4 IADD3.X R9, PT, PT, R0, UR14, RZ, P6, !PT ;  /* 0x0000000e0009cc10 */ /* 0x000fe2000b7fe4ff */
[----:B------:R-:W-:-:S03]  /*0730*/  @!P0 IMAD R15, R18, UR16, RZ ;  /* 0x00000010120f8c24 */ /* 0x000fc6000f8e02ff */
[----:B------:R0:W-:Y:S01]  /*0740*/  @!P1 STG.E.U8 desc[UR22][R6.64], R13 ;  /* 0x0000000d06009986 */ /* 0x0001e2000c101116 */
[C---:B------:R-:W-:Y:S02]  /*0750*/  ISETP.GE.U32.AND P1, PT, R19.reuse, UR36, PT ;  /* 0x0000002413007c0c */ /* 0x040fe4000bf26070 */
[----:B------:R-:W-:Y:S01]  /*0760*/  IADD3 R19, P5, PT, R19, UR24, RZ ;  /* 0x0000001813137c10 */ /* 0x000fe2000ffbe0ff */
[----:B------:R1:W-:Y:S03]  /*0770*/  @!P0 STG.E.U8 desc[UR22][R10.64], R15 ;  /* 0x0000000f0a008986 */ /* 0x0003e6000c101116 */
[C---:B-----5:R-:W-:Y:S01]  /*0780*/  IADD3 R17, P0, PT, R19.reuse, UR24, RZ ;  /* 0x0000001813117c10 */ /* 0x060fe2000ff1e0ff */
[----:B------:R-:W-:Y:S01]  /*0790*/  IMAD.X R16, RZ, RZ, R14, P5 ;  /* 0x000000ffff107224 */ /* 0x000fe200028e060e */
[----:B------:R-:W-:Y:S02]  /*07a0*/  ISETP.GE.U32.AND P2, PT, R19, UR36, PT ;  /* 0x0000002413007c0c */ /* 0x000fe4000bf46070 */
[C---:B------:R-:W-:Y:S01]  /*07b0*/  ISETP.GE.U32.AND P5, PT, R17.reuse, UR36, PT ;  /* 0x0000002411007c0c */ /* 0x040fe2000bfa6070 */
[----:B0-----:R-:W-:Y:S01]  /*07c0*/  IMAD.X R7, RZ, RZ, R16, P0 ;  /* 0x000000ffff077224 */ /* 0x001fe200000e0610 */
[----:B------:R-:W-:-:S02]  /*07d0*/  IADD3 R6, P6, PT, R17, UR24, RZ ;  /* 0x0000001811067c10 */ /* 0x000fc4000ffde0ff */
[----:B------:R-:W-:Y:S02]  /*07e0*/  ISETP.GE.AND.EX P0, PT, R14, UR37, PT, P1 ;  /* 0x000000250e007c0c */ /* 0x000fe4000bf06310 */
[----:B------:R-:W-:Y:S01]  /*07f0*/  ISETP.GE.U32.AND P1, PT, R6, UR36, PT ;  /* 0x0000002406007c0c */ /* 0x000fe2000bf26070 */
[----:B------:R-:W-:Y:S01]  /*0800*/  IMAD.X R6, RZ, RZ, R7, P6 ;  /* 0x000000ffff067224 */ /* 0x000fe200030e0607 */
[----:B------:R-:W-:Y:S02]  /*0810*/  ISETP.GE.AND.EX P2, PT, R16, UR37, PT, P2 ;  /* 0x0000002510007c0c */ /* 0x000fe4000bf46320 */
[----:B-1----:R-:W-:Y:S02]  /*0820*/  @!P3 IADD3 R10, P6, PT, R2, UR30, RZ ;  /* 0x0000001e020abc10 */ /* 0x002fe4000ffde0ff */
[----:B----4-:R-:W-:Y:S02]  /*0830*/  @!P4 PRMT R15, R12, 0x9910, RZ ;  /* 0x000099100c0fc816 */ /* 0x010fe400000000ff */
[----:B------:R-:W-:-:S02]  /*0840*/  @!P3 PRMT R23, R5, 0x9910, RZ ;  /* 0x000099100517b816 */ /* 0x000fc400000000ff */
[----:B------:R-:W-:Y:S01]  /*0850*/  ISETP.GE.AND.EX P1, PT, R6, UR37, PT, P1 ;  /* 0x0000002506007c0c */ /* 0x000fe2000bf26310 */
[----:B------:R-:W-:Y:S01]  /*0860*/  @!P4 IMAD R15, R15, UR16, RZ ;  /* 0x000000100f0fcc24 */ /* 0x000fe2000f8e02ff */
[----:B------:R-:W-:Y:S01]  /*0870*/  @!P3 IADD3.X R11, PT, PT, R0, UR12, RZ, P6, !PT ;  /* 0x0000000c000bbc10 */ /* 0x000fe2000b7fe4ff */
[----:B------:R-:W-:Y:S01]  /*0880*/  @!P3 IMAD R23, R23, UR16, RZ ;  /* 0x000000101717bc24 */ /* 0x000fe2000f8e02ff */
[----:B------:R-:W-:Y:S02]  /*0890*/  ISETP.GE.AND.EX P5, PT, R7, UR37, PT, P5 ;  /* 0x0000002507007c0c */ /* 0x000fe4000bfa6350 */
[----:B------:R-:W-:Y:S01]  /*08a0*/  IADD3 R6, P6, PT, R2, UR34, RZ ;  /* 0x0000002202067c10 */ /* 0x000fe2000ffde0ff */
[----:B------:R0:W-:Y:S01]  /*08b0*/  @!P4 STG.E.U8 desc[UR22][R8.64], R15 ;  /* 0x0000000f0800c986 */ /* 0x0001e2000c101116 */
[----:B------:R-:W-:Y:S02]  /*08c0*/  PRMT R5, RZ, 0x7610, R5 ;  /* 0x00007610ff057816 */ /* 0x000fe40000000005 */
[----:B------:R-:W-:Y:S01]  /*08d0*/  IADD3.X R7, PT, PT, R0, UR35, RZ, P6, !PT ;  /* 0x0000002300077c10 */ /* 0x000fe2000b7fe4ff */
[----:B------:R1:W-:Y:S01]  /*08e0*/  @!P3 STG.E.U8 desc[UR22][R10.64], R23 ;  /* 0x000000170a00b986 */ /* 0x0003e2000c101116 */
[----:B------:R-:W-:-:S03]  /*08f0*/  @!P2 IADD3 R16, P3, PT, R2, UR33, RZ ;  /* 0x000000210210ac10 */ /* 0x000fc6000ff7e0ff */
[----:B------:R-:W2:Y:S01]  /*0900*/  @!P0 LDG.E.U8 R5, desc[UR22][R6.64] ;  /* 0x0000001606058981 */ /* 0x000ea2000c1e1100 */
[----:B------:R-:W-:Y:S02]  /*0910*/  @!P1 IADD3 R20, P4, PT, R2, UR32, RZ ;  /* 0x0000002002149c10 */ /* 0x000fe4000ff9e0ff */
[----:B------:R-:W-:Y:S02]  /*0920*/  PRMT R14, RZ, 0x7610, R14 ;  /* 0x00007610ff0e7816 */ /* 0x000fe4000000000e */
[----:B------:R-:W-:Y:S02]  /*0930*/  @!P2 IADD3.X R17, PT, PT, R0, UR18, RZ, P3, !PT ;  /* 0x000000120011ac10 */ /* 0x000fe40009ffe4ff */
[----:B------:R-:W-:Y:S02]  /*0940*/  @!P5 IADD3 R18, P3, PT, R2, UR31, RZ ;  /* 0x0000001f0212dc10 */ /* 0x000fe4000ff7e0ff */
[----:B------:R-:W-:Y:S01]  /*0950*/  PRMT R12, RZ, 0x7610, R12 ;  /* 0x00007610ff0c7816 */ /* 0x000fe2000000000c */
[----:B------:R-:W3:Y:S01]  /*0960*/  @!P2 LDG.E.U8 R14, desc[UR22][R16.64] ;  /* 0x00000016100ea981 */ /* 0x000ee2000c1e1100 */
[----:B------:R-:W-:-:S02]  /*0970*/  @!P1 IADD3.X R21, PT, PT, R0, UR7, RZ, P4, !PT ;  /* 0x0000000700159c10 */ /* 0x000fc4000a7fe4ff */
[----:B------:R-:W-:Y:S02]  /*0980*/  PRMT R13, RZ, 0x7610, R13 ;  /* 0x00007610ff0d7816 */ /* 0x000fe4000000000d */
[----:B------:R-:W-:Y:S01]  /*0990*/  @!P5 IADD3.X R19, PT, PT, R0, UR11, RZ, P3, !PT ;  /* 0x0000000b0013dc10 */ /* 0x000fe20009ffe4ff */
[----:B------:R-:W4:Y:S04]  /*09a0*/  @!P1 LDG.E.U8 R12, desc[UR22][R20.64] ;  /* 0x00000016140c9981 */ /* 0x000f28000c1e1100 */
[----:B------:R-:W5:Y:S01]  /*09b0*/  @!P5 LDG.E.U8 R13, desc[UR22][R18.64] ;  /* 0x00000016120dd981 */ /* 0x000f62000c1e1100 */
[----:B0-----:R-:W-:-:S05]  /*09c0*/  IMAD.U32 R9, RZ, RZ, UR24 ;  /* 0x00000018ff097e24 */ /* 0x001fca000f8e00ff */
[----:B------:R-:W-:-:S04]  /*09d0*/  IADD3 R4, P1, P2, R9, UR24, R4 ;  /* 0x0000001809047c10 */ /* 0x000fc8000fa3e004 */
[----:B------:R-:W-:Y:S02]  /*09e0*/  IADD3 R4, P3, P4, R9, UR24, R4 ;  /* 0x0000001809047c10 */ /* 0x000fe4000fc7e004 */
[----:B------:R-:W-:-:S04]  /*09f0*/  IADD3.X R3, PT, PT, RZ, RZ, R3, P1, P2 ;  /* 0x000000ffff037210 */ /* 0x000fc80000fe4403 */
[----:B------:R-:W-:Y:S02]  /*0a00*/  IADD3.X R8, PT, PT, RZ, RZ, R3, P3, P4 ;  /* 0x000000ffff087210 */ /* 0x000fe40001fe8403 */
[----:B------:R-:W-:Y:S02]  /*0a10*/  IADD3 R3, P3, P4, R9, UR24, R4 ;  /* 0x0000001809037c10 */ /* 0x000fe4000fc7e004 */
[----:B------:R-:W-:Y:S02]  /*0a20*/  ISETP.GE.U32.AND P1, PT, R4, UR36, PT ;  /* 0x0000002404007c0c */ /* 0x000fe4000bf26070 */
[----:B------:R-:W-:Y:S02]  /*0a30*/  ISETP.GE.U32.AND P2, PT, R3, UR36, PT ;  /* 0x0000002403007c0c */ /* 0x000fe4000bf46070 */
[----:B------:R-:W-:Y:S02]  /*0a40*/  IADD3.X R3, PT, PT, RZ, RZ, R8, P3, P4 ;  /* 0x000000ffff037210 */ /* 0x000fe40001fe8408 */
[----:B------:R-:W-:-:S02]  /*0a50*/  ISETP.GE.AND.EX P1, PT, R8, UR37, PT, P1 ;  /* 0x0000002508007c0c */ /* 0x000fc4000bf26310 */
[----:B------:R-:W-:-:S11]  /*0a60*/  ISETP.GE.AND.EX P2, PT, R3, UR37, PT, P2 ;  /* 0x0000002503007c0c */ /* 0x000fd6000bf46320 */
[----:B------:R-:W-:Y:S01]  /*0a70*/  @!P1 IADD3 R4, P3, PT, R2, UR33, RZ ;  /* 0x0000002102049c10 */ /* 0x000fe2000ff7e0ff */
[----:B------:R-:W-:-:S04]  /*0a80*/  UIADD3 UR10, UP0, UPT, UR10, -0x2, URZ ;  /* 0xfffffffe0a0a7890 */ /* 0x000fc8000ff1e0ff */
[----:B------:R-:W-:Y:S02]  /*0a90*/  UIADD3.X UR4, UPT, UPT, UR4, -0x1, URZ, UP0, !UPT ;  /* 0xffffffff04047890 */ /* 0x000fe400087fe4ff */
[----:B------:R-:W-:-:S04]  /*0aa0*/  UISETP.NE.U32.AND UP0, UPT, UR10, URZ, UPT ;  /* 0x000000ff0a00728c */ /* 0x000fc8000bf05070 */
[----:B------:R-:W-:Y:S02]  /*0ab0*/  UISETP.NE.AND.EX UP0, UPT, UR4, URZ, UPT, UP0 ;  /* 0x000000ff0400728c */ /* 0x000fe4000bf05300 */
[----:B------:R-:W-:-:S04]  /*0ac0*/  UIADD3 UR5, UP1, UPT, UR25, UR5, URZ ;  /* 0x0000000519057290 */ /* 0x000fc8000ff3e0ff */
[----:B------:R-:W-:Y:S01]  /*0ad0*/  UIADD3.X UR6, UPT, UPT, UR26, UR6, URZ, UP1, !UPT ;  /* 0x000000061a067290 */ /* 0x000fe20008ffe4ff */
[----:B--2---:R-:W-:-:S05]  /*0ae0*/  @!P0 PRMT R5, R5, 0x9910, RZ ;  /* 0x0000991005058816 */ /* 0x004fca00000000ff */
[----:B------:R-:W-:-:S04]  /*0af0*/  @!P0 IMAD.MOV.U32 R3, RZ, RZ, R5 ;  /* 0x000000ffff038224 */ /* 0x000fc800078e0005 */
[----:B------:R-:W-:Y:S01]  /*0b00*/  @!P0 IMAD R3, R3, UR16, RZ ;  /* 0x0000001003038c24 */ /* 0x000fe2000f8e02ff */
[----:B---3--:R-:W-:Y:S02]  /*0b10*/  @!P1 PRMT R14, R14, 0x9910, RZ ;  /* 0x000099100e0e9816 */ /* 0x008fe400000000ff */
[----:B------:R-:W-:Y:S02]  /*0b20*/  @!P1 IADD3.X R5, PT, PT, R0, UR18, RZ, P3, !PT ;  /* 0x0000001200059c10 */ /* 0x000fe40009ffe4ff */
[----:B----4-:R-:W-:Y:S01]  /*0b30*/  @!P2 PRMT R9, R12, 0x9910, RZ ;  /* 0x000099100c09a816 */ /* 0x010fe200000000ff */
[----:B------:R0:W-:Y:S01]  /*0b40*/  @!P0 STG.E.U8 desc[UR22][R6.64], R3 ;  /* 0x0000000306008986 */ /* 0x0001e2000c101116 */
[C---:B-1----:R-:W-:Y:S02]  /*0b50*/  @!P5 IADD3 R10, P0, PT, R2.reuse, UR31, RZ ;  /* 0x0000001f020adc10 */ /* 0x042fe4000ff1e0ff */
[----:B-----5:R-:W-:Y:S01]  /*0b60*/  @!P5 PRMT R12, R13, 0x9910, RZ ;  /* 0x000099100d0cd816 */ /* 0x020fe200000000ff */
[----:B------:R-:W-:Y:S01]  /*0b70*/  @!P1 IMAD.MOV.U32 R13, RZ, RZ, R14 ;  /* 0x000000ffff0d9224 */ /* 0x000fe200078e000e */
[----:B------:R-:W-:Y:S01]  /*0b80*/  @!P2 IADD3 R8, P3, PT, R2, UR32, RZ ;  /* 0x000000200208ac10 */ /* 0x000fe2000ff7e0ff */
[----:B------:R-:W-:Y:S01]  /*0b90*/  @!P2 IMAD.MOV.U32 R14, RZ, RZ, R9 ;  /* 0x000000ffff0ea224 */ /* 0x000fe200078e0009 */
[C---:B------:R-:W-:Y:S01]  /*0ba0*/  @!P5 IADD3.X R11, PT, PT, R0.reuse, UR11, RZ, P0, !PT ;  /* 0x0000000b000bdc10 */ /* 0x040fe200087fe4ff */
[----:B------:R-:W-:Y:S01]  /*0bb0*/  @!P1 IMAD R13, R13, UR16, RZ ;  /* 0x000000100d0d9c24 */ /* 0x000fe2000f8e02ff */
[----:B------:R-:W-:Y:S01]  /*0bc0*/  @!P2 IADD3.X R9, PT, PT, R0, UR7, RZ, P3, !PT ;  /* 0x000000070009ac10 */ /* 0x000fe20009ffe4ff */
[----:B0-----:R-:W-:-:S02]  /*0bd0*/  @!P5 IMAD R3, R12, UR16, RZ ;  /* 0x000000100c03dc24 */ /* 0x001fc4000f8e02ff */
[----:B------:R-:W-:Y:S01]  /*0be0*/  @!P2 IMAD R7, R14, UR16, RZ ;  /* 0x000000100e07ac24 */ /* 0x000fe2000f8e02ff */
[----:B------:R0:W-:Y:S04]  /*0bf0*/  @!P1 STG.E.U8 desc[UR22][R4.64], R13 ;  /* 0x0000000d04009986 */ /* 0x0001e8000c101116 */
[----:B------:R0:W-:Y:S04]  /*0c00*/  @!P5 STG.E.U8 desc[UR22][R10.64], R3 ;  /* 0x000000030a00d986 */ /* 0x0001e8000c101116 */
[----:B------:R0:W-:Y:S01]  /*0c10*/  @!P2 STG.E.U8 desc[UR22][R8.64], R7 ;  /* 0x000000070800a986 */ /* 0x0001e2000c101116 */
[----:B------:R-:W-:-:S04]  /*0c20*/  IADD3 R2, P0, PT, R2, UR25, RZ ;  /* 0x0000001902027c10 */ /* 0x000fc8000ff1e0ff */
[----:B------:R-:W-:Y:S01]  /*0c30*/  IADD3.X R0, PT, PT, R0, UR26, RZ, P0, !PT ;  /* 0x0000001a00007c10 */ /* 0x000fe200087fe4ff */
[----:B------:R-:W-:Y:S08]  /*0c40*/  BRA.U UP0, `(.L_x_3928) ;  /* 0xfffffff900107547 */ /* 0x000ff0000b83ffff */
.L_x_3927:
[----:B------:R-:W-:-:S04]  /*0c50*/  ULOP3.LUT UR4, UR17, 0x1, URZ, 0xc0, !UPT ;  /* 0x0000000111047892 */ /* 0x000fc8000f8ec0ff */
[----:B------:R-:W-:-:S06]  /*0c60*/  UISETP.NE.U32.AND UP0, UPT, UR4, 0x1, UPT ;  /* 0x000000010400788c */ /* 0x000fcc000bf05070 */
[----:B------:R-:W-:-:S13]  /*0c70*/  PLOP3.LUT P0, PT, PT, PT, UP0, 0x80, 0x8 ;  /* 0x000000000008781c */ /* 0x000fda0003f0f008 */
[----:B------:R-:W-:Y:S05]  /*0c80*/  @!P0 EXIT ;  /* 0x000000000000894d */ /* 0x000fea0003800000 */
[----:B0-----:R-:W0:Y:S01]  /*0c90*/  S2R R4, SR_TID.X ;  /* 0x0000000000047919 */ /* 0x001e220000002100 */
        /* <DEDUP_REMOVED lines=12> */
[----:B------:R-:W-:Y:S02]  /*0d60*/  IADD3.X R5, PT, PT, R5, UR39, RZ, P2, !PT ;  /* 0x0000002705057c10 */ /* 0x000fe400097fe4ff */
[C---:B------:R-:W-:Y:S02]  /*0d70*/  ISETP.GE.U32.AND P2, PT, R3.reuse, UR36, PT ;  /* 0x0000002403007c0c */ /* 0x040fe4000bf46070 */
[----:B------:R-:W-:Y:S02]  /*0d80*/  IADD3 R6, P3, PT, R4, UR24, RZ ;  /* 0x0000001804067c10 */ /* 0x000fe4000ff7e0ff */
[----:B------:R-:W-:Y:S02]  /*0d90*/  ISETP.GE.AND.EX P2, PT, R2, UR37, PT, P2 ;  /* 0x0000002502007c0c */ /* 0x000fe4000bf46320 */
[----:B------:R-:W-:Y:S01]  /*0da0*/  IADD3 R3, P4, PT, R3, UR24, RZ ;  /* 0x0000001803037c10 */ /* 0x000fe2000ff9e0ff */
[----:B------:R-:W-:Y:S01]  /*0db0*/  IMAD.X R7, RZ, RZ, R5, P3 ;  /* 0x000000ffff077224 */ /* 0x000fe200018e0605 */
[----:B------:R-:W-:-:S02]  /*0dc0*/  IADD3 R8, P5, PT, R6, UR24, RZ ;  /* 0x0000001806087c10 */ /* 0x000fc4000ffbe0ff */
[----:B------:R-:W-:Y:S01]  /*0dd0*/  PRMT R0, RZ, 0x7610, R0 ;  /* 0x00007610ff007816 */ /* 0x000fe20000000000 */
[----:B------:R-:W-:Y:S01]  /*0de0*/  IMAD.X R2, RZ, RZ, R2, P4 ;  /* 0x000000ffff027224 */ /* 0x000fe200020e0602 */
[----:B------:R-:W-:Y:S01]  /*0df0*/  ISETP.GE.U32.AND P3, PT, R3, UR36, PT ;  /* 0x0000002403007c0c */ /* 0x000fe2000bf66070 */
[----:B------:R-:W-:Y:S01]  /*0e00*/  IMAD.X R9, RZ, RZ, R7, P5 ;  /* 0x000000ffff097224 */ /* 0x000fe200028e0607 */
[----:B------:R-:W-:Y:S02]  /*0e10*/  PRMT R10, RZ, 0x7610, R10 ;  /* 0x00007610ff0a7816 */ /* 0x000fe4000000000a */
[----:B------:R-:W2:Y:S01]  /*0e20*/  @!P0 LDG.E.U8 R0, desc[UR22][R4.64] ;  /* 0x0000001604008981 */ /* 0x000ea2000c1e1100 */
[----:B------:R-:W-:-:S03]  /*0e30*/  ISETP.GE.AND.EX P3, PT, R2, UR37, PT, P3 ;  /* 0x0000002502007c0c */ /* 0x000fc6000bf66330 */
[----:B------:R-:W3:Y:S01]  /*0e40*/  @!P2 LDG.E.U8 R11, desc[UR22][R8.64] ;  /* 0x00000016080ba981 */ /* 0x000ee2000c1e1100 */
[----:B------:R-:W-:-:S03]  /*0e50*/  IADD3 R2, P4, PT, R8, UR24, RZ ;  /* 0x0000001808027c10 */ /* 0x000fc6000ff9e0ff */
[----:B------:R-:W4:Y:S01]  /*0e60*/  @!P1 LDG.E.U8 R10, desc[UR22][R6.64] ;  /* 0x00000016060a9981 */ /* 0x000f22000c1e1100 */
[----:B------:R-:W-:Y:S01]  /*0e70*/  PRMT R12, RZ, 0x7610, R12 ;  /* 0x00007610ff0c7816 */ /* 0x000fe2000000000c */
[----:B------:R-:W-:-:S05]  /*0e80*/  IMAD.X R3, RZ, RZ, R9, P4 ;  /* 0x000000ffff037224 */ /* 0x000fca00020e0609 */
[----:B------:R-:W5:Y:S01]  /*0e90*/  @!P3 LDG.E.U8 R12, desc[UR22][R2.64] ;  /* 0x00000016020cb981 */ /* 0x000f62000c1e1100 */
[----:B--2---:R-:W-:Y:S02]  /*0ea0*/  PRMT R0, R0, 0x9910, RZ ;  /* 0x0000991000007816 */ /* 0x004fe400000000ff */
[----:B---3--:R-:W-:-:S03]  /*0eb0*/  PRMT R13, R11, 0x9910, RZ ;  /* 0x000099100b0d7816 */ /* 0x008fc600000000ff */
[----:B------:R-:W-:Y:S01]  /*0ec0*/  IMAD R11, R0, UR16, RZ ;  /* 0x00000010000b7c24 */ /* 0x000fe2000f8e02ff */
[----:B----4-:R-:W-:Y:S01]  /*0ed0*/  PRMT R10, R10, 0x9910, RZ ;  /* 0x000099100a0a7816 */ /* 0x010fe200000000ff */
[----:B------:R-:W-:-:S04]  /*0ee0*/  IMAD.MOV.U32 R0, RZ, RZ, R13 ;  /* 0x000000ffff007224 */ /* 0x000fc800078e000d */
[----:B------:R-:W-:Y:S02]  /*0ef0*/  IMAD R13, R10, UR16, RZ ;  /* 0x000000100a0d7c24 */ /* 0x000fe4000f8e02ff */
[----:B------:R-:W-:Y:S01]  /*0f00*/  IMAD R15, R0, UR16, RZ ;  /* 0x00000010000f7c24 */ /* 0x000fe2000f8e02ff */
[----:B------:R0:W-:Y:S01]  /*0f10*/  @!P0 STG.E.U8 desc[UR22][R4.64], R11 ;  /* 0x0000000b04008986 */ /* 0x0001e2000c101116 */
[----:B-----5:R-:W-:-:S03]  /*0f20*/  PRMT R0, R12, 0x9910, RZ ;  /* 0x000099100c007816 */ /* 0x020fc600000000ff */
[----:B------:R1:W-:Y:S04]  /*0f30*/  @!P1 STG.E.U8 desc[UR22][R6.64], R13 ;  /* 0x0000000d06009986 */ /* 0x0003e8000c101116 */
[----:B------:R1:W-:Y:S01]  /*0f40*/  @!P2 STG.E.U8 desc[UR22][R8.64], R15 ;  /* 0x0000000f0800a986 */ /* 0x0003e2000c101116 */
[----:B0-----:R-:W-:Y:S01]  /*0f50*/  IMAD R5, R0, UR16, RZ ;  /* 0x0000001000057c24 */ /* 0x001fe2000f8e02ff */
[----:B------:R-:W-:Y:S06]  /*0f60*/  @P3 EXIT ;  /* 0x000000000000394d */ /* 0x000fec0003800000 */
[----:B------:R-:W-:Y:S01]  /*0f70*/  STG.E.U8 desc[UR22][R2.64], R5 ;  /* 0x0000000502007986 */ /* 0x000fe2000c101116 */
[----:B------:R-:W-:Y:S05]  /*0f80*/  EXIT ;  /* 0x000000000000794d */ /* 0x000fea0003800000 */
.L_x_3926:
[----:B------:R-:W0:Y:S02]  /*0f90*/  S2R R8, SR_TID.X ;  /* 0x0000000000087919 */ /* 0x000e240000002100 */
[----:B0-----:R-:W-:-:S03]  /*0fa0*/  IMAD.WIDE.U32 R2, R8, 0x4, RZ ;  /* 0x0000000408027825 */ /* 0x001fc600078e00ff */
[----:B------:R-:W-:-:S04]  /*0fb0*/  ISETP.GE.U32.AND P0, PT, R2, UR12, PT ;  /* 0x0000000c02007c0c */ /* 0x000fc8000bf06070 */
[----:B------:R-:W-:-:S13]  /*0fc0*/  ISETP.GE.AND.EX P0, PT, R3, UR11, PT, P0 ;  /* 0x0000000b03007c0c */ /* 0x000fda000bf06300 */
[----:B------:R-:W-:Y:S05]  /*0fd0*/  @P0 EXIT ;  /* 0x000000000000094d */ /* 0x000fea0003800000 */
[----:B------:R-:W-:Y:S01]  /*0fe0*/  IMAD.MOV.U32 R9, RZ, RZ, RZ ;  /* 0x000000ffff097224 */ /* 0x000fe200078e00ff */
[----:B------:R-:W0:Y:S06]  /*0ff0*/  LDCU UR4, c[0x0][0x360] ;  /* 0x00006c00ff0477ac */ /* 0x000e2c0008000800 */
.L_x_3929:
        /* <DEDUP_REMOVED lines=10> */
[----:B------:R-:W-:Y:S01]  /*10a0*/  IMAD R4, R4, UR16, RZ ;  /* 0x0000001004047c24 */ /* 0x000fe2000f8e02ff */
[----:B------:R-:W-:Y:S01]  /*10b0*/  LOP3.LUT R0, R0, 0xff, RZ, 0xc0, !PT ;  /* 0x000000ff00007812 */ /* 0x000fe200078ec0ff */
[----:B------:R-:W-:Y:S02]  /*10c0*/  IMAD R6, R6, UR16, RZ ;  /* 0x0000001006067c24 */ /* 0x000fe4000f8e02ff */
[----:B------:R-:W-:Y:S01]  /*10d0*/  IMAD R5, R5, UR16, RZ ;  /* 0x0000001005057c24 */ /* 0x000fe2000f8e02ff */
[----:B------:R-:W-:Y:S01]  /*10e0*/  LOP3.LUT R4, R4, 0xffff, RZ, 0xc0, !PT ;  /* 0x0000ffff04047812 */ /* 0x000fe200078ec0ff */
[----:B------:R-:W-:Y:S01]  /*10f0*/  IMAD R0, R0, UR16, RZ ;  /* 0x0000001000007c24 */ /* 0x000fe2000f8e02ff */
        /* <DEDUP_REMOVED lines=13> */
        .weak           $__internal_118_$__cuda_sm20_div_u16
        .type           $__internal_118_$__cuda_sm20_div_u16,@function
        .size           $__internal_118_$__cuda_sm20_div_u16,(.L_x_4348 - $__internal_118_$__cuda_sm20_div_u16)
$__internal_118_$__cuda_sm20_div_u16:
        /* <DEDUP_REMOVED lines=19> */
[----:B------:R-:W-:Y:S05]  /*1300*/  RET.REL.NODEC R4 `(_ZN2at6native61_GLOBAL__N__44eb8e94_28_ForeachBinaryOpScalarList_cu_dda10a6925multi_tensor_apply_kernelINS1_28TensorListScalarListMetadataIaLi1EEENS1_25BinaryOpScalarListFunctorIaLi1ELi1ELi0EEEJSt10multipliesIaEEEEvT_T0_DpT1_) ;  /* 0xffffffec043c7950 */ /* 0x000fea0003c3ffff */
.L_x_3930:
        /* <DEDUP_REMOVED lines=15> */
.L_x_4348:


//--------------------- .text._ZN2at6native61_GLOBAL__N__44eb8e94_28_ForeachBinaryOpScalarList_cu_dda10a6925multi_tensor_apply_kernelINS1_28TensorListScalarListMetadataIhLi1EEENS1_25BinaryOpScalarListFunctorIhLi1ELi1ELi0EEEJSt10multipliesIhEEEEvT_T0_DpT1_ --------------------------
	.section	.text._ZN2at6native61_GLOBAL__N__44eb8e94_28_ForeachBinaryOpScalarList_cu_dda10a6925multi_tensor_apply_kernelINS1_28TensorListScalarListMetadataIhLi1EEENS1_25BinaryOpScalarListFunctorIhLi1ELi1ELi0EEEJSt10multipliesIhEEEEvT_T0_DpT1_,"ax",@progbits
	.align	128
.text._ZN2at6native61_GLOBAL__N__44eb8e94_28_ForeachBinaryOpScalarList_cu_dda10a6925multi_tensor_apply_kernelINS1_28TensorListScalarListMetadataIhLi1EEENS1_25BinaryOpScalarListFunctorIhLi1ELi1ELi0EEEJSt10multipliesIhEEEEvT_T0_DpT1_:
        .type           _ZN2at6native61_GLOBAL__N__44eb8e94_28_ForeachBinaryOpScalarList_cu_dda10a6925multi_tensor_apply_kernelINS1_28TensorListScalarListMetadataIhLi1EEENS1_25BinaryOpScalarListFunctorIhLi1ELi1ELi0EEEJSt10multipliesIhEEEEvT_T0_DpT1_,@function
        .size           _ZN2at6native61_GLOBAL__N__44eb8e94_28_ForeachBinaryOpScalarList_cu_dda10a6925multi_tensor_apply_kernelINS1_28TensorListScalarListMetadataIhLi1EEENS1_25BinaryOpScalarListFunctorIhLi1ELi1ELi0EEEJSt10multipliesIhEEEEvT_T0_DpT1_,(.L_x_4350 - _ZN2at6native61_GLOBAL__N__44eb8e94_28_ForeachBinaryOpScalarList_cu_dda10a6925multi_tensor_apply_kernelINS1_28TensorListScalarListMetadataIhLi1EEENS1_25BinaryOpScalarListFunctorIhLi1ELi1ELi0EEEJSt10multipliesIhEEEEvT_T0_DpT1_)
        .other          _ZN2at6native61_GLOBAL__N__44eb8e94_28_ForeachBinaryOpScalarList_cu_dda10a6925multi_tensor_apply_kernelINS1_28TensorListScalarListMetadataIhLi1EEENS1_25BinaryOpScalarListFunctorIhLi1ELi1ELi0EEEJSt10multipliesIhEEEEvT_T0_DpT1_,@"STO_CUDA_ENTRY STV_DEFAULT"
_ZN2at6native61_GLOBAL__N__44eb8e94_28_ForeachBinaryOpScalarList_cu_dda10a6925multi_tensor_apply_kernelINS1_28TensorListScalarListMetadataIhLi1EEENS1_25BinaryOpScalarListFunctorIhLi1ELi1ELi0EEEJSt10multipliesIhEEEEvT_T0_DpT1_:
        /* <DEDUP_REMOVED lines=40> */
[----:B------:R-:W-:Y:S05]  /*0280*/  CALL.REL.NOINC `($__internal_119_$__cuda_sm20_div_u16) ;  /* 0x0000000c00d07944 */ /* 0x000fea0003c00000 */
        /* <DEDUP_REMOVED lines=32> */
.L_x_3933:
        /* <DEDUP_REMOVED lines=124> */
.L_x_3932:
        /* <DEDUP_REMOVED lines=52> */
.L_x_3931:
[----:B------:R-:W0:Y:S02]  /*0f90*/  S2R R8, SR_TID.X ;  /* 0x0000000000087919 */ /* 0x000e240000002100 */
[----:B0-----:R-:W-:-:S03]  /*0fa0*/  IMAD.WIDE.U32 R2, R8, 0x4, RZ ;  /* 0x0000000408027825 */ /* 0x001fc600078e00ff */
[----:B------:R-:W-:-:S04]  /*0fb0*/  ISETP.GE.U32.AND P0, PT, R2, UR12, PT ;  /* 0x0000000c02007c0c */ /* 0x000fc8000bf06070 */
[----:B------:R-:W-:-:S13]  /*0fc0*/  ISETP.GE.AND.EX P0, PT, R3, UR11, PT, P0 ;  /* 0x0000000b03007c0c */ /* 0x000fda000bf06300 */
[----:B------:R-:W-:Y:S05]  /*0fd0*/  @P0 EXIT ;  /* 0x000000000000094d */ /* 0x000fea0003800000 */
[----:B------:R-:W-:Y:S01]  /*0fe0*/  IMAD.MOV.U32 R9, RZ, RZ, RZ ;  /* 0x000000ffff097224 */ /* 0x000fe200078e00ff */
[----:B------:R-:W0:Y:S06]  /*0ff0*/  LDCU UR4, c[0x0][0x360] ;  /* 0x00006c00ff0477ac */ /* 0x000e2c0008000800 */
.L_x_3934:
        /* <DEDUP_REMOVED lines=29> */
        .weak           $__internal_119_$__cuda_sm20_div_u16
        .type           $__internal_119_$__cuda_sm20_div_u16,@function
        .size           $__internal_119_$__cuda_sm20_div_u16,(.L_x_4350 - $__internal_119_$__cuda_sm20_div_u16)
$__internal_119_$__cuda_sm20_div_u16:
        /* <DEDUP_REMOVED lines=19> */
[----:B------:R-:W-:Y:S05]  /*1300*/  RET.REL.NODEC R4 `(_ZN2at6native61_GLOBAL__N__44eb8e94_28_ForeachBinaryOpScalarList_cu_dda10a6925multi_tensor_apply_kernelINS1_28TensorListScalarListMetadataIhLi1EEENS1_25BinaryOpScalarListFunctorIhLi1ELi1ELi0EEEJSt10multipliesIhEEEEvT_T0_DpT1_) ;  /* 0xffffffec043c7950 */ /* 0x000fea0003c3ffff */
.L_x_3935:
        /* <DEDUP_REMOVED lines=15> */
.L_x_4350:


//--------------------- .text._ZN2at6native61_GLOBAL__N__44eb8e94_28_ForeachBinaryOpScalarList_cu_dda10a6925multi_tensor_apply_kernelINS1_28TensorListScalarListMetadataIfLi2EEENS1_25BinaryOpScalarListFunctorIN3c108BFloat16ELi2ELi1ELi1EEEJSt4plusIfEEEEvT_T0_DpT1_ --------------------------
	.section	.text._ZN2at6native61_GLOBAL__N__44eb8e94_28_ForeachBinaryOpScalarList_cu_dda10a6925multi_tensor_apply_kernelINS1_28TensorListScalarListMetadataIfLi2EEENS1_25BinaryOpScalarListFunctorIN3c108BFloat16ELi2ELi1ELi1EEEJSt4plusIfEEEEvT_T0_DpT1_,"ax",@progbits
	.align	128
.text._ZN2at6native61_GLOBAL__N__44eb8e94_28_ForeachBinaryOpScalarList_cu_dda10a6925multi_tensor_apply_kernelINS1_28TensorListScalarListMetadataIfLi2EEENS1_25BinaryOpScalarListFunctorIN3c108BFloat16ELi2ELi1ELi1EEEJSt4plusIfEEEEvT_T0_DpT1_:
        .type           _ZN2at6native61_GLOBAL__N__44eb8e94_28_ForeachBinaryOpScalarList_cu_dda10a6925multi_tensor_apply_kernelINS1_28TensorListScalarListMetadataIfLi2EEENS1_25BinaryOpScalarListFunctorIN3c108BFloat16ELi2ELi1ELi1EEEJSt4plusIfEEEEvT_T0_DpT1_,@function
        .size           _ZN2at6native61_GLOBAL__N__44eb8e94_28_ForeachBinaryOpScalarList_cu_dda10a6925multi_tensor_apply_kernelINS1_28TensorListScalarListMetadataIfLi2EEENS1_25BinaryOpScalarListFunctorIN3c108BFloat16ELi2ELi1ELi1EEEJSt4plusIfEEEEvT_T0_DpT1_,(.L_x_4352 - _ZN2at6native61_GLOBAL__N__44eb8e94_28_ForeachBinaryOpScalarList_cu_dda10a6925multi_tensor_apply_kernelINS1_28TensorListScalarListMetadataIfLi2EEENS1_25BinaryOpScalarListFunctorIN3c108BFloat16ELi2ELi1ELi1EEEJSt4plusIfEEEEvT_T0_DpT1_)
        .other          _ZN2at6native61_GLOBAL__N__44eb8e94_28_ForeachBinaryOpScalarList_cu_dda10a6925multi_tensor_apply_kernelINS1_28TensorListScalarListMetadataIfLi2EEENS1_25BinaryOpScalarListFunctorIN3c108BFloat16ELi2ELi1ELi1EEEJSt4plusIfEEEEvT_T0_DpT1_,@"STO_CUDA_ENTRY STV_DEFAULT"
_ZN2at6native61_GLOBAL__N__44eb8e94_28_ForeachBinaryOpScalarList_cu_dda10a6925multi_tensor_apply_kernelINS1_28TensorListScalarListMetadataIfLi2EEENS1_25BinaryOpScalarListFunctorIN3c108BFloat16ELi2ELi1ELi1EEEJSt4plusIfEEEEvT_T0_DpT1_:
        /* <DEDUP_REMOVED lines=42> */
[----:B------:R-:W-:Y:S05]  /*02a0*/  CALL.REL.NOINC `($__internal_120_$__cuda_sm20_div_u16) ;  /* 0x0000000c00a47944 */ /* 0x000fea0003c00000 */
        /* <DEDUP_REMOVED lines=16> */
.L_x_3938:
        /* <DEDUP_REMOVED lines=38> */
[----:B------:R-:W-:-:S05]  /*0610*/  FADD.FTZ R4, R4, UR14 ;  /* 0x0000000e04047e21 */ /* 0x000fca0008010000 */
[----:B------:R-:W-:Y:S02]  /*0620*/  F2FP.BF16.F32.PACK_AB R3, RZ, R4 ;  /* 0x00000004ff03723e */ /* 0x000fe400000010ff */
[----:B------:R-:W-:Y:S02]  /*0630*/  @!P3 LEA R4, P5, R5, UR10, 0x1 ;  /* 0x0000000a0504bc11 */ /* 0x000fe4000f8a08ff */
[----:B------:R-:W-:Y:S01]  /*0640*/  PRMT R9, R3, 0x7610, R9 ;  /* 0x0000761003097816 */ /* 0x000fe20000000009 */
[----:B---3--:R-:W-:Y:S01]  /*0650*/  IMAD.U32 R21, R21, 0x10000, RZ ;  /* 0x0001000015157824 */ /* 0x008fe200078e00ff */
[----:B------:R-:W-:-:S03]  /*0660*/  @!P3 LEA.HI.X R5, R5, UR11, R20, 0x1, P5 ;  /* 0x0000000b0505bc11 */ /* 0x000fc6000a8f0c14 */
[----:B------:R0:W-:Y:S01]  /*0670*/  @!P2 STG.E.U16 desc[UR18][R6.64], R9 ;  /* 0x000000090600a986 */ /* 0x0001e2000c101512 */
[----:B------:R-:W-:Y:S01]  /*0680*/  IADD3 R16, P5, PT, R16, UR13, RZ ;  /* 0x0000000d10107c10 */ /* 0x000fe2000ffbe0ff */
[----:B------:R-:W-:Y:S01]  /*0690*/  FADD.FTZ R21, R21, UR14 ;  /* 0x0000000e15157e21 */ /* 0x000fe20008010000 */
[----:B----4-:R-:W-:Y:S01]  /*06a0*/  IMAD.U32 R23, R23, 0x10000, RZ ;  /* 0x0001000017177824 */ /* 0x010fe200078e00ff */
[----:B------:R-:W-:Y:S02]  /*06b0*/  @!P4 LEA R8, P2, R17, UR10, 0x1 ;  /* 0x0000000a1108cc11 */ /* 0x000fe4000f8408ff */
[----:B------:R-:W-:Y:S02]  /*06c0*/  IMAD.X R19, RZ, RZ, R19, P5 ;  /* 0x000000ffff137224 */ /* 0x000fe400028e0613 */
[----:B------:R-:W-:Y:S01]  /*06d0*/  FADD.FTZ R23, R23, UR14 ;  /* 0x0000000e17177e21 */ /* 0x000fe20008010000 */
        /* <DEDUP_REMOVED lines=19> */
[----:B------:R-:W-:Y:S01]  /*0810*/  FADD.FTZ R18, R18, UR14 ;  /* 0x0000000e12127e21 */ /* 0x000fe20008010000 */
        /* <DEDUP_REMOVED lines=36> */
[----:B------:R-:W-:Y:S01]  /*0a60*/  FADD.FTZ R18, R18, UR14 ;  /* 0x0000000e12127e21 */ /* 0x000fe20008010000 */
[----:B----4-:R-:W-:Y:S02]  /*0a70*/  IMAD.U32 R25, R25, 0x10000, RZ ;  /* 0x0001000019197824 */ /* 0x010fe400078e00ff */
[----:B------:R-:W-:Y:S02]  /*0a80*/  FADD.FTZ R24, R24, UR14 ;  /* 0x0000000e18187e21 */ /* 0x000fe40008010000 */
[----:B------:R-:W-:Y:S01]  /*0a90*/  FADD.FTZ R25, R25, UR14 ;  /* 0x0000000e19197e21 */ /* 0x000fe20008010000 */
[----:B-----5:R-:W-:Y:S01]  /*0aa0*/  IMAD.U32 R23, R23, 0x10000, RZ ;  /* 0x0001000017177824 */ /* 0x020fe200078e00ff */
[----:B------:R-:W-:-:S03]  /*0ab0*/  F2FP.BF16.F32.PACK_AB R18, RZ, R18 ;  /* 0x00000012ff12723e */ /* 0x000fc600000010ff */
[----:B------:R-:W-:Y:S01]  /*0ac0*/  FADD.FTZ R23, R23, UR14 ;  /* 0x0000000e17177e21 */ /* 0x000fe20008010000 */
        /* <DEDUP_REMOVED lines=8> */
.L_x_3937:
        /* <DEDUP_REMOVED lines=38> */
[----:B------:R-:W-:Y:S01]  /*0db0*/  FADD.FTZ R11, R4, UR14 ;  /* 0x0000000e040b7e21 */ /* 0x000fe20008010000 */
[----:B------:R-:W-:Y:S01]  /*0dc0*/  @!P1 LEA R4, P4, R5, UR10, 0x1 ;  /* 0x0000000a05049c11 */ /* 0x000fe2000f8808ff */
[----:B------:R-:W-:Y:S01]  /*0dd0*/  FADD.FTZ R19, R19, UR14 ;  /* 0x0000000e13137e21 */ /* 0x000fe20008010000 */
[----:B----4-:R-:W-:Y:S02]  /*0de0*/  IMAD.U32 R18, R18, 0x10000, RZ ;  /* 0x0001000012127824 */ /* 0x010fe400078e00ff */
[----:B------:R-:W-:Y:S02]  /*0df0*/  F2FP.BF16.F32.PACK_AB R11, RZ, R11 ;  /* 0x0000000bff0b723e */ /* 0x000fe400000010ff */
[----:B------:R-:W-:Y:S01]  /*0e00*/  FADD.FTZ R18, R18, UR14 ;  /* 0x0000000e12127e21 */ /* 0x000fe20008010000 */
[----:B------:R-:W-:Y:S02]  /*0e10*/  @!P1 LEA.HI.X R5, R5, UR11, R10, 0x1, P4 ;  /* 0x0000000b05059c11 */ /* 0x000fe4000a0f0c0a */
[----:B------:R-:W-:-:S02]  /*0e20*/  F2FP.BF16.F32.PACK_AB R19, RZ, R19 ;  /* 0x00000013ff13723e */ /* 0x000fc400000010ff */
[----:B------:R-:W-:Y:S01]  /*0e30*/  F2FP.BF16.F32.PACK_AB R18, RZ, R18 ;  /* 0x00000012ff12723e */ /* 0x000fe200000010ff */
[----:B------:R0:W-:Y:S01]  /*0e40*/  @!P0 STG.E.U16 desc[UR18][R2.64], R11 ;  /* 0x0000000b02008986 */ /* 0x0001e2000c101512 */
[----:B-----5:R-:W-:-:S03]  /*0e50*/  IMAD.U32 R0, R0, 0x10000, RZ ;  /* 0x0001000000007824 */ /* 0x020fc600078e00ff */
[----:B------:R0:W-:Y:S04]  /*0e60*/  @!P1 STG.E.U16 desc[UR18][R4.64], R19 ;  /* 0x0000001304009986 */ /* 0x0001e8000c101512 */
[----:B------:R0:W-:Y:S01]  /*0e70*/  @!P2 STG.E.U16 desc[UR18][R12.64], R18 ;  /* 0x000000120c00a986 */ /* 0x0001e2000c101512 */
[----:B------:R-:W-:Y:S01]  /*0e80*/  FADD.FTZ R0, R0, UR14 ;  /* 0x0000000e00007e21 */ /* 0x000fe20008010000 */
[----:B------:R-:W-:Y:S06]  /*0e90*/  @P3 EXIT ;  /* 0x000000000000394d */ /* 0x000fec0003800000 */
[C---:B0-----:R-:W-:Y:S02]  /*0ea0*/  LEA R2, P0, R6.reuse, UR10, 0x1 ;  /* 0x0000000a06027c11 */ /* 0x041fe4000f8008ff */
[----:B------:R-:W-:Y:S02]  /*0eb0*/  F2FP.BF16.F32.PACK_AB R0, RZ, R0 ;  /* 0x00000000ff00723e */ /* 0x000fe400000010ff */
[----:B------:R-:W-:-:S05]  /*0ec0*/  LEA.HI.X R3, R6, UR11, R7, 0x1, P0 ;  /* 0x0000000b06037c11 */ /* 0x000fca00080f0c07 */
[----:B------:R-:W-:Y:S01]  /*0ed0*/  STG.E.U16 desc[UR18][R2.64], R0 ;  /* 0x0000000002007986 */ /* 0x000fe2000c101512 */
[----:B------:R-:W-:Y:S05]  /*0ee0*/  EXIT ;  /* 0x000000000000794d */ /* 0x000fea0003800000 */
.L_x_3936:
[----:B------:R-:W1:Y:S02]  /*0ef0*/  S2R R9, SR_TID.X ;  /* 0x0000000000097919 */ /* 0x000e640000002100 */
[----:B-1----:R-:W-:-:S03]  /*0f00*/  IMAD.WIDE.U32 R2, R9, 0x4, RZ ;  /* 0x0000000409027825 */ /* 0x002fc600078e00ff */
[----:B------:R-:W-:-:S04]  /*0f10*/  ISETP.GE.U32.AND P0, PT, R2, UR20, PT ;  /* 0x0000001402007c0c */ /* 0x000fc8000bf06070 */
[----:B------:R-:W-:-:S13]  /*0f20*/  ISETP.GE.AND.EX P0, PT, R3, UR12, PT, P0 ;  /* 0x0000000c03007c0c */ /* 0x000fda000bf06300 */
[----:B0-----:R-:W-:Y:S05]  /*0f30*/  @P0 EXIT ;  /* 0x000000000000094d */ /* 0x001fea0003800000 */
[----:B------:R-:W-:Y:S01]  /*0f40*/  IMAD.MOV.U32 R10, RZ, RZ, RZ ;  /* 0x000000ffff0a7224 */ /* 0x000fe200078e00ff */
[----:B------:R-:W0:Y:S06]  /*0f50*/  LDCU UR4, c[0x0][0x360] ;  /* 0x00006c00ff0477ac */ /* 0x000e2c0008000800 */
.L_x_3939:
        /* <DEDUP_REMOVED lines=10> */
[----:B------:R-:W-:Y:S01]  /*1000*/  FADD.FTZ R5, R5, UR14 ;  /* 0x0000000e05057e21 */ /* 0x000fe20008010000 */
[----:B------:R-:W-:Y:S01]  /*1010*/  IMAD.U32 R7, R4, 0x10000, RZ ;  /* 0x0001000004077824 */ /* 0x000fe200078e00ff */
[----:B------:R-:W-:Y:S01]  /*1020*/  IADD3 R4, P0, PT, R8, UR10, RZ ;  /* 0x0000000a08047c10 */ /* 0x000fe2000ff1e0ff */
[----:B------:R-:W-:Y:S01]  /*1030*/  FADD.FTZ R0, R0, UR14 ;  /* 0x0000000e00007e21 */ /* 0x000fe20008010000 */
[----:B------:R-:W-:Y:S01]  /*1040*/  FADD.FTZ R6, R6, UR14 ;  /* 0x0000000e06067e21 */ /* 0x000fe20008010000 */
[----:B------:R-:W-:-:S03]  /*1050*/  FADD.FTZ R7, R7, UR14 ;  /* 0x0000000e07077e21 */ /* 0x000fc60008010000 */
        /* <DEDUP_REMOVED lines=14> */
        .weak           $__internal_120_$__cuda_sm20_div_u16
        .type           $__internal_120_$__cuda_sm20_div_u16,@function
        .size           $__internal_120_$__cuda_sm20_div_u16,(.L_x_4352 - $__internal_120_$__cuda_sm20_div_u16)
$__internal_120_$__cuda_sm20_div_u16:
        /* <DEDUP_REMOVED lines=18> */
[----:B------:R-:W-:Y:S06]  /*1260*/  RET.REL.NODEC R2 `(_ZN2at6native61_GLOBAL__N__44eb8e94_28_ForeachBinaryOpScalarList_cu_dda10a6925multi_tensor_apply_kernelINS1_28TensorListScalarListMetadataIfLi2EEENS1_25BinaryOpScalarListFunctorIN3c108BFloat16ELi2ELi1ELi1EEEJSt4plusIfEEEEvT_T0_DpT1_) ;  /* 0xffffffec02647950 */ /* 0x000fec0003c3ffff */
.L_x_3940:
        /* <DEDUP_REMOVED lines=9> */
.L_x_4352:


//--------------------- .text._ZN2at6native61_GLOBAL__N__44eb8e94_28_ForeachBinaryOpScalarList_cu_dda10a6925multi_tensor_apply_kernelINS1_28TensorListScalarListMetadataIfLi2EEENS1_25BinaryOpScalarListFunctorIN3c104HalfELi2ELi1ELi1EEEJSt4plusIfEEEEvT_T0_DpT1_ --------------------------
	.section	.text._ZN2at6native61_GLOBAL__N__44eb8e94_28_ForeachBinaryOpScalarList_cu_dda10a6925multi_tensor_apply_kernelINS1_28TensorListScalarListMetadataIfLi2EEENS1_25BinaryOpScalarListFunctorIN3c104HalfELi2ELi1ELi1EEEJSt4plusIfEEEEvT_T0_DpT1_,"ax",@progbits
	.align	128
.text._ZN2at6native61_GLOBAL__N__44eb8e94_28_ForeachBinaryOpScalarList_cu_dda10a6925multi_tensor_apply_kernelINS1_28TensorListScalarListMetadataIfLi2EEENS1_25BinaryOpScalarListFunctorIN3c104HalfELi2ELi1ELi1EEEJSt4plusIfEEEEvT_T0_DpT1_:
        .type           _ZN2at6native61_GLOBAL__N__44eb8e94_28_ForeachBinaryOpScalarList_cu_dda10a6925multi_tensor_apply_kernelINS1_28TensorListScalarListMetadataIfLi2EEENS1_25BinaryOpScalarListFunctorIN3c104HalfELi2ELi1ELi1EEEJSt4plusIfEEEEvT_T0_DpT1_,@function
        .size           _ZN2at6native61_GLOBAL__N__44eb8e94_28_ForeachBinaryOpScalarList_cu_dda10a6925multi_tensor_apply_kernelINS1_28TensorListScalarListMetadataIfLi2EEENS1_25BinaryOpScalarListFunctorIN3c104HalfELi2ELi1ELi1EEEJSt4plusIfEEEEvT_T0_DpT1_,(.L_x_4354 - _ZN2at6native61_GLOBAL__N__44eb8e94_28_ForeachBinaryOpScalarList_cu_dda10a6925multi_tensor_apply_kernelINS1_28TensorListScalarListMetadataIfLi2EEENS1_25BinaryOpScalarListFunctorIN3c104HalfELi2ELi1ELi1EEEJSt4plusIfEEEEvT_T0_DpT1_)
        .other          _ZN2at6native61_GLOBAL__N__44eb8e94_28_ForeachBinaryOpScalarList_cu_dda10a6925multi_tensor_apply_kernelINS1_28TensorListScalarListMetadataIfLi2EEENS1_25BinaryOpScalarListFunctorIN3c104HalfELi2ELi1ELi1EEEJSt4plusIfEEEEvT_T0_DpT1_,@"STO_CUDA_ENTRY STV_DEFAULT"
_ZN2at6native61_GLOBAL__N__44eb8e94_28_ForeachBinaryOpScalarList_cu_dda10a6925multi_tensor_apply_kernelINS1_28TensorListScalarListMetadataIfLi2EEENS1_25BinaryOpScalarListFunctorIN3c104HalfELi2ELi1ELi1EEEJSt4plusIfEEEEvT_T0_DpT1_:
        /* <DEDUP_REMOVED lines=42> */
[----:B------:R-:W-:Y:S05]  /*02a0*/  CALL.REL.NOINC `($__internal_121_$__cuda_sm20_div_u16) ;  /* 0x0000000c009c7944 */ /* 0x000fea0003c00000 */
        /* <DEDUP_REMOVED lines=16> */
.L_x_3943:
        /* <DEDUP_REMOVED lines=38> */
[----:B------:R-:W-:-:S05]  /*0610*/  FADD.FTZ R4, R4, UR14 ;  /* 0x0000000e04047e21 */ /* 0x000fca0008010000 */
        /* <DEDUP_REMOVED lines=8> */
[----:B------:R-:W-:Y:S01]  /*06a0*/  FADD.FTZ R21, R21, UR14 ;  /* 0x0000000e15157e21 */ /* 0x000fe20008010000 */
[----:B------:R-:W-:Y:S01]  /*06b0*/  @!P4 LEA R8, P2, R17, UR10, 0x1 ;  /* 0x0000000a1108cc11 */ /* 0x000fe2000f8408ff */
[----:B------:R-:W-:Y:S02]  /*06c0*/  IMAD.X R19, RZ, RZ, R19, P5 ;  /* 0x000000ffff137224 */ /* 0x000fe400028e0613 */
[----:B------:R-:W-:Y:S01]  /*06d0*/  FADD.FTZ R23, R23, UR14 ;  /* 0x0000000e17177e21 */ /* 0x000fe20008010000 */
        /* <DEDUP_REMOVED lines=20> */
[----:B------:R-:W-:Y:S01]  /*0820*/  FADD.FTZ R18, R18, UR14 ;  /* 0x0000000e12127e21 */ /* 0x000fe20008010000 */
        /* <DEDUP_REMOVED lines=36> */
[----:B------:R-:W-:Y:S01]  /*0a70*/  FADD.FTZ R18, R18, UR14 ;  /* 0x0000000e12127e21 */ /* 0x000fe20008010000 */
[----:B------:R-:W-:Y:S01]  /*0a80*/  FADD.FTZ R24, R24, UR14 ;  /* 0x0000000e18187e21 */ /* 0x000fe20008010000 */
[----:B-----5:R-:W-:Y:S02]  /*0a90*/  HADD2.F32 R23, -RZ, R23.H0_H0 ;  /* 0x20000017ff177230 */ /* 0x020fe40000004100 */
[----:B------:R-:W-:Y:S01]  /*0aa0*/  FADD.FTZ R25, R25, UR14 ;  /* 0x0000000e19197e21 */ /* 0x000fe20008010000 */
[----:B------:R-:W-:-:S02]  /*0ab0*/  F2FP.F16.F32.PACK_AB R18, RZ, R18 ;  /* 0x00000012ff12723e */ /* 0x000fc400000000ff */
[----:B------:R-:W-:Y:S02]  /*0ac0*/  FADD.FTZ R23, R23, UR14 ;  /* 0x0000000e17177e21 */ /* 0x000fe40008010000 */
        /* <DEDUP_REMOVED lines=8> */
.L_x_3942:
        /* <DEDUP_REMOVED lines=38> */
[----:B------:R-:W-:Y:S01]  /*0db0*/  FADD.FTZ R11, R4, UR14 ;  /* 0x0000000e040b7e21 */ /* 0x000fe20008010000 */
[----:B------:R-:W-:Y:S01]  /*0dc0*/  @!P1 LEA R4, P4, R5, UR10, 0x1 ;  /* 0x0000000a05049c11 */ /* 0x000fe2000f8808ff */
[----:B------:R-:W-:Y:S01]  /*0dd0*/  FADD.FTZ R19, R19, UR14 ;  /* 0x0000000e13137e21 */ /* 0x000fe20008010000 */
[----:B----4-:R-:W-:Y:S02]  /*0de0*/  HADD2.F32 R18, -RZ, R18.H0_H0 ;  /* 0x20000012ff127230 */ /* 0x010fe40000004100 */
[----:B------:R-:W-:-:S03]  /*0df0*/  F2FP.F16.F32.PACK_AB R11, RZ, R11 ;  /* 0x0000000bff0b723e */ /* 0x000fc600000000ff */
[----:B------:R-:W-:Y:S01]  /*0e00*/  FADD.FTZ R18, R18, UR14 ;  /* 0x0000000e12127e21 */ /* 0x000fe20008010000 */
[----:B------:R-:W-:Y:S02]  /*0e10*/  @!P1 LEA.HI.X R5, R5, UR11, R10, 0x1, P4 ;  /* 0x0000000b05059c11 */ /* 0x000fe4000a0f0c0a */
[----:B------:R-:W-:Y:S02]  /*0e20*/  F2FP.F16.F32.PACK_AB R19, RZ, R19 ;  /* 0x00000013ff13723e */ /* 0x000fe400000000ff */
[----:B------:R-:W-:Y:S01]  /*0e30*/  F2FP.F16.F32.PACK_AB R18, RZ, R18 ;  /* 0x00000012ff12723e */ /* 0x000fe200000000ff */
[----:B------:R0:W-:Y:S01]  /*0e40*/  @!P0 STG.E.U16 desc[UR18][R2.64], R11 ;  /* 0x0000000b02008986 */ /* 0x0001e2000c101512 */
[----:B-----5:R-:W-:-:S03]  /*0e50*/  HADD2.F32 R0, -RZ, R0.H0_H0 ;  /* 0x20000000ff007230 */ /* 0x020fc60000004100 */
[----:B------:R0:W-:Y:S04]  /*0e60*/  @!P1 STG.E.U16 desc[UR18][R4.64], R19 ;  /* 0x0000001304009986 */ /* 0x0001e8000c101512 */
[----:B------:R0:W-:Y:S01]  /*0e70*/  @!P2 STG.E.U16 desc[UR18][R12.64], R18 ;  /* 0x000000120c00a986 */ /* 0x0001e2000c101512 */
[----:B------:R-:W-:Y:S01]  /*0e80*/  FADD.FTZ R0, R0, UR14 ;  /* 0x0000000e00007e21 */ /* 0x000fe20008010000 */
[----:B------:R-:W-:Y:S06]  /*0e90*/  @P3 EXIT ;  /* 0x000000000000394d */ /* 0x000fec0003800000 */
[C---:B0-----:R-:W-:Y:S02]  /*0ea0*/  LEA R2, P0, R6.reuse, UR10, 0x1 ;  /* 0x0000000a06027c11 */ /* 0x041fe4000f8008ff */
[----:B------:R-:W-:Y:S02]  /*0eb0*/  F2FP.F16.F32.PACK_AB R0, RZ, R0 ;  /* 0x00000000ff00723e */ /* 0x000fe400000000ff */
[----:B------:R-:W-:-:S05]  /*0ec0*/  LEA.HI.X R3, R6, UR11, R7, 0x1, P0 ;  /* 0x0000000b06037c11 */ /* 0x000fca00080f0c07 */
[----:B------:R-:W-:Y:S01]  /*0ed0*/  STG.E.U16 desc[UR18][R2.64], R0 ;  /* 0x0000000002007986 */ /* 0x000fe2000c101512 */
[----:B------:R-:W-:Y:S05]  /*0ee0*/  EXIT ;  /* 0x000000000000794d */ /* 0x000fea0003800000 */
.L_x_3941:
[----:B------:R-:W1:Y:S02]  /*0ef0*/  S2R R10, SR_TID.X ;  /* 0x00000000000a7919 */ /* 0x000e640000002100 */
[----:B-1----:R-:W-:-:S03]  /*0f00*/  IMAD.WIDE.U32 R2, R10, 0x4, RZ ;  /* 0x000000040a027825 */ /* 0x002fc600078e00ff */
[----:B------:R-:W-:-:S04]  /*0f10*/  ISETP.GE.U32.AND P0, PT, R2, UR20, PT ;  /* 0x0000001402007c0c */ /* 0x000fc8000bf06070 */
[----:B------:R-:W-:-:S13]  /*0f20*/  ISETP.GE.AND.EX P0, PT, R3, UR12, PT, P0 ;  /* 0x0000000c03007c0c */ /* 0x000fda000bf06300 */
[----:B0-----:R-:W-:Y:S05]  /*0f30*/  @P0 EXIT ;  /* 0x000000000000094d */ /* 0x001fea0003800000 */
[----:B------:R-:W-:Y:S01]  /*0f40*/  IMAD.MOV.U32 R11, RZ, RZ, RZ ;  /* 0x000000ffff0b7224 */ /* 0x000fe200078e00ff */
[----:B------:R-:W0:Y:S06]  /*0f50*/  LDCU UR4, c[0x0][0x360] ;  /* 0x00006c00ff0477ac */ /* 0x000e2c0008000800 */
.L_x_3944:
        /* <DEDUP_REMOVED lines=9> */
[----:B------:R-:W-:Y:S01]  /*0ff0*/  FADD.FTZ R0, R0, UR14 ;  /* 0x0000000e00007e21 */ /* 0x000fe20008010000 */
[----:B------:R-:W-:Y:S02]  /*1000*/  HADD2.F32 R7, -RZ, R3.H1_H1 ;  /* 0x30000003ff077230 */ /* 0x000fe40000004100 */
[----:B------:R-:W-:Y:S01]  /*1010*/  FADD.FTZ R5, R5, UR14 ;  /* 0x0000000e05057e21 */ /* 0x000fe20008010000 */
[----:B------:R-:W-:-:S02]  /*1020*/  FADD.FTZ R6, R6, UR14 ;  /* 0x0000000e06067e21 */ /* 0x000fc40008010000 */
[----:B------:R-:W-:Y:S02]  /*1030*/  FADD.FTZ R7, R7, UR14 ;  /* 0x0000000e07077e21 */ /* 0x000fe40008010000 */
        /* <DEDUP_REMOVED lines=14> */
        .weak           $__internal_121_$__cuda_sm20_div_u16
        .type           $__internal_121_$__cuda_sm20_div_u16,@function
        .size           $__internal_121_$__cuda_sm20_div_u16,(.L_x_4354 - $__internal_121_$__cuda_sm20_div_u16)
$__internal_121_$__cuda_sm20_div_u16:
        /* <DEDUP_REMOVED lines=18> */
[----:B------:R-:W-:Y:S06]  /*1240*/  RET.REL.NODEC R2 `(_ZN2at6native61_GLOBAL__N__44eb8e94_28_ForeachBinaryOpScalarList_cu_dda10a6925multi_tensor_apply_kernelINS1_28TensorListScalarListMetadataIfLi2EEENS1_25BinaryOpScalarListFunctorIN3c104HalfELi2ELi1ELi1EEEJSt4plusIfEEEEvT_T0_DpT1_) ;  /* 0xffffffec026c7950 */ /* 0x000fec0003c3ffff */
.L_x_3945:
        /* <DEDUP_REMOVED lines=11> */
.L_x_4354:


//--------------------- .text._ZN2at6native61_GLOBAL__N__44eb8e94_28_ForeachBinaryOpScalarList_cu_dda10a6925multi_tensor_apply_kernelINS1_28TensorListScalarListMetadataIbLi2EEENS1_25BinaryOpScalarListFunctorIbLi2ELi1ELi1EEEJSt4plusIbEEEEvT_T0_DpT1_ --------------------------
	.section	.text._ZN2at6native61_GLOBAL__N__44eb8e94_28_ForeachBinaryOpScalarList_cu_dda10a6925multi_tensor_apply_kernelINS1_28TensorListScalarListMetadataIbLi2EEENS1_25BinaryOpScalarListFunctorIbLi2ELi1ELi1EEEJSt4plusIbEEEEvT_T0_DpT1_,"ax",@progbits
	.align	128
.text._ZN2at6native61_GLOBAL__N__44eb8e94_28_ForeachBinaryOpScalarList_cu_dda10a6925multi_tensor_apply_kernelINS1_28TensorListScalarListMetadataIbLi2EEENS1_25BinaryOpScalarListFunctorIbLi2ELi1ELi1EEEJSt4plusIbEEEEvT_T0_DpT1_:
        .type           _ZN2at6native61_GLOBAL__N__44eb8e94_28_ForeachBinaryOpScalarList_cu_dda10a6925multi_tensor_apply_kernelINS1_28TensorListScalarListMetadataIbLi2EEENS1_25BinaryOpScalarListFunctorIbLi2ELi1ELi1EEEJSt4plusIbEEEEvT_T0_DpT1_,@function
        .size           _ZN2at6native61_GLOBAL__N__44eb8e94_28_ForeachBinaryOpScalarList_cu_dda10a6925multi_tensor_apply_kernelINS1_28TensorListScalarListMetadataIbLi2EEENS1_25BinaryOpScalarListFunctorIbLi2ELi1ELi1EEEJSt4plusIbEEEEvT_T0_DpT1_,(.L_x_4356 - _ZN2at6native61_GLOBAL__N__44eb8e94_28_ForeachBinaryOpScalarList_cu_dda10a6925multi_tensor_apply_kernelINS1_28TensorListScalarListMetadataIbLi2EEENS1_25BinaryOpScalarListFunctorIbLi2ELi1ELi1EEEJSt4plusIbEEEEvT_T0_DpT1_)
        .other          _ZN2at6native61_GLOBAL__N__44eb8e94_28_ForeachBinaryOpScalarList_cu_dda10a6925multi_tensor_apply_kernelINS1_28TensorListScalarListMetadataIbLi2EEENS1_25BinaryOpScalarListFunctorIbLi2ELi1ELi1EEEJSt4plusIbEEEEvT_T0_DpT1_,@"STO_CUDA_ENTRY STV_DEFAULT"
_ZN2at6native61_GLOBAL__N__44eb8e94_28_ForeachBinaryOpScalarList_cu_dda10a6925multi_tensor_apply_kernelINS1_28TensorListScalarListMetadataIbLi2EEENS1_25BinaryOpScalarListFunctorIbLi2ELi1ELi1EEEJSt4plusIbEEEEvT_T0_DpT1_:
        /* <DEDUP_REMOVED lines=42> */
[----:B------:R-:W-:Y:S05]  /*02a0*/  CALL.REL.NOINC `($__internal_122_$__cuda_sm20_div_u16) ;  /* 0x0000001000987944 */ /* 0x000fea0003c00000 */
        /* <DEDUP_REMOVED lines=59> */
.L_x_3948:
[C---:B------:R-:W-:Y:S01]  /*0660*/  ISETP.GE.U32.AND P3, PT, R2.reuse, UR32, PT ;  /* 0x0000002002007c0c */ /* 0x040fe2000bf66070 */
[----:B------:R-:W-:Y:S01]  /*0670*/  IMAD.U32 R13, RZ, RZ, UR33 ;  /* 0x00000021ff0d7e24 */ /* 0x000fe2000f8e00ff */
[----:B------:R-:W-:Y:S02]  /*0680*/  IADD3 R0, P1, PT, R2, UR33, RZ ;  /* 0x0000002102007c10 */ /* 0x000fe4000ff3e0ff */
[----:B------:R-:W-:Y:S02]  /*0690*/  ISETP.GE.AND.EX P3, PT, R3, UR31, PT, P3 ;  /* 0x0000001f03007c0c */ /* 0x000fe4000bf66330 */
[----:B------:R-:W-:Y:S01]  /*06a0*/  ISETP.GE.U32.AND P0, PT, R0, UR32, PT ;  /* 0x0000002000007c0c */ /* 0x000fe2000bf06070 */
[----:B------:R-:W-:Y:S01]  /*06b0*/  IMAD.X R0, RZ, RZ, R3, P1 ;  /* 0x000000ffff007224 */ /* 0x000fe200008e0603 */
[----:B------:R-:W-:Y:S02]  /*06c0*/  IADD3 R13, P2, P4, R13, UR33, R2 ;  /* 0x000000210d0d7c10 */ /* 0x000fe4000fc5e002 */
[----:B-1----:R-:W-:-:S02]  /*06d0*/  PRMT R10, RZ, 0x7610, R10 ;  /* 0x00007610ff0a7816 */ /* 0x002fc4000000000a */
[C---:B------:R-:W-:Y:S02]  /*06e0*/  ISETP.GE.U32.AND P1, PT, R13.reuse, UR32, PT ;  /* 0x000000200d007c0c */ /* 0x040fe4000bf26070 */
[----:B------:R-:W-:Y:S02]  /*06f0*/  IADD3.X R15, PT, PT, RZ, RZ, R3, P2, P4 ;  /* 0x000000ffff0f7210 */ /* 0x000fe400017e8403 */
[----:B------:R-:W-:Y:S02]  /*0700*/  ISETP.GE.AND.EX P0, PT, R0, UR31, PT, P0 ;  /* 0x0000001f00007c0c */ /* 0x000fe4000bf06300 */
[----:B------:R-:W-:Y:S02]  /*0710*/  @!P3 IADD3 R4, P2, PT, R2, UR27, RZ ;  /* 0x0000001b0204bc10 */ /* 0x000fe4000ff5e0ff */
[----:B------:R-:W-:Y:S02]  /*0720*/  IADD3 R0, P6, PT, R13, UR33, RZ ;  /* 0x000000210d007c10 */ /* 0x000fe4000ffde0ff */
[----:B------:R-:W-:-:S02]  /*0730*/  ISETP.GE.AND.EX P1, PT, R15, UR31, PT, P1 ;  /* 0x0000001f0f007c0c */ /* 0x000fc4000bf26310 */
[----:B------:R-:W-:Y:S02]  /*0740*/  @!P3 IADD3.X R5, PT, PT, R3, UR7, RZ, P2, !PT ;  /* 0x000000070305bc10 */ /* 0x000fe400097fe4ff */
[----:B------:R-:W-:Y:S01]  /*0750*/  ISETP.GE.U32.AND P2, PT, R0, UR32, PT ;  /* 0x0000002000007c0c */ /* 0x000fe2000bf46070 */
[----:B------:R-:W-:Y:S02]  /*0760*/  IMAD.X R0, RZ, RZ, R15, P6 ;  /* 0x000000ffff007224 */ /* 0x000fe400030e060f */
[----:B------:R0:W2:Y:S01]  /*0770*/  @!P3 LDG.E.U8 R10, desc[UR28][R4.64] ;  /* 0x0000001c040ab981 */ /* 0x0000a2000c1e1100 */
[----:B------:R-:W-:Y:S02]  /*0780*/  @!P0 IADD3 R6, P4, PT, R2, UR10, RZ ;  /* 0x0000000a02068c10 */ /* 0x000fe4000ff9e0ff */
[----:B------:R-:W-:Y:S02]  /*0790*/  ISETP.GE.AND.EX P2, PT, R0, UR31, PT, P2 ;  /* 0x0000001f00007c0c */ /* 0x000fe4000bf46320 */
[----:B------:R-:W-:-:S02]  /*07a0*/  PRMT R11, RZ, 0x7610, R11 ;  /* 0x00007610ff0b7816 */ /* 0x000fc4000000000b */
[C---:B------:R-:W-:Y:S02]  /*07b0*/  @!P1 IADD3 R8, P5, PT, R2.reuse, UR45, RZ ;  /* 0x0000002d02089c10 */ /* 0x040fe4000ffbe0ff */
[C---:B------:R-:W-:Y:S02]  /*07c0*/  @!P0 IADD3.X R7, PT, PT, R3.reuse, UR11, RZ, P4, !PT ;  /* 0x0000000b03078c10 */ /* 0x040fe4000a7fe4ff */
[----:B------:R-:W-:Y:S02]  /*07d0*/  PRMT R12, RZ, 0x7610, R12 ;  /* 0x00007610ff0c7816 */ /* 0x000fe4000000000c */
[----:B------:R-:W-:Y:S01]  /*07e0*/  @!P1 IADD3.X R9, PT, PT, R3, UR46, RZ, P5, !PT ;  /* 0x0000002e03099c10 */ /* 0x000fe2000affe4ff */
[----:B------:R1:W3:Y:S02]  /*07f0*/  @!P0 LDG.E.U8 R11, desc[UR28][R6.64] ;  /* 0x0000001c060b8981 */ /* 0x0002e4000c1e1100 */
[----:B0-----:R-:W-:Y:S02]  /*0800*/  @!P2 IADD3 R4, P4, PT, R2, UR42, RZ ;  /* 0x0000002a0204ac10 */ /* 0x001fe4000ff9e0ff */
[----:B------:R0:W4:Y:S01]  /*0810*/  @!P1 LDG.E.U8 R12, desc[UR28][R8.64] ;  /* 0x0000001c080c9981 */ /* 0x000122000c1e1100 */
[----:B------:R-:W-:-:S02]  /*0820*/  PRMT R0, RZ, 0x7610, R0 ;  /* 0x00007610ff007816 */ /* 0x000fc40000000000 */
[----:B------:R-:W-:-:S05]  /*0830*/  @!P2 IADD3.X R5, PT, PT, R3, UR43, RZ, P4, !PT ;  /* 0x0000002b0305ac10 */ /* 0x000fca000a7fe4ff */
[----:B------:R5:W4:Y:S01]  /*0840*/  @!P2 LDG.E.U8 R0, desc[UR28][R4.64] ;  /* 0x0000001c0400a981 */ /* 0x000b22000c1e1100 */
[----:B------:R-:W5:Y:S01]  /*0850*/  LDCU.U8 UR15, c[0x0][UR49+0x9c0] ;  /* 0x00013800310f77ac */ /* 0x000f620008000000 */
[----:B-1----:R-:W-:Y:S02]  /*0860*/  IMAD.U32 R6, RZ, RZ, UR33 ;  /* 0x00000021ff067e24 */ /* 0x002fe4000f8e00ff */
[----:B------:R-:W-:-:S03]  /*0870*/  IMAD.U32 R14, RZ, RZ, UR33 ;  /* 0x00000021ff0e7e24 */ /* 0x000fc6000f8e00ff */
[----:B------:R-:W-:-:S04]  /*0880*/  IADD3 R7, P4, P6, R6, UR33, R13 ;  /* 0x0000002106077c10 */ /* 0x000fc8000fe9e00d */
[----:B------:R-:W-:Y:S02]  /*0890*/  IADD3.X R15, PT, PT, RZ, RZ, R15, P4, P6 ;  /* 0x000000ffff0f7210 */ /* 0x000fe400027ec40f */
[----:B0-----:R-:W-:-:S04]  /*08a0*/  @!P3 IADD3 R8, P4, PT, R2, UR30, RZ ;  /* 0x0000001e0208bc10 */ /* 0x001fc8000ff9e0ff */
[----:B------:R-:W-:Y:S01]  /*08b0*/  @!P3 IADD3.X R9, PT, PT, R3, UR8, RZ, P4, !PT ;  /* 0x000000080309bc10 */ /* 0x000fe2000a7fe4ff */
[----:B-----5:R-:W-:Y:S02]  /*08c0*/  ULOP3.LUT UR17, UR15, 0xff, URZ, 0xc0, !UPT ;  /* 0x000000ff0f117892 */ /* 0x020fe4000f8ec0ff */
[----:B------:R-:W-:-:S04]  /*08d0*/  USHF.L.U32 UR15, UR15, 0x3, URZ ;  /* 0x000000030f0f7899 */ /* 0x000fc800080006ff */
[----:B------:R-:W-:-:S12]  /*08e0*/  UIMAD UR15, UR17, -0x7, UR15 ;  /* 0xfffffff9110f78a4 */ /* 0x000fd8000f8e020f */
[----:B------:R-:W0:Y:S02]  /*08f0*/  LDCU.U8 UR15, c[0x0][UR15+0x980] ;  /* 0x000130000f0f77ac */ /* 0x000e240008000000 */
[----:B0-----:R-:W-:Y:S02]  /*0900*/  IMAD.U32 R4, RZ, RZ, UR15 ;  /* 0x0000000fff047e24 */ /* 0x001fe4000f8e00ff */
[----:B------:R-:W-:Y:S01]  /*0910*/  IMAD.U32 R5, RZ, RZ, UR15 ;  /* 0x0000000fff057e24 */ /* 0x000fe2000f8e00ff */
[----:B--2---:R-:W-:-:S04]  /*0920*/  LOP3.LUT R10, R10, UR15, RZ, 0xfc, !PT ;  /* 0x0000000f0a0a7c12 */ /* 0x004fc8000f8efcff */
[----:B------:R-:W-:-:S04]  /*0930*/  @!P3 LOP3.LUT P5, RZ, R10, 0xff, RZ, 0xc0, !PT ;  /* 0x000000ff0affb812 */ /* 0x000fc800078ac0ff */
[----:B------:R-:W-:Y:S02]  /*0940*/  @!P3 SEL R13, RZ, 0x1, !P5 ;  /* 0x00000001ff0db807 */ /* 0x000fe40006800000 */
[----:B------:R-:W-:-:S03]  /*0950*/  IADD3 R14, P5, P6, R14, UR33, R7 ;  /* 0x000000210e0e7c10 */ /* 0x000fc6000febe007 */
[----:B------:R0:W-:Y:S01]  /*0960*/  @!P3 STG.E.U8 desc[UR28][R8.64], R13 ;  /* 0x0000000d0800b986 */ /* 0x0001e2000c10111c */
[----:B---3--:R-:W-:Y:S02]  /*0970*/  LOP3.LUT P4, RZ, R11, 0xff, R4, 0xc8, !PT ;  /* 0x000000ff0bff7812 */ /* 0x008fe4000788c804 */
[----:B------:R-:W-:Y:S02]  /*0980*/  IADD3.X R16, PT, PT, RZ, RZ, R15, P5, P6 ;  /* 0x000000ffff107210 */ /* 0x000fe40002fec40f */
[----:B------:R-:W-:Y:S02]  /*0990*/  @!P0 IADD3 R4, P5, PT, R2, UR19, RZ ;  /* 0x0000001302048c10 */ /* 0x000fe4000ffbe0ff */
[----:B----4-:R-:W-:Y:S02]  /*09a0*/  LOP3.LUT P6, RZ, R12, 0xff, R5, 0xc8, !PT ;  /* 0x000000ff0cff7812 */ /* 0x010fe400078cc805 */
[----:B------:R-:W-:Y:S02]  /*09b0*/  ISETP.GE.U32.AND P3, PT, R7, UR32, PT ;  /* 0x0000002007007c0c */ /* 0x000fe4000bf66070 */
[----:B------:R-:W-:-:S02]  /*09c0*/  SEL R17, RZ, 0x1, !P4 ;  /* 0x00000001ff117807 */ /* 0x000fc40006000000 */
[----:B------:R-:W-:Y:S02]  /*09d0*/  @!P0 IADD3.X R5, PT, PT, R3, UR12, RZ, P5, !PT ;  /* 0x0000000c03058c10 */ /* 0x000fe4000affe4ff */
[----:B------:R-:W-:Y:S02]  /*09e0*/  IADD3 R11, P4, PT, R7, UR33, RZ ;  /* 0x00000021070b7c10 */ /* 0x000fe4000ff9e0ff */
[----:B------:R-:W-:Y:S01]  /*09f0*/  @!P1 IADD3 R6, P5, PT, R2, UR44, RZ ;  /* 0x0000002c02069c10 */ /* 0x000fe2000ffbe0ff */
[----:B------:R1:W-:Y:S01]  /*0a00*/  @!P0 STG.E.U8 desc[UR28][R4.64], R17 ;  /* 0x0000001104008986 */ /* 0x0003e2000c10111c */
[----:B------:R-:W-:Y:S01]  /*0a10*/  SEL R19, RZ, 0x1, !P6 ;  /* 0x00000001ff137807 */ /* 0x000fe20007000000 */
[----:B0-----:R-:W-:Y:S01]  /*0a20*/  IMAD.X R8, RZ, RZ, R15, P4 ;  /* 0x000000ffff087224 */ /* 0x001fe200020e060f */
[----:B------:R-:W-:Y:S02]  /*0a30*/  ISETP.GE.AND.EX P3, PT, R15, UR31, PT, P3 ;  /* 0x0000001f0f007c0c */ /* 0x000fe4000bf66330 */
[----:B------:R-:W-:-:S02]  /*0a40*/  IADD3 R10, P6, PT, R14, UR33, RZ ;  /* 0x000000210e0a7c10 */ /* 0x000fc4000ffde0ff */
[----:B------:R-:W-:Y:S02]  /*0a50*/  @!P1 IADD3.X R7, PT, PT, R3, UR22, RZ, P5, !PT ;  /* 0x0000001603079c10 */ /* 0x000fe4000affe4ff */
[----:B------:R-:W-:Y:S01]  /*0a60*/  LOP3.LUT R0, R0, UR15, RZ, 0xfc, !PT ;  /* 0x0000000f00007c12 */ /* 0x000fe2000f8efcff */
[----:B------:R-:W-:Y:S01]  /*0a70*/  IMAD.X R9, RZ, RZ, R16, P6 ;  /* 0x000000ffff097224 */ /* 0x000fe200030e0610 */
[----:B------:R-:W-:Y:S01]  /*0a80*/  ISETP.GE.U32.AND P5, PT, R11, UR32, PT ;  /* 0x000000200b007c0c */ /* 0x000fe2000bfa6070 */
[----:B------:R0:W-:Y:S01]  /*0a90*/  @!P1 STG.E.U8 desc[UR28][R6.64], R19 ;  /* 0x0000001306009986 */ /* 0x0001e2000c10111c */
[----:B------:R-:W-:Y:S02]  /*0aa0*/  ISETP.GE.U32.AND P4, PT, R10, UR32, PT ;  /* 0x000000200a007c0c */ /* 0x000fe4000bf86070 */
[----:B------:R-:W-:Y:S02]  /*0ab0*/  @!P2 LOP3.LUT P6, RZ, R0, 0xff, RZ, 0xc0, !PT ;  /* 0x000000ff00ffa812 */ /* 0x000fe400078cc0ff */
[----:B------:R-:W-:-:S02]  /*0ac0*/  ISETP.GE.AND.EX P5, PT, R8, UR31, PT, P5 ;  /* 0x0000001f08007c0c */ /* 0x000fc4000bfa6350 */
[----:B------:R-:W-:Y:S02]  /*0ad0*/  ISETP.GE.U32.AND P0, PT, R14, UR32, PT ;  /* 0x000000200e007c0c */ /* 0x000fe4000bf06070 */
[----:B------:R-:W-:Y:S02]  /*0ae0*/  ISETP.GE.AND.EX P4, PT, R9, UR31, PT, P4 ;  /* 0x0000001f09007c0c */ /* 0x000fe4000bf86340 */
[C---:B------:R-:W-:Y:S02]  /*0af0*/  @!P2 IADD3 R8, P1, PT, R2.reuse, UR41, RZ ;  /* 0x000000290208ac10 */ /* 0x040fe4000ff3e0ff */
[----:B------:R-:W-:Y:S02]  /*0b00*/  @!P2 SEL R15, RZ, 0x1, !P6 ;  /* 0x00000001ff0fa807 */ /* 0x000fe40007000000 */
[----:B------:R-:W-:Y:S02]  /*0b10*/  @!P3 IADD3 R10, P6, PT, R2, UR47, RZ ;  /* 0x0000002f020abc10 */ /* 0x000fe4000ffde0ff */
[----:B------:R-:W-:-:S02]  /*0b20*/  ISETP.GE.AND.EX P0, PT, R16, UR31, PT, P0 ;  /* 0x0000001f10007c0c */ /* 0x000fc4000bf06300 */
[C---:B------:R-:W-:Y:S02]  /*0b30*/  @!P2 IADD3.X R9, PT, PT, R3.reuse, UR20, RZ, P1, !PT ;  /* 0x000000140309ac10 */ /* 0x040fe40008ffe4ff */
[----:B------:R-:W-:Y:S02]  /*0b40*/  PRMT R0, RZ, 0x7610, R0 ;  /* 0x00007610ff007816 */ /* 0x000fe40000000000 */
[----:B------:R-:W-:Y:S01]  /*0b50*/  @!P3 IADD3.X R11, PT, PT, R3, UR48, RZ, P6, !PT ;  /* 0x00000030030bbc10 */ /* 0x000fe2000b7fe4ff */
[----:B------:R2:W-:Y:S01]  /*0b60*/  @!P2 STG.E.U8 desc[UR28][R8.64], R15 ;  /* 0x0000000f0800a986 */ /* 0x0005e2000c10111c */
[C---:B-1----:R-:W-:Y:S02]  /*0b70*/  @!P5 IADD3 R4, P1, PT, R2.reuse, UR39, RZ ;  /* 0x000000270204dc10 */ /* 0x042fe4000ff3e0ff */
[----:B------:R-:W-:Y:S01]  /*0b80*/  @!P4 IADD3 R12, P2, PT, R2, UR23, RZ ;  /* 0x00000017020ccc10 */ /* 0x000fe2000ff5e0ff */
[----:B------:R1:W3:Y:S01]  /*0b90*/  @!P3 LDG.E.U8 R0, desc[UR28][R10.64] ;  /* 0x0000001c0a00b981 */ /* 0x0002e2000c1e1100 */
[----:B------:R-:W-:-:S02]  /*0ba0*/  PRMT R14, RZ, 0x7610, R14 ;  /* 0x00007610ff0e7816 */ /* 0x000fc4000000000e */
[C---:B------:R-:W-:Y:S02]  /*0bb0*/  @!P5 IADD3.X R5, PT, PT, R3.reuse, UR40, RZ, P1, !PT ;  /* 0x000000280305dc10 */ /* 0x040fe40008ffe4ff */
[----:B------:R-:W-:Y:S02]  /*0bc0*/  PRMT R16, RZ, 0x7610, R16 ;  /* 0x00007610ff107816 */ /* 0x000fe40000000010 */
[C---:B0-----:R-:W-:Y:S01]  /*0bd0*/  @!P0 IADD3 R6, P1, PT, R2.reuse, UR36, RZ ;  /* 0x0000002402068c10 */ /* 0x041fe2000ff3e0ff */
[----:B------:R0:W4:Y:S01]  /*0be0*/  @!P5 LDG.E.U8 R14, desc[UR28][R4.64] ;  /* 0x0000001c040ed981 */ /* 0x000122000c1e1100 */
[C---:B------:R-:W-:Y:S02]  /*0bf0*/  @!P4 IADD3.X R13, PT, PT, R3.reuse, UR34, RZ, P2, !PT ;  /* 0x00000022030dcc10 */ /* 0x040fe400097fe4ff */
[----:B--2---:R-:W-:Y:S02]  /*0c00*/  PRMT R15, RZ, 0x7610, R15 ;  /* 0x00007610ff0f7816 */ /* 0x004fe4000000000f */
[----:B------:R-:W-:Y:S01]  /*0c10*/  @!P0 IADD3.X R7, PT, PT, R3, UR37, RZ, P1, !PT ;  /* 0x0000002503078c10 */ /* 0x000fe20008ffe4ff */
[----:B------:R2:W5:Y:S04]  /*0c20*/  @!P4 LDG.E.U8 R16, desc[UR28][R12.64] ;  /* 0x0000001c0c10c981 */ /* 0x000568000c1e1100 */
[----:B------:R5:W5:Y:S01]  /*0c30*/  @!P0 LDG.E.U8 R15, desc[UR28][R6.64] ;  /* 0x0000001c060f8981 */ /* 0x000b62000c1e1100 */
[C---:B------:R-:W-:Y:S01]  /*0c40*/  @!P3 IADD3 R8, P2, PT, R2.reuse, UR25, RZ ;  /* 0x000000190208bc10 */ /* 0x040fe2000ff5e0ff */
[----:B-1----:R-:W-:Y:S01]  /*0c50*/  IMAD.U32 R11, RZ, RZ, UR15 ;  /* 0x0000000fff0b7e24 */ /* 0x002fe2000f8e00ff */
[----:B0-----:R-:W-:-:S02]  /*0c60*/  @!P5 IADD3 R4, P6, PT, R2, UR38, RZ ;  /* 0x000000260204dc10 */ /* 0x001fc4000ffde0ff */
[C---:B------:R-:W-:Y:S02]  /*0c70*/  @!P3 IADD3.X R9, PT, PT, R3.reuse, UR26, RZ, P2, !PT ;  /* 0x0000001a0309bc10 */ /* 0x040fe400097fe4ff */
[----:B------:R-:W-:Y:S02]  /*0c80*/  @!P5 IADD3.X R5, PT, PT, R3, UR16, RZ, P6, !PT ;  /* 0x000000100305dc10 */ /* 0x000fe4000b7fe4ff */
[----:B------:R-:W-:Y:S01]  /*0c90*/  @!P4 IADD3 R10, P6, PT, R2, UR21, RZ ;  /* 0x00000015020acc10 */ /* 0x000fe2000ffde0ff */
[----:B------:R-:W-:-:S04]  /*0ca0*/  UIADD3 UR24, UP0, UPT, UR24, -0x2, URZ ;  /* 0xfffffffe18187890 */ /* 0x000fc8000ff1e0ff */
[----:B------:R-:W-:Y:S02]  /*0cb0*/  UIADD3.X UR6, UPT, UPT, UR6, -0x1, URZ, UP0, !UPT ;  /* 0xffffffff06067890 */ /* 0x000fe400087fe4ff */
[----:B------:R-:W-:-:S04]  /*0cc0*/  UISETP.NE.U32.AND UP0, UPT, UR24, URZ, UPT ;  /* 0x000000ff1800728c */ /* 0x000fc8000bf05070 */
[----:B------:R-:W-:Y:S02]  /*0cd0*/  UISETP.NE.AND.EX UP0, UPT, UR6, URZ, UPT, UP0 ;  /* 0x000000ff0600728c */ /* 0x000fe4000bf05300 */
[----:B------:R-:W-:Y:S01]  /*0ce0*/  UIMAD.WIDE.U32 UR4, UR33, 0x8, UR4 ;  /* 0x00000008210478a5 */ /* 0x000fe2000f8e0004 */
[----:B---3--:R-:W-:-:S04]  /*0cf0*/  LOP3.LUT R0, R0, UR15, RZ, 0xfc, !PT ;  /* 0x0000000f00007c12 */ /* 0x008fc8000f8efcff */
[----:B------:R-:W-:Y:S01]  /*0d00*/  @!P3 LOP3.LUT P1, RZ, R0, 0xff, RZ, 0xc0, !PT ;  /* 0x000000ff00ffb812 */ /* 0x000fe2000782c0ff */
[----:B------:R-:W-:-:S03]  /*0d10*/  IMAD.U32 R0, RZ, RZ, UR15 ;  /* 0x0000000fff007e24 */ /* 0x000fc6000f8e00ff */
[----:B--2---:R-:W-:Y:S02]  /*0d20*/  @!P3 SEL R13, RZ, 0x1, !P1 ;  /* 0x00000001ff0db807 */ /* 0x004fe40004800000 */
[----:B----4-:R-:W-:Y:S02]  /*0d30*/  LOP3.LUT P2, RZ, R14, 0xff, R11, 0xc8, !PT ;  /* 0x000000ff0eff7812 */ /* 0x010fe4000784c80b */
[----:B-----5:R-:W-:Y:S01]  /*0d40*/  LOP3.LUT R16, R16, UR15, RZ, 0xfc, !PT ;  /* 0x0000000f10107c12 */ /* 0x020fe2000f8efcff */
[----:B------:R0:W-:Y:S01]  /*0d50*/  @!P3 STG.E.U8 desc[UR28][R8.64], R13 ;  /* 0x0000000d0800b986 */ /* 0x0001e2000c10111c */
[----:B------:R-:W-:Y:S02]  /*0d60*/  SEL R17, RZ, 0x1, !P2 ;  /* 0x00000001ff117807 */ /* 0x000fe40005000000 */
[----:B------:R-:W-:Y:S02]  /*0d70*/  @!P0 IADD3 R6, P3, PT, R2, UR35, RZ ;  /* 0x0000002302068c10 */ /* 0x000fe4000ff7e0ff */
[----:B------:R-:W-:-:S02]  /*0d80*/  LOP3.LUT P2, RZ, R15, 0xff, R0, 0xc8, !PT ;  /* 0x000000ff0fff7812 */ /* 0x000fc4000784c800 */
[----:B------:R-:W-:Y:S02]  /*0d90*/  @!P4 LOP3.LUT P1, RZ, R16, 0xff, RZ, 0xc0, !PT ;  /* 0x000000ff10ffc812 */ /* 0x000fe4000782c0ff */
[C---:B------:R-:W-:Y:S02]  /*0da0*/  @!P0 IADD3.X R7, PT, PT, R3.reuse, UR14, RZ, P3, !PT ;  /* 0x0000000e03078c10 */ /* 0x040fe40009ffe4ff */
[----:B------:R-:W-:Y:S02]  /*0db0*/  SEL R19, RZ, 0x1, !P2 ;  /* 0x00000001ff137807 */ /* 0x000fe40005000000 */
[----:B------:R-:W-:Y:S02]  /*0dc0*/  @!P4 IADD3.X R11, PT, PT, R3, UR13, RZ, P6, !PT ;  /* 0x0000000d030bcc10 */ /* 0x000fe4000b7fe4ff */
[----:B------:R-:W-:Y:S01]  /*0dd0*/  @!P4 SEL R15, RZ, 0x1, !P1 ;  /* 0x00000001ff0fc807 */ /* 0x000fe20004800000 */
[----:B------:R1:W-:Y:S04]  /*0de0*/  @!P5 STG.E.U8 desc[UR28][R4.64], R17 ;  /* 0x000000110400d986 */ /* 0x0003e8000c10111c */
[----:B------:R1:W-:Y:S04]  /*0df0*/  @!P0 STG.E.U8 desc[UR28][R6.64], R19 ;  /* 0x0000001306008986 */ /* 0x0003e8000c10111c */
[----:B------:R1:W-:Y:S01]  /*0e00*/  @!P4 STG.E.U8 desc[UR28][R10.64], R15 ;  /* 0x0000000f0a00c986 */ /* 0x0003e2000c10111c */
[----:B0-----:R-:W-:-:S04]  /*0e10*/  IMAD.U32 R9, RZ, RZ, UR33 ;  /* 0x00000021ff097e24 */ /* 0x001fc8000f8e00ff */
[----:B------:R-:W-:Y:S01]  /*0e20*/  IMAD.WIDE.U32 R2, R9, 0x8, R2 ;  /* 0x0000000809027825 */ /* 0x000fe200078e0002 */
[----:B------:R-:W-:Y:S06]  /*0e30*/  BRA.U UP0, `(.L_x_3948) ;  /* 0xfffffff900087547 */ /* 0x000fec000b83ffff */
.L_x_3947:
[----:B------:R-:W-:-:S04]  /*0e40*/  ULOP3.LUT UR6, UR9, 0x1, URZ, 0xc0, !UPT ;  /* 0x0000000109067892 */ /* 0x000fc8000f8ec0ff */
[----:B------:R-:W-:-:S06]  /*0e50*/  UISETP.NE.U32.AND UP0, UPT, UR6, 0x1, UPT ;  /* 0x000000010600788c */ /* 0x000fcc000bf05070 */
[----:B------:R-:W-:-:S13]  /*0e60*/  PLOP3.LUT P0, PT, PT, PT, UP0, 0x80, 0x8 ;  /* 0x000000000008781c */ /* 0x000fda0003f0f008 */
[----:B------:R-:W-:Y:S05]  /*0e70*/  @!P0 EXIT ;  /* 0x000000000000894d */ /* 0x000fea0003800000 */
[----:B------:R-:W0:Y:S01]  /*0e80*/  S2R R16, SR_TID.X ;  /* 0x0000000000107919 */ /* 0x000e220000002100 */
[----:B------:R-:W2:Y:S01]  /*0e90*/  LDCU UR6, c[0x0][0x360] ;  /* 0x00006c00ff0677ac */ /* 0x000ea20008000800 */
[----:B------:R-:W-:Y:S02]  /*0ea0*/  PRMT R12, RZ, 0x7610, R12 ;  /* 0x00007610ff0c7816 */ /* 0x000fe4000000000c */
[----:B0-----:R-:W-:-:S04]  /*0eb0*/  IADD3 R16, P1, PT, R16, UR4, RZ ;  /* 0x0000000410107c10 */ /* 0x001fc8000ff3e0ff */
[C---:B------:R-:W-:Y:S01]  /*0ec0*/  ISETP.GE.U32.AND P0, PT, R16.reuse, UR32, PT ;  /* 0x0000002010007c0c */ /* 0x040fe2000bf06070 */
[----:B------:R-:W-:Y:S01]  /*0ed0*/  IMAD.X R21, RZ, RZ, UR5, P1 ;  /* 0x00000005ff157e24 */ /* 0x000fe200088e06ff */
[----:B--2---:R-:W-:-:S04]  /*0ee0*/  IADD3 R3, P1, PT, R16, UR6, RZ ;  /* 0x0000000610037c10 */ /* 0x004fc8000ff3e0ff */
[----:B------:R-:W-:Y:S01]  /*0ef0*/  ISETP.GE.AND.EX P0, PT, R21, UR31, PT, P0 ;  /* 0x0000001f15007c0c */ /* 0x000fe2000bf06300 */
[----:B-1----:R-:W-:Y:S01]  /*0f00*/  IMAD.X R19, RZ, RZ, R21, P1 ;  /* 0x000000ffff137224 */ /* 0x002fe200008e0615 */
        /* <DEDUP_REMOVED lines=13> */
[----:B------:R0:W2:Y:S01]  /*0fe0*/  @!P0 LDG.E.U8 R12, desc[UR28][R8.64] ;  /* 0x0000001c080c8981 */ /* 0x0000a2000c1e1100 */
[----:B------:R-:W-:-:S02]  /*0ff0*/  PRMT R13, RZ, 0x7610, R13 ;  /* 0x00007610ff0d7816 */ /* 0x000fc4000000000d */
[----:B------:R-:W-:Y:S02]  /*1000*/  @!P2 IADD3 R10, P5, PT, R2, UR27, RZ ;  /* 0x0000001b020aac10 */ /* 0x000fe4000ffbe0ff */
[----:B------:R-:W-:Y:S02]  /*1010*/  @!P1 IADD3.X R5, PT, PT, R19, UR7, RZ, P4, !PT ;  /* 0x0000000713059c10 */ /* 0x000fe4000a7fe4ff */
[----:B------:R-:W-:Y:S02]  /*1020*/  PRMT R14, RZ, 0x7610, R14 ;  /* 0x00007610ff0e7816 */ /* 0x000fe4000000000e */
[----:B------:R-:W-:Y:S01]  /*1030*/  @!P2 IADD3.X R11, PT, PT, R18, UR7, RZ, P5, !PT ;  /* 0x00000007120bac10 */ /* 0x000fe2000affe4ff */
[----:B------:R1:W3:Y:S01]  /*1040*/  @!P1 LDG.E.U8 R13, desc[UR28][R4.64] ;  /* 0x0000001c040d9981 */ /* 0x0002e2000c1e1100 */
[----:B------:R-:W-:-:S03]  /*1050*/  @!P3 IADD3 R6, P4, PT, R0, UR27, RZ ;  /* 0x0000001b0006bc10 */ /* 0x000fc6000ff9e0ff */
[----:B------:R-:W4:Y:S01]  /*1060*/  @!P2 LDG.E.U8 R14, desc[UR28][R10.64] ;  /* 0x0000001c0a0ea981 */ /* 0x000f22000c1e1100 */
[----:B------:R-:W-:Y:S02]  /*1070*/  PRMT R15, RZ, 0x7610, R15 ;  /* 0x00007610ff0f7816 */ /* 0x000fe4000000000f */
[----:B------:R-:W-:-:S05]  /*1080*/  @!P3 IADD3.X R7, PT, PT, R17, UR7, RZ, P4, !PT ;  /* 0x000000071107bc10 */ /* 0x000fca000a7fe4ff */
[----:B------:R5:W4:Y:S01]  /*1090*/  @!P3 LDG.E.U8 R15, desc[UR28][R6.64] ;  /* 0x0000001c060fb981 */ /* 0x000b22000c1e1100 */
[----:B0-----:R-:W0:Y:S02]  /*10a0*/  S2R R8, SR_CTAID.X ;  /* 0x0000000000087919 */ /* 0x001e240000002500 */
[----:B0-----:R-:W0:Y:S02]  /*10b0*/  LDC.U8 R8, c[0x0][R8+0x9c0] ;  /* 0x0002700008087b82 */ /* 0x001e240000000000 */
[C---:B0-----:R-:W-:Y:S01]  /*10c0*/  LOP3.LUT R9, R8.reuse, 0xff, RZ, 0xc0, !PT ;  /* 0x000000ff08097812 */ /* 0x041fe200078ec0ff */
[----:B------:R-:W-:-:S04]  /*10d0*/  IMAD.SHL.U32 R20, R8, 0x8, RZ ;  /* 0x0000000808147824 */ /* 0x000fc800078e00ff */
[----:B------:R-:W-:-:S06]  /*10e0*/  IMAD R20, R9, -0x7, R20 ;  /* 0xfffffff909147824 */ /* 0x000fcc00078e0214 */
[----:B------:R-:W2:Y:S01]  /*10f0*/  LDC.U8 R20, c[0x0][R20+0x980] ;  /* 0x0002600014147b82 */ /* 0x000ea20000000000 */
[----:B-1----:R-:W-:-:S04]  /*1100*/  @!P0 IADD3 R4, P5, PT, R16, UR30, RZ ;  /* 0x0000001e10048c10 */ /* 0x002fc8000ffbe0ff */
[----:B------:R-:W-:Y:S02]  /*1110*/  @!P0 IADD3.X R5, PT, PT, R21, UR8, RZ, P5, !PT ;  /* 0x0000000815058c10 */ /* 0x000fe4000affe4ff */
[----:B-----5:R-:W-:-:S04]  /*1120*/  @!P1 IADD3 R6, P6, PT, R3, UR30, RZ ;  /* 0x0000001e03069c10 */ /* 0x020fc8000ffde0ff */
[----:B------:R-:W-:Y:S02]  /*1130*/  @!P1 IADD3.X R7, PT, PT, R19, UR8, RZ, P6, !PT ;  /* 0x0000000813079c10 */ /* 0x000fe4000b7fe4ff */
[----:B--2---:R-:W-:-:S04]  /*1140*/  LOP3.LUT R12, R12, R20, RZ, 0xfc, !PT ;  /* 0x000000140c0c7212 */ /* 0x004fc800078efcff */
[----:B------:R-:W-:-:S04]  /*1150*/  @!P0 LOP3.LUT P4, RZ, R12, 0xff, RZ, 0xc0, !PT ;  /* 0x000000ff0cff8812 */ /* 0x000fc8000788c0ff */
[----:B------:R-:W-:Y:S02]  /*1160*/  @!P0 SEL R9, RZ, 0x1, !P4 ;  /* 0x00000001ff098807 */ /* 0x000fe40006000000 */
[----:B---3--:R-:W-:-:S03]  /*1170*/  LOP3.LUT P5, RZ, R13, 0xff, R20, 0xc8, !PT ;  /* 0x000000ff0dff7812 */ /* 0x008fc600078ac814 */
[----:B------:R0:W-:Y:S01]  /*1180*/  @!P0 STG.E.U8 desc[UR28][R4.64], R9 ;  /* 0x0000000904008986 */ /* 0x0001e2000c10111c */
[----:B----4-:R-:W-:Y:S02]  /*1190*/  LOP3.LUT P4, RZ, R14, 0xff, R20, 0xc8, !PT ;  /* 0x000000ff0eff7812 */ /* 0x010fe4000788c814 */
[----:B------:R-:W-:Y:S02]  /*11a0*/  @!P2 IADD3 R2, P0, PT, R2, UR30, RZ ;  /* 0x0000001e0202ac10 */ /* 0x000fe4000ff1e0ff */
[----:B------:R-:W-:Y:S02]  /*11b0*/  SEL R11, RZ, 0x1, !P5 ;  /* 0x00000001ff0b7807 */ /* 0x000fe40006800000 */
[----:B------:R-:W-:Y:S02]  /*11c0*/  @!P2 IADD3.X R3, PT, PT, R18, UR8, RZ, P0, !PT ;  /* 0x000000081203ac10 */ /* 0x000fe400087fe4ff */
[----:B------:R-:W-:Y:S01]  /*11d0*/  SEL R13, RZ, 0x1, !P4 ;  /* 0x00000001ff0d7807 */ /* 0x000fe20006000000 */
[----:B------:R0:W-:Y:S01]  /*11e0*/  @!P1 STG.E.U8 desc[UR28][R6.64], R11 ;  /* 0x0000000b06009986 */ /* 0x0001e2000c10111c */
[----:B------:R-:W-:-:S03]  /*11f0*/  LOP3.LUT R15, R15, R20, RZ, 0xfc, !PT ;  /* 0x000000140f0f7212 */ /* 0x000fc600078efcff */
[----:B------:R0:W-:Y:S01]  /*1200*/  @!P2 STG.E.U8 desc[UR28][R2.64], R13 ;  /* 0x0000000d0200a986 */ /* 0x0001e2000c10111c */
[----:B------:R-:W-:Y:S05]  /*1210*/  @P3 EXIT ;  /* 0x000000000000394d */ /* 0x000fea0003800000 */
[----:B0-----:R-:W-:Y:S02]  /*1220*/  IADD3 R2, P1, PT, R0, UR30, RZ ;  /* 0x0000001e00027c10 */ /* 0x001fe4000ff3e0ff */
[----:B------:R-:W-:Y:S02]  /*1230*/  LOP3.LUT P0, RZ, R15, 0xff, RZ, 0xc0, !PT ;  /* 0x000000ff0fff7812 */ /* 0x000fe4000780c0ff */
[----:B------:R-:W-:Y:S02]  /*1240*/  IADD3.X R3, PT, PT, R17, UR8, RZ, P1, !PT ;  /* 0x0000000811037c10 */ /* 0x000fe40008ffe4ff */
[----:B------:R-:W-:-:S05]  /*1250*/  SEL R5, RZ, 0x1, !P0 ;  /* 0x00000001ff057807 */ /* 0x000fca0004000000 */
[----:B------:R-:W-:Y:S01]  /*1260*/  STG.E.U8 desc[UR28][R2.64], R5 ;  /* 0x0000000502007986 */ /* 0x000fe2000c10111c */
[----:B------:R-:W-:Y:S05]  /*1270*/  EXIT ;  /* 0x000000000000794d */ /* 0x000fea0003800000 */
.L_x_3946:
[----:B------:R-:W1:Y:S02]  /*1280*/  S2R R8, SR_TID.X ;  /* 0x0000000000087919 */ /* 0x000e640000002100 */
[----:B-1----:R-:W-:-:S03]  /*1290*/  IMAD.WIDE.U32 R2, R8, 0x4, RZ ;  /* 0x0000000408027825 */ /* 0x002fc600078e00ff */
[----:B------:R-:W-:-:S04]  /*12a0*/  ISETP.GE.U32.AND P0, PT, R2, UR12, PT ;  /* 0x0000000c02007c0c */ /* 0x000fc8000bf06070 */
[----:B------:R-:W-:-:S13]  /*12b0*/  ISETP.GE.AND.EX P0, PT, R3, UR9, PT, P0 ;  /* 0x0000000903007c0c */ /* 0x000fda000bf06300 */
[----:B0-----:R-:W-:Y:S05]  /*12c0*/  @P0 EXIT ;  /* 0x000000000000094d */ /* 0x001fea0003800000 */
[----:B------:R-:W-:Y:S01]  /*12d0*/  IMAD.MOV.U32 R9, RZ, RZ, RZ ;  /* 0x000000ffff097224 */ /* 0x000fe200078e00ff */
[----:B------:R-:W0:Y:S06]  /*12e0*/  LDCU UR4, c[0x0][0x360] ;  /* 0x00006c00ff0477ac */ /* 0x000e2c0008000800 */
.L_x_3949:
[C---:B------:R-:W-:Y:S01]  /*12f0*/  IMAD.SHL.U32 R7, R8.reuse, 0x4, RZ ;  /* 0x0000000408077824 */ /* 0x040fe200078e00ff */
[----:B------:R-:W-:-:S04]  /*1300*/  SHF.L.U64.HI R10, R8, 0x2, R9 ;  /* 0x00000002080a7819 */ /* 0x000fc80000010209 */
[----:B------:R-:W-:-:S04]  /*1310*/  IADD3 R2, P0, PT, R7, UR27, RZ ;  /* 0x0000001b07027c10 */ /* 0x000fc8000ff1e0ff */
[----:B------:R-:W-:-:S05]  /*1320*/  IADD3.X R3, PT, PT, R10, UR7, RZ, P0, !PT ;  /* 0x000000070a037c10 */ /* 0x000fca00087fe4ff */
[----:B------:R-:W2:Y:S01]  /*1330*/  LDG.E R2, desc[UR28][R2.64] ;  /* 0x0000001c02027981 */ /* 0x000ea2000c1e1900 */
[----:B------:R-:W-:Y:S01]  /*1340*/  IMAD.U32 R11, RZ, RZ, UR6 ;  /* 0x00000006ff0b7e24 */ /* 0x000fe2000f8e00ff */
[C---:B--2---:R-:W-:Y:S02]  /*1350*/  PRMT R0, R2.reuse, 0x7770, RZ ;  /* 0x0000777002007816 */ /* 0x044fe400000000ff */
[C---:B------:R-:W-:Y:S02]  /*1360*/  PRMT R6, R2.reuse, 0x7773, RZ ;  /* 0x0000777302067816 */ /* 0x040fe400000000ff */
[C---:B------:R-:W-:Y:S02]  /*1370*/  PRMT R5, R2.reuse, 0x7772, RZ ;  /* 0x0000777202057816 */ /* 0x040fe400000000ff */
[----:B------:R-:W-:Y:S02]  /*1380*/  PRMT R4, R2, 0x7771, RZ ;  /* 0x0000777102047816 */ /* 0x000fe400000000ff */
[----:B------:R-:W-:-:S02]  /*1390*/  LOP3.LUT P0, RZ, R0, 0xff, R11, 0xc8, !PT ;  /* 0x000000ff00ff7812 */ /* 0x000fc4000780c80b */
[--C-:B------:R-:W-:Y:S02]  /*13a0*/  LOP3.LUT P3, RZ, R6, 0xff, R11.reuse, 0xc8, !PT ;  /* 0x000000ff06ff7812 */ /* 0x100fe4000786c80b */
[--C-:B------:R-:W-:Y:S02]  /*13b0*/  LOP3.LUT P2, RZ, R5, 0xff, R11.reuse, 0xc8, !PT ;  /* 0x000000ff05ff7812 */ /* 0x100fe4000784c80b */
[----:B------:R-:W-:Y:S02]  /*13c0*/  LOP3.LUT P1, RZ, R4, 0xff, R11, 0xc8, !PT ;  /* 0x000000ff04ff7812 */ /* 0x000fe4000782c80b */
        /* <DEDUP_REMOVED lines=20> */
        .weak           $__internal_122_$__cuda_sm20_div_u16
        .type           $__internal_122_$__cuda_sm20_div_u16,@function
        .size           $__internal_122_$__cuda_sm20_div_u16,(.L_x_4356 - $__internal_122_$__cuda_sm20_div_u16)
$__internal_122_$__cuda_sm20_div_u16:
        /* <DEDUP_REMOVED lines=19> */
[----:B------:R-:W-:Y:S05]  /*1640*/  RET.REL.NODEC R2 `(_ZN2at6native61_GLOBAL__N__44eb8e94_28_ForeachBinaryOpScalarList_cu_dda10a6925multi_tensor_apply_kernelINS1_28TensorListScalarListMetadataIbLi2EEENS1_25BinaryOpScalarListFunctorIbLi2ELi1ELi1EEEJSt4plusIbEEEEvT_T0_DpT1_) ;  /* 0xffffffe8026c7950 */ /* 0x000fea0003c3ffff */
.L_x_3950:
        /* <DEDUP_REMOVED lines=11> */
.L_x_4356:


//--------------------- .text._ZN2at6native61_GLOBAL__N__44eb8e94_28_ForeachBinaryOpScalarList_cu_dda10a6925multi_tensor_apply_kernelINS1_28TensorListScalarListMetadataIN3c107complexIfEELi2EEENS1_25BinaryOpScalarListFunctorIS6_Li2ELi1ELi1EEEJSt4plusIS6_EEEEvT_T0_DpT1_ --------------------------
	.section	.text._ZN2at6native61_GLOBAL__N__44eb8e94_28_ForeachBinaryOpScalarList_cu_dda10a6925multi_tensor_apply_kernelINS1_28TensorListScalarListMetadataIN3c107complexIfEELi2EEENS1_25BinaryOpScalarListFunctorIS6_Li2ELi1ELi1EEEJSt4plusIS6_EEEEvT_T0_DpT1_,"ax",@progbits
	.align	128
.text._ZN2at6native61_GLOBAL__N__44eb8e94_28_ForeachBinaryOpScalarList_cu_dda10a6925multi_tensor_apply_kernelINS1_28TensorListScalarListMetadataIN3c107complexIfEELi2EEENS1_25BinaryOpScalarListFunctorIS6_Li2ELi1ELi1EEEJSt4plusIS6_EEEEvT_T0_DpT1_:
        .type           _ZN2at6native61_GLOBAL__N__44eb8e94_28_ForeachBinaryOpScalarList_cu_dda10a6925multi_tensor_apply_kernelINS1_28TensorListScalarListMetadataIN3c107complexIfEELi2EEENS1_25BinaryOpScalarListFunctorIS6_Li2ELi1ELi1EEEJSt4plusIS6_EEEEvT_T0_DpT1_,@function
        .size           _ZN2at6native61_GLOBAL__N__44eb8e94_28_ForeachBinaryOpScalarList_cu_dda10a6925multi_tensor_apply_kernelINS1_28TensorListScalarListMetadataIN3c107complexIfEELi2EEENS1_25BinaryOpScalarListFunctorIS6_Li2ELi1ELi1EEEJSt4plusIS6_EEEEvT_T0_DpT1_,(.L_x_4358 - _ZN2at6native61_GLOBAL__N__44eb8e94_28_ForeachBinaryOpScalarList_cu_dda10a6925multi_tensor_apply_kernelINS1_28TensorListScalarListMetadataIN3c107complexIfEELi2EEENS1_25BinaryOpScalarListFunctorIS6_Li2ELi1ELi1EEEJSt4plusIS6_EEEEvT_T0_DpT1_)
        .other          _ZN2at6native61_GLOBAL__N__44eb8e94_28_ForeachBinaryOpScalarList_cu_dda10a6925multi_tensor_apply_kernelINS1_28TensorListScalarListMetadataIN3c107complexIfEELi2EEENS1_25BinaryOpScalarListFunctorIS6_Li2ELi1ELi1EEEJSt4plusIS6_EEEEvT_T0_DpT1_,@"STO_CUDA_ENTRY STV_DEFAULT"
_ZN2at6native61_GLOBAL__N__44eb8e94_28_ForeachBinaryOpScalarList_cu_dda10a6925multi_tensor_apply_kernelINS1_28TensorListScalarListMetadataIN3c107complexIfEELi2EEENS1_25BinaryOpScalarListFunctorIS6_Li2ELi1ELi1EEEJSt4plusIS6_EEEEvT_T0_DpT1_:
        /* <DEDUP_REMOVED lines=40> */
[----:B------:R-:W-:Y:S05]  /*0280*/  CALL.REL.NOINC `($__internal_123_$__cuda_sm20_div_u16) ;  /* 0x0000000c005c7944 */ /* 0x000fea0003c00000 */
        /* <DEDUP_REMOVED lines=16> */
.L_x_3953:
        /* <DEDUP_REMOVED lines=47> */
[----:B--2---:R-:W-:Y:S01]  /*0680*/  @!P2 FADD.FTZ R14, R14, UR14 ;  /* 0x0000000e0e0eae21 */ /* 0x004fe20008010000 */
[----:B------:R-:W-:-:S05]  /*0690*/  @!P2 FADD.FTZ R15, R15, UR15 ;  /* 0x0000000f0f0fae21 */ /* 0x000fca0008010000 */
[----:B------:R0:W-:Y:S01]  /*06a0*/  @!P2 STG.E.64 desc[UR18][R12.64], R14 ;  /* 0x0000000e0c00a986 */ /* 0x0001e2000c101b12 */
[----:B------:R-:W-:-:S04]  /*06b0*/  ISETP.GE.U32.AND P2, PT, R17, UR17, PT ;  /* 0x0000001111007c0c */ /* 0x000fc8000bf46070 */
[----:B------:R-:W-:Y:S01]  /*06c0*/  ISETP.GE.AND.EX P2, PT, R22, UR20, PT, P2 ;  /* 0x0000001416007c0c */ /* 0x000fe2000bf46320 */
[----:B---3--:R-:W-:Y:S01]  /*06d0*/  @!P3 FADD.FTZ R10, R10, UR14 ;  /* 0x0000000e0a0abe21 */ /* 0x008fe20008010000 */
[----:B------:R-:W-:Y:S01]  /*06e0*/  @!P3 FADD.FTZ R11, R11, UR15 ;  /* 0x0000000f0b0bbe21 */ /* 0x000fe20008010000 */
[----:B----4-:R-:W-:Y:S01]  /*06f0*/  @!P4 FADD.FTZ R2, R2, UR14 ;  /* 0x0000000e0202ce21 */ /* 0x010fe20008010000 */
[----:B------:R-:W-:-:S03]  /*0700*/  @!P4 FADD.FTZ R3, R3, UR15 ;  /* 0x0000000f0303ce21 */ /* 0x000fc60008010000 */
        /* <DEDUP_REMOVED lines=11> */
[----:B-----5:R-:W-:Y:S01]  /*07c0*/  @!P1 FADD.FTZ R4, R4, UR14 ;  /* 0x0000000e04049e21 */ /* 0x020fe20008010000 */
[----:B0-----:R-:W-:Y:S01]  /*07d0*/  CS2R R2, SRZ ;  /* 0x0000000000027805 */ /* 0x001fe2000001ff00 */
[----:B------:R-:W-:Y:S02]  /*07e0*/  @!P1 FADD.FTZ R5, R5, UR15 ;  /* 0x0000000f05059e21 */ /* 0x000fe40008010000 */
        /* <DEDUP_REMOVED lines=28> */
[----:B--2---:R-:W-:Y:S01]  /*09b0*/  @!P2 FADD.FTZ R2, R2, UR14 ;  /* 0x0000000e0202ae21 */ /* 0x004fe20008010000 */
[----:B------:R-:W-:Y:S01]  /*09c0*/  @!P2 FADD.FTZ R3, R3, UR15 ;  /* 0x0000000f0303ae21 */ /* 0x000fe20008010000 */
[----:B---3--:R-:W-:Y:S01]  /*09d0*/  @!P4 FADD.FTZ R6, R6, UR14 ;  /* 0x0000000e0606ce21 */ /* 0x008fe20008010000 */
[----:B------:R-:W-:-:S03]  /*09e0*/  @!P4 FADD.FTZ R7, R7, UR15 ;  /* 0x0000000f0707ce21 */ /* 0x000fc60008010000 */
[----:B------:R1:W-:Y:S01]  /*09f0*/  @!P2 STG.E.64 desc[UR18][R16.64], R2 ;  /* 0x000000021000a986 */ /* 0x0003e2000c101b12 */
[----:B----4-:R-:W-:Y:S01]  /*0a00*/  @!P3 FADD.FTZ R4, R4, UR14 ;  /* 0x0000000e0404be21 */ /* 0x010fe20008010000 */
[----:B------:R-:W-:Y:S01]  /*0a10*/  @!P3 FADD.FTZ R5, R5, UR15 ;  /* 0x0000000f0505be21 */ /* 0x000fe20008010000 */
[----:B-----5:R-:W-:Y:S01]  /*0a20*/  @!P5 FADD.FTZ R8, R8, UR14 ;  /* 0x0000000e0808de21 */ /* 0x020fe20008010000 */
[----:B------:R-:W-:-:S03]  /*0a30*/  @!P5 FADD.FTZ R9, R9, UR15 ;  /* 0x0000000f0909de21 */ /* 0x000fc60008010000 */
[----:B------:R1:W-:Y:S04]  /*0a40*/  @!P3 STG.E.64 desc[UR18][R18.64], R4 ;  /* 0x000000041200b986 */ /* 0x0003e8000c101b12 */
[----:B------:R1:W-:Y:S04]  /*0a50*/  @!P4 STG.E.64 desc[UR18][R24.64], R6 ;  /* 0x000000061800c986 */ /* 0x0003e8000c101b12 */
[----:B------:R1:W-:Y:S01]  /*0a60*/  @!P5 STG.E.64 desc[UR18][R22.64], R8 ;  /* 0x000000081600d986 */ /* 0x0003e2000c101b12 */
[----:B------:R-:W-:Y:S05]  /*0a70*/  @P1 BRA `(.L_x_3953) ;  /* 0xfffffff800441947 */ /* 0x000fea000383ffff */
.L_x_3952:
        /* <DEDUP_REMOVED lines=39> */
[----:B--2---:R-:W-:Y:S01]  /*0cf0*/  FADD.FTZ R2, R2, UR14 ;  /* 0x0000000e02027e21 */ /* 0x004fe20008010000 */
[----:B------:R-:W-:Y:S01]  /*0d00*/  FADD.FTZ R3, R3, UR15 ;  /* 0x0000000f03037e21 */ /* 0x000fe20008010000 */
[----:B---3--:R-:W-:Y:S01]  /*0d10*/  FADD.FTZ R4, R4, UR14 ;  /* 0x0000000e04047e21 */ /* 0x008fe20008010000 */
[----:B------:R-:W-:-:S03]  /*0d20*/  FADD.FTZ R5, R5, UR15 ;  /* 0x0000000f05057e21 */ /* 0x000fc60008010000 */
[----:B------:R0:W-:Y:S01]  /*0d30*/  @!P0 STG.E.64 desc[UR18][R16.64], R2 ;  /* 0x0000000210008986 */ /* 0x0001e2000c101b12 */
[----:B----4-:R-:W-:Y:S01]  /*0d40*/  FADD.FTZ R6, R6, UR14 ;  /* 0x0000000e06067e21 */ /* 0x010fe20008010000 */
[----:B------:R-:W-:Y:S02]  /*0d50*/  FADD.FTZ R7, R7, UR15 ;  /* 0x0000000f07077e21 */ /* 0x000fe40008010000 */
[----:B------:R0:W-:Y:S04]  /*0d60*/  @!P1 STG.E.64 desc[UR18][R18.64], R4 ;  /* 0x0000000412009986 */ /* 0x0001e8000c101b12 */
[----:B------:R0:W-:Y:S01]  /*0d70*/  @!P2 STG.E.64 desc[UR18][R14.64], R6 ;  /* 0x000000060e00a986 */ /* 0x0001e2000c101b12 */
[----:B-----5:R-:W-:Y:S01]  /*0d80*/  FADD.FTZ R10, R10, UR14 ;  /* 0x0000000e0a0a7e21 */ /* 0x020fe20008010000 */
[----:B------:R-:W-:Y:S01]  /*0d90*/  FADD.FTZ R11, R11, UR15 ;  /* 0x0000000f0b0b7e21 */ /* 0x000fe20008010000 */
[----:B------:R-:W-:Y:S06]  /*0da0*/  @P3 EXIT ;  /* 0x000000000000394d */ /* 0x000fec0003800000 */
[----:B0-----:R-:W-:-:S04]  /*0db0*/  LEA R2, P0, R0, UR10, 0x3 ;  /* 0x0000000a00027c11 */ /* 0x001fc8000f8018ff */
[----:B------:R-:W-:-:S05]  /*0dc0*/  LEA.HI.X R3, R0, UR11, R9, 0x3, P0 ;  /* 0x0000000b00037c11 */ /* 0x000fca00080f1c09 */
[----:B------:R-:W-:Y:S01]  /*0dd0*/  STG.E.64 desc[UR18][R2.64], R10 ;  /* 0x0000000a02007986 */ /* 0x000fe2000c101b12 */
[----:B------:R-:W-:Y:S05]  /*0de0*/  EXIT ;  /* 0x000000000000794d */ /* 0x000fea0003800000 */
.L_x_3951:
[----:B------:R-:W1:Y:S02]  /*0df0*/  S2R R16, SR_TID.X ;  /* 0x0000000000107919 */ /* 0x000e640000002100 */
[----:B-1----:R-:W-:-:S03]  /*0e00*/  IMAD.WIDE.U32 R2, R16, 0x4, RZ ;  /* 0x0000000410027825 */ /* 0x002fc600078e00ff */
[----:B------:R-:W-:-:S04]  /*0e10*/  ISETP.GE.U32.AND P0, PT, R2, UR21, PT ;  /* 0x0000001502007c0c */ /* 0x000fc8000bf06070 */
[----:B------:R-:W-:-:S13]  /*0e20*/  ISETP.GE.AND.EX P0, PT, R3, UR12, PT, P0 ;  /* 0x0000000c03007c0c */ /* 0x000fda000bf06300 */
[----:B0-----:R-:W-:Y:S05]  /*0e30*/  @P0 EXIT ;  /* 0x000000000000094d */ /* 0x001fea0003800000 */
[----:B------:R-:W-:Y:S01]  /*0e40*/  IMAD.MOV.U32 R17, RZ, RZ, RZ ;  /* 0x000000ffff117224 */ /* 0x000fe200078e00ff */
[----:B------:R-:W0:Y:S06]  /*0e50*/  LDCU UR4, c[0x0][0x360] ;  /* 0x00006c00ff0477ac */ /* 0x000e2c0008000800 */
.L_x_3954:
        /* <DEDUP_REMOVED lines=15> */
[----:B--2---:R-:W-:Y:S01]  /*0f50*/  FADD.FTZ R8, R8, UR14 ;  /* 0x0000000e08087e21 */ /* 0x004fe20008010000 */
[----:B------:R-:W-:Y:S01]  /*0f60*/  FADD.FTZ R9, R9, UR15 ;  /* 0x0000000f09097e21 */ /* 0x000fe20008010000 */
[----:B------:R-:W-:Y:S01]  /*0f70*/  FADD.FTZ R10, R10, UR14 ;  /* 0x0000000e0a0a7e21 */ /* 0x000fe20008010000 */
[----:B------:R-:W-:Y:S01]  /*0f80*/  FADD.FTZ R11, R11, UR15 ;  /* 0x0000000f0b0b7e21 */ /* 0x000fe20008010000 */
[----:B------:R-:W-:Y:S01]  /*0f90*/  FADD.FTZ R12, R4, UR14 ;  /* 0x0000000e040c7e21 */ /* 0x000fe20008010000 */
[----:B------:R-:W-:Y:S01]  /*0fa0*/  FADD.FTZ R13, R5, UR15 ;  /* 0x0000000f050d7e21 */ /* 0x000fe20008010000 */
[----:B------:R-:W-:Y:S01]  /*0fb0*/  FADD.FTZ R14, R6, UR14 ;  /* 0x0000000e060e7e21 */ /* 0x000fe20008010000 */
[----:B------:R-:W-:-:S05]  /*0fc0*/  FADD.FTZ R15, R7, UR15 ;  /* 0x0000000f070f7e21 */ /* 0x000fca0008010000 */
[----:B------:R1:W-:Y:S01]  /*0fd0*/  STG.E.ENL2.256 desc[UR18][R2.64], R8, R12 ;  /* 0xf8000008020c797f */ /* 0x0003e2000f121812 */
[----:B------:R-:W-:Y:S05]  /*0fe0*/  @!P0 BRA P1, `(.L_x_3954) ;  /* 0xfffffffc009c8947 */ /* 0x000fea000083ffff */
[----:B------:R-:W-:Y:S05]  /*0ff0*/  EXIT ;  /* 0x000000000000794d */ /* 0x000fea0003800000 */
        .weak           $__internal_123_$__cuda_sm20_div_u16
        .type           $__internal_123_$__cuda_sm20_div_u16,@function
        .size           $__internal_123_$__cuda_sm20_div_u16,(.L_x_4358 - $__internal_123_$__cuda_sm20_div_u16)
$__internal_123_$__cuda_sm20_div_u16:
        /* <DEDUP_REMOVED lines=18> */
[----:B------:R-:W-:Y:S06]  /*1120*/  RET.REL.NODEC R2 `(_ZN2at6native61_GLOBAL__N__44eb8e94_28_ForeachBinaryOpScalarList_cu_dda10a6925multi_tensor_apply_kernelINS1_28TensorListScalarListMetadataIN3c107complexIfEELi2EEENS1_25BinaryOpScalarListFunctorIS6_Li2ELi1ELi1EEEJSt4plusIS6_EEEEvT_T0_DpT1_) ;  /* 0xffffffec02b47950 */ /* 0x000fec0003c3ffff */
.L_x_3955:
        /* <DEDUP_REMOVED lines=13> */
.L_x_4358:


//--------------------- .text._ZN2at6native61_GLOBAL__N__44eb8e94_28_ForeachBinaryOpScalarList_cu_dda10a6925multi_tensor_apply_kernelINS1_28TensorListScalarListMetadataIN3c107complexIdEELi2EEENS1_25BinaryOpScalarListFunctorIS6_Li2ELi1ELi1EEEJSt4plusIS6_EEEEvT_T0_DpT1_ --------------------------
	.section	.text._ZN2at6native61_GLOBAL__N__44eb8e94_28_ForeachBinaryOpScalarList_cu_dda10a6925multi_tensor_apply_kernelINS1_28TensorListScalarListMetadataIN3c107complexIdEELi2EEENS1_25BinaryOpScalarListFunctorIS6_Li2ELi1ELi1EEEJSt4plusIS6_EEEEvT_T0_DpT1_,"ax",@progbits
	.align	128
.text._ZN2at6native61_GLOBAL__N__44eb8e94_28_ForeachBinaryOpScalarList_cu_dda10a6925multi_tensor_apply_kernelINS1_28TensorListScalarListMetadataIN3c107complexIdEELi2EEENS1_25BinaryOpScalarListFunctorIS6_Li2ELi1ELi1EEEJSt4plusIS6_EEEEvT_T0_DpT1_:
        .type           _ZN2at6native61_GLOBAL__N__44eb8e94_28_ForeachBinaryOpScalarList_cu_dda10a6925multi_tensor_apply_kernelINS1_28TensorListScalarListMetadataIN3c107complexIdEELi2EEENS1_25BinaryOpScalarListFunctorIS6_Li2ELi1ELi1EEEJSt4plusIS6_EEEEvT_T0_DpT1_,@function
        .size           _ZN2at6native61_GLOBAL__N__44eb8e94_28_ForeachBinaryOpScalarList_cu_dda10a6925multi_tensor_apply_kernelINS1_28TensorListScalarListMetadataIN3c107complexIdEELi2EEENS1_25BinaryOpScalarListFunctorIS6_Li2ELi1ELi1EEEJSt4plusIS6_EEEEvT_T0_DpT1_,(.L_x_4360 - _ZN2at6native61_GLOBAL__N__44eb8e94_28_ForeachBinaryOpScalarList_cu_dda10a6925multi_tensor_apply_kernelINS1_28TensorListScalarListMetadataIN3c107complexIdEELi2EEENS1_25BinaryOpScalarListFunctorIS6_Li2ELi1ELi1EEEJSt4plusIS6_EEEEvT_T0_DpT1_)
        .other          _ZN2at6native61_GLOBAL__N__44eb8e94_28_ForeachBinaryOpScalarList_cu_dda10a6925multi_tensor_apply_kernelINS1_28TensorListScalarListMetadataIN3c107complexIdEELi2EEENS1_25BinaryOpScalarListFunctorIS6_Li2ELi1ELi1EEEJSt4plusIS6_EEEEvT_T0_DpT1_,@"STO_CUDA_ENTRY STV_DEFAULT"
_ZN2at6native61_GLOBAL__N__44eb8e94_28_ForeachBinaryOpScalarList_cu_dda10a6925multi_tensor_apply_kernelINS1_28TensorListScalarListMetadataIN3c107complexIdEELi2EEENS1_25BinaryOpScalarListFunctorIS6_Li2ELi1ELi1EEEJSt4plusIS6_EEEEvT_T0_DpT1_:
        /* <DEDUP_REMOVED lines=42> */
[----:B------:R-:W-:Y:S05]  /*02a0*/  CALL.REL.NOINC `($__internal_124_$__cuda_sm20_div_u16) ;  /* 0x00000014006c7944 */ /* 0x000fea0003c00000 */
        /* <DEDUP_REMOVED lines=13> */
.L_x_3958:
        /* <DEDUP_REMOVED lines=43> */
[----:B--2---:R-:W-:-:S15]  /*0630*/  @!P0 DADD R16, R16, UR16 ;  /* 0x0000001010108e29 */ /* 0x004fde0008000000 */
[----:B------:R-:W-:-:S15]  /*0640*/  NOP ;  /* 0x0000000000007918 */ /* 0x000fde0000000000 */
[----:B------:R-:W-:-:S15]  /*0650*/  NOP ;  /* 0x0000000000007918 */ /* 0x000fde0000000000 */
[----:B------:R-:W-:-:S15]  /*0660*/  NOP ;  /* 0x0000000000007918 */ /* 0x000fde0000000000 */
[----:B------:R-:W-:-:S04]  /*0670*/  NOP ;  /* 0x0000000000007918 */ /* 0x000fc80000000000 */
[----:B------:R-:W1:Y:S02]  /*0680*/  @!P0 DADD R18, R18, UR12 ;  /* 0x0000000c12128e29 */ /* 0x000e640008000000 */
        /* <DEDUP_REMOVED lines=23> */
[----:B-----5:R-:W-:-:S15]  /*0800*/  @!P1 DADD R12, R12, UR16 ;  /* 0x000000100c0c9e29 */ /* 0x020fde0008000000 */
[----:B------:R-:W-:-:S15]  /*0810*/  NOP ;  /* 0x0000000000007918 */ /* 0x000fde0000000000 */
[----:B------:R-:W-:-:S15]  /*0820*/  NOP ;  /* 0x0000000000007918 */ /* 0x000fde0000000000 */
[----:B------:R-:W-:-:S15]  /*0830*/  NOP ;  /* 0x0000000000007918 */ /* 0x000fde0000000000 */
[----:B------:R-:W-:-:S04]  /*0840*/  NOP ;  /* 0x0000000000007918 */ /* 0x000fc80000000000 */
[----:B------:R-:W0:Y:S02]  /*0850*/  @!P1 DADD R14, R14, UR12 ;  /* 0x0000000c0e0e9e29 */ /* 0x000e240008000000 */
        /* <DEDUP_REMOVED lines=12> */
[----:B---3--:R-:W-:-:S15]  /*0920*/  @!P3 DADD R8, R8, UR16 ;  /* 0x000000100808be29 */ /* 0x008fde0008000000 */
        /* <DEDUP_REMOVED lines=14> */
[----:B----4-:R-:W-:-:S15]  /*0a10*/  @!P2 DADD R4, R4, UR16 ;  /* 0x000000100404ae29 */ /* 0x010fde0008000000 */
[----:B------:R-:W-:-:S15]  /*0a20*/  NOP ;  /* 0x0000000000007918 */ /* 0x000fde0000000000 */
[----:B------:R-:W-:-:S15]  /*0a30*/  NOP ;  /* 0x0000000000007918 */ /* 0x000fde0000000000 */
[----:B------:R-:W-:-:S15]  /*0a40*/  NOP ;  /* 0x0000000000007918 */ /* 0x000fde0000000000 */
[----:B------:R-:W-:-:S04]  /*0a50*/  NOP ;  /* 0x0000000000007918 */ /* 0x000fc80000000000 */
[----:B------:R-:W0:Y:S02]  /*0a60*/  @!P2 DADD R6, R6, UR12 ;  /* 0x0000000c0606ae29 */ /* 0x000e240008000000 */
        /* <DEDUP_REMOVED lines=27> */
[----:B--2---:R-:W-:-:S15]  /*0c20*/  @!P2 DADD R12, R12, UR16 ;  /* 0x000000100c0cae29 */ /* 0x004fde0008000000 */
[----:B------:R-:W-:-:S15]  /*0c30*/  NOP ;  /* 0x0000000000007918 */ /* 0x000fde0000000000 */
[----:B------:R-:W-:-:S15]  /*0c40*/  NOP ;  /* 0x0000000000007918 */ /* 0x000fde0000000000 */
[----:B------:R-:W-:-:S15]  /*0c50*/  NOP ;  /* 0x0000000000007918 */ /* 0x000fde0000000000 */
[----:B------:R-:W-:-:S04]  /*0c60*/  NOP ;  /* 0x0000000000007918 */ /* 0x000fc80000000000 */
[----:B------:R-:W0:Y:S02]  /*0c70*/  @!P2 DADD R14, R14, UR12 ;  /* 0x0000000c0e0eae29 */ /* 0x000e240008000000 */
[----:B0-----:R1:W-:Y:S01]  /*0c80*/  @!P2 STG.E.128 desc[UR20][R24.64], R12 ;  /* 0x0000000c1800a986 */ /* 0x0013e2000c101d14 */
[----:B------:R-:W-:-:S04]  /*0c90*/  @!P3 LEA R26, P2, R21, UR10, 0x4 ;  /* 0x0000000a151abc11 */ /* 0x000fc8000f8420ff */
[----:B------:R-:W-:-:S15]  /*0ca0*/  @!P3 LEA.HI.X R27, R21, UR11, R20, 0x4, P2 ;  /* 0x0000000b151bbc11 */ /* 0x000fde00090f2414 */
[----:B------:R-:W-:-:S15]  /*0cb0*/  NOP ;  /* 0x0000000000007918 */ /* 0x000fde0000000000 */
[----:B------:R-:W-:-:S15]  /*0cc0*/  NOP ;  /* 0x0000000000007918 */ /* 0x000fde0000000000 */
[----:B------:R-:W-:-:S12]  /*0cd0*/  NOP ;  /* 0x0000000000007918 */ /* 0x000fd80000000000 */
[----:B---3--:R-:W-:-:S15]  /*0ce0*/  @!P1 DADD R16, R16, UR16 ;  /* 0x0000001010109e29 */ /* 0x008fde0008000000 */
[----:B------:R-:W-:-:S15]  /*0cf0*/  NOP ;  /* 0x0000000000007918 */ /* 0x000fde0000000000 */
[----:B------:R-:W-:-:S15]  /*0d00*/  NOP ;  /* 0x0000000000007918 */ /* 0x000fde0000000000 */
[----:B------:R-:W-:-:S15]  /*0d10*/  NOP ;  /* 0x0000000000007918 */ /* 0x000fde0000000000 */
[----:B------:R-:W-:-:S04]  /*0d20*/  NOP ;  /* 0x0000000000007918 */ /* 0x000fc80000000000 */
[----:B------:R-:W0:Y:S02]  /*0d30*/  @!P1 DADD R18, R18, UR12 ;  /* 0x0000000c12129e29 */ /* 0x000e240008000000 */
[----:B0-----:R1:W-:-:S15]  /*0d40*/  @!P1 STG.E.128 desc[UR20][R28.64], R16 ;  /* 0x000000101c009986 */ /* 0x0013de000c101d14 */
[----:B------:R-:W-:-:S15]  /*0d50*/  NOP ;  /* 0x0000000000007918 */ /* 0x000fde0000000000 */
[----:B------:R-:W-:-:S15]  /*0d60*/  NOP ;  /* 0x0000000000007918 */ /* 0x000fde0000000000 */
[----:B------:R-:W-:-:S15]  /*0d70*/  NOP ;  /* 0x0000000000007918 */ /* 0x000fde0000000000 */
[----:B------:R-:W-:-:S02]  /*0d80*/  NOP ;  /* 0x0000000000007918 */ /* 0x000fc40000000000 */
[----:B----4-:R-:W-:-:S15]  /*0d90*/  @!P3 DADD R4, R4, UR16 ;  /* 0x000000100404be29 */ /* 0x010fde0008000000 */
        /* <DEDUP_REMOVED lines=10> */
[----:B-----5:R-:W-:-:S15]  /*0e40*/  @!P4 DADD R8, R8, UR16 ;  /* 0x000000100808ce29 */ /* 0x020fde0008000000 */
[----:B------:R-:W-:-:S15]  /*0e50*/  NOP ;  /* 0x0000000000007918 */ /* 0x000fde0000000000 */
[----:B------:R-:W-:-:S15]  /*0e60*/  NOP ;  /* 0x0000000000007918 */ /* 0x000fde0000000000 */
[----:B------:R-:W-:-:S15]  /*0e70*/  NOP ;  /* 0x0000000000007918 */ /* 0x000fde0000000000 */
[----:B------:R-:W-:-:S04]  /*0e80*/  NOP ;  /* 0x0000000000007918 */ /* 0x000fc80000000000 */
[----:B------:R-:W0:Y:S02]  /*0e90*/  @!P4 DADD R10, R10, UR12 ;  /* 0x0000000c0a0ace29 */ /* 0x000e240008000000 */
[----:B0-----:R1:W-:Y:S01]  /*0ea0*/  @!P4 STG.E.128 desc[UR20][R22.64], R8 ;  /* 0x000000081600c986 */ /* 0x0013e2000c101d14 */
[----:B------:R-:W-:Y:S05]  /*0eb0*/  BRA.U UP0, `(.L_x_3958) ;  /* 0xfffffff500307547 */ /* 0x000fea000b83ffff */
.L_x_3957:
        /* <DEDUP_REMOVED lines=47> */
[----:B--2---:R-:W-:-:S15]  /*11b0*/  DADD R12, R12, UR16 ;  /* 0x000000100c0c7e29 */ /* 0x004fde0008000000 */
[----:B------:R-:W-:-:S15]  /*11c0*/  NOP ;  /* 0x0000000000007918 */ /* 0x000fde0000000000 */
[----:B------:R-:W-:-:S15]  /*11d0*/  NOP ;  /* 0x0000000000007918 */ /* 0x000fde0000000000 */
[----:B------:R-:W-:-:S15]  /*11e0*/  NOP ;  /* 0x0000000000007918 */ /* 0x000fde0000000000 */
[----:B------:R-:W-:-:S04]  /*11f0*/  NOP ;  /* 0x0000000000007918 */ /* 0x000fc80000000000 */
[----:B------:R-:W0:Y:S02]  /*1200*/  DADD R14, R14, UR12 ;  /* 0x0000000c0e0e7e29 */ /* 0x000e240008000000 */
[----:B0-----:R0:W-:-:S15]  /*1210*/  @!P0 STG.E.128 desc[UR20][R24.64], R12 ;  /* 0x0000000c18008986 */ /* 0x0011de000c101d14 */
[----:B------:R-:W-:-:S15]  /*1220*/  NOP ;  /* 0x0000000000007918 */ /* 0x000fde0000000000 */
[----:B------:R-:W-:-:S15]  /*1230*/  NOP ;  /* 0x0000000000007918 */ /* 0x000fde0000000000 */
[----:B------:R-:W-:-:S15]  /*1240*/  NOP ;  /* 0x0000000000007918 */ /* 0x000fde0000000000 */
[----:B------:R-:W-:-:S02]  /*1250*/  NOP ;  /* 0x0000000000007918 */ /* 0x000fc40000000000 */
[----:B---3--:R-:W-:-:S15]  /*1260*/  DADD R8, R8, UR16 ;  /* 0x0000001008087e29 */ /* 0x008fde0008000000 */
[----:B------:R-:W-:-:S15]  /*1270*/  NOP ;  /* 0x0000000000007918 */ /* 0x000fde0000000000 */
[----:B------:R-:W-:-:S15]  /*1280*/  NOP ;  /* 0x0000000000007918 */ /* 0x000fde0000000000 */
[----:B------:R-:W-:-:S15]  /*1290*/  NOP ;  /* 0x0000000000007918 */ /* 0x000fde0000000000 */
[----:B------:R-:W-:-:S04]  /*12a0*/  NOP ;  /* 0x0000000000007918 */ /* 0x000fc80000000000 */
[----:B------:R-:W1:Y:S02]  /*12b0*/  DADD R10, R10, UR12 ;  /* 0x0000000c0a0a7e29 */ /* 0x000e640008000000 */
[----:B-1----:R0:W-:-:S15]  /*12c0*/  @!P1 STG.E.128 desc[UR20][R22.64], R8 ;  /* 0x0000000816009986 */ /* 0x0021de000c101d14 */
[----:B------:R-:W-:-:S15]  /*12d0*/  NOP ;  /* 0x0000000000007918 */ /* 0x000fde0000000000 */
[----:B------:R-:W-:-:S15]  /*12e0*/  NOP ;  /* 0x0000000000007918 */ /* 0x000fde0000000000 */
[----:B------:R-:W-:-:S15]  /*12f0*/  NOP ;  /* 0x0000000000007918 */ /* 0x000fde0000000000 */
[----:B------:R-:W-:-:S02]  /*1300*/  NOP ;  /* 0x0000000000007918 */ /* 0x000fc40000000000 */
[----:B----4-:R-:W-:-:S15]  /*1310*/  DADD R16, R16, UR16 ;  /* 0x0000001010107e29 */ /* 0x010fde0008000000 */
        /* <DEDUP_REMOVED lines=10> */
[----:B-----5:R-:W1:-:S15]  /*13c0*/  DADD R4, R4, UR16 ;  /* 0x0000001004047e29 */ /* 0x020e5e0008000000 */
[----:B------:R-:W-:-:S15]  /*13d0*/  NOP ;  /* 0x0000000000007918 */ /* 0x000fde0000000000 */
[----:B------:R-:W-:-:S15]  /*13e0*/  NOP ;  /* 0x0000000000007918 */ /* 0x000fde0000000000 */
[----:B------:R-:W-:-:S15]  /*13f0*/  NOP ;  /* 0x0000000000007918 */ /* 0x000fde0000000000 */
[----:B------:R-:W-:-:S04]  /*1400*/  NOP ;  /* 0x0000000000007918 */ /* 0x000fc80000000000 */
[----:B------:R-:W2:Y:S02]  /*1410*/  DADD R6, R6, UR12 ;  /* 0x0000000c06067e29 */ /* 0x000ea40008000000 */
[----:B012---:R-:W-:Y:S05]  /*1420*/  @P3 EXIT ;  /* 0x000000000000394d */ /* 0x007fea0003800000 */
[----:B------:R-:W-:-:S04]  /*1430*/  LEA R2, P0, R3, UR10, 0x4 ;  /* 0x0000000a03027c11 */ /* 0x000fc8000f8020ff */
[----:B------:R-:W-:-:S05]  /*1440*/  LEA.HI.X R3, R3, UR11, R0, 0x4, P0 ;  /* 0x0000000b03037c11 */ /* 0x000fca00080f2400 */
[----:B------:R-:W-:Y:S01]  /*1450*/  STG.E.128 desc[UR20][R2.64], R4 ;  /* 0x0000000402007986 */ /* 0x000fe2000c101d14 */
[----:B------:R-:W-:Y:S05]  /*1460*/  EXIT ;  /* 0x000000000000794d */ /* 0x000fea0003800000 */
.L_x_3956:
[----:B------:R-:W0:Y:S02]  /*1470*/  S2R R3, SR_TID.X ;  /* 0x0000000000037919 */ /* 0x000e240000002100 */
[----:B0-----:R-:W-:-:S03]  /*1480*/  IMAD.WIDE.U32 R4, R3, 0x4, RZ ;  /* 0x0000000403047825 */ /* 0x001fc600078e00ff */
[----:B------:R-:W-:-:S04]  /*1490*/  ISETP.GE.U32.AND P0, PT, R4, UR24, PT ;  /* 0x0000001804007c0c */ /* 0x000fc8000bf06070 */
[----:B------:R-:W-:-:S13]  /*14a0*/  ISETP.GE.AND.EX P0, PT, R5, UR4, PT, P0 ;  /* 0x0000000405007c0c */ /* 0x000fda000bf06300 */
[----:B------:R-:W-:Y:S05]  /*14b0*/  @P0 EXIT ;  /* 0x000000000000094d */ /* 0x000fea0003800000 */
[----:B------:R-:W-:Y:S01]  /*14c0*/  IMAD.MOV.U32 R0, RZ, RZ, RZ ;  /* 0x000000ffff007224 */ /* 0x000fe200078e00ff */
[----:B------:R-:W0:Y:S06]  /*14d0*/  LDCU UR5, c[0x0][0x360] ;  /* 0x00006c00ff0577ac */ /* 0x000e2c0008000800 */
.L_x_3959:
        /* <DEDUP_REMOVED lines=16> */
[----:B--2---:R-:W-:-:S15]  /*15e0*/  DADD R12, R12, UR16 ;  /* 0x000000100c0c7e29 */ /* 0x004fde0008000000 */
[----:B------:R-:W-:-:S15]  /*15f0*/  NOP ;  /* 0x0000000000007918 */ /* 0x000fde0000000000 */
[----:B------:R-:W-:-:S15]  /*1600*/  NOP ;  /* 0x0000000000007918 */ /* 0x000fde0000000000 */
[----:B------:R-:W-:-:S15]  /*1610*/  NOP ;  /* 0x0000000000007918 */ /* 0x000fde0000000000 */
[----:B------:R-:W-:-:S04]  /*1620*/  NOP ;  /* 0x0000000000007918 */ /* 0x000fc80000000000 */
[----:B------:R-:W-:-:S15]  /*1630*/  DADD R14, R14, UR12 ;  /* 0x0000000c0e0e7e29 */ /* 0x000fde0008000000 */
        /* <DEDUP_REMOVED lines=9> */
[----:B------:R-:W0:Y:S02]  /*16d0*/  DADD R18, R18, UR12 ;  /* 0x0000000c12127e29 */ /* 0x000e240008000000 */
[----:B0-----:R1:W-:-:S15]  /*16e0*/  STG.E.ENL2.256 desc[UR20][R20.64], R12, R16 ;  /* 0xf800000c1410797f */ /* 0x0013de000f121814 */
        /* <DEDUP_REMOVED lines=20> */
[----:B0-----:R1:W-:Y:S01]  /*1830*/  STG.E.ENL2.256 desc[UR20][R20.64+0x20], R4, R8 ;  /* 0xf80001041408797f */ /* 0x0013e2000f121814 */
[----:B------:R-:W-:Y:S05]  /*1840*/  @!P0 BRA P1, `(.L_x_3959) ;  /* 0xfffffffc00248947 */ /* 0x000fea000083ffff */
[----:B------:R-:W-:Y:S05]  /*1850*/  EXIT ;  /* 0x000000000000794d */ /* 0x000fea0003800000 */
        .weak           $__internal_124_$__cuda_sm20_div_u16
        .type           $__internal_124_$__cuda_sm20_div_u16,@function
        .size           $__internal_124_$__cuda_sm20_div_u16,(.L_x_4360 - $__internal_124_$__cuda_sm20_div_u16)
$__internal_124_$__cuda_sm20_div_u16:
        /* <DEDUP_REMOVED lines=19> */
[----:B------:R-:W-:Y:S05]  /*1990*/  RET.REL.NODEC R2 `(_ZN2at6native61_GLOBAL__N__44eb8e94_28_ForeachBinaryOpScalarList_cu_dda10a6925multi_tensor_apply_kernelINS1_28TensorListScalarListMetadataIN3c107complexIdEELi2EEENS1_25BinaryOpScalarListFunctorIS6_Li2ELi1ELi1EEEJSt4plusIS6_EEEEvT_T0_DpT1_) ;  /* 0xffffffe402987950 */ /* 0x000fea0003c3ffff */
.L_x_3960:
        /* <DEDUP_REMOVED lines=14> */
.L_x_4360:


//--------------------- .text._ZN2at6native61_GLOBAL__N__44eb8e94_28_ForeachBinaryOpScalarList_cu_dda10a6925multi_tensor_apply_kernelINS1_28TensorListScalarListMetadataIfLi2EEENS1_25BinaryOpScalarListFunctorIfLi2ELi1ELi1EEEJSt4plusIfEEEEvT_T0_DpT1_ --------------------------
	.section	.text._ZN2at6native61_GLOBAL__N__44eb8e94_28_ForeachBinaryOpScalarList_cu_dda10a6925multi_tensor_apply_kernelINS1_28TensorListScalarListMetadataIfLi2EEENS1_25BinaryOpScalarListFunctorIfLi2ELi1ELi1EEEJSt4plusIfEEEEvT_T0_DpT1_,"ax",@progbits
	.align	128
.text._ZN2at6native61_GLOBAL__N__44eb8e94_28_ForeachBinaryOpScalarList_cu_dda10a6925multi_tensor_apply_kernelINS1_28TensorListScalarListMetadataIfLi2EEENS1_25BinaryOpScalarListFunctorIfLi2ELi1ELi1EEEJSt4plusIfEEEEvT_T0_DpT1_:
        .type           _ZN2at6native61_GLOBAL__N__44eb8e94_28_ForeachBinaryOpScalarList_cu_dda10a6925multi_tensor_apply_kernelINS1_28TensorListScalarListMetadataIfLi2EEENS1_25BinaryOpScalarListFunctorIfLi2ELi1ELi1EEEJSt4plusIfEEEEvT_T0_DpT1_,@function
        .size           _ZN2at6native61_GLOBAL__N__44eb8e94_28_ForeachBinaryOpScalarList_cu_dda10a6925multi_tensor_apply_kernelINS1_28TensorListScalarListMetadataIfLi2EEENS1_25BinaryOpScalarListFunctorIfLi2ELi1ELi1EEEJSt4plusIfEEEEvT_T0_DpT1_,(.L_x_4362 - _ZN2at6native61_GLOBAL__N__44eb8e94_28_ForeachBinaryOpScalarList_cu_dda10a6925multi_tensor_apply_kernelINS1_28TensorListScalarListMetadataIfLi2EEENS1_25BinaryOpScalarListFunctorIfLi2ELi1ELi1EEEJSt4plusIfEEEEvT_T0_DpT1_)
        .other          _ZN2at6native61_GLOBAL__N__44eb8e94_28_ForeachBinaryOpScalarList_cu_dda10a6925multi_tensor_apply_kernelINS1_28TensorListScalarListMetadataIfLi2EEENS1_25BinaryOpScalarListFunctorIfLi2ELi1ELi1EEEJSt4plusIfEEEEvT_T0_DpT1_,@"STO_CUDA_ENTRY STV_DEFAULT"
_ZN2at6native61_GLOBAL__N__44eb8e94_28_ForeachBinaryOpScalarList_cu_dda10a6925multi_tensor_apply_kernelINS1_28TensorListScalarListMetadataIfLi2EEENS1_25BinaryOpScalarListFunctorIfLi2ELi1ELi1EEEJSt4plusIfEEEEvT_T0_DpT1_:
        /* <DEDUP_REMOVED lines=41> */
[----:B------:R-:W-:Y:S05]  /*0290*/  CALL.REL.NOINC `($__internal_125_$__cuda_sm20_div_u16) ;  /* 0x0000000c00147944 */ /* 0x000fea0003c00000 */
        /* <DEDUP_REMOVED lines=16> */
.L_x_3963:
        /* <DEDUP_REMOVED lines=38> */
[----:B--2---:R-:W-:Y:S01]  /*0600*/  @!P2 FADD.FTZ R25, R2, UR14 ;  /* 0x0000000e0219ae21 */ /* 0x004fe20008010000 */
[----:B------:R-:W-:-:S04]  /*0610*/  @!P1 LEA R2, P5, R24, UR10, 0x2 ;  /* 0x0000000a18029c11 */ /* 0x000fc8000f8a10ff */
[----:B------:R0:W-:Y:S01]  /*0620*/  @!P2 STG.E desc[UR18][R14.64], R25 ;  /* 0x000000190e00a986 */ /* 0x0001e2000c101912 */
[----:B-1----:R-:W-:Y:S02]  /*0630*/  @!P4 LEA R8, P2, R16, UR10, 0x2 ;  /* 0x0000000a1008cc11 */ /* 0x002fe4000f8410ff */
[----:B------:R-:W-:Y:S01]  /*0640*/  @!P1 LEA.HI.X R3, R24, UR11, R7, 0x2, P5 ;  /* 0x0000000b18039c11 */ /* 0x000fe2000a8f1407 */
[----:B---3--:R-:W-:Y:S01]  /*0650*/  @!P4 FADD.FTZ R19, R19, UR14 ;  /* 0x0000000e1313ce21 */ /* 0x008fe20008010000 */
[C---:B------:R-:W-:Y:S02]  /*0660*/  IADD3 R7, P5, PT, R16.reuse, UR13, RZ ;  /* 0x0000000d10077c10 */ /* 0x040fe4000ffbe0ff */
[--C-:B------:R-:W-:Y:S01]  /*0670*/  @!P4 LEA.HI.X R9, R16, UR11, R13.reuse, 0x2, P2 ;  /* 0x0000000b1009cc11 */ /* 0x100fe200090f140d */
[----:B----4-:R-:W-:Y:S01]  /*0680*/  @!P3 FADD.FTZ R17, R17, UR14 ;  /* 0x0000000e1111be21 */ /* 0x010fe20008010000 */
        /* <DEDUP_REMOVED lines=16> */
[----:B------:R-:W-:Y:S01]  /*0790*/  @!P1 FADD.FTZ R23, R12, UR14 ;  /* 0x0000000e0c179e21 */ /* 0x000fe20008010000 */
        /* <DEDUP_REMOVED lines=29> */
[----:B--2---:R-:W-:Y:S01]  /*0970*/  @!P2 FADD.FTZ R5, R12, UR14 ;  /* 0x0000000e0c05ae21 */ /* 0x004fe20008010000 */
[----:B---3--:R-:W-:-:S04]  /*0980*/  @!P4 FADD.FTZ R25, R25, UR14 ;  /* 0x0000000e1919ce21 */ /* 0x008fc80008010000 */
[----:B------:R1:W-:Y:S01]  /*0990*/  @!P2 STG.E desc[UR18][R8.64], R5 ;  /* 0x000000050800a986 */ /* 0x0003e2000c101912 */
[----:B----4-:R-:W-:-:S03]  /*09a0*/  @!P3 FADD.FTZ R11, R24, UR14 ;  /* 0x0000000e180bbe21 */ /* 0x010fc60008010000 */
[----:B------:R1:W-:Y:S01]  /*09b0*/  @!P4 STG.E desc[UR18][R2.64], R25 ;  /* 0x000000190200c986 */ /* 0x0003e2000c101912 */
[----:B-----5:R-:W-:-:S03]  /*09c0*/  @!P5 FADD.FTZ R17, R17, UR14 ;  /* 0x0000000e1111de21 */ /* 0x020fc60008010000 */
[----:B------:R1:W-:Y:S04]  /*09d0*/  @!P3 STG.E desc[UR18][R22.64], R11 ;  /* 0x0000000b1600b986 */ /* 0x0003e8000c101912 */
[----:B------:R1:W-:Y:S01]  /*09e0*/  @!P5 STG.E desc[UR18][R6.64], R17 ;  /* 0x000000110600d986 */ /* 0x0003e2000c101912 */
[----:B------:R-:W-:Y:S05]  /*09f0*/  @P1 BRA `(.L_x_3963) ;  /* 0xfffffff800681947 */ /* 0x000fea000383ffff */
.L_x_3962:
        /* <DEDUP_REMOVED lines=37> */
[----:B--2---:R-:W-:Y:S01]  /*0c50*/  FADD.FTZ R23, R5, UR14 ;  /* 0x0000000e05177e21 */ /* 0x004fe20008010000 */
[----:B------:R-:W-:Y:S01]  /*0c60*/  @!P1 LEA.HI.X R5, R19, UR11, R20, 0x2, P5 ;  /* 0x0000000b13059c11 */ /* 0x000fe2000a8f1414 */
[----:B---3--:R-:W-:-:S03]  /*0c70*/  FADD.FTZ R11, R8, UR14 ;  /* 0x0000000e080b7e21 */ /* 0x008fc60008010000 */
[----:B------:R0:W-:Y:S01]  /*0c80*/  @!P0 STG.E desc[UR18][R2.64], R23 ;  /* 0x0000001702008986 */ /* 0x0001e2000c101912 */
[----:B----4-:R-:W-:-:S03]  /*0c90*/  FADD.FTZ R13, R16, UR14 ;  /* 0x0000000e100d7e21 */ /* 0x010fc60008010000 */
[----:B------:R0:W-:Y:S04]  /*0ca0*/  @!P1 STG.E desc[UR18][R4.64], R11 ;  /* 0x0000000b04009986 */ /* 0x0001e8000c101912 */
[----:B------:R0:W-:Y:S01]  /*0cb0*/  @!P2 STG.E desc[UR18][R6.64], R13 ;  /* 0x0000000d0600a986 */ /* 0x0001e2000c101912 */
[----:B-----5:R-:W-:Y:S01]  /*0cc0*/  FADD.FTZ R17, R17, UR14 ;  /* 0x0000000e11117e21 */ /* 0x020fe20008010000 */
[----:B------:R-:W-:Y:S06]  /*0cd0*/  @P3 EXIT ;  /* 0x000000000000394d */ /* 0x000fec0003800000 */
[----:B0-----:R-:W-:-:S04]  /*0ce0*/  LEA R2, P0, R0, UR10, 0x2 ;  /* 0x0000000a00027c11 */ /* 0x001fc8000f8010ff */
[----:B------:R-:W-:-:S05]  /*0cf0*/  LEA.HI.X R3, R0, UR11, R9, 0x2, P0 ;  /* 0x0000000b00037c11 */ /* 0x000fca00080f1409 */
[----:B------:R-:W-:Y:S01]  /*0d00*/  STG.E desc[UR18][R2.64], R17 ;  /* 0x0000001102007986 */ /* 0x000fe2000c101912 */
[----:B------:R-:W-:Y:S05]  /*0d10*/  EXIT ;  /* 0x000000000000794d */ /* 0x000fea0003800000 */
.L_x_3961:
[----:B------:R-:W1:Y:S02]  /*0d20*/  S2R R6, SR_TID.X ;  /* 0x0000000000067919 */ /* 0x000e640000002100 */
[----:B-1----:R-:W-:-:S03]  /*0d30*/  IMAD.WIDE.U32 R2, R6, 0x4, RZ ;  /* 0x0000000406027825 */ /* 0x002fc600078e00ff */
[----:B------:R-:W-:-:S04]  /*0d40*/  ISETP.GE.U32.AND P0, PT, R2, UR20, PT ;  /* 0x0000001402007c0c */ /* 0x000fc8000bf06070 */
[----:B------:R-:W-:-:S13]  /*0d50*/  ISETP.GE.AND.EX P0, PT, R3, UR12, PT, P0 ;  /* 0x0000000c03007c0c */ /* 0x000fda000bf06300 */
[----:B0-----:R-:W-:Y:S05]  /*0d60*/  @P0 EXIT ;  /* 0x000000000000094d */ /* 0x001fea0003800000 */
[----:B------:R-:W-:Y:S01]  /*0d70*/  IMAD.MOV.U32 R7, RZ, RZ, RZ ;  /* 0x000000ffff077224 */ /* 0x000fe200078e00ff */
[----:B------:R-:W0:Y:S06]  /*0d80*/  LDCU UR4, c[0x0][0x360] ;  /* 0x00006c00ff0477ac */ /* 0x000e2c0008000800 */
.L_x_3964:
        /* <DEDUP_REMOVED lines=18> */
[----:B------:R-:W-:-:S05]  /*0eb0*/  FADD.FTZ R11, R11, UR14 ;  /* 0x0000000e0b0b7e21 */ /* 0x000fca0008010000 */
[----:B------:R1:W-:Y:S04]  /*0ec0*/  STG.E.128 desc[UR18][R4.64], R8 ;  /* 0x0000000804007986 */ /* 0x0003e8000c101d12 */
[----:B------:R-:W-:Y:S05]  /*0ed0*/  @!P0 BRA P1, `(.L_x_3964) ;  /* 0xfffffffc00ac8947 */ /* 0x000fea000083ffff */
[----:B------:R-:W-:Y:S05]  /*0ee0*/  EXIT ;  /* 0x000000000000794d */ /* 0x000fea0003800000 */
        .weak           $__internal_125_$__cuda_sm20_div_u16
        .type           $__internal_125_$__cuda_sm20_div_u16,@function
        .size           $__internal_125_$__cuda_sm20_div_u16,(.L_x_4362 - $__internal_125_$__cuda_sm20_div_u16)
$__internal_125_$__cuda_sm20_div_u16:
        /* <DEDUP_REMOVED lines=18> */
[----:B------:R-:W-:Y:S06]  /*1010*/  RET.REL.NODEC R2 `(_ZN2at6native61_GLOBAL__N__44eb8e94_28_ForeachBinaryOpScalarList_cu_dda10a6925multi_tensor_apply_kernelINS1_28TensorListScalarListMetadataIfLi2EEENS1_25BinaryOpScalarListFunctorIfLi2ELi1ELi1EEEJSt4plusIfEEEEvT_T0_DpT1_) ;  /* 0xffffffec02f87950 */ /* 0x000fec0003c3ffff */
.L_x_3965:
        /* <DEDUP_REMOVED lines=14> */
.L_x_4362:


//--------------------- .text._ZN2at6native61_GLOBAL__N__44eb8e94_28_ForeachBinaryOpScalarList_cu_dda10a6925multi_tensor_apply_kernelINS1_28TensorListScalarListMetadataIdLi2EEENS1_25BinaryOpScalarListFunctorIdLi2ELi1ELi1EEEJSt4plusIdEEEEvT_T0_DpT1_ --------------------------
	.section	.text._ZN2at6native61_GLOBAL__N__44eb8e94_28_ForeachBinaryOpScalarList_cu_dda10a6925multi_tensor_apply_kernelINS1_28TensorListScalarListMetadataIdLi2EEENS1_25BinaryOpScalarListFunctorIdLi2ELi1ELi1EEEJSt4plusIdEEEEvT_T0_DpT1_,"ax",@progbits
	.align	128
.text._ZN2at6native61_GLOBAL__N__44eb8e94_28_ForeachBinaryOpScalarList_cu_dda10a6925multi_tensor_apply_kernelINS1_28TensorListScalarListMetadataIdLi2EEENS1_25BinaryOpScalarListFunctorIdLi2ELi1ELi1EEEJSt4plusIdEEEEvT_T0_DpT1_:
        .type           _ZN2at6native61_GLOBAL__N__44eb8e94_28_ForeachBinaryOpScalarList_cu_dda10a6925multi_tensor_apply_kernelINS1_28TensorListScalarListMetadataIdLi2EEENS1_25BinaryOpScalarListFunctorIdLi2ELi1ELi1EEEJSt4plusIdEEEEvT_T0_DpT1_,@function
        .size           _ZN2at6native61_GLOBAL__N__44eb8e94_28_ForeachBinaryOpScalarList_cu_dda10a6925multi_tensor_apply_kernelINS1_28TensorListScalarListMetadataIdLi2EEENS1_25BinaryOpScalarListFunctorIdLi2ELi1ELi1EEEJSt4plusIdEEEEvT_T0_DpT1_,(.L_x_4364 - _ZN2at6native61_GLOBAL__N__44eb8e94_28_ForeachBinaryOpScalarList_cu_dda10a6925multi_tensor_apply_kernelINS1_28TensorListScalarListMetadataIdLi2EEENS1_25BinaryOpScalarListFunctorIdLi2ELi1ELi1EEEJSt4plusIdEEEEvT_T0_DpT1_)
        .other          _ZN2at6native61_GLOBAL__N__44eb8e94_28_ForeachBinaryOpScalarList_cu_dda10a6925multi_tensor_apply_kernelINS1_28TensorListScalarListMetadataIdLi2EEENS1_25BinaryOpScalarListFunctorIdLi2ELi1ELi1EEEJSt4plusIdEEEEvT_T0_DpT1_,@"STO_CUDA_ENTRY STV_DEFAULT"
_ZN2at6native61_GLOBAL__N__44eb8e94_28_ForeachBinaryOpScalarList_cu_dda10a6925multi_tensor_apply_kernelINS1_28TensorListScalarListMetadataIdLi2EEENS1_25BinaryOpScalarListFunctorIdLi2ELi1ELi1EEEJSt4plusIdEEEEvT_T0_DpT1_:
        /* <DEDUP_REMOVED lines=40> */
[----:B------:R-:W-:Y:S05]  /*0280*/  CALL.REL.NOINC `($__internal_126_$__cuda_sm20_div_u16) ;  /* 0x0000000c00d07944 */ /* 0x000fea0003c00000 */
        /* <DEDUP_REMOVED lines=13> */
.L_x_3968:
        /* <DEDUP_REMOVED lines=52> */
[----:B--2---:R-:W0:Y:S02]  /*06a0*/  @!P4 DADD R20, R20, UR12 ;  /* 0x0000000c1414ce29 */ /* 0x004e240008000000 */
[----:B0-----:R0:W-:Y:S01]  /*06b0*/  @!P4 STG.E.64 desc[UR18][R22.64], R20 ;  /* 0x000000141600c986 */ /* 0x0011e2000c101b12 */
[----:B------:R-:W-:-:S04]  /*06c0*/  ISETP.GE.U32.AND P4, PT, R6, UR20, PT ;  /* 0x0000001406007c0c */ /* 0x000fc8000bf86070 */
[----:B------:R-:W-:-:S15]  /*06d0*/  ISETP.GE.AND.EX P4, PT, R7, UR21, PT, P4 ;  /* 0x0000001507007c0c */ /* 0x000fde000bf86340 */
[----:B------:R-:W-:-:S15]  /*06e0*/  NOP ;  /* 0x0000000000007918 */ /* 0x000fde0000000000 */
[----:B------:R-:W-:-:S15]  /*06f0*/  NOP ;  /* 0x0000000000007918 */ /* 0x000fde0000000000 */
[----:B------:R-:W-:-:S12]  /*0700*/  NOP ;  /* 0x0000000000007918 */ /* 0x000fd80000000000 */
[----:B---3--:R-:W1:Y:S02]  /*0710*/  @!P3 DADD R12, R12, UR12 ;  /* 0x0000000c0c0cbe29 */ /* 0x008e640008000000 */
        /* <DEDUP_REMOVED lines=8> */
[----:B----4-:R-:W0:Y:S02]  /*07a0*/  @!P0 DADD R10, R10, UR12 ;  /* 0x0000000c0a0a8e29 */ /* 0x010e240008000000 */
[----:B0-----:R0:W-:Y:S01]  /*07b0*/  @!P0 STG.E.64 desc[UR18][R14.64], R10 ;  /* 0x0000000a0e008986 */ /* 0x0011e2000c101b12 */
[----:B------:R-:W-:-:S04]  /*07c0*/  ISETP.GE.U32.AND P0, PT, R21, UR20, PT ;  /* 0x0000001415007c0c */ /* 0x000fc8000bf06070 */
[----:B------:R-:W-:Y:S02]  /*07d0*/  ISETP.GE.AND.EX P0, PT, R22, UR21, PT, P0 ;  /* 0x0000001516007c0c */ /* 0x000fe4000bf06300 */
[----:B0-----:R-:W-:-:S15]  /*07e0*/  CS2R R10, SRZ ;  /* 0x00000000000a7805 */ /* 0x001fde000001ff00 */
[----:B------:R-:W-:-:S15]  /*07f0*/  NOP ;  /* 0x0000000000007918 */ /* 0x000fde0000000000 */
[----:B------:R-:W-:-:S15]  /*0800*/  NOP ;  /* 0x0000000000007918 */ /* 0x000fde0000000000 */
[----:B------:R-:W-:-:S10]  /*0810*/  NOP ;  /* 0x0000000000007918 */ /* 0x000fd40000000000 */
[----:B------:R-:W0:Y:S02]  /*0820*/  @!P1 DADD R28, R8, UR12 ;  /* 0x0000000c081c9e29 */ /* 0x000e240008000000 */
        /* <DEDUP_REMOVED lines=26> */
[----:B--2---:R-:W0:Y:S02]  /*09d0*/  @!P2 DADD R14, R24, UR12 ;  /* 0x0000000c180eae29 */ /* 0x004e240008000000 */
[----:B0-----:R1:W-:-:S15]  /*09e0*/  @!P2 STG.E.64 desc[UR18][R16.64], R14 ;  /* 0x0000000e1000a986 */ /* 0x0013de000c101b12 */
[----:B------:R-:W-:-:S15]  /*09f0*/  NOP ;  /* 0x0000000000007918 */ /* 0x000fde0000000000 */
[----:B------:R-:W-:-:S15]  /*0a00*/  NOP ;  /* 0x0000000000007918 */ /* 0x000fde0000000000 */
[----:B------:R-:W-:-:S15]  /*0a10*/  NOP ;  /* 0x0000000000007918 */ /* 0x000fde0000000000 */
[----:B------:R-:W-:-:S02]  /*0a20*/  NOP ;  /* 0x0000000000007918 */ /* 0x000fc40000000000 */
[----:B----4-:R-:W0:Y:S02]  /*0a30*/  @!P3 DADD R12, R12, UR12 ;  /* 0x0000000c0c0cbe29 */ /* 0x010e240008000000 */
[----:B0-----:R1:W-:-:S15]  /*0a40*/  @!P3 STG.E.64 desc[UR18][R2.64], R12 ;  /* 0x0000000c0200b986 */ /* 0x0013de000c101b12 */
[----:B------:R-:W-:-:S15]  /*0a50*/  NOP ;  /* 0x0000000000007918 */ /* 0x000fde0000000000 */
[----:B------:R-:W-:-:S15]  /*0a60*/  NOP ;  /* 0x0000000000007918 */ /* 0x000fde0000000000 */
[----:B------:R-:W-:-:S15]  /*0a70*/  NOP ;  /* 0x0000000000007918 */ /* 0x000fde0000000000 */
[----:B------:R-:W-:-:S02]  /*0a80*/  NOP ;  /* 0x0000000000007918 */ /* 0x000fc40000000000 */
[----:B-----5:R-:W0:Y:S02]  /*0a90*/  @!P4 DADD R8, R8, UR12 ;  /* 0x0000000c0808ce29 */ /* 0x020e240008000000 */
[----:B0-----:R1:W-:-:S15]  /*0aa0*/  @!P4 STG.E.64 desc[UR18][R18.64], R8 ;  /* 0x000000081200c986 */ /* 0x0013de000c101b12 */
[----:B------:R-:W-:-:S15]  /*0ab0*/  NOP ;  /* 0x0000000000007918 */ /* 0x000fde0000000000 */
[----:B------:R-:W-:-:S15]  /*0ac0*/  NOP ;  /* 0x0000000000007918 */ /* 0x000fde0000000000 */
[----:B------:R-:W-:-:S15]  /*0ad0*/  NOP ;  /* 0x0000000000007918 */ /* 0x000fde0000000000 */
[----:B------:R-:W-:-:S02]  /*0ae0*/  NOP ;  /* 0x0000000000007918 */ /* 0x000fc40000000000 */
[----:B------:R-:W0:Y:S02]  /*0af0*/  @!P0 DADD R10, R10, UR12 ;  /* 0x0000000c0a0a8e29 */ /* 0x000e240008000000 */
[----:B0-----:R1:W-:Y:S01]  /*0b00*/  @!P0 STG.E.64 desc[UR18][R20.64], R10 ;  /* 0x0000000a14008986 */ /* 0x0013e2000c101b12 */
[----:B------:R-:W-:Y:S05]  /*0b10*/  BRA.U UP0, `(.L_x_3968) ;  /* 0xfffffff900107547 */ /* 0x000fea000b83ffff */
.L_x_3967:
        /* <DEDUP_REMOVED lines=42> */
[----:B--2---:R-:W0:Y:S02]  /*0dc0*/  DADD R4, R4, UR12 ;  /* 0x0000000c04047e29 */ /* 0x004e240008000000 */
[----:B0-----:R0:W-:-:S15]  /*0dd0*/  @!P0 STG.E.64 desc[UR18][R20.64], R4 ;  /* 0x0000000414008986 */ /* 0x0011de000c101b12 */
[----:B------:R-:W-:-:S15]  /*0de0*/  NOP ;  /* 0x0000000000007918 */ /* 0x000fde0000000000 */
[----:B------:R-:W-:-:S15]  /*0df0*/  NOP ;  /* 0x0000000000007918 */ /* 0x000fde0000000000 */
[----:B------:R-:W-:-:S15]  /*0e00*/  NOP ;  /* 0x0000000000007918 */ /* 0x000fde0000000000 */
[----:B------:R-:W-:-:S02]  /*0e10*/  NOP ;  /* 0x0000000000007918 */ /* 0x000fc40000000000 */
[----:B---3--:R-:W1:Y:S02]  /*0e20*/  DADD R6, R6, UR12 ;  /* 0x0000000c06067e29 */ /* 0x008e640008000000 */
[----:B-1----:R0:W-:-:S15]  /*0e30*/  @!P1 STG.E.64 desc[UR18][R18.64], R6 ;  /* 0x0000000612009986 */ /* 0x0021de000c101b12 */
[----:B------:R-:W-:-:S15]  /*0e40*/  NOP ;  /* 0x0000000000007918 */ /* 0x000fde0000000000 */
[----:B------:R-:W-:-:S15]  /*0e50*/  NOP ;  /* 0x0000000000007918 */ /* 0x000fde0000000000 */
[----:B------:R-:W-:-:S15]  /*0e60*/  NOP ;  /* 0x0000000000007918 */ /* 0x000fde0000000000 */
[----:B------:R-:W-:-:S02]  /*0e70*/  NOP ;  /* 0x0000000000007918 */ /* 0x000fc40000000000 */
[----:B----4-:R-:W1:Y:S02]  /*0e80*/  DADD R14, R14, UR12 ;  /* 0x0000000c0e0e7e29 */ /* 0x010e640008000000 */
[----:B-1----:R0:W-:-:S15]  /*0e90*/  @!P2 STG.E.64 desc[UR18][R8.64], R14 ;  /* 0x0000000e0800a986 */ /* 0x0021de000c101b12 */
[----:B------:R-:W-:-:S15]  /*0ea0*/  NOP ;  /* 0x0000000000007918 */ /* 0x000fde0000000000 */
[----:B------:R-:W-:-:S15]  /*0eb0*/  NOP ;  /* 0x0000000000007918 */ /* 0x000fde0000000000 */
[----:B------:R-:W-:-:S15]  /*0ec0*/  NOP ;  /* 0x0000000000007918 */ /* 0x000fde0000000000 */
[----:B------:R-:W-:-:S02]  /*0ed0*/  NOP ;  /* 0x0000000000007918 */ /* 0x000fc40000000000 */
[----:B-----5:R0:W1:Y:S02]  /*0ee0*/  DADD R10, R2, UR12 ;  /* 0x0000000c020a7e29 */ /* 0x0200640008000000 */
[----:B01----:R-:W-:Y:S05]  /*0ef0*/  @P3 EXIT ;  /* 0x000000000000394d */ /* 0x003fea0003800000 */
[----:B------:R-:W-:-:S04]  /*0f00*/  LEA R2, P0, R17, UR10, 0x3 ;  /* 0x0000000a11027c11 */ /* 0x000fc8000f8018ff */
[----:B------:R-:W-:-:S05]  /*0f10*/  LEA.HI.X R3, R17, UR11, R12, 0x3, P0 ;  /* 0x0000000b11037c11 */ /* 0x000fca00080f1c0c */
[----:B------:R-:W-:Y:S01]  /*0f20*/  STG.E.64 desc[UR18][R2.64], R10 ;  /* 0x0000000a02007986 */ /* 0x000fe2000c101b12 */
[----:B------:R-:W-:Y:S05]  /*0f30*/  EXIT ;  /* 0x000000000000794d */ /* 0x000fea0003800000 */
.L_x_3966:
[----:B------:R-:W1:Y:S02]  /*0f40*/  S2R R14, SR_TID.X ;  /* 0x00000000000e7919 */ /* 0x000e640000002100 */
[----:B-1----:R-:W-:-:S03]  /*0f50*/  IMAD.WIDE.U32 R2, R14, 0x4, RZ ;  /* 0x000000040e027825 */ /* 0x002fc600078e00ff */
[----:B------:R-:W-:-:S04]  /*0f60*/  ISETP.GE.U32.AND P0, PT, R2, UR22, PT ;  /* 0x0000001602007c0c */ /* 0x000fc8000bf06070 */
[----:B------:R-:W-:-:S13]  /*0f70*/  ISETP.GE.AND.EX P0, PT, R3, UR4, PT, P0 ;  /* 0x0000000403007c0c */ /* 0x000fda000bf06300 */
[----:B0-----:R-:W-:Y:S05]  /*0f80*/  @P0 EXIT ;  /* 0x000000000000094d */ /* 0x001fea0003800000 */
[----:B------:R-:W-:Y:S01]  /*0f90*/  IMAD.MOV.U32 R15, RZ, RZ, RZ ;  /* 0x000000ffff0f7224 */ /* 0x000fe200078e00ff */
[----:B------:R-:W0:Y:S06]  /*0fa0*/  LDCU UR5, c[0x0][0x360] ;  /* 0x00006c00ff0577ac */ /* 0x000e2c0008000800 */
.L_x_3969:
        /* <DEDUP_REMOVED lines=34> */
        .weak           $__internal_126_$__cuda_sm20_div_u16
        .type           $__internal_126_$__cuda_sm20_div_u16,@function
        .size           $__internal_126_$__cuda_sm20_div_u16,(.L_x_4364 - $__internal_126_$__cuda_sm20_div_u16)
$__internal_126_$__cuda_sm20_div_u16:
        /* <DEDUP_REMOVED lines=19> */
[----:B------:R-:W-:Y:S05]  /*1300*/  RET.REL.NODEC R2 `(_ZN2at6native61_GLOBAL__N__44eb8e94_28_ForeachBinaryOpScalarList_cu_dda10a6925multi_tensor_apply_kernelINS1_28TensorListScalarListMetadataIdLi2EEENS1_25BinaryOpScalarListFunctorIdLi2ELi1ELi1EEEJSt4plusIdEEEEvT_T0_DpT1_) ;  /* 0xffffffec023c7950 */ /* 0x000fea0003c3ffff */
.L_x_3970:
        /* <DEDUP_REMOVED lines=15> */
.L_x_4364:


//--------------------- .text._ZN2at6native61_GLOBAL__N__44eb8e94_28_ForeachBinaryOpScalarList_cu_dda10a6925multi_tensor_apply_kernelINS1_28TensorListScalarListMetadataIsLi2EEENS1_25BinaryOpScalarListFunctorIsLi2ELi1ELi1EEEJSt4plusIsEEEEvT_T0_DpT1_ --------------------------
	.section	.text._ZN2at6native61_GLOBAL__N__44eb8e94_28_ForeachBinaryOpScalarList_cu_dda10a6925multi_tensor_apply_kernelINS1_28TensorListScalarListMetadataIsLi2EEENS1_25BinaryOpScalarListFunctorIsLi2ELi1ELi1EEEJSt4plusIsEEEEvT_T0_DpT1_,"ax",@progbits
	.align	128
.text._ZN2at6native61_GLOBAL__N__44eb8e94_28_ForeachBinaryOpScalarList_cu_dda10a6925multi_tensor_apply_kernelINS1_28TensorListScalarListMetadataIsLi2EEENS1_25BinaryOpScalarListFunctorIsLi2ELi1ELi1EEEJSt4plusIsEEEEvT_T0_DpT1_:
        .type           _ZN2at6native61_GLOBAL__N__44eb8e94_28_ForeachBinaryOpScalarList_cu_dda10a6925multi_tensor_apply_kernelINS1_28TensorListScalarListMetadataIsLi2EEENS1_25BinaryOpScalarListFunctorIsLi2ELi1ELi1EEEJSt4plusIsEEEEvT_T0_DpT1_,@function
        .size           _ZN2at6native61_GLOBAL__N__44eb8e94_28_ForeachBinaryOpScalarList_cu_dda10a6925multi_tensor_apply_kernelINS1_28TensorListScalarListMetadataIsLi2EEENS1_25BinaryOpScalarListFunctorIsLi2ELi1ELi1EEEJSt4plusIsEEEEvT_T0_DpT1_,(.L_x_4366 - _ZN2at6native61_GLOBAL__N__44eb8e94_28_ForeachBinaryOpScalarList_cu_dda10a6925multi_tensor_apply_kernelINS1_28TensorListScalarListMetadataIsLi2EEENS1_25BinaryOpScalarListFunctorIsLi2ELi1ELi1EEEJSt4plusIsEEEEvT_T0_DpT1_)
        .other          _ZN2at6native61_GLOBAL__N__44eb8e94_28_ForeachBinaryOpScalarList_cu_dda10a6925multi_tensor_apply_kernelINS1_28TensorListScalarListMetadataIsLi2EEENS1_25BinaryOpScalarListFunctorIsLi2ELi1ELi1EEEJSt4plusIsEEEEvT_T0_DpT1_,@"STO_CUDA_ENTRY STV_DEFAULT"
_ZN2at6native61_GLOBAL__N__44eb8e94_28_ForeachBinaryOpScalarList_cu_dda10a6925multi_tensor_apply_kernelINS1_28TensorListScalarListMetadataIsLi2EEENS1_25BinaryOpScalarListFunctorIsLi2ELi1ELi1EEEJSt4plusIsEEEEvT_T0_DpT1_:
        /* <DEDUP_REMOVED lines=42> */
[----:B------:R-:W-:Y:S05]  /*02a0*/  CALL.REL.NOINC `($__internal_127_$__cuda_sm20_div_u16) ;  /* 0x0000000c002c7944 */ /* 0x000fea0003c00000 */
        /* <DEDUP_REMOVED lines=16> */
.L_x_3973:
        /* <DEDUP_REMOVED lines=18> */
[----:B------:R0:W2:Y:S01]  /*04d0*/  @!P2 LDG.E.U16 R2, desc[UR18][R10.64] ;  /* 0x000000120a02a981 */ /* 0x0000a2000c1e1500 */
[----:B------:R-:W-:Y:S02]  /*04e0*/  PRMT R19, RZ, 0x7610, R19 ;  /* 0x00007610ff137816 */ /* 0x000fe40000000013 */
[C---:B------:R-:W-:Y:S02]  /*04f0*/  @!P3 LEA R20, P5, R3.reuse, UR8, 0x1 ;  /* 0x000000080314bc11 */ /* 0x040fe4000f8a08ff */
[----:B------:R-:W-:Y:S02]  /*0500*/  @!P4 LEA.HI.X R9, R16, UR9, R13, 0x1, P1 ;  /* 0x000000091009cc11 */ /* 0x000fe400088f0c0d */
[----:B------:R-:W-:Y:S02]  /*0510*/  PRMT R17, RZ, 0x7610, R17 ;  /* 0x00007610ff117816 */ /* 0x000fe40000000011 */
[----:B------:R-:W-:Y:S01]  /*0520*/  @!P3 LEA.HI.X R21, R3, UR9, R18, 0x1, P5 ;  /* 0x000000090315bc11 */ /* 0x000fe2000a8f0c12 */
[----:B------:R1:W3:Y:S01]  /*0530*/  @!P4 LDG.E.U16 R19, desc[UR18][R8.64] ;  /* 0x000000120813c981 */ /* 0x0002e2000c1e1500 */
[----:B------:R-:W-:-:S03]  /*0540*/  ISETP.GE.U32.AND P1, PT, R24, UR16, PT ;  /* 0x0000001018007c0c */ /* 0x000fc6000bf26070 */
[----:B------:R-:W4:Y:S01]  /*0550*/  @!P3 LDG.E.U16 R17, desc[UR18][R20.64] ;  /* 0x000000121411b981 */ /* 0x000f22000c1e1500 */
[----:B------:R-:W-:Y:S02]  /*0560*/  ISETP.GE.AND.EX P1, PT, R7, UR17, PT, P1 ;  /* 0x0000001107007c0c */ /* 0x000fe4000bf26310 */
[----:B------:R-:W-:-:S11]  /*0570*/  PRMT R12, RZ, 0x7610, R12 ;  /* 0x00007610ff0c7816 */ /* 0x000fd6000000000c */
[----:B------:R-:W-:-:S04]  /*0580*/  @!P1 LEA R22, P5, R24, UR8, 0x1 ;  /* 0x0000000818169c11 */ /* 0x000fc8000f8a08ff */
[----:B------:R-:W-:-:S05]  /*0590*/  @!P1 LEA.HI.X R23, R24, UR9, R7, 0x1, P5 ;  /* 0x0000000918179c11 */ /* 0x000fca000a8f0c07 */
[----:B------:R5:W5:Y:S01]  /*05a0*/  @!P1 LDG.E.U16 R12, desc[UR18][R22.64] ;  /* 0x00000012160c9981 */ /* 0x000b62000c1e1500 */
[C---:B------:R-:W-:Y:S02]  /*05b0*/  @!P2 LEA R14, P5, R6.reuse, UR10, 0x1 ;  /* 0x0000000a060eac11 */ /* 0x040fe4000f8a08ff */
[C---:B0-----:R-:W-:Y:S02]  /*05c0*/  @!P3 LEA R10, P6, R3.reuse, UR10, 0x1 ;  /* 0x0000000a030abc11 */ /* 0x041fe4000f8c08ff */
[C---:B------:R-:W-:Y:S02]  /*05d0*/  @!P2 LEA.HI.X R15, R6.reuse, UR11, R5, 0x1, P5 ;  /* 0x0000000b060fac11 */ /* 0x040fe4000a8f0c05 */
[----:B------:R-:W-:Y:S02]  /*05e0*/  @!P3 LEA.HI.X R11, R3, UR11, R18, 0x1, P6 ;  /* 0x0000000b030bbc11 */ /* 0x000fe4000b0f0c12 */
[----:B------:R-:W-:-:S05]  /*05f0*/  IADD3 R6, P6, PT, R6, UR13, RZ ;  /* 0x0000000d06067c10 */ /* 0x000fca000ffde0ff */
[----:B------:R-:W-:Y:S02]  /*0600*/  IMAD.X R5, RZ, RZ, R5, P6 ;  /* 0x000000ffff057224 */ /* 0x000fe400030e0605 */
[----:B--2---:R-:W-:Y:S01]  /*0610*/  @!P2 VIADD R25, R2, UR14 ;  /* 0x0000000e0219ac36 */ /* 0x004fe20008000000 */
[----:B------:R-:W-:-:S04]  /*0620*/  @!P1 LEA R2, P5, R24, UR10, 0x1 ;  /* 0x0000000a18029c11 */ /* 0x000fc8000f8a08ff */
[----:B------:R0:W-:Y:S01]  /*0630*/  @!P2 STG.E.U16 desc[UR18][R14.64], R25 ;  /* 0x000000190e00a986 */ /* 0x0001e2000c101512 */
[----:B-1----:R-:W-:Y:S02]  /*0640*/  @!P4 LEA R8, P2, R16, UR10, 0x1 ;  /* 0x0000000a1008cc11 */ /* 0x002fe4000f8408ff */
[----:B------:R-:W-:Y:S02]  /*0650*/  @!P1 LEA.HI.X R3, R24, UR11, R7, 0x1, P5 ;  /* 0x0000000b18039c11 */ /* 0x000fe4000a8f0c07 */
[C---:B------:R-:W-:Y:S01]  /*0660*/  IADD3 R7, P5, PT, R16.reuse, UR13, RZ ;  /* 0x0000000d10077c10 */ /* 0x040fe2000ffbe0ff */
[----:B---3--:R-:W-:Y:S01]  /*0670*/  @!P4 VIADD R19, R19, UR14 ;  /* 0x0000000e1313cc36 */ /* 0x008fe20008000000 */
[--C-:B------:R-:W-:Y:S01]  /*0680*/  @!P4 LEA.HI.X R9, R16, UR11, R13.reuse, 0x1, P2 ;  /* 0x0000000b1009cc11 */ /* 0x100fe200090f0c0d */
[----:B----4-:R-:W-:Y:S01]  /*0690*/  @!P3 VIADD R17, R17, UR14 ;  /* 0x0000000e1111bc36 */ /* 0x010fe20008000000 */
[----:B------:R-:W-:Y:S01]  /*06a0*/  ISETP.GE.U32.AND P2, PT, R6, UR16, PT ;  /* 0x0000001006007c0c */ /* 0x000fe2000bf46070 */
[----:B-----5:R-:W-:Y:S01]  /*06b0*/  IMAD.X R22, RZ, RZ, R13, P5 ;  /* 0x000000ffff167224 */ /* 0x020fe200028e060d */
[----:B------:R-:W-:Y:S01]  /*06c0*/  IADD3 R13, P5, PT, R7, UR15, RZ ;  /* 0x0000000f070d7c10 */ /* 0x000fe2000ffbe0ff */
[----:B------:R1:W-:Y:S01]  /*06d0*/  @!P4 STG.E.U16 desc[UR18][R8.64], R19 ;  /* 0x000000130800c986 */ /* 0x0003e2000c101512 */
[----:B------:R-:W-:-:S03]  /*06e0*/  ISETP.GE.AND.EX P2, PT, R5, UR17, PT, P2 ;  /* 0x0000001105007c0c */ /* 0x000fc6000bf46320 */
[----:B------:R2:W-:Y:S01]  /*06f0*/  @!P3 STG.E.U16 desc[UR18][R10.64], R17 ;  /* 0x000000110a00b986 */ /* 0x0005e2000c101512 */
[----:B0-----:R-:W-:Y:S01]  /*0700*/  IADD3 R14, P3, PT, R13, UR15, RZ ;  /* 0x0000000f0d0e7c10 */ /* 0x001fe2000ff7e0ff */
        /* <DEDUP_REMOVED lines=9> */
[----:B------:R-:W-:-:S03]  /*07a0*/  @!P1 VIADD R23, R12, UR14 ;  /* 0x0000000e0c179c36 */ /* 0x000fc60008000000 */
[----:B------:R-:W-:Y:S02]  /*07b0*/  @!P2 LEA.HI.X R9, R6, UR9, R5, 0x1, P6 ;  /* 0x000000090609ac11 */ /* 0x000fe4000b0f0c05 */
[----:B--2---:R-:W-:Y:S01]  /*07c0*/  @!P4 LEA R10, P6, R7, UR8, 0x1 ;  /* 0x00000008070acc11 */ /* 0x004fe2000f8c08ff */
[----:B------:R0:W-:Y:S01]  /*07d0*/  @!P1 STG.E.U16 desc[UR18][R2.64], R23 ;  /* 0x0000001702009986 */ /* 0x0001e2000c101512 */
[----:B------:R-:W-:Y:S02]  /*07e0*/  PRMT R12, RZ, 0x7610, R12 ;  /* 0x00007610ff0c7816 */ /* 0x000fe4000000000c */
[----:B------:R-:W-:Y:S02]  /*07f0*/  @!P3 LEA R20, P1, R13, UR8, 0x1 ;  /* 0x000000080d14bc11 */ /* 0x000fe4000f8208ff */
[----:B------:R-:W-:Y:S02]  /*0800*/  @!P4 LEA.HI.X R11, R7, UR9, R22, 0x1, P6 ;  /* 0x00000009070bcc11 */ /* 0x000fe4000b0f0c16 */
[----:B------:R-:W-:Y:S01]  /*0810*/  @!P5 LEA R18, P6, R14, UR8, 0x1 ;  /* 0x000000080e12dc11 */ /* 0x000fe2000f8c08ff */
[----:B------:R1:W2:Y:S01]  /*0820*/  @!P2 LDG.E.U16 R12, desc[UR18][R8.64] ;  /* 0x00000012080ca981 */ /* 0x0002a2000c1e1500 */
[----:B------:R-:W-:-:S02]  /*0830*/  PRMT R25, RZ, 0x7610, R25 ;  /* 0x00007610ff197816 */ /* 0x000fc40000000019 */
[----:B------:R-:W-:Y:S02]  /*0840*/  PRMT R24, RZ, 0x7610, R24 ;  /* 0x00007610ff187816 */ /* 0x000fe40000000018 */
[----:B------:R-:W-:Y:S02]  /*0850*/  @!P3 LEA.HI.X R21, R13, UR9, R16, 0x1, P1 ;  /* 0x000000090d15bc11 */ /* 0x000fe400088f0c10 */
[----:B------:R-:W-:Y:S01]  /*0860*/  PRMT R17, RZ, 0x7610, R17 ;  /* 0x00007610ff117816 */ /* 0x000fe20000000011 */
[----:B------:R-:W3:Y:S01]  /*0870*/  @!P4 LDG.E.U16 R25, desc[UR18][R10.64] ;  /* 0x000000120a19c981 */ /* 0x000ee2000c1e1500 */
[----:B------:R-:W-:-:S03]  /*0880*/  @!P5 LEA.HI.X R19, R14, UR9, R15, 0x1, P6 ;  /* 0x000000090e13dc11 */ /* 0x000fc6000b0f0c0f */
[----:B------:R-:W4:Y:S04]  /*0890*/  @!P3 LDG.E.U16 R24, desc[UR18][R20.64] ;  /* 0x000000121418b981 */ /* 0x000f28000c1e1500 */
[----:B------:R-:W5:Y:S01]  /*08a0*/  @!P5 LDG.E.U16 R17, desc[UR18][R18.64] ;  /* 0x000000121211d981 */ /* 0x000f62000c1e1500 */
[C---:B-1----:R-:W-:Y:S02]  /*08b0*/  @!P2 LEA R8, P1, R6.reuse, UR10, 0x1 ;  /* 0x0000000a0608ac11 */ /* 0x042fe4000f8208ff */
[C---:B0-----:R-:W-:Y:S02]  /*08c0*/  @!P4 LEA R2, P6, R7.reuse, UR10, 0x1 ;  /* 0x0000000a0702cc11 */ /* 0x041fe4000f8c08ff */
[----:B------:R-:W-:Y:S02]  /*08d0*/  @!P2 LEA.HI.X R9, R6, UR11, R5, 0x1, P1 ;  /* 0x0000000b0609ac11 */ /* 0x000fe400088f0c05 */
[----:B------:R-:W-:-:S02]  /*08e0*/  @!P4 LEA.HI.X R3, R7, UR11, R22, 0x1, P6 ;  /* 0x0000000b0703cc11 */ /* 0x000fc4000b0f0c16 */
[C---:B------:R-:W-:Y:S02]  /*08f0*/  @!P3 LEA R22, P1, R13.reuse, UR10, 0x1 ;  /* 0x0000000a0d16bc11 */ /* 0x040fe4000f8208ff */
[C---:B------:R-:W-:Y:S01]  /*0900*/  @!P5 LEA R6, P6, R14.reuse, UR10, 0x1 ;  /* 0x0000000a0e06dc11 */ /* 0x040fe2000f8c08ff */
[----:B------:R-:W-:Y:S01]  /*0910*/  UIADD3 UR4, UP0, UPT, UR4, 0x2, URZ ;  /* 0x0000000204047890 */ /* 0x000fe2000ff1e0ff */
[----:B------:R-:W-:Y:S02]  /*0920*/  @!P3 LEA.HI.X R23, R13, UR11, R16, 0x1, P1 ;  /* 0x0000000b0d17bc11 */ /* 0x000fe400088f0c10 */
[----:B------:R-:W-:Y:S01]  /*0930*/  @!P5 LEA.HI.X R7, R14, UR11, R15, 0x1, P6 ;  /* 0x0000000b0e07dc11 */ /* 0x000fe2000b0f0c0f */
[----:B------:R-:W-:Y:S02]  /*0940*/  UIADD3.X UR5, UPT, UPT, URZ, UR5, URZ, UP0, !UPT ;  /* 0x00000005ff057290 */ /* 0x000fe400087fe4ff */
[----:B------:R-:W-:-:S04]  /*0950*/  ISETP.NE.U32.AND P1, PT, R4, UR4, PT ;  /* 0x0000000404007c0c */ /* 0x000fc8000bf25070 */
[----:B------:R-:W-:Y:S01]  /*0960*/  ISETP.NE.AND.EX P1, PT, RZ, UR5, PT, P1 ;  /* 0x00000005ff007c0c */ /* 0x000fe2000bf25310 */
[----:B------:R-:W-:-:S04]  /*0970*/  ULEA UR6, UP0, UR13, UR6, 0x1 ;  /* 0x000000060d067291 */ /* 0x000fc8000f8008ff */
[----:B------:R-:W-:Y:S01]  /*0980*/  ULEA.HI.X UR7, UR13, UR7, URZ, 0x1, UP0 ;  /* 0x000000070d077291 */ /* 0x000fe200080f0cff */
[----:B--2---:R-:W-:Y:S02]  /*0990*/  @!P2 VIADD R5, R12, UR14 ;  /* 0x0000000e0c05ac36 */ /* 0x004fe40008000000 */
[----:B---3--:R-:W-:-:S03]  /*09a0*/  @!P4 VIADD R25, R25, UR14 ;  /* 0x0000000e1919cc36 */ /* 0x008fc60008000000 */
[----:B------:R1:W-:Y:S01]  /*09b0*/  @!P2 STG.E.U16 desc[UR18][R8.64], R5 ;  /* 0x000000050800a986 */ /* 0x0003e2000c101512 */
[----:B----4-:R-:W-:-:S03]  /*09c0*/  @!P3 VIADD R11, R24, UR14 ;  /* 0x0000000e180bbc36 */ /* 0x010fc60008000000 */
[----:B------:R1:W-:Y:S01]  /*09d0*/  @!P4 STG.E.U16 desc[UR18][R2.64], R25 ;  /* 0x000000190200c986 */ /* 0x0003e2000c101512 */
[----:B-----5:R-:W-:-:S03]  /*09e0*/  @!P5 VIADD R17, R17, UR14 ;  /* 0x0000000e1111dc36 */ /* 0x020fc60008000000 */
[----:B------:R1:W-:Y:S04]  /*09f0*/  @!P3 STG.E.U16 desc[UR18][R22.64], R11 ;  /* 0x0000000b1600b986 */ /* 0x0003e8000c101512 */
[----:B------:R1:W-:Y:S01]  /*0a00*/  @!P5 STG.E.U16 desc[UR18][R6.64], R17 ;  /* 0x000000110600d986 */ /* 0x0003e2000c101512 */
[----:B------:R-:W-:Y:S05]  /*0a10*/  @P1 BRA `(.L_x_3973) ;  /* 0xfffffff800641947 */ /* 0x000fea000383ffff */
.L_x_3972:
        /* <DEDUP_REMOVED lines=16> */
[----:B------:R-:W-:-:S02]  /*0b20*/  ISETP.GE.U32.AND P3, PT, R0, UR16, PT ;  /* 0x0000001000007c0c */ /* 0x000fc4000bf66070 */
[----:B------:R-:W-:Y:S02]  /*0b30*/  PRMT R8, RZ, 0x7610, R8 ;  /* 0x00007610ff087816 */ /* 0x000fe40000000008 */
[----:B------:R-:W-:Y:S02]  /*0b40*/  @!P0 LEA R6, P4, R3, UR8, 0x1 ;  /* 0x0000000803068c11 */ /* 0x000fe4000f8808ff */
[----:B------:R-:W-:Y:S02]  /*0b50*/  ISETP.GE.AND.EX P3, PT, R9, UR17, PT, P3 ;  /* 0x0000001109007c0c */ /* 0x000fe4000bf66330 */
[----:B------:R-:W-:Y:S02]  /*0b60*/  @!P0 LEA.HI.X R7, R3, UR9, R18, 0x1, P4 ;  /* 0x0000000903078c11 */ /* 0x000fe4000a0f0c12 */
[----:B------:R-:W-:Y:S02]  /*0b70*/  @!P1 LEA R10, P5, R19, UR8, 0x1 ;  /* 0x00000008130a9c11 */ /* 0x000fe4000f8a08ff */
[----:B------:R-:W-:Y:S01]  /*0b80*/  @!P2 LEA R12, P4, R21, UR8, 0x1 ;  /* 0x00000008150cac11 */ /* 0x000fe2000f8808ff */
[----:B------:R0:W2:Y:S01]  /*0b90*/  @!P0 LDG.E.U16 R5, desc[UR18][R6.64] ;  /* 0x0000001206058981 */ /* 0x0000a2000c1e1500 */
[----:B------:R-:W-:-:S02]  /*0ba0*/  @!P1 LEA.HI.X R11, R19, UR9, R20, 0x1, P5 ;  /* 0x00000009130b9c11 */ /* 0x000fc4000a8f0c14 */
        /* <DEDUP_REMOVED lines=8> */
[----:B------:R-:W-:Y:S02]  /*0c30*/  @!P0 LEA R2, P4, R3, UR10, 0x1 ;  /* 0x0000000a03028c11 */ /* 0x000fe4000f8808ff */
[----:B------:R-:W-:Y:S02]  /*0c40*/  @!P1 LEA R4, P5, R19, UR10, 0x1 ;  /* 0x0000000a13049c11 */ /* 0x000fe4000f8a08ff */
[----:B0-----:R-:W-:Y:S02]  /*0c50*/  @!P2 LEA R6, P6, R21, UR10, 0x1 ;  /* 0x0000000a1506ac11 */ /* 0x001fe4000f8c08ff */
        /* <DEDUP_REMOVED lines=15> */
.L_x_3971:
[----:B------:R-:W1:Y:S02]  /*0d50*/  S2R R8, SR_TID.X ;  /* 0x0000000000087919 */ /* 0x000e640000002100 */
[----:B-1----:R-:W-:-:S03]  /*0d60*/  IMAD.WIDE.U32 R2, R8, 0x4, RZ ;  /* 0x0000000408027825 */ /* 0x002fc600078e00ff */
[----:B------:R-:W-:-:S04]  /*0d70*/  ISETP.GE.U32.AND P0, PT, R2, UR20, PT ;  /* 0x0000001402007c0c */ /* 0x000fc8000bf06070 */
[----:B------:R-:W-:-:S13]  /*0d80*/  ISETP.GE.AND.EX P0, PT, R3, UR12, PT, P0 ;  /* 0x0000000c03007c0c */ /* 0x000fda000bf06300 */
[----:B0-----:R-:W-:Y:S05]  /*0d90*/  @P0 EXIT ;  /* 0x000000000000094d */ /* 0x001fea0003800000 */
[----:B------:R-:W-:Y:S01]  /*0da0*/  IMAD.MOV.U32 R11, RZ, RZ, RZ ;  /* 0x000000ffff0b7224 */ /* 0x000fe200078e00ff */
[----:B------:R-:W0:Y:S06]  /*0db0*/  LDCU UR4, c[0x0][0x360] ;  /* 0x00006c00ff0477ac */ /* 0x000e2c0008000800 */
.L_x_3974:
        /* <DEDUP_REMOVED lines=26> */
        .weak           $__internal_127_$__cuda_sm20_div_u16
        .type           $__internal_127_$__cuda_sm20_div_u16,@function
        .size           $__internal_127_$__cuda_sm20_div_u16,(.L_x_4366 - $__internal_127_$__cuda_sm20_div_u16)
$__internal_127_$__cuda_sm20_div_u16:
        /* <DEDUP_REMOVED lines=18> */
[----:B------:R-:W-:Y:S06]  /*1080*/  RET.REL.NODEC R2 `(_ZN2at6native61_GLOBAL__N__44eb8e94_28_ForeachBinaryOpScalarList_cu_dda10a6925multi_tensor_apply_kernelINS1_28TensorListScalarListMetadataIsLi2EEENS1_25BinaryOpScalarListFunctorIsLi2ELi1ELi1EEEJSt4plusIsEEEEvT_T0_DpT1_) ;  /* 0xffffffec02dc7950 */ /* 0x000fec0003c3ffff */
.L_x_3975:
        /* <DEDUP_REMOVED lines=15> */
.L_x_4366:


//--------------------- .text._ZN2at6native61_GLOBAL__N__44eb8e94_28_ForeachBinaryOpScalarList_cu_dda10a6925multi_tensor_apply_kernelINS1_28TensorListScalarListMetadataIlLi2EEENS1_25BinaryOpScalarListFunctorIlLi2ELi1ELi1EEEJSt4plusIlEEEEvT_T0_DpT1_ --------------------------
	.section	.text._ZN2at6native61_GLOBAL__N__44eb8e94_28_ForeachBinaryOpScalarList_cu_dda10a6925multi_tensor_apply_kernelINS1_28TensorListScalarListMetadataIlLi2EEENS1_25BinaryOpScalarListFunctorIlLi2ELi1ELi1EEEJSt4plusIlEEEEvT_T0_DpT1_,"ax",@progbits
	.align	128
.text._ZN2at6native61_GLOBAL__N__44eb8e94_28_ForeachBinaryOpScalarList_cu_dda10a6925multi_tensor_apply_kernelINS1_28TensorListScalarListMetadataIlLi2EEENS1_25BinaryOpScalarListFunctorIlLi2ELi1ELi1EEEJSt4plusIlEEEEvT_T0_DpT1_:
        .type           _ZN2at6native61_GLOBAL__N__44eb8e94_28_ForeachBinaryOpScalarList_cu_dda10a6925multi_tensor_apply_kernelINS1_28TensorListScalarListMetadataIlLi2EEENS1_25BinaryOpScalarListFunctorIlLi2ELi1ELi1EEEJSt4plusIlEEEEvT_T0_DpT1_,@function
        .size           _ZN2at6native61_GLOBAL__N__44eb8e94_28_ForeachBinaryOpScalarList_cu_dda10a6925multi_tensor_apply_kernelINS1_28TensorListScalarListMetadataIlLi2EEENS1_25BinaryOpScalarListFunctorIlLi2ELi1ELi1EEEJSt4plusIlEEEEvT_T0_DpT1_,(.L_x_4368 - _ZN2at6native61_GLOBAL__N__44eb8e94_28_ForeachBinaryOpScalarList_cu_dda10a6925multi_tensor_apply_kernelINS1_28TensorListScalarListMetadataIlLi2EEENS1_25BinaryOpScalarListFunctorIlLi2ELi1ELi1EEEJSt4plusIlEEEEvT_T0_DpT1_)
        .other          _ZN2at6native61_GLOBAL__N__44eb8e94_28_ForeachBinaryOpScalarList_cu_dda10a6925multi_tensor_apply_kernelINS1_28TensorListScalarListMetadataIlLi2EEENS1_25BinaryOpScalarListFunctorIlLi2ELi1ELi1EEEJSt4plusIlEEEEvT_T0_DpT1_,@"STO_CUDA_ENTRY STV_DEFAULT"
_ZN2at6native61_GLOBAL__N__44eb8e94_28_ForeachBinaryOpScalarList_cu_dda10a6925multi_tensor_apply_kernelINS1_28TensorListScalarListMetadataIlLi2EEENS1_25BinaryOpScalarListFunctorIlLi2ELi1ELi1EEEJSt4plusIlEEEEvT_T0_DpT1_:
        /* <DEDUP_REMOVED lines=40> */
[----:B------:R-:W-:Y:S05]  /*0280*/  CALL.REL.NOINC `($__internal_128_$__cuda_sm20_div_u16) ;  /* 0x0000000c006c7944 */ /* 0x000fea0003c00000 */
        /* <DEDUP_REMOVED lines=13> */
.L_x_3978:
        /* <DEDUP_REMOVED lines=36> */
[----:B--2---:R-:W-:Y:S02]  /*05a0*/  @!P3 IADD3 R18, P5, PT, R12, UR12, RZ ;  /* 0x0000000c0c12bc10 */ /* 0x004fe4000ffbe0ff */
[----:B---3--:R-:W-:Y:S02]  /*05b0*/  @!P2 IADD3 R12, P4, PT, R10, UR12, RZ ;  /* 0x0000000c0a0cac10 */ /* 0x008fe4000ff9e0ff */
[----:B------:R-:W-:Y:S02]  /*05c0*/  @!P3 IADD3.X R19, PT, PT, R13, UR13, RZ, P5, !PT ;  /* 0x0000000d0d13bc10 */ /* 0x000fe4000affe4ff */
[----:B------:R-:W-:Y:S02]  /*05d0*/  @!P0 LEA R6, P5, R7, UR10, 0x3 ;  /* 0x0000000a07068c11 */ /* 0x000fe4000f8a18ff */
[----:B------:R-:W-:-:S02]  /*05e0*/  @!P2 IADD3.X R13, PT, PT, R11, UR13, RZ, P4, !PT ;  /* 0x0000000d0b0dac10 */ /* 0x000fc4000a7fe4ff */
[----:B------:R-:W-:Y:S02]  /*05f0*/  @!P2 LEA R26, P4, R17, UR10, 0x3 ;  /* 0x0000000a111aac11 */ /* 0x000fe4000f8818ff */
[----:B------:R-:W-:Y:S02]  /*0600*/  @!P0 LEA.HI.X R7, R7, UR11, R16, 0x3, P5 ;  /* 0x0000000b07078c11 */ /* 0x000fe4000a8f1c10 */
[----:B------:R-:W-:Y:S02]  /*0610*/  IADD3 R15, P5, PT, R15, UR16, RZ ;  /* 0x000000100f0f7c10 */ /* 0x000fe4000ffbe0ff */
[C---:B------:R-:W-:Y:S02]  /*0620*/  @!P2 LEA.HI.X R27, R17.reuse, UR11, R22, 0x3, P4 ;  /* 0x0000000b111bac11 */ /* 0x040fe4000a0f1c16 */
[----:B------:R-:W-:Y:S01]  /*0630*/  IADD3 R17, P4, PT, R17, UR16, RZ ;  /* 0x0000001011117c10 */ /* 0x000fe2000ff9e0ff */
[----:B------:R-:W-:Y:S01]  /*0640*/  IMAD.X R20, RZ, RZ, R20, P5 ;  /* 0x000000ffff147224 */ /* 0x000fe200028e0614 */
[----:B----4-:R-:W-:Y:S01]  /*0650*/  @!P1 IADD3 R10, P6, PT, R8, UR12, RZ ;  /* 0x0000000c080a9c10 */ /* 0x010fe2000ffde0ff */
[----:B------:R0:W-:Y:S01]  /*0660*/  @!P3 STG.E.64 desc[UR18][R24.64], R18 ;  /* 0x000000121800b986 */ /* 0x0001e2000c101b12 */
[----:B------:R-:W-:Y:S01]  /*0670*/  IADD3 R21, P5, PT, R17, UR17, RZ ;  /* 0x0000001111157c10 */ /* 0x000fe2000ffbe0ff */
[----:B------:R-:W-:Y:S01]  /*0680*/  IMAD.X R22, RZ, RZ, R22, P4 ;  /* 0x000000ffff167224 */ /* 0x000fe200020e0616 */
[----:B------:R-:W-:Y:S01]  /*0690*/  ISETP.GE.U32.AND P3, PT, R15, UR20, PT ;  /* 0x000000140f007c0c */ /* 0x000fe2000bf66070 */
[----:B------:R1:W-:Y:S01]  /*06a0*/  @!P2 STG.E.64 desc[UR18][R26.64], R12 ;  /* 0x0000000c1a00a986 */ /* 0x0003e2000c101b12 */
[----:B------:R-:W-:-:S02]  /*06b0*/  @!P1 IADD3.X R11, PT, PT, R9, UR13, RZ, P6, !PT ;  /* 0x0000000d090b9c10 */ /* 0x000fc4000b7fe4ff */
[----:B------:R-:W-:Y:S02]  /*06c0*/  ISETP.GE.AND.EX P2, PT, R20, UR21, PT, P3 ;  /* 0x0000001514007c0c */ /* 0x000fe4000bf46330 */
[----:B-----5:R-:W-:Y:S02]  /*06d0*/  @!P0 IADD3 R8, P4, PT, R2, UR12, RZ ;  /* 0x0000000c02088c10 */ /* 0x020fe4000ff9e0ff */
[----:B------:R-:W-:Y:S01]  /*06e0*/  ISETP.GE.U32.AND P3, PT, R17, UR20, PT ;  /* 0x0000001411007c0c */ /* 0x000fe2000bf66070 */
[----:B0-----:R-:W-:Y:S01]  /*06f0*/  IMAD.X R24, RZ, RZ, R22, P5 ;  /* 0x000000ffff187224 */ /* 0x001fe200028e0616 */
[----:B------:R-:W-:Y:S01]  /*0700*/  IADD3 R23, P5, PT, R21, UR17, RZ ;  /* 0x0000001115177c10 */ /* 0x000fe2000ffbe0ff */
[----:B------:R0:W-:Y:S01]  /*0710*/  @!P1 STG.E.64 desc[UR18][R4.64], R10 ;  /* 0x0000000a04009986 */ /* 0x0001e2000c101b12 */
[----:B------:R-:W-:Y:S02]  /*0720*/  @!P0 IADD3.X R9, PT, PT, R3, UR13, RZ, P4, !PT ;  /* 0x0000000d03098c10 */ /* 0x000fe4000a7fe4ff */
        /* <DEDUP_REMOVED lines=35> */
[----:B--2---:R-:W-:Y:S02]  /*0960*/  @!P2 IADD3 R2, P0, PT, R2, UR12, RZ ;  /* 0x0000000c0202ac10 */ /* 0x004fe4000ff1e0ff */
[----:B---3--:R-:W-:Y:S02]  /*0970*/  @!P3 IADD3 R4, P5, PT, R4, UR12, RZ ;  /* 0x0000000c0404bc10 */ /* 0x008fe4000ffbe0ff */
[----:B------:R-:W-:Y:S02]  /*0980*/  @!P2 IADD3.X R3, PT, PT, R3, UR13, RZ, P0, !PT ;  /* 0x0000000d0303ac10 */ /* 0x000fe400087fe4ff */
[----:B------:R-:W-:Y:S02]  /*0990*/  @!P3 IADD3.X R5, PT, PT, R5, UR13, RZ, P5, !PT ;  /* 0x0000000d0505bc10 */ /* 0x000fe4000affe4ff */
[----:B-1----:R-:W-:Y:S02]  /*09a0*/  @!P4 LEA R10, P5, R23, UR10, 0x3 ;  /* 0x0000000a170acc11 */ /* 0x002fe4000f8a18ff */
[----:B----4-:R-:W-:-:S02]  /*09b0*/  @!P1 IADD3 R6, P0, PT, R6, UR12, RZ ;  /* 0x0000000c06069c10 */ /* 0x010fc4000ff1e0ff */
[----:B-----5:R-:W-:Y:S02]  /*09c0*/  @!P4 IADD3 R8, P6, PT, R8, UR12, RZ ;  /* 0x0000000c0808cc10 */ /* 0x020fe4000ffde0ff */
[----:B------:R-:W-:Y:S02]  /*09d0*/  @!P1 IADD3.X R7, PT, PT, R7, UR13, RZ, P0, !PT ;  /* 0x0000000d07079c10 */ /* 0x000fe400087fe4ff */
[----:B------:R-:W-:Y:S02]  /*09e0*/  @!P4 LEA.HI.X R11, R23, UR11, R26, 0x3, P5 ;  /* 0x0000000b170bcc11 */ /* 0x000fe4000a8f1c1a */
[----:B------:R-:W-:Y:S01]  /*09f0*/  @!P4 IADD3.X R9, PT, PT, R9, UR13, RZ, P6, !PT ;  /* 0x0000000d0909cc10 */ /* 0x000fe2000b7fe4ff */
[----:B------:R1:W-:Y:S04]  /*0a00*/  @!P2 STG.E.64 desc[UR18][R14.64], R2 ;  /* 0x000000020e00a986 */ /* 0x0003e8000c101b12 */
[----:B------:R1:W-:Y:S04]  /*0a10*/  @!P3 STG.E.64 desc[UR18][R16.64], R4 ;  /* 0x000000041000b986 */ /* 0x0003e8000c101b12 */
[----:B------:R1:W-:Y:S04]  /*0a20*/  @!P1 STG.E.64 desc[UR18][R18.64], R6 ;  /* 0x0000000612009986 */ /* 0x0003e8000c101b12 */
[----:B------:R1:W-:Y:S01]  /*0a30*/  @!P4 STG.E.64 desc[UR18][R10.64], R8 ;  /* 0x000000080a00c986 */ /* 0x0003e2000c101b12 */
[----:B------:R-:W-:Y:S05]  /*0a40*/  BRA.U UP0, `(.L_x_3978) ;  /* 0xfffffff900447547 */ /* 0x000fea000b83ffff */
.L_x_3977:
        /* <DEDUP_REMOVED lines=42> */
[----:B--2---:R-:W-:-:S04]  /*0cf0*/  IADD3 R18, P4, PT, R18, UR12, RZ ;  /* 0x0000000c12127c10 */ /* 0x004fc8000ff9e0ff */
[----:B------:R-:W-:Y:S02]  /*0d00*/  IADD3.X R19, PT, PT, R19, UR13, RZ, P4, !PT ;  /* 0x0000000d13137c10 */ /* 0x000fe4000a7fe4ff */
[----:B---3--:R-:W-:Y:S02]  /*0d10*/  IADD3 R2, P4, PT, R2, UR12, RZ ;  /* 0x0000000c02027c10 */ /* 0x008fe4000ff9e0ff */
[----:B----4-:R-:W-:Y:S02]  /*0d20*/  IADD3 R4, P5, PT, R4, UR12, RZ ;  /* 0x0000000c04047c10 */ /* 0x010fe4000ffbe0ff */
[----:B------:R-:W-:Y:S02]  /*0d30*/  IADD3.X R3, PT, PT, R3, UR13, RZ, P4, !PT ;  /* 0x0000000d03037c10 */ /* 0x000fe4000a7fe4ff */
[----:B------:R-:W-:Y:S01]  /*0d40*/  IADD3.X R5, PT, PT, R5, UR13, RZ, P5, !PT ;  /* 0x0000000d05057c10 */ /* 0x000fe2000affe4ff */
[----:B------:R0:W-:Y:S01]  /*0d50*/  @!P0 STG.E.64 desc[UR18][R10.64], R18 ;  /* 0x000000120a008986 */ /* 0x0001e2000c101b12 */
[----:B-----5:R-:W-:-:S03]  /*0d60*/  IADD3 R8, P0, PT, R8, UR12, RZ ;  /* 0x0000000c08087c10 */ /* 0x020fc6000ff1e0ff */
[----:B------:R0:W-:Y:S01]  /*0d70*/  @!P1 STG.E.64 desc[UR18][R6.64], R2 ;  /* 0x0000000206009986 */ /* 0x0001e2000c101b12 */
[----:B------:R-:W-:-:S03]  /*0d80*/  IADD3.X R9, PT, PT, R9, UR13, RZ, P0, !PT ;  /* 0x0000000d09097c10 */ /* 0x000fc600087fe4ff */
[----:B------:R0:W-:Y:S01]  /*0d90*/  @!P2 STG.E.64 desc[UR18][R14.64], R4 ;  /* 0x000000040e00a986 */ /* 0x0001e2000c101b12 */
[----:B------:R-:W-:Y:S05]  /*0da0*/  @P3 EXIT ;  /* 0x000000000000394d */ /* 0x000fea0003800000 */
[----:B0-----:R-:W-:-:S04]  /*0db0*/  LEA R2, P0, R0, UR10, 0x3 ;  /* 0x0000000a00027c11 */ /* 0x001fc8000f8018ff */
[----:B------:R-:W-:-:S05]  /*0dc0*/  LEA.HI.X R3, R0, UR11, R13, 0x3, P0 ;  /* 0x0000000b00037c11 */ /* 0x000fca00080f1c0d */
[----:B------:R-:W-:Y:S01]  /*0dd0*/  STG.E.64 desc[UR18][R2.64], R8 ;  /* 0x0000000802007986 */ /* 0x000fe2000c101b12 */
[----:B------:R-:W-:Y:S05]  /*0de0*/  EXIT ;  /* 0x000000000000794d */ /* 0x000fea0003800000 */
.L_x_3976:
[----:B------:R-:W1:Y:S02]  /*0df0*/  S2R R0, SR_TID.X ;  /* 0x0000000000007919 */ /* 0x000e640000002100 */
[----:B-1----:R-:W-:-:S03]  /*0e00*/  IMAD.WIDE.U32 R2, R0, 0x4, RZ ;  /* 0x0000000400027825 */ /* 0x002fc600078e00ff */
[----:B------:R-:W-:-:S04]  /*0e10*/  ISETP.GE.U32.AND P0, PT, R2, UR22, PT ;  /* 0x0000001602007c0c */ /* 0x000fc8000bf06070 */
[----:B------:R-:W-:-:S13]  /*0e20*/  ISETP.GE.AND.EX P0, PT, R3, UR4, PT, P0 ;  /* 0x0000000403007c0c */ /* 0x000fda000bf06300 */
[----:B0-----:R-:W-:Y:S05]  /*0e30*/  @P0 EXIT ;  /* 0x000000000000094d */ /* 0x001fea0003800000 */
[----:B------:R-:W-:Y:S01]  /*0e40*/  IMAD.MOV.U32 R13, RZ, RZ, RZ ;  /* 0x000000ffff0d7224 */ /* 0x000fe200078e00ff */
[----:B------:R-:W0:Y:S06]  /*0e50*/  LDCU UR5, c[0x0][0x360] ;  /* 0x00006c00ff0577ac */ /* 0x000e2c0008000800 */
.L_x_3979:
[C---:B-1----:R-:W-:Y:S01]  /*0e60*/  IMAD.SHL.U32 R2, R0.reuse, 0x20, RZ ;  /* 0x0000002000027824 */ /* 0x042fe200078e00ff */
[----:B------:R-:W-:-:S04]  /*0e70*/  SHF.L.U64.HI R3, R0, 0x5, R13 ;  /* 0x0000000500037819 */ /* 0x000fc8000001020d */
[----:B------:R-:W-:-:S04]  /*0e80*/  IADD3 R4, P0, PT, R2, UR8, RZ ;  /* 0x0000000802047c10 */ /* 0x000fc8000ff1e0ff */
[----:B------:R-:W-:-:S06]  /*0e90*/  IADD3.X R5, PT, PT, R3, UR9, RZ, P0, !PT ;  /* 0x0000000903057c10 */ /* 0x000fcc00087fe4ff */
[----:B------:R-:W2:Y:S01]  /*0ea0*/  LDG.E.ENL2.256 R4, R8, desc[UR18][R4.64] ;  /* 0xfe0000120408797e */ /* 0x000ea20008121904 */
[----:B------:R-:W-:-:S04]  /*0eb0*/  IADD3 R2, P3, PT, R2, UR10, RZ ;  /* 0x0000000a02027c10 */ /* 0x000fc8000ff7e0ff */
[----:B------:R-:W-:Y:S02]  /*0ec0*/  IADD3.X R3, PT, PT, R3, UR11, RZ, P3, !PT ;  /* 0x0000000b03037c10 */ /* 0x000fe40009ffe4ff */
[----:B--2---:R-:W-:Y:S02]  /*0ed0*/  IADD3 R14, P0, PT, R8, UR12, RZ ;  /* 0x0000000c080e7c10 */ /* 0x004fe4000ff1e0ff */
[----:B------:R-:W-:Y:S02]  /*0ee0*/  IADD3 R12, P1, PT, R10, UR12, RZ ;  /* 0x0000000c0a0c7c10 */ /* 0x000fe4000ff3e0ff */
[----:B------:R-:W-:Y:S02]  /*0ef0*/  IADD3.X R17, PT, PT, R9, UR13, RZ, P0, !PT ;  /* 0x0000000d09117c10 */ /* 0x000fe400087fe4ff */
[----:B------:R-:W-:Y:S01]  /*0f00*/  IADD3 R8, P0, PT, R4, UR12, RZ ;  /* 0x0000000c04087c10 */ /* 0x000fe2000ff1e0ff */
[----:B------:R-:W-:Y:S01]  /*0f10*/  IMAD.MOV.U32 R4, RZ, RZ, R14 ;  /* 0x000000ffff047224 */ /* 0x000fe200078e000e */
[----:B------:R-:W-:Y:S01]  /*0f20*/  IADD3 R10, P2, PT, R6, UR12, RZ ;  /* 0x0000000c060a7c10 */ /* 0x000fe2000ff5e0ff */
[----:B------:R-:W-:Y:S01]  /*0f30*/  IMAD.MOV.U32 R6, RZ, RZ, R12 ;  /* 0x000000ffff067224 */ /* 0x000fe200078e000c */
[----:B------:R-:W-:Y:S01]  /*0f40*/  IADD3.X R9, PT, PT, R5, UR13, RZ, P0, !PT ;  /* 0x0000000d05097c10 */ /* 0x000fe200087fe4ff */
[----:B------:R-:W-:Y:S01]  /*0f50*/  IMAD.MOV.U32 R5, RZ, RZ, R17 ;  /* 0x000000ffff057224 */ /* 0x000fe200078e0011 */
[----:B------:R-:W-:-:S02]  /*0f60*/  IADD3.X R15, PT, PT, R11, UR13, RZ, P1, !PT ;  /* 0x0000000d0b0f7c10 */ /* 0x000fc40008ffe4ff */
[----:B0-----:R-:W-:Y:S02]  /*0f70*/  IADD3 R0, P0, PT, R0, UR5, RZ ;  /* 0x0000000500007c10 */ /* 0x001fe4000ff1e0ff */
[----:B------:R-:W-:Y:S01]  /*0f80*/  IADD3.X R11, PT, PT, R7, UR13, RZ, P2, !PT ;  /* 0x0000000d070b7c10 */ /* 0x000fe200097fe4ff */
        /* <DEDUP_REMOVED lines=11> */
        .weak           $__internal_128_$__cuda_sm20_div_u16
        .type           $__internal_128_$__cuda_sm20_div_u16,@function
        .size           $__internal_128_$__cuda_sm20_div_u16,(.L_x_4368 - $__internal_128_$__cuda_sm20_div_u16)
$__internal_128_$__cuda_sm20_div_u16:
        /* <DEDUP_REMOVED lines=19> */
[----:B------:R-:W-:Y:S05]  /*1170*/  RET.REL.NODEC R2 `(_ZN2at6native61_GLOBAL__N__44eb8e94_28_ForeachBinaryOpScalarList_cu_dda10a6925multi_tensor_apply_kernelINS1_28TensorListScalarListMetadataIlLi2EEENS1_25BinaryOpScalarListFunctorIlLi2ELi1ELi1EEEJSt4plusIlEEEEvT_T0_DpT1_) ;  /* 0xffffffec02a07950 */ /* 0x000fea0003c3ffff */
.L_x_3980:
        /* <DEDUP_REMOVED lines=16> */
.L_x_4368:


//--------------------- .text._ZN2at6native61_GLOBAL__N__44eb8e94_28_ForeachBinaryOpScalarList_cu_dda10a6925multi_tensor_apply_kernelINS1_28TensorListScalarListMetadataIiLi2EEENS1_25BinaryOpScalarListFunctorIiLi2ELi1ELi1EEEJSt4plusIiEEEEvT_T0_DpT1_ --------------------------
	.section	.text._ZN2at6native61_GLOBAL__N__44eb8e94_28_ForeachBinaryOpScalarList_cu_dda10a6925multi_tensor_apply_kernelINS1_28TensorListScalarListMetadataIiLi2EEENS1_25BinaryOpScalarListFunctorIiLi2ELi1ELi1EEEJSt4plusIiEEEEvT_T0_DpT1_,"ax",@progbits
	.align	128
.text._ZN2at6native61_GLOBAL__N__44eb8e94_28_ForeachBinaryOpScalarList_cu_dda10a6925multi_tensor_apply_kernelINS1_28TensorListScalarListMetadataIiLi2EEENS1_25BinaryOpScalarListFunctorIiLi2ELi1ELi1EEEJSt4plusIiEEEEvT_T0_DpT1_:
        .type           _ZN2at6native61_GLOBAL__N__44eb8e94_28_ForeachBinaryOpScalarList_cu_dda10a6925multi_tensor_apply_kernelINS1_28TensorListScalarListMetadataIiLi2EEENS1_25BinaryOpScalarListFunctorIiLi2ELi1ELi1EEEJSt4plusIiEEEEvT_T0_DpT1_,@function
        .size           _ZN2at6native61_GLOBAL__N__44eb8e94_28_ForeachBinaryOpScalarList_cu_dda10a6925multi_tensor_apply_kernelINS1_28TensorListScalarListMetadataIiLi2EEENS1_25BinaryOpScalarListFunctorIiLi2ELi1ELi1EEEJSt4plusIiEEEEvT_T0_DpT1_,(.L_x_4370 - _ZN2at6native61_GLOBAL__N__44eb8e94_28_ForeachBinaryOpScalarList_cu_dda10a6925multi_tensor_apply_kernelINS1_28TensorListScalarListMetadataIiLi2EEENS1_25BinaryOpScalarListFunctorIiLi2ELi1ELi1EEEJSt4plusIiEEEEvT_T0_DpT1_)
        .other          _ZN2at6native61_GLOBAL__N__44eb8e94_28_ForeachBinaryOpScalarList_cu_dda10a6925multi_tensor_apply_kernelINS1_28TensorListScalarListMetadataIiLi2EEENS1_25BinaryOpScalarListFunctorIiLi2ELi1ELi1EEEJSt4plusIiEEEEvT_T0_DpT1_,@"STO_CUDA_ENTRY STV_DEFAULT"
_ZN2at6native61_GLOBAL__N__44eb8e94_28_ForeachBinaryOpScalarList_cu_dda10a6925multi_tensor_apply_kernelINS1_28TensorListScalarListMetadataIiLi2EEENS1_25BinaryOpScalarListFunctorIiLi2ELi1ELi1EEEJSt4plusIiEEEEvT_T0_DpT1_:
        /* <DEDUP_REMOVED lines=41> */
[----:B------:R-:W-:Y:S05]  /*0290*/  CALL.REL.NOINC `($__internal_129_$__cuda_sm20_div_u16) ;  /* 0x0000000c00147944 */ /* 0x000fea0003c00000 */
        /* <DEDUP_REMOVED lines=16> */
.L_x_3983:
        /* <DEDUP_REMOVED lines=40> */
[----:B------:R0:W-:Y:S01]  /*0620*/  @!P2 STG.E desc[UR18][R14.64], R25 ;  /* 0x000000190e00a986 */ /* 0x0001e2000c101912 */
[----:B-1----:R-:W-:Y:S02]  /*0630*/  @!P4 LEA R8, P2, R16, UR10, 0x2 ;  /* 0x0000000a1008cc11 */ /* 0x002fe4000f8410ff */
[----:B------:R-:W-:Y:S01]  /*0640*/  @!P1 LEA.HI.X R3, R24, UR11, R7, 0x2, P5 ;  /* 0x0000000b18039c11 */ /* 0x000fe2000a8f1407 */
[----:B---3--:R-:W-:Y:S01]  /*0650*/  @!P4 VIADD R19, R19, UR14 ;  /* 0x0000000e1313cc36 */ /* 0x008fe20008000000 */
[C---:B------:R-:W-:Y:S02]  /*0660*/  IADD3 R7, P5, PT, R16.reuse, UR13, RZ ;  /* 0x0000000d10077c10 */ /* 0x040fe4000ffbe0ff */
[--C-:B------:R-:W-:Y:S01]  /*0670*/  @!P4 LEA.HI.X R9, R16, UR11, R13.reuse, 0x2, P2 ;  /* 0x0000000b1009cc11 */ /* 0x100fe200090f140d */
[----:B----4-:R-:W-:Y:S01]  /*0680*/  @!P3 VIADD R17, R17, UR14 ;  /* 0x0000000e1111bc36 */ /* 0x010fe20008000000 */
        /* <DEDUP_REMOVED lines=16> */
[----:B------:R-:W-:Y:S01]  /*0790*/  @!P1 VIADD R23, R12, UR14 ;  /* 0x0000000e0c179c36 */ /* 0x000fe20008000000 */
        /* <DEDUP_REMOVED lines=29> */
[----:B--2---:R-:W-:Y:S02]  /*0970*/  @!P2 VIADD R5, R12, UR14 ;  /* 0x0000000e0c05ac36 */ /* 0x004fe40008000000 */
[----:B---3--:R-:W-:-:S03]  /*0980*/  @!P4 VIADD R25, R25, UR14 ;  /* 0x0000000e1919cc36 */ /* 0x008fc60008000000 */
[----:B------:R1:W-:Y:S01]  /*0990*/  @!P2 STG.E desc[UR18][R8.64], R5 ;  /* 0x000000050800a986 */ /* 0x0003e2000c101912 */
[----:B----4-:R-:W-:-:S03]  /*09a0*/  @!P3 VIADD R11, R24, UR14 ;  /* 0x0000000e180bbc36 */ /* 0x010fc60008000000 */
[----:B------:R1:W-:Y:S01]  /*09b0*/  @!P4 STG.E desc[UR18][R2.64], R25 ;  /* 0x000000190200c986 */ /* 0x0003e2000c101912 */
[----:B-----5:R-:W-:-:S03]  /*09c0*/  @!P5 VIADD R17, R17, UR14 ;  /* 0x0000000e1111dc36 */ /* 0x020fc60008000000 */
[----:B------:R1:W-:Y:S04]  /*09d0*/  @!P3 STG.E desc[UR18][R22.64], R11 ;  /* 0x0000000b1600b986 */ /* 0x0003e8000c101912 */
[----:B------:R1:W-:Y:S01]  /*09e0*/  @!P5 STG.E desc[UR18][R6.64], R17 ;  /* 0x000000110600d986 */ /* 0x0003e2000c101912 */
[----:B------:R-:W-:Y:S05]  /*09f0*/  @P1 BRA `(.L_x_3983) ;  /* 0xfffffff800681947 */ /* 0x000fea000383ffff */
.L_x_3982:
        /* <DEDUP_REMOVED lines=40> */
[----:B------:R0:W-:Y:S01]  /*0c80*/  @!P0 STG.E desc[UR18][R2.64], R23 ;  /* 0x0000001702008986 */ /* 0x0001e2000c101912 */
[----:B----4-:R-:W-:-:S03]  /*0c90*/  VIADD R13, R16, UR14 ;  /* 0x0000000e100d7c36 */ /* 0x010fc60008000000 */
[----:B------:R0:W-:Y:S04]  /*0ca0*/  @!P1 STG.E desc[UR18][R4.64], R11 ;  /* 0x0000000b04009986 */ /* 0x0001e8000c101912 */
[----:B------:R0:W-:Y:S01]  /*0cb0*/  @!P2 STG.E desc[UR18][R6.64], R13 ;  /* 0x0000000d0600a986 */ /* 0x0001e2000c101912 */
[----:B-----5:R-:W-:Y:S01]  /*0cc0*/  VIADD R17, R17, UR14 ;  /* 0x0000000e11117c36 */ /* 0x020fe20008000000 */
[----:B------:R-:W-:Y:S06]  /*0cd0*/  @P3 EXIT ;  /* 0x000000000000394d */ /* 0x000fec0003800000 */
[----:B0-----:R-:W-:-:S04]  /*0ce0*/  LEA R2, P0, R0, UR10, 0x2 ;  /* 0x0000000a00027c11 */ /* 0x001fc8000f8010ff */
[----:B------:R-:W-:-:S05]  /*0cf0*/  LEA.HI.X R3, R0, UR11, R9, 0x2, P0 ;  /* 0x0000000b00037c11 */ /* 0x000fca00080f1409 */
[----:B------:R-:W-:Y:S01]  /*0d00*/  STG.E desc[UR18][R2.64], R17 ;  /* 0x0000001102007986 */ /* 0x000fe2000c101912 */
[----:B------:R-:W-:Y:S05]  /*0d10*/  EXIT ;  /* 0x000000000000794d */ /* 0x000fea0003800000 */
.L_x_3981:
[----:B------:R-:W1:Y:S02]  /*0d20*/  S2R R6, SR_TID.X ;  /* 0x0000000000067919 */ /* 0x000e640000002100 */
[----:B-1----:R-:W-:-:S03]  /*0d30*/  IMAD.WIDE.U32 R2, R6, 0x4, RZ ;  /* 0x0000000406027825 */ /* 0x002fc600078e00ff */
[----:B------:R-:W-:-:S04]  /*0d40*/  ISETP.GE.U32.AND P0, PT, R2, UR20, PT ;  /* 0x0000001402007c0c */ /* 0x000fc8000bf06070 */
[----:B------:R-:W-:-:S13]  /*0d50*/  ISETP.GE.AND.EX P0, PT, R3, UR12, PT, P0 ;  /* 0x0000000c03007c0c */ /* 0x000fda000bf06300 */
[----:B0-----:R-:W-:Y:S05]  /*0d60*/  @P0 EXIT ;  /* 0x000000000000094d */ /* 0x001fea0003800000 */
[----:B------:R-:W-:Y:S01]  /*0d70*/  IMAD.MOV.U32 R7, RZ, RZ, RZ ;  /* 0x000000ffff077224 */ /* 0x000fe200078e00ff */
[----:B------:R-:W0:Y:S06]  /*0d80*/  LDCU UR4, c[0x0][0x360] ;  /* 0x00006c00ff0477ac */ /* 0x000e2c0008000800 */
.L_x_3984:
        /* <DEDUP_REMOVED lines=15> */
[----:B--2---:R-:W-:-:S02]  /*0e80*/  VIADD R8, R8, UR14 ;  /* 0x0000000e08087c36 */ /* 0x004fc40008000000 */
[----:B------:R-:W-:Y:S02]  /*0e90*/  VIADD R9, R9, UR14 ;  /* 0x0000000e09097c36 */ /* 0x000fe40008000000 */
[----:B------:R-:W-:Y:S02]  /*0ea0*/  VIADD R10, R10, UR14 ;  /* 0x0000000e0a0a7c36 */ /* 0x000fe40008000000 */
[----:B------:R-:W-:-:S05]  /*0eb0*/  VIADD R11, R11, UR14 ;  /* 0x0000000e0b0b7c36 */ /* 0x000fca0008000000 */
[----:B------:R1:W-:Y:S01]  /*0ec0*/  STG.E.128 desc[UR18][R4.64], R8 ;  /* 0x0000000804007986 */ /* 0x0003e2000c101d12 */
[----:B------:R-:W-:Y:S05]  /*0ed0*/  @!P0 BRA P1, `(.L_x_3984) ;  /* 0xfffffffc00ac8947 */ /* 0x000fea000083ffff */
[----:B------:R-:W-:Y:S05]  /*0ee0*/  EXIT ;  /* 0x000000000000794d */ /* 0x000fea0003800000 */
        .weak           $__internal_129_$__cuda_sm20_div_u16
        .type           $__internal_129_$__cuda_sm20_div_u16,@function
        .size           $__internal_129_$__cuda_sm20_div_u16,(.L_x_4370 - $__internal_129_$__cuda_sm20_div_u16)
$__internal_129_$__cuda_sm20_div_u16:
        /* <DEDUP_REMOVED lines=18> */
[----:B------:R-:W-:Y:S06]  /*1010*/  RET.REL.NODEC R2 `(_ZN2at6native61_GLOBAL__N__44eb8e94_28_ForeachBinaryOpScalarList_cu_dda10a6925multi_tensor_apply_kernelINS1_28TensorListScalarListMetadataIiLi2EEENS1_25BinaryOpScalarListFunctorIiLi2ELi1ELi1EEEJSt4plusIiEEEEvT_T0_DpT1_) ;  /* 0xffffffec02f87950 */ /* 0x000fec0003c3ffff */
.L_x_3985:
        /* <DEDUP_REMOVED lines=14> */
.L_x_4370:


//--------------------- .text._ZN2at6native61_GLOBAL__N__44eb8e94_28_ForeachBinaryOpScalarList_cu_dda10a6925multi_tensor_apply_kernelINS1_28TensorListScalarListMetadataIaLi2EEENS1_25BinaryOpScalarListFunctorIaLi2ELi1ELi1EEEJSt4plusIaEEEEvT_T0_DpT1_ --------------------------
	.section	.text._ZN2at6native61_GLOBAL__N__44eb8e94_28_ForeachBinaryOpScalarList_cu_dda10a6925multi_tensor_apply_kernelINS1_28TensorListScalarListMetadataIaLi2EEENS1_25BinaryOpScalarListFunctorIaLi2ELi1ELi1EEEJSt4plusIaEEEEvT_T0_DpT1_,"ax",@progbits
	.align	128
.text._ZN2at6native61_GLOBAL__N__44eb8e94_28_ForeachBinaryOpScalarList_cu_dda10a6925multi_tensor_apply_kernelINS1_28TensorListScalarListMetadataIaLi2EEENS1_25BinaryOpScalarListFunctorIaLi2ELi1ELi1EEEJSt4plusIaEEEEvT_T0_DpT1_:
        .type           _ZN2at6native61_GLOBAL__N__44eb8e94_28_ForeachBinaryOpScalarList_cu_dda10a6925multi_tensor_apply_kernelINS1_28TensorListScalarListMetadataIaLi2EEENS1_25BinaryOpScalarListFunctorIaLi2ELi1ELi1EEEJSt4plusIaEEEEvT_T0_DpT1_,@function
        .size           _ZN2at6native61_GLOBAL__N__44eb8e94_28_ForeachBinaryOpScalarList_cu_dda10a6925multi_tensor_apply_kernelINS1_28TensorListScalarListMetadataIaLi2EEENS1_25BinaryOpScalarListFunctorIaLi2ELi1ELi1EEEJSt4plusIaEEEEvT_T0_DpT1_,(.L_x_4372 - _ZN2at6native61_GLOBAL__N__44eb8e94_28_ForeachBinaryOpScalarList_cu_dda10a6925multi_tensor_apply_kernelINS1_28TensorListScalarListMetadataIaLi2EEENS1_25BinaryOpScalarListFunctorIaLi2ELi1ELi1EEEJSt4plusIaEEEEvT_T0_DpT1_)
        .other          _ZN2at6native61_GLOBAL__N__44eb8e94_28_ForeachBinaryOpScalarList_cu_dda10a6925multi_tensor_apply_kernelINS1_28TensorListScalarListMetadataIaLi2EEENS1_25BinaryOpScalarListFunctorIaLi2ELi1ELi1EEEJSt4plusIaEEEEvT_T0_DpT1_,@"STO_CUDA_ENTRY STV_DEFAULT"
_ZN2at6native61_GLOBAL__N__44eb8e94_28_ForeachBinaryOpScalarList_cu_dda10a6925multi_tensor_apply_kernelINS1_28TensorListScalarListMetadataIaLi2EEENS1_25BinaryOpScalarListFunctorIaLi2ELi1ELi1EEEJSt4plusIaEEEEvT_T0_DpT1_:
        /* <DEDUP_REMOVED lines=42> */
[----:B------:R-:W-:Y:S05]  /*02a0*/  CALL.REL.NOINC `($__internal_130_$__cuda_sm20_div_u16) ;  /* 0x0000001400247944 */ /* 0x000fea0003c00000 */
        /* <DEDUP_REMOVED lines=59> */
.L_x_4004:
        /* <DEDUP_REMOVED lines=53> */
[----:B0----5:R-:W-:-:S05]  /*09b0*/  VIADD R7, R12, UR15 ;  /* 0x0000000f0c077c36 */ /* 0x021fca0008000000 */
[----:B------:R0:W-:Y:S02]  /*09c0*/  STG.E.U8 desc[UR26][R8.64], R7 ;  /* 0x0000000708007986 */ /* 0x0001e4000c10111a */
.L_x_3989:
[----:B------:R-:W-:Y:S05]  /*09d0*/  BSYNC.RECONVERGENT B0 ;  /* 0x0000000000007941 */ /* 0x000fea0003800200 */
.L_x_3988:
        /* <DEDUP_REMOVED lines=20> */
[----:B0-----:R-:W-:-:S05]  /*0b20*/  VIADD R7, R0, UR15 ;  /* 0x0000000f00077c36 */ /* 0x001fca0008000000 */
[----:B------:R0:W-:Y:S02]  /*0b30*/  STG.E.U8 desc[UR26][R8.64], R7 ;  /* 0x0000000708007986 */ /* 0x0001e4000c10111a */
.L_x_3991:
[----:B------:R-:W-:Y:S05]  /*0b40*/  BSYNC.RECONVERGENT B0 ;  /* 0x0000000000007941 */ /* 0x000fea0003800200 */
.L_x_3990:
        /* <DEDUP_REMOVED lines=9> */
[----:B0-----:R-:W-:-:S05]  /*0be0*/  VIADD R13, R13, UR15 ;  /* 0x0000000f0d0d7c36 */ /* 0x001fca0008000000 */
[----:B------:R2:W-:Y:S02]  /*0bf0*/  STG.E.U8 desc[UR26][R8.64], R13 ;  /* 0x0000000d08007986 */ /* 0x0005e4000c10111a */
.L_x_3993:
[----:B------:R-:W-:Y:S05]  /*0c00*/  BSYNC.RECONVERGENT B0 ;  /* 0x0000000000007941 */ /* 0x000fea0003800200 */
.L_x_3992:
        /* <DEDUP_REMOVED lines=9> */
[----:B0-----:R-:W-:-:S05]  /*0ca0*/  VIADD R7, R6, UR15 ;  /* 0x0000000f06077c36 */ /* 0x001fca0008000000 */
[----:B------:R3:W-:Y:S02]  /*0cb0*/  STG.E.U8 desc[UR26][R8.64], R7 ;  /* 0x0000000708007986 */ /* 0x0007e4000c10111a */
.L_x_3995:
[----:B------:R-:W-:Y:S05]  /*0cc0*/  BSYNC.RECONVERGENT B0 ;  /* 0x0000000000007941 */ /* 0x000fea0003800200 */
.L_x_3994:
        /* <DEDUP_REMOVED lines=22> */
[----:B0----5:R-:W-:-:S05]  /*0e30*/  VIADD R7, R12, UR15 ;  /* 0x0000000f0c077c36 */ /* 0x021fca0008000000 */
[----:B------:R0:W-:Y:S02]  /*0e40*/  STG.E.U8 desc[UR26][R4.64], R7 ;  /* 0x0000000704007986 */ /* 0x0001e4000c10111a */
.L_x_3997:
[----:B------:R-:W-:Y:S05]  /*0e50*/  BSYNC.RECONVERGENT B0 ;  /* 0x0000000000007941 */ /* 0x000fea0003800200 */
.L_x_3996:
        /* <DEDUP_REMOVED lines=9> */
[----:B0----5:R-:W-:-:S05]  /*0ef0*/  VIADD R7, R0, UR15 ;  /* 0x0000000f00077c36 */ /* 0x021fca0008000000 */
[----:B------:R1:W-:Y:S02]  /*0f00*/  STG.E.U8 desc[UR26][R4.64], R7 ;  /* 0x0000000704007986 */ /* 0x0003e4000c10111a */
.L_x_3999:
[----:B------:R-:W-:Y:S05]  /*0f10*/  BSYNC.RECONVERGENT B0 ;  /* 0x0000000000007941 */ /* 0x000fea0003800200 */
.L_x_3998:
        /* <DEDUP_REMOVED lines=9> */
[----:B0----5:R-:W-:-:S05]  /*0fb0*/  VIADD R13, R13, UR15 ;  /* 0x0000000f0d0d7c36 */ /* 0x021fca0008000000 */
[----:B------:R2:W-:Y:S02]  /*0fc0*/  STG.E.U8 desc[UR26][R4.64], R13 ;  /* 0x0000000d04007986 */ /* 0x0005e4000c10111a */
.L_x_4001:
[----:B------:R-:W-:Y:S05]  /*0fd0*/  BSYNC.RECONVERGENT B0 ;  /* 0x0000000000007941 */ /* 0x000fea0003800200 */
.L_x_4000:
        /* <DEDUP_REMOVED lines=9> */
[----:B0----5:R-:W-:-:S05]  /*1070*/  VIADD R7, R14, UR15 ;  /* 0x0000000f0e077c36 */ /* 0x021fca0008000000 */
[----:B------:R3:W-:Y:S02]  /*1080*/  STG.E.U8 desc[UR26][R4.64], R7 ;  /* 0x0000000704007986 */ /* 0x0007e4000c10111a */
.L_x_4003:
[----:B------:R-:W-:Y:S05]  /*1090*/  BSYNC.RECONVERGENT B0 ;  /* 0x0000000000007941 */ /* 0x000fea0003800200 */
.L_x_4002:
[----:B01234-:R-:W-:Y:S01]  /*10a0*/  IMAD.U32 R5, RZ, RZ, UR33 ;  /* 0x00000021ff057e24 */ /* 0x01ffe2000f8e00ff */
[----:B------:R-:W-:-:S03]  /*10b0*/  UIMAD.WIDE.U32 UR4, UR33, 0x8, UR4 ;  /* 0x00000008210478a5 */ /* 0x000fc6000f8e0004 */
[----:B------:R-:W-:Y:S01]  /*10c0*/  IMAD.WIDE.U32 R2, R5, 0x8, R2 ;  /* 0x0000000805027825 */ /* 0x000fe200078e0002 */
[----:B------:R-:W-:Y:S08]  /*10d0*/  BRA.U UP0, `(.L_x_4004) ;  /* 0xfffffff500607547 */ /* 0x000ff0000b83ffff */
.L_x_3987:
        /* <DEDUP_REMOVED lines=44> */
[----:B------:R-:W2:Y:S01]  /*13a0*/  LDCU.U8 UR6, c[0x0][UR6+0x980] ;  /* 0x00013000060677ac */ /* 0x000ea20008000000 */
[----:B------:R-:W-:Y:S02]  /*13b0*/  @!P0 IADD3.X R3, PT, PT, R18, UR8, RZ, P4, !PT ;  /* 0x0000000812038c10 */ /* 0x000fe4000a7fe4ff */
[----:B-1----:R-:W-:-:S04]  /*13c0*/  @!P1 IADD3 R4, P4, PT, R15, UR29, RZ ;  /* 0x0000001d0f049c10 */ /* 0x002fc8000ff9e0ff */
[----:B------:R-:W-:Y:S02]  /*13d0*/  @!P1 IADD3.X R5, PT, PT, R19, UR8, RZ, P4, !PT ;  /* 0x0000000813059c10 */ /* 0x000fe4000a7fe4ff */
        /* <DEDUP_REMOVED lines=14> */
.L_x_3986:
[----:B------:R-:W1:Y:S02]  /*14c0*/  S2R R9, SR_TID.X ;  /* 0x0000000000097919 */ /* 0x000e640000002100 */
[----:B-1----:R-:W-:-:S03]  /*14d0*/  IMAD.WIDE.U32 R2, R9, 0x4, RZ ;  /* 0x0000000409027825 */ /* 0x002fc600078e00ff */
[----:B------:R-:W-:-:S04]  /*14e0*/  ISETP.GE.U32.AND P0, PT, R2, UR12, PT ;  /* 0x0000000c02007c0c */ /* 0x000fc8000bf06070 */
[----:B------:R-:W-:-:S13]  /*14f0*/  ISETP.GE.AND.EX P0, PT, R3, UR9, PT, P0 ;  /* 0x0000000903007c0c */ /* 0x000fda000bf06300 */
[----:B0-----:R-:W-:Y:S05]  /*1500*/  @P0 EXIT ;  /* 0x000000000000094d */ /* 0x001fea0003800000 */
[----:B------:R-:W-:Y:S01]  /*1510*/  IMAD.MOV.U32 R10, RZ, RZ, RZ ;  /* 0x000000ffff0a7224 */ /* 0x000fe200078e00ff */
[----:B------:R-:W0:Y:S06]  /*1520*/  LDCU UR4, c[0x0][0x360] ;  /* 0x00006c00ff0477ac */ /* 0x000e2c0008000800 */
.L_x_4005:
        /* <DEDUP_REMOVED lines=33> */
        .weak           $__internal_130_$__cuda_sm20_div_u16
        .type           $__internal_130_$__cuda_sm20_div_u16,@function
        .size           $__internal_130_$__cuda_sm20_div_u16,(.L_x_4372 - $__internal_130_$__cuda_sm20_div_u16)
$__internal_130_$__cuda_sm20_div_u16:
        /* <DEDUP_REMOVED lines=19> */
[----:B------:R-:W-:Y:S05]  /*1870*/  RET.REL.NODEC R2 `(_ZN2at6native61_GLOBAL__N__44eb8e94_28_ForeachBinaryOpScalarList_cu_dda10a6925multi_tensor_apply_kernelINS1_28TensorListScalarListMetadataIaLi2EEENS1_25BinaryOpScalarListFunctorIaLi2ELi1ELi1EEEJSt4plusIaEEEEvT_T0_DpT1_) ;  /* 0xffffffe402e07950 */ /* 0x000fea0003c3ffff */
.L_x_4006:
        /* <DEDUP_REMOVED lines=16> */
.L_x_4372:


//--------------------- .text._ZN2at6native61_GLOBAL__N__44eb8e94_28_ForeachBinaryOpScalarList_cu_dda10a6925multi_tensor_apply_kernelINS1_28TensorListScalarListMetadataIhLi2EEENS1_25BinaryOpScalarListFunctorIhLi2ELi1ELi1EEEJSt4plusIhEEEEvT_T0_DpT1_ --------------------------
	.section	.text._ZN2at6native61_GLOBAL__N__44eb8e94_28_ForeachBinaryOpScalarList_cu_dda10a6925multi_tensor_apply_kernelINS1_28TensorListScalarListMetadataIhLi2EEENS1_25BinaryOpScalarListFunctorIhLi2ELi1ELi1EEEJSt4plusIhEEEEvT_T0_DpT1_,"ax",@progbits
	.align	128
.text._ZN2at6native61_GLOBAL__N__44eb8e94_28_ForeachBinaryOpScalarList_cu_dda10a6925multi_tensor_apply_kernelINS1_28TensorListScalarListMetadataIhLi2EEENS1_25BinaryOpScalarListFunctorIhLi2ELi1ELi1EEEJSt4plusIhEEEEvT_T0_DpT1_:
        .type           _ZN2at6native61_GLOBAL__N__44eb8e94_28_ForeachBinaryOpScalarList_cu_dda10a6925multi_tensor_apply_kernelINS1_28TensorListScalarListMetadataIhLi2EEENS1_25BinaryOpScalarListFunctorIhLi2ELi1ELi1EEEJSt4plusIhEEEEvT_T0_DpT1_,@function
        .size           _ZN2at6native61_GLOBAL__N__44eb8e94_28_ForeachBinaryOpScalarList_cu_dda10a6925multi_tensor_apply_kernelINS1_28TensorListScalarListMetadataIhLi2EEENS1_25BinaryOpScalarListFunctorIhLi2ELi1ELi1EEEJSt4plusIhEEEEvT_T0_DpT1_,(.L_x_4374 - _ZN2at6native61_GLOBAL__N__44eb8e94_28_ForeachBinaryOpScalarList_cu_dda10a6925multi_tensor_apply_kernelINS1_28TensorListScalarListMetadataIhLi2EEENS1_25BinaryOpScalarListFunctorIhLi2ELi1ELi1EEEJSt4plusIhEEEEvT_T0_DpT1_)
        .other          _ZN2at6native61_GLOBAL__N__44eb8e94_28_ForeachBinaryOpScalarList_cu_dda10a6925multi_tensor_apply_kernelINS1_28TensorListScalarListMetadataIhLi2EEENS1_25BinaryOpScalarListFunctorIhLi2ELi1ELi1EEEJSt4plusIhEEEEvT_T0_DpT1_,@"STO_CUDA_ENTRY STV_DEFAULT"
_ZN2at6native61_GLOBAL__N__44eb8e94_28_ForeachBinaryOpScalarList_cu_dda10a6925multi_tensor_apply_kernelINS1_28TensorListScalarListMetadataIhLi2EEENS1_25BinaryOpScalarListFunctorIhLi2ELi1ELi1EEEJSt4plusIhEEEEvT_T0_DpT1_:
        /* <DEDUP_REMOVED lines=42> */
[----:B------:R-:W-:Y:S05]  /*02a0*/  CALL.REL.NOINC `($__internal_131_$__cuda_sm20_div_u16) ;  /* 0x0000001400247944 */ /* 0x000fea0003c00000 */
        /* <DEDUP_REMOVED lines=59> */
.L_x_4025:
        /* <DEDUP_REMOVED lines=55> */
.L_x_4010:
[----:B------:R-:W-:Y:S05]  /*09d0*/  BSYNC.RECONVERGENT B0 ;  /* 0x0000000000007941 */ /* 0x000fea0003800200 */
.L_x_4009:
        /* <DEDUP_REMOVED lines=22> */
.L_x_4012:
[----:B------:R-:W-:Y:S05]  /*0b40*/  BSYNC.RECONVERGENT B0 ;  /* 0x0000000000007941 */ /* 0x000fea0003800200 */
.L_x_4011:
        /* <DEDUP_REMOVED lines=11> */
.L_x_4014:
[----:B------:R-:W-:Y:S05]  /*0c00*/  BSYNC.RECONVERGENT B0 ;  /* 0x0000000000007941 */ /* 0x000fea0003800200 */
.L_x_4013:
        /* <DEDUP_REMOVED lines=11> */
.L_x_4016:
[----:B------:R-:W-:Y:S05]  /*0cc0*/  BSYNC.RECONVERGENT B0 ;  /* 0x0000000000007941 */ /* 0x000fea0003800200 */
.L_x_4015:
        /* <DEDUP_REMOVED lines=24> */
.L_x_4018:
[----:B------:R-:W-:Y:S05]  /*0e50*/  BSYNC.RECONVERGENT B0 ;  /* 0x0000000000007941 */ /* 0x000fea0003800200 */
.L_x_4017:
        /* <DEDUP_REMOVED lines=11> */
.L_x_4020:
[----:B------:R-:W-:Y:S05]  /*0f10*/  BSYNC.RECONVERGENT B0 ;  /* 0x0000000000007941 */ /* 0x000fea0003800200 */
.L_x_4019:
        /* <DEDUP_REMOVED lines=11> */
.L_x_4022:
[----:B------:R-:W-:Y:S05]  /*0fd0*/  BSYNC.RECONVERGENT B0 ;  /* 0x0000000000007941 */ /* 0x000fea0003800200 */
.L_x_4021:
        /* <DEDUP_REMOVED lines=11> */
.L_x_4024:
[----:B------:R-:W-:Y:S05]  /*1090*/  BSYNC.RECONVERGENT B0 ;  /* 0x0000000000007941 */ /* 0x000fea0003800200 */
.L_x_4023:
[----:B01234-:R-:W-:Y:S01]  /*10a0*/  IMAD.U32 R5, RZ, RZ, UR33 ;  /* 0x00000021ff057e24 */ /* 0x01ffe2000f8e00ff */
[----:B------:R-:W-:-:S03]  /*10b0*/  UIMAD.WIDE.U32 UR4, UR33, 0x8, UR4 ;  /* 0x00000008210478a5 */ /* 0x000fc6000f8e0004 */
[----:B------:R-:W-:Y:S01]  /*10c0*/  IMAD.WIDE.U32 R2, R5, 0x8, R2 ;  /* 0x0000000805027825 */ /* 0x000fe200078e0002 */
[----:B------:R-:W-:Y:S08]  /*10d0*/  BRA.U UP0, `(.L_x_4025) ;  /* 0xfffffff500607547 */ /* 0x000ff0000b83ffff */
.L_x_4008:
        /* <DEDUP_REMOVED lines=62> */
.L_x_4007:
[----:B------:R-:W1:Y:S02]  /*14c0*/  S2R R9, SR_TID.X ;  /* 0x0000000000097919 */ /* 0x000e640000002100 */
[----:B-1----:R-:W-:-:S03]  /*14d0*/  IMAD.WIDE.U32 R2, R9, 0x4, RZ ;  /* 0x0000000409027825 */ /* 0x002fc600078e00ff */
[----:B------:R-:W-:-:S04]  /*14e0*/  ISETP.GE.U32.AND P0, PT, R2, UR12, PT ;  /* 0x0000000c02007c0c */ /* 0x000fc8000bf06070 */
[----:B------:R-:W-:-:S13]  /*14f0*/  ISETP.GE.AND.EX P0, PT, R3, UR9, PT, P0 ;  /* 0x0000000903007c0c */ /* 0x000fda000bf06300 */
[----:B0-----:R-:W-:Y:S05]  /*1500*/  @P0 EXIT ;  /* 0x000000000000094d */ /* 0x001fea0003800000 */
[----:B------:R-:W-:Y:S01]  /*1510*/  IMAD.MOV.U32 R10, RZ, RZ, RZ ;  /* 0x000000ffff0a7224 */ /* 0x000fe200078e00ff */
[----:B------:R-:W0:Y:S06]  /*1520*/  LDCU UR4, c[0x0][0x360] ;  /* 0x00006c00ff0477ac */ /* 0x000e2c0008000800 */
.L_x_4026:
        /* <DEDUP_REMOVED lines=33> */
        .weak           $__internal_131_$__cuda_sm20_div_u16
        .type           $__internal_131_$__cuda_sm20_div_u16,@function
        .size           $__internal_131_$__cuda_sm20_div_u16,(.L_x_4374 - $__internal_131_$__cuda_sm20_div_u16)
$__internal_131_$__cuda_sm20_div_u16:
        /* <DEDUP_REMOVED lines=19> */
[----:B------:R-:W-:Y:S05]  /*1870*/  RET.REL.NODEC R2 `(_ZN2at6native61_GLOBAL__N__44eb8e94_28_ForeachBinaryOpScalarList_cu_dda10a6925multi_tensor_apply_kernelINS1_28TensorListScalarListMetadataIhLi2EEENS1_25BinaryOpScalarListFunctorIhLi2ELi1ELi1EEEJSt4plusIhEEEEvT_T0_DpT1_) ;  /* 0xffffffe402e07950 */ /* 0x000fea0003c3ffff */
.L_x_4027:
        /* <DEDUP_REMOVED lines=16> */
.L_x_4374:


//--------------------- .text._ZN2at6native61_GLOBAL__N__44eb8e94_28_ForeachBinaryOpScalarList_cu_dda10a6925multi_tensor_apply_kernelINS1_28TensorListScalarListMetadataIfLi1EEENS1_25BinaryOpScalarListFunctorIN3c108BFloat16ELi1ELi1ELi0EEEJSt4plusIfEEEEvT_T0_DpT1_ --------------------------
	.section	.text._ZN2at6native61_GLOBAL__N__44eb8e94_28_ForeachBinaryOpScalarList_cu_dda10a6925multi_tensor_apply_kernelINS1_28TensorListScalarListMetadataIfLi1EEENS1_25BinaryOpScalarListFunctorIN3c108BFloat16ELi1ELi1ELi0EEEJSt4plusIfEEEEvT_T0_DpT1_,"ax",@progbits
	.align	128
.text._ZN2at6native61_GLOBAL__N__44eb8e94_28_ForeachBinaryOpScalarList_cu_dda10a6925multi_tensor_apply_kernelINS1_28TensorListScalarListMetadataIfLi1EEENS1_25BinaryOpScalarListFunctorIN3c108BFloat16ELi1ELi1ELi0EEEJSt4plusIfEEEEvT_T0_DpT1_:
        .type           _ZN2at6native61_GLOBAL__N__44eb8e94_28_ForeachBinaryOpScalarList_cu_dda10a6925multi_tensor_apply_kernelINS1_28TensorListScalarListMetadataIfLi1EEENS1_25BinaryOpScalarListFunctorIN3c108BFloat16ELi1ELi1ELi0EEEJSt4plusIfEEEEvT_T0_DpT1_,@function
        .size           _ZN2at6native61_GLOBAL__N__44eb8e94_28_ForeachBinaryOpScalarList_cu_dda10a6925multi_tensor_apply_kernelINS1_28TensorListScalarListMetadataIfLi1EEENS1_25BinaryOpScalarListFunctorIN3c108BFloat16ELi1ELi1ELi0EEEJSt4plusIfEEEEvT_T0_DpT1_,(.L_x_4376 - _ZN2at6native61_GLOBAL__N__44eb8e94_28_ForeachBinaryOpScalarList_cu_dda10a6925multi_tensor_apply_kernelINS1_28TensorListScalarListMetadataIfLi1EEENS1_25BinaryOpScalarListFunctorIN3c108BFloat16ELi1ELi1ELi0EEEJSt4plusIfEEEEvT_T0_DpT1_)
        .other          _ZN2at6native61_GLOBAL__N__44eb8e94_28_ForeachBinaryOpScalarList_cu_dda10a6925multi_tensor_apply_kernelINS1_28TensorListScalarListMetadataIfLi1EEENS1_25BinaryOpScalarListFunctorIN3c108BFloat16ELi1ELi1ELi0EEEJSt4plusIfEEEEvT_T0_DpT1_,@"STO_CUDA_ENTRY STV_DEFAULT"
_ZN2at6native61_GLOBAL__N__44eb8e94_28_ForeachBinaryOpScalarList_cu_dda10a6925multi_tensor_apply_kernelINS1_28TensorListScalarListMetadataIfLi1EEENS1_25BinaryOpScalarListFunctorIN3c108BFloat16ELi1ELi1ELi0EEEJSt4plusIfEEEEvT_T0_DpT1_:
        /* <DEDUP_REMOVED lines=39> */
[----:B------:R-:W-:Y:S05]  /*0270*/  CALL.REL.NOINC `($__internal_132_$__cuda_sm20_div_u16) ;  /* 0x0000000c00647944 */ /* 0x000fea0003c00000 */
        /* <DEDUP_REMOVED lines=16> */
.L_x_4030:
        /* <DEDUP_REMOVED lines=40> */
[----:B------:R-:W-:-:S05]  /*0600*/  FADD.FTZ R16, R16, UR12 ;  /* 0x0000000c10107e21 */ /* 0x000fca0008010000 */
[----:B------:R-:W-:Y:S01]  /*0610*/  F2FP.BF16.F32.PACK_AB R16, RZ, R16 ;  /* 0x00000010ff10723e */ /* 0x000fe200000010ff */
[----:B---3--:R-:W-:-:S03]  /*0620*/  IMAD.U32 R17, R17, 0x10000, RZ ;  /* 0x0001000011117824 */ /* 0x008fc600078e00ff */
[----:B------:R-:W-:Y:S01]  /*0630*/  PRMT R20, R16, 0x7610, R20 ;  /* 0x0000761010147816 */ /* 0x000fe20000000014 */
[----:B----4-:R-:W-:Y:S02]  /*0640*/  IMAD.U32 R19, R18, 0x10000, RZ ;  /* 0x0001000012137824 */ /* 0x010fe400078e00ff */
[----:B------:R-:W-:Y:S01]  /*0650*/  FADD.FTZ R18, R17, UR12 ;  /* 0x0000000c11127e21 */ /* 0x000fe20008010000 */
[----:B------:R-:W-:Y:S02]  /*0660*/  @!P3 IMAD.MOV.U32 R16, RZ, RZ, R2 ;  /* 0x000000ffff10b224 */ /* 0x000fe400078e0002 */
[----:B------:R-:W-:Y:S02]  /*0670*/  @!P3 IMAD.MOV.U32 R17, RZ, RZ, R3 ;  /* 0x000000ffff11b224 */ /* 0x000fe400078e0003 */
[----:B------:R-:W-:Y:S01]  /*0680*/  F2FP.BF16.F32.PACK_AB R18, RZ, R18 ;  /* 0x00000012ff12723e */ /* 0x000fe200000010ff */
[----:B------:R-:W-:Y:S02]  /*0690*/  FADD.FTZ R19, R19, UR12 ;  /* 0x0000000c13137e21 */ /* 0x000fe40008010000 */
        /* <DEDUP_REMOVED lines=10> */
[----:B------:R-:W-:Y:S01]  /*0740*/  FADD.FTZ R15, R15, UR12 ;  /* 0x0000000c0f0f7e21 */ /* 0x000fe20008010000 */
        /* <DEDUP_REMOVED lines=42> */
[----:B------:R-:W-:Y:S01]  /*09f0*/  FADD.FTZ R15, R15, UR12 ;  /* 0x0000000c0f0f7e21 */ /* 0x000fe20008010000 */
[----:B-----5:R-:W-:Y:S02]  /*0a00*/  IMAD.U32 R17, R17, 0x10000, RZ ;  /* 0x0001000011117824 */ /* 0x020fe400078e00ff */
[----:B------:R-:W-:Y:S01]  /*0a10*/  FADD.FTZ R16, R16, UR12 ;  /* 0x0000000c10107e21 */ /* 0x000fe20008010000 */
[----:B------:R-:W-:Y:S01]  /*0a20*/  F2FP.BF16.F32.PACK_AB R14, RZ, R14 ;  /* 0x0000000eff0e723e */ /* 0x000fe200000010ff */
[----:B------:R-:W-:Y:S01]  /*0a30*/  FADD.FTZ R17, R17, UR12 ;  /* 0x0000000c11117e21 */ /* 0x000fe20008010000 */
        /* <DEDUP_REMOVED lines=8> */
.L_x_4029:
        /* <DEDUP_REMOVED lines=35> */
[----:B------:R-:W-:Y:S01]  /*0cf0*/  FADD.FTZ R10, R10, UR12 ;  /* 0x0000000c0a0a7e21 */ /* 0x000fe20008010000 */
[----:B---3--:R-:W-:Y:S02]  /*0d00*/  IMAD.U32 R11, R11, 0x10000, RZ ;  /* 0x000100000b0b7824 */ /* 0x008fe400078e00ff */
[----:B----4-:R-:W-:Y:S02]  /*0d10*/  IMAD.U32 R12, R12, 0x10000, RZ ;  /* 0x000100000c0c7824 */ /* 0x010fe400078e00ff */
[----:B------:R-:W-:Y:S02]  /*0d20*/  FADD.FTZ R11, R11, UR12 ;  /* 0x0000000c0b0b7e21 */ /* 0x000fe40008010000 */
[----:B------:R-:W-:Y:S01]  /*0d30*/  FADD.FTZ R12, R12, UR12 ;  /* 0x0000000c0c0c7e21 */ /* 0x000fe20008010000 */
[----:B------:R-:W-:Y:S02]  /*0d40*/  F2FP.BF16.F32.PACK_AB R10, RZ, R10 ;  /* 0x0000000aff0a723e */ /* 0x000fe400000010ff */
        /* <DEDUP_REMOVED lines=8> */
[----:B------:R-:W-:-:S05]  /*0dd0*/  F2FP.BF16.F32.PACK_AB R0, RZ, R0 ;  /* 0x00000000ff00723e */ /* 0x000fca00000010ff */
[----:B------:R-:W-:Y:S01]  /*0de0*/  STG.E.U16 desc[UR14][R2.64], R0 ;  /* 0x0000000002007986 */ /* 0x000fe2000c10150e */
[----:B------:R-:W-:Y:S05]  /*0df0*/  EXIT ;  /* 0x000000000000794d */ /* 0x000fea0003800000 */
.L_x_4028:
[----:B------:R-:W0:Y:S02]  /*0e00*/  S2R R8, SR_TID.X ;  /* 0x0000000000087919 */ /* 0x000e240000002100 */
[----:B0-----:R-:W-:-:S03]  /*0e10*/  IMAD.WIDE.U32 R2, R8, 0x4, RZ ;  /* 0x0000000408027825 */ /* 0x001fc600078e00ff */
[----:B------:R-:W-:-:S04]  /*0e20*/  ISETP.GE.U32.AND P0, PT, R2, UR16, PT ;  /* 0x0000001002007c0c */ /* 0x000fc8000bf06070 */
[----:B------:R-:W-:-:S13]  /*0e30*/  ISETP.GE.AND.EX P0, PT, R3, UR10, PT, P0 ;  /* 0x0000000a03007c0c */ /* 0x000fda000bf06300 */
[----:B------:R-:W-:Y:S05]  /*0e40*/  @P0 EXIT ;  /* 0x000000000000094d */ /* 0x000fea0003800000 */
[----:B------:R-:W-:Y:S01]  /*0e50*/  IMAD.MOV.U32 R9, RZ, RZ, RZ ;  /* 0x000000ffff097224 */ /* 0x000fe200078e00ff */
[----:B------:R-:W0:Y:S06]  /*0e60*/  LDCU UR4, c[0x0][0x360] ;  /* 0x00006c00ff0477ac */ /* 0x000e2c0008000800 */
.L_x_4031:
        /* <DEDUP_REMOVED lines=12> */
[----:B------:R-:W-:Y:S01]  /*0f30*/  FADD.FTZ R5, R5, UR12 ;  /* 0x0000000c05057e21 */ /* 0x000fe20008010000 */
[----:B------:R-:W-:-:S02]  /*0f40*/  IMAD.U32 R4, R4, 0x10000, RZ ;  /* 0x0001000004047824 */ /* 0x000fc400078e00ff */
[----:B------:R-:W-:Y:S01]  /*0f50*/  FADD.FTZ R6, R6, UR12 ;  /* 0x0000000c06067e21 */ /* 0x000fe20008010000 */
[----:B------:R-:W-:Y:S01]  /*0f60*/  FADD.FTZ R0, R0, UR12 ;  /* 0x0000000c00007e21 */ /* 0x000fe20008010000 */
[----:B------:R-:W-:-:S04]  /*0f70*/  FADD.FTZ R7, R4, UR12 ;  /* 0x0000000c04077e21 */ /* 0x000fc80008010000 */
        /* <DEDUP_REMOVED lines=9> */
        .weak           $__internal_132_$__cuda_sm20_div_u16
        .type           $__internal_132_$__cuda_sm20_div_u16,@function
        .size           $__internal_132_$__cuda_sm20_div_u16,(.L_x_4376 - $__internal_132_$__cuda_sm20_div_u16)
$__internal_132_$__cuda_sm20_div_u16:
        /* <DEDUP_REMOVED lines=18> */
[----:B------:R-:W-:Y:S06]  /*1130*/  RET.REL.NODEC R2 `(_ZN2at6native61_GLOBAL__N__44eb8e94_28_ForeachBinaryOpScalarList_cu_dda10a6925multi_tensor_apply_kernelINS1_28TensorListScalarListMetadataIfLi1EEENS1_25BinaryOpScalarListFunctorIN3c108BFloat16ELi1ELi1ELi0EEEJSt4plusIfEEEEvT_T0_DpT1_) ;  /* 0xffffffec02b07950 */ /* 0x000fec0003c3ffff */
.L_x_4032:
        /* <DEDUP_REMOVED lines=12> */
.L_x_4376:


//--------------------- .text._ZN2at6native61_GLOBAL__N__44eb8e94_28_ForeachBinaryOpScalarList_cu_dda10a6925multi_tensor_apply_kernelINS1_28TensorListScalarListMetadataIfLi1EEENS1_25BinaryOpScalarListFunctorIN3c104HalfELi1ELi1ELi0EEEJSt4plusIfEEEEvT_T0_DpT1_ --------------------------
	.section	.text._ZN2at6native61_GLOBAL__N__44eb8e94_28_ForeachBinaryOpScalarList_cu_dda10a6925multi_tensor_apply_kernelINS1_28TensorListScalarListMetadataIfLi1EEENS1_25BinaryOpScalarListFunctorIN3c104HalfELi1ELi1ELi0EEEJSt4plusIfEEEEvT_T0_DpT1_,"ax",@progbits
	.align	128
.text._ZN2at6native61_GLOBAL__N__44eb8e94_28_ForeachBinaryOpScalarList_cu_dda10a6925multi_tensor_apply_kernelINS1_28TensorListScalarListMetadataIfLi1EEENS1_25BinaryOpScalarListFunctorIN3c104HalfELi1ELi1ELi0EEEJSt4plusIfEEEEvT_T0_DpT1_:
        .type           _ZN2at6native61_GLOBAL__N__44eb8e94_28_ForeachBinaryOpScalarList_cu_dda10a6925multi_tensor_apply_kernelINS1_28TensorListScalarListMetadataIfLi1EEENS1_25BinaryOpScalarListFunctorIN3c104HalfELi1ELi1ELi0EEEJSt4plusIfEEEEvT_T0_DpT1_,@function
        .size           _ZN2at6native61_GLOBAL__N__44eb8e94_28_ForeachBinaryOpScalarList_cu_dda10a6925multi_tensor_apply_kernelINS1_28TensorListScalarListMetadataIfLi1EEENS1_25BinaryOpScalarListFunctorIN3c104HalfELi1ELi1ELi0EEEJSt4plusIfEEEEvT_T0_DpT1_,(.L_x_4378 - _ZN2at6native61_GLOBAL__N__44eb8e94_28_ForeachBinaryOpScalarList_cu_dda10a6925multi_tensor_apply_kernelINS1_28TensorListScalarListMetadataIfLi1EEENS1_25BinaryOpScalarListFunctorIN3c104HalfELi1ELi1ELi0EEEJSt4plusIfEEEEvT_T0_DpT1_)
        .other          _ZN2at6native61_GLOBAL__N__44eb8e94_28_ForeachBinaryOpScalarList_cu_dda10a6925multi_tensor_apply_kernelINS1_28TensorListScalarListMetadataIfLi1EEENS1_25BinaryOpScalarListFunctorIN3c104HalfELi1ELi1ELi0EEEJSt4plusIfEEEEvT_T0_DpT1_,@"STO_CUDA_ENTRY STV_DEFAULT"
_ZN2at6native61_GLOBAL__N__44eb8e94_28_ForeachBinaryOpScalarList_cu_dda10a6925multi_tensor_apply_kernelINS1_28TensorListScalarListMetadataIfLi1EEENS1_25BinaryOpScalarListFunctorIN3c104HalfELi1ELi1ELi0EEEJSt4plusIfEEEEvT_T0_DpT1_:
        /* <DEDUP_REMOVED lines=39> */
[----:B------:R-:W-:Y:S05]  /*0270*/  CALL.REL.NOINC `($__internal_133_$__cuda_sm20_div_u16) ;  /* 0x0000000c005c7944 */ /* 0x000fea0003c00000 */
        /* <DEDUP_REMOVED lines=16> */
.L_x_4035:
        /* <DEDUP_REMOVED lines=40> */
[----:B------:R-:W-:Y:S01]  /*0600*/  FADD.FTZ R16, R16, UR12 ;  /* 0x0000000c10107e21 */ /* 0x000fe20008010000 */
[----:B---3--:R-:W-:-:S04]  /*0610*/  HADD2.F32 R17, -RZ, R17.H0_H0 ;  /* 0x20000011ff117230 */ /* 0x008fc80000004100 */
[----:B------:R-:W-:Y:S01]  /*0620*/  F2FP.F16.F32.PACK_AB R16, RZ, R16 ;  /* 0x00000010ff10723e */ /* 0x000fe200000000ff */
[----:B----4-:R-:W-:Y:S02]  /*0630*/  HADD2.F32 R19, -RZ, R18.H0_H0 ;  /* 0x20000012ff137230 */ /* 0x010fe40000004100 */
[----:B------:R-:W-:Y:S01]  /*0640*/  FADD.FTZ R18, R17, UR12 ;  /* 0x0000000c11127e21 */ /* 0x000fe20008010000 */
[----:B------:R-:W-:Y:S01]  /*0650*/  PRMT R20, R16, 0x7610, R20 ;  /* 0x0000761010147816 */ /* 0x000fe20000000014 */
[----:B------:R-:W-:Y:S02]  /*0660*/  @!P3 IMAD.MOV.U32 R16, RZ, RZ, R2 ;  /* 0x000000ffff10b224 */ /* 0x000fe400078e0002 */
[----:B------:R-:W-:Y:S01]  /*0670*/  @!P3 IMAD.MOV.U32 R17, RZ, RZ, R3 ;  /* 0x000000ffff11b224 */ /* 0x000fe200078e0003 */
[----:B------:R-:W-:Y:S01]  /*0680*/  F2FP.F16.F32.PACK_AB R18, RZ, R18 ;  /* 0x00000012ff12723e */ /* 0x000fe200000000ff */
[----:B------:R-:W-:-:S03]  /*0690*/  FADD.FTZ R19, R19, UR12 ;  /* 0x0000000c13137e21 */ /* 0x000fc60008010000 */
        /* <DEDUP_REMOVED lines=51> */
[----:B------:R-:W-:Y:S01]  /*09d0*/  FADD.FTZ R14, R14, UR12 ;  /* 0x0000000c0e0e7e21 */ /* 0x000fe20008010000 */
[----:B----4-:R-:W-:Y:S02]  /*09e0*/  HADD2.F32 R16, -RZ, R16.H0_H0 ;  /* 0x20000010ff107230 */ /* 0x010fe40000004100 */
[----:B------:R-:W-:Y:S01]  /*09f0*/  FADD.FTZ R15, R15, UR12 ;  /* 0x0000000c0f0f7e21 */ /* 0x000fe20008010000 */
[----:B-----5:R-:W-:Y:S02]  /*0a00*/  HADD2.F32 R17, -RZ, R17.H0_H0 ;  /* 0x20000011ff117230 */ /* 0x020fe40000004100 */
[----:B------:R-:W-:Y:S01]  /*0a10*/  FADD.FTZ R16, R16, UR12 ;  /* 0x0000000c10107e21 */ /* 0x000fe20008010000 */
[----:B------:R-:W-:Y:S02]  /*0a20*/  F2FP.F16.F32.PACK_AB R14, RZ, R14 ;  /* 0x0000000eff0e723e */ /* 0x000fe400000000ff */
[----:B------:R-:W-:Y:S01]  /*0a30*/  FADD.FTZ R17, R17, UR12 ;  /* 0x0000000c11117e21 */ /* 0x000fe20008010000 */
        /* <DEDUP_REMOVED lines=8> */
.L_x_4034:
        /* <DEDUP_REMOVED lines=36> */
[----:B------:R-:W-:Y:S01]  /*0d00*/  FADD.FTZ R10, R10, UR12 ;  /* 0x0000000c0a0a7e21 */ /* 0x000fe20008010000 */
[----:B----4-:R-:W-:Y:S02]  /*0d10*/  HADD2.F32 R12, -RZ, R12.H0_H0 ;  /* 0x2000000cff0c7230 */ /* 0x010fe40000004100 */
[----:B------:R-:W-:Y:S02]  /*0d20*/  FADD.FTZ R11, R11, UR12 ;  /* 0x0000000c0b0b7e21 */ /* 0x000fe40008010000 */
[----:B------:R-:W-:Y:S01]  /*0d30*/  F2FP.F16.F32.PACK_AB R10, RZ, R10 ;  /* 0x0000000aff0a723e */ /* 0x000fe200000000ff */
[----:B------:R-:W-:Y:S02]  /*0d40*/  FADD.FTZ R12, R12, UR12 ;  /* 0x0000000c0c0c7e21 */ /* 0x000fe40008010000 */
[----:B------:R-:W-:Y:S02]  /*0d50*/  F2FP.F16.F32.PACK_AB R11, RZ, R11 ;  /* 0x0000000bff0b723e */ /* 0x000fe400000000ff */
[----:B------:R0:W-:Y:S01]  /*0d60*/  @!P0 STG.E.U16 desc[UR14][R4.64], R10 ;  /* 0x0000000a04008986 */ /* 0x0001e2000c10150e */
[----:B------:R-:W-:-:S03]  /*0d70*/  F2FP.F16.F32.PACK_AB R12, RZ, R12 ;  /* 0x0000000cff0c723e */ /* 0x000fc600000000ff */
[----:B------:R0:W-:Y:S01]  /*0d80*/  @!P1 STG.E.U16 desc[UR14][R6.64], R11 ;  /* 0x0000000b06009986 */ /* 0x0001e2000c10150e */
[----:B-----5:R-:W-:-:S03]  /*0d90*/  HADD2.F32 R0, -RZ, R0.H0_H0 ;  /* 0x20000000ff007230 */ /* 0x020fc60000004100 */
[----:B------:R0:W-:Y:S02]  /*0da0*/  @!P2 STG.E.U16 desc[UR14][R8.64], R12 ;  /* 0x0000000c0800a986 */ /* 0x0001e4000c10150e */
[----:B------:R-:W-:Y:S01]  /*0db0*/  FADD.FTZ R0, R0, UR12 ;  /* 0x0000000c00007e21 */ /* 0x000fe20008010000 */
[----:B------:R-:W-:Y:S06]  /*0dc0*/  @P3 EXIT ;  /* 0x000000000000394d */ /* 0x000fec0003800000 */
[----:B------:R-:W-:-:S05]  /*0dd0*/  F2FP.F16.F32.PACK_AB R0, RZ, R0 ;  /* 0x00000000ff00723e */ /* 0x000fca00000000ff */
[----:B------:R-:W-:Y:S01]  /*0de0*/  STG.E.U16 desc[UR14][R2.64], R0 ;  /* 0x0000000002007986 */ /* 0x000fe2000c10150e */
[----:B------:R-:W-:Y:S05]  /*0df0*/  EXIT ;  /* 0x000000000000794d */ /* 0x000fea0003800000 */
.L_x_4033:
[----:B------:R-:W0:Y:S02]  /*0e00*/  S2R R8, SR_TID.X ;  /* 0x0000000000087919 */ /* 0x000e240000002100 */
[----:B0-----:R-:W-:-:S03]  /*0e10*/  IMAD.WIDE.U32 R2, R8, 0x4, RZ ;  /* 0x0000000408027825 */ /* 0x001fc600078e00ff */
[----:B------:R-:W-:-:S04]  /*0e20*/  ISETP.GE.U32.AND P0, PT, R2, UR16, PT ;  /* 0x0000001002007c0c */ /* 0x000fc8000bf06070 */
[----:B------:R-:W-:-:S13]  /*0e30*/  ISETP.GE.AND.EX P0, PT, R3, UR10, PT, P0 ;  /* 0x0000000a03007c0c */ /* 0x000fda000bf06300 */
[----:B------:R-:W-:Y:S05]  /*0e40*/  @P0 EXIT ;  /* 0x000000000000094d */ /* 0x000fea0003800000 */
[----:B------:R-:W-:Y:S01]  /*0e50*/  IMAD.MOV.U32 R9, RZ, RZ, RZ ;  /* 0x000000ffff097224 */ /* 0x000fe200078e00ff */
[----:B------:R-:W0:Y:S06]  /*0e60*/  LDCU UR4, c[0x0][0x360] ;  /* 0x00006c00ff0477ac */ /* 0x000e2c0008000800 */
.L_x_4036:
        /* <DEDUP_REMOVED lines=24> */
        .weak           $__internal_133_$__cuda_sm20_div_u16
        .type           $__internal_133_$__cuda_sm20_div_u16,@function
        .size           $__internal_133_$__cuda_sm20_div_u16,(.L_x_4378 - $__internal_133_$__cuda_sm20_div_u16)
$__internal_133_$__cuda_sm20_div_u16:
        /* <DEDUP_REMOVED lines=18> */
[----:B------:R-:W-:Y:S06]  /*1110*/  RET.REL.NODEC R2 `(_ZN2at6native61_GLOBAL__N__44eb8e94_28_ForeachBinaryOpScalarList_cu_dda10a6925multi_tensor_apply_kernelINS1_28TensorListScalarListMetadataIfLi1EEENS1_25BinaryOpScalarListFunctorIN3c104HalfELi1ELi1ELi0EEEJSt4plusIfEEEEvT_T0_DpT1_) ;  /* 0xffffffec02b87950 */ /* 0x000fec0003c3ffff */
.L_x_4037:
        /* <DEDUP_REMOVED lines=14> */
.L_x_4378:


//--------------------- .text._ZN2at6native61_GLOBAL__N__44eb8e94_28_ForeachBinaryOpScalarList_cu_dda10a6925multi_tensor_apply_kernelINS1_28TensorListScalarListMetadataIbLi1EEENS1_25BinaryOpScalarListFunctorIbLi1ELi1ELi0EEEJSt4plusIbEEEEvT_T0_DpT1_ --------------------------
	.section	.text._ZN2at6native61_GLOBAL__N__44eb8e94_28_ForeachBinaryOpScalarList_cu_dda10a6925multi_tensor_apply_kernelINS1_28TensorListScalarListMetadataIbLi1EEENS1_25BinaryOpScalarListFunctorIbLi1ELi1ELi0EEEJSt4plusIbEEEEvT_T0_DpT1_,"ax",@progbits
	.align	128
.text._ZN2at6native61_GLOBAL__N__44eb8e94_28_ForeachBinaryOpScalarList_cu_dda10a6925multi_tensor_apply_kernelINS1_28TensorListScalarListMetadataIbLi1EEENS1_25BinaryOpScalarListFunctorIbLi1ELi1ELi0EEEJSt4plusIbEEEEvT_T0_DpT1_:
        .type           _ZN2at6native61_GLOBAL__N__44eb8e94_28_ForeachBinaryOpScalarList_cu_dda10a6925multi_tensor_apply_kernelINS1_28TensorListScalarListMetadataIbLi1EEENS1_25BinaryOpScalarListFunctorIbLi1ELi1ELi0EEEJSt4plusIbEEEEvT_T0_DpT1_,@function
        .size           _ZN2at6native61_GLOBAL__N__44eb8e94_28_ForeachBinaryOpScalarList_cu_dda10a6925multi_tensor_apply_kernelINS1_28TensorListScalarListMetadataIbLi1EEENS1_25BinaryOpScalarListFunctorIbLi1ELi1ELi0EEEJSt4plusIbEEEEvT_T0_DpT1_,(.L_x_4380 - _ZN2at6native61_GLOBAL__N__44eb8e94_28_ForeachBinaryOpScalarList_cu_dda10a6925multi_tensor_apply_kernelINS1_28TensorListScalarListMetadataIbLi1EEENS1_25BinaryOpScalarListFunctorIbLi1ELi1ELi0EEEJSt4plusIbEEEEvT_T0_DpT1_)
        .other          _ZN2at6native61_GLOBAL__N__44eb8e94_28_ForeachBinaryOpScalarList_cu_dda10a6925multi_tensor_apply_kernelINS1_28TensorListScalarListMetadataIbLi1EEENS1_25BinaryOpScalarListFunctorIbLi1ELi1ELi0EEEJSt4plusIbEEEEvT_T0_DpT1_,@"STO_CUDA_ENTRY STV_DEFAULT"
_ZN2at6native61_GLOBAL__N__44eb8e94_28_ForeachBinaryOpScalarList_cu_dda10a6925multi_tensor_apply_kernelINS1_28TensorListScalarListMetadataIbLi1EEENS1_25BinaryOpScalarListFunctorIbLi1ELi1ELi0EEEJSt4plusIbEEEEvT_T0_DpT1_:
        /* <DEDUP_REMOVED lines=40> */
[----:B------:R-:W-:Y:S05]  /*0280*/  CALL.REL.NOINC `($__internal_134_$__cuda_sm20_div_u16) ;  /* 0x0000001000007944 */ /* 0x000fea0003c00000 */
        /* <DEDUP_REMOVED lines=32> */
.L_x_4040:
[C---:B0-----:R-:W-:Y:S02]  /*0490*/  IADD3 R3, P0, PT, R2.reuse, UR24, RZ ;  /* 0x0000001802037c10 */ /* 0x041fe4000ff1e0ff */
[----:B------:R-:W-:Y:S02]  /*04a0*/  ISETP.GE.U32.AND P1, PT, R2, UR36, PT ;  /* 0x0000002402007c0c */ /* 0x000fe4000bf26070 */
[C---:B------:R-:W-:Y:S01]  /*04b0*/  ISETP.GE.U32.AND P5, PT, R3.reuse, UR36, PT ;  /* 0x0000002403007c0c */ /* 0x040fe2000bfa6070 */
[----:B------:R-:W-:Y:S01]  /*04c0*/  IMAD.X R4, RZ, RZ, R0, P0 ;  /* 0x000000ffff047224 */ /* 0x000fe200000e0600 */
[----:B------:R-:W-:Y:S02]  /*04d0*/  ISETP.GE.AND.EX P1, PT, R0, UR37, PT, P1 ;  /* 0x0000002500007c0c */ /* 0x000fe4000bf26310 */
[----:B------:R-:W-:Y:S02]  /*04e0*/  IADD3 R19, P3, PT, R3, UR24, RZ ;  /* 0x0000001803137c10 */ /* 0x000fe4000ff7e0ff */
[----:B------:R-:W-:-:S02]  /*04f0*/  ISETP.GE.AND.EX P5, PT, R4, UR37, PT, P5 ;  /* 0x0000002504007c0c */ /* 0x000fc4000bfa6350 */
[----:B------:R-:W-:Y:S01]  /*0500*/  IADD3 R6, P0, PT, R2, UR38, RZ ;  /* 0x0000002602067c10 */ /* 0x000fe2000ff1e0ff */
[----:B------:R-:W-:Y:S01]  /*0510*/  IMAD.X R20, RZ, RZ, R4, P3 ;  /* 0x000000ffff147224 */ /* 0x000fe200018e0604 */
[----:B------:R-:W-:Y:S02]  /*0520*/  PRMT R10, RZ, 0x7610, R10 ;  /* 0x00007610ff0a7816 */ /* 0x000fe4000000000a */
[----:B------:R-:W-:Y:S02]  /*0530*/  IADD3.X R7, PT, PT, R0, UR39, RZ, P0, !PT ;  /* 0x0000002700077c10 */ /* 0x000fe400087fe4ff */
[C---:B------:R-:W-:Y:S02]  /*0540*/  ISETP.GE.U32.AND P2, PT, R19.reuse, UR36, PT ;  /* 0x0000002413007c0c */ /* 0x040fe4000bf46070 */
[----:B------:R-:W-:Y:S01]  /*0550*/  IADD3 R18, P3, PT, R19, UR24, RZ ;  /* 0x0000001813127c10 */ /* 0x000fe2000ff7e0ff */
[----:B------:R-:W2:Y:S01]  /*0560*/  @!P1 LDG.E.U8 R10, desc[UR22][R6.64] ;  /* 0x00000016060a9981 */ /* 0x000ea2000c1e1100 */
[----:B------:R-:W-:-:S02]  /*0570*/  ISETP.GE.AND.EX P2, PT, R20, UR37, PT, P2 ;  /* 0x0000002514007c0c */ /* 0x000fc4000bf46320 */
[----:B------:R-:W-:Y:S01]  /*0580*/  @!P5 IADD3 R8, P0, PT, R2, UR27, RZ ;  /* 0x0000001b0208dc10 */ /* 0x000fe2000ff1e0ff */
[----:B------:R-:W-:Y:S01]  /*0590*/  IMAD.X R11, RZ, RZ, R20, P3 ;  /* 0x000000ffff0b7224 */ /* 0x000fe200018e0614 */
[----:B------:R-:W-:Y:S02]  /*05a0*/  PRMT R13, RZ, 0x7610, R13 ;  /* 0x00007610ff0d7816 */ /* 0x000fe4000000000d */
[----:B------:R-:W-:Y:S02]  /*05b0*/  @!P5 IADD3.X R9, PT, PT, R0, UR28, RZ, P0, !PT ;  /* 0x0000001c0009dc10 */ /* 0x000fe400087fe4ff */
[----:B------:R-:W-:-:S03]  /*05c0*/  ISETP.GE.U32.AND P0, PT, R18, UR36, PT ;  /* 0x0000002412007c0c */ /* 0x000fc6000bf06070 */
[----:B------:R0:W3:Y:S01]  /*05d0*/  @!P5 LDG.E.U8 R13, desc[UR22][R8.64] ;  /* 0x00000016080dd981 */ /* 0x0000e2000c1e1100 */
[----:B------:R-:W-:Y:S02]  /*05e0*/  ISETP.GE.AND.EX P0, PT, R11, UR37, PT, P0 ;  /* 0x000000250b007c0c */ /* 0x000fe4000bf06300 */
[----:B------:R-:W-:Y:S02]  /*05f0*/  @!P2 IADD3 R14, P3, PT, R2, UR29, RZ ;  /* 0x0000001d020eac10 */ /* 0x000fe4000ff7e0ff */
[----:B------:R-:W-:Y:S02]  /*0600*/  PRMT R12, RZ, 0x7610, R12 ;  /* 0x00007610ff0c7816 */ /* 0x000fe4000000000c */
[----:B------:R-:W-:-:S05]  /*0610*/  @!P2 IADD3.X R15, PT, PT, R0, UR14, RZ, P3, !PT ;  /* 0x0000000e000fac10 */ /* 0x000fca0009ffe4ff */
[----:B------:R1:W4:Y:S01]  /*0620*/  @!P2 LDG.E.U8 R12, desc[UR22][R14.64] ;  /* 0x000000160e0ca981 */ /* 0x000322000c1e1100 */
[----:B------:R-:W-:Y:S02]  /*0630*/  PRMT R5, RZ, 0x7610, R5 ;  /* 0x00007610ff057816 */ /* 0x000fe40000000005 */
[----:B------:R-:W-:-:S04]  /*0640*/  @!P0 IADD3 R16, P2, PT, R2, UR30, RZ ;  /* 0x0000001e02108c10 */ /* 0x000fc8000ff5e0ff */
[----:B------:R-:W-:-:S05]  /*0650*/  @!P0 IADD3.X R17, PT, PT, R0, UR12, RZ, P2, !PT ;  /* 0x0000000c00118c10 */ /* 0x000fca00097fe4ff */
[----:B------:R5:W5:Y:S01]  /*0660*/  @!P0 LDG.E.U8 R5, desc[UR22][R16.64] ;  /* 0x0000001610058981 */ /* 0x000b62000c1e1100 */
[----:B------:R-:W-:Y:S01]  /*0670*/  ISETP.GE.U32.AND P4, PT, R19, UR36, PT ;  /* 0x0000002413007c0c */ /* 0x000fe2000bf86070 */
[----:B0-----:R-:W-:-:S03]  /*0680*/  IMAD.U32 R8, RZ, RZ, UR16 ;  /* 0x00000010ff087e24 */ /* 0x001fc6000f8e00ff */
[----:B------:R-:W-:Y:S02]  /*0690*/  ISETP.GE.AND.EX P4, PT, R20, UR37, PT, P4 ;  /* 0x0000002514007c0c */ /* 0x000fe4000bf86340 */
[----:B--2---:R-:W-:-:S04]  /*06a0*/  LOP3.LUT R10, R10, UR16, RZ, 0xfc, !PT ;  /* 0x000000100a0a7c12 */ /* 0x004fc8000f8efcff */
[----:B------:R-:W-:-:S07]  /*06b0*/  @!P1 LOP3.LUT P2, RZ, R10, 0xff, RZ, 0xc0, !PT ;  /* 0x000000ff0aff9812 */ /* 0x000fce000784c0ff */
[----:B------:R-:W-:Y:S02]  /*06c0*/  @!P4 IADD3 R10, P3, PT, R2, UR29, RZ ;  /* 0x0000001d020acc10 */ /* 0x000fe4000ff7e0ff */
[----:B------:R-:W-:Y:S02]  /*06d0*/  @!P1 SEL R19, RZ, 0x1, !P2 ;  /* 0x00000001ff139807 */ /* 0x000fe40005000000 */
[----:B------:R-:W-:Y:S02]  /*06e0*/  IADD3 R18, P2, PT, R18, UR24, RZ ;  /* 0x0000001812127c10 */ /* 0x000fe4000ff5e0ff */
[----:B---3--:R-:W-:Y:S01]  /*06f0*/  LOP3.LUT P6, RZ, R13, 0xff, R8, 0xc8, !PT ;  /* 0x000000ff0dff7812 */ /* 0x008fe200078cc808 */
[----:B------:R0:W-:Y:S01]  /*0700*/  @!P1 STG.E.U8 desc[UR22][R6.64], R19 ;  /* 0x0000001306009986 */ /* 0x0001e2000c101116 */
[----:B------:R-:W-:Y:S01]  /*0710*/  @!P5 IADD3 R8, P1, PT, R2, UR27, RZ ;  /* 0x0000001b0208dc10 */ /* 0x000fe2000ff3e0ff */
[----:B------:R-:W-:Y:S02]  /*0720*/  IMAD.U32 R13, RZ, RZ, UR16 ;  /* 0x00000010ff0d7e24 */ /* 0x000fe4000f8e00ff */
[----:B-1----:R-:W-:Y:S01]  /*0730*/  IMAD.X R14, RZ, RZ, R11, P2 ;  /* 0x000000ffff0e7224 */ /* 0x002fe200010e060b */
[----:B------:R-:W-:-:S02]  /*0740*/  @!P5 IADD3.X R9, PT, PT, R0, UR28, RZ, P1, !PT ;  /* 0x0000001c0009dc10 */ /* 0x000fc40008ffe4ff */
[----:B------:R-:W-:Y:S02]  /*0750*/  IADD3 R15, P1, PT, R18, UR24, RZ ;  /* 0x00000018120f7c10 */ /* 0x000fe4000ff3e0ff */
[----:B------:R-:W-:Y:S02]  /*0760*/  @!P4 IADD3.X R11, PT, PT, R0, UR14, RZ, P3, !PT ;  /* 0x0000000e000bcc10 */ /* 0x000fe40009ffe4ff */
[----:B----4-:R-:W-:Y:S01]  /*0770*/  LOP3.LUT P2, RZ, R12, 0xff, R13, 0xc8, !PT ;  /* 0x000000ff0cff7812 */ /* 0x010fe2000784c80d */
[----:B0-----:R-:W-:Y:S01]  /*0780*/  IMAD.X R7, RZ, RZ, R14, P1 ;  /* 0x000000ffff077224 */ /* 0x001fe200008e060e */
[C---:B------:R-:W-:Y:S02]  /*0790*/  IADD3 R12, P3, PT, R15.reuse, UR24, RZ ;  /* 0x000000180f0c7c10 */ /* 0x040fe4000ff7e0ff */
[----:B------:R-:W-:Y:S02]  /*07a0*/  SEL R13, RZ, 0x1, !P6 ;  /* 0x00000001ff0d7807 */ /* 0x000fe40007000000 */
[----:B------:R-:W-:Y:S01]  /*07b0*/  IADD3 R6, P6, PT, R12, UR24, RZ ;  /* 0x000000180c067c10 */ /* 0x000fe2000ffde0ff */
[----:B-----5:R-:W-:Y:S01]  /*07c0*/  IMAD.X R16, RZ, RZ, R7, P3 ;  /* 0x000000ffff107224 */ /* 0x020fe200018e0607 */
[----:B------:R-:W-:Y:S01]  /*07d0*/  SEL R17, RZ, 0x1, !P2 ;  /* 0x00000001ff117807 */ /* 0x000fe20005000000 */
[----:B------:R0:W-:Y:S01]  /*07e0*/  @!P5 STG.E.U8 desc[UR22][R8.64], R13 ;  /* 0x0000000d0800d986 */ /* 0x0001e2000c101116 */
[----:B------:R-:W-:-:S02]  /*07f0*/  ISETP.GE.U32.AND P2, PT, R15, UR36, PT ;  /* 0x000000240f007c0c */ /* 0x000fc4000bf46070 */
[----:B------:R-:W-:Y:S01]  /*0800*/  ISETP.GE.U32.AND P3, PT, R6, UR36, PT ;  /* 0x0000002406007c0c */ /* 0x000fe2000bf66070 */
[----:B------:R-:W-:Y:S01]  /*0810*/  IMAD.X R6, RZ, RZ, R16, P6 ;  /* 0x000000ffff067224 */ /* 0x000fe200030e0610 */
[----:B------:R-:W-:Y:S01]  /*0820*/  LOP3.LUT R5, R5, UR16, RZ, 0xfc, !PT ;  /* 0x0000001005057c12 */ /* 0x000fe2000f8efcff */
[----:B------:R1:W-:Y:S01]  /*0830*/  @!P4 STG.E.U8 desc[UR22][R10.64], R17 ;  /* 0x000000110a00c986 */ /* 0x0003e2000c101116 */
[----:B------:R-:W-:Y:S02]  /*0840*/  ISETP.GE.U32.AND P1, PT, R18, UR36, PT ;  /* 0x0000002412007c0c */ /* 0x000fe4000bf26070 */
[----:B------:R-:W-:Y:S02]  /*0850*/  ISETP.GE.AND.EX P2, PT, R7, UR37, PT, P2 ;  /* 0x0000002507007c0c */ /* 0x000fe4000bf46320 */
[----:B------:R-:W-:Y:S02]  /*0860*/  @!P0 LOP3.LUT P5, RZ, R5, 0xff, RZ, 0xc0, !PT ;  /* 0x000000ff05ff8812 */ /* 0x000fe400078ac0ff */
[----:B------:R-:W-:-:S02]  /*0870*/  ISETP.GE.AND.EX P1, PT, R14, UR37, PT, P1 ;  /* 0x000000250e007c0c */ /* 0x000fc4000bf26310 */
[----:B------:R-:W-:Y:S02]  /*0880*/  ISETP.GE.U32.AND P4, PT, R12, UR36, PT ;  /* 0x000000240c007c0c */ /* 0x000fe4000bf86070 */
[----:B------:R-:W-:Y:S02]  /*0890*/  ISETP.GE.AND.EX P3, PT, R6, UR37, PT, P3 ;  /* 0x0000002506007c0c */ /* 0x000fe4000bf66330 */
[C---:B------:R-:W-:Y:S02]  /*08a0*/  @!P0 IADD3 R14, P6, PT, R2.reuse, UR30, RZ ;  /* 0x0000001e020e8c10 */ /* 0x040fe4000ffde0ff */
[----:B------:R-:W-:Y:S02]  /*08b0*/  @!P0 SEL R5, RZ, 0x1, !P5 ;  /* 0x00000001ff058807 */ /* 0x000fe40006800000 */
[----:B------:R-:W-:Y:S02]  /*08c0*/  IADD3 R6, P5, PT, R2, UR34, RZ ;  /* 0x0000002202067c10 */ /* 0x000fe4000ffbe0ff */
[----:B------:R-:W-:-:S02]  /*08d0*/  ISETP.GE.AND.EX P4, PT, R16, UR37, PT, P4 ;  /* 0x0000002510007c0c */ /* 0x000fc4000bf86340 */
[C---:B------:R-:W-:Y:S02]  /*08e0*/  @!P0 IADD3.X R15, PT, PT, R0.reuse, UR12, RZ, P6, !PT ;  /* 0x0000000c000f8c10 */ /* 0x040fe4000b7fe4ff */
[----:B------:R-:W-:Y:S02]  /*08f0*/  PRMT R16, RZ, 0x7610, R16 ;  /* 0x00007610ff107816 */ /* 0x000fe40000000010 */
[----:B------:R-:W-:Y:S01]  /*0900*/  IADD3.X R7, PT, PT, R0, UR35, RZ, P5, !PT ;  /* 0x0000002300077c10 */ /* 0x000fe2000affe4ff */
[----:B------:R2:W-:Y:S01]  /*0910*/  @!P0 STG.E.U8 desc[UR22][R14.64], R5 ;  /* 0x000000050e008986 */ /* 0x0005e2000c101116 */
[C---:B0-----:R-:W-:Y:S02]  /*0920*/  @!P2 IADD3 R8, P0, PT, R2.reuse, UR33, RZ ;  /* 0x000000210208ac10 */ /* 0x041fe4000ff1e0ff */
[----:B------:R-:W-:Y:S01]  /*0930*/  @!P3 IADD3 R12, P5, PT, R2, UR32, RZ ;  /* 0x00000020020cbc10 */ /* 0x000fe2000ffbe0ff */
[----:B------:R-:W3:Y:S01]  /*0940*/  @!P1 LDG.E.U8 R16, desc[UR22][R6.64] ;  /* 0x0000001606109981 */ /* 0x000ee2000c1e1100 */
[----:B-1----:R-:W-:-:S02]  /*0950*/  PRMT R17, RZ, 0x7610, R17 ;  /* 0x00007610ff117816 */ /* 0x002fc40000000011 */
[----:B------:R-:W-:Y:S02]  /*0960*/  @!P2 IADD3.X R9, PT, PT, R0, UR18, RZ, P0, !PT ;  /* 0x000000120009ac10 */ /* 0x000fe400087fe4ff */
[----:B------:R-:W-:Y:S02]  /*0970*/  PRMT R18, RZ, 0x7610, R18 ;  /* 0x00007610ff127816 */ /* 0x000fe40000000012 */
[----:B------:R-:W-:Y:S01]  /*0980*/  @!P4 IADD3 R10, P0, PT, R2, UR31, RZ ;  /* 0x0000001f020acc10 */ /* 0x000fe2000ff1e0ff */
[----:B------:R-:W4:Y:S01]  /*0990*/  @!P2 LDG.E.U8 R17, desc[UR22][R8.64] ;  /* 0x000000160811a981 */ /* 0x000f22000c1e1100 */
[C---:B------:R-:W-:Y:S02]  /*09a0*/  @!P3 IADD3.X R13, PT, PT, R0.reuse, UR7, RZ, P5, !PT ;  /* 0x00000007000dbc10 */ /* 0x040fe4000affe4ff */
[----:B--2---:R-:W-:Y:S02]  /*09b0*/  PRMT R5, RZ, 0x7610, R5 ;  /* 0x00007610ff057816 */ /* 0x004fe40000000005 */
[----:B------:R-:W-:Y:S01]  /*09c0*/  @!P4 IADD3.X R11, PT, PT, R0, UR11, RZ, P0, !PT ;  /* 0x0000000b000bcc10 */ /* 0x000fe200087fe4ff */
[----:B------:R0:W2:Y:S04]  /*09d0*/  @!P3 LDG.E.U8 R18, desc[UR22][R12.64] ;  /* 0x000000160c12b981 */ /* 0x0000a8000c1e1100 */
[----:B------:R-:W5:Y:S01]  /*09e0*/  @!P4 LDG.E.U8 R5, desc[UR22][R10.64] ;  /* 0x000000160a05c981 */ /* 0x000f62000c1e1100 */
[----:B------:R-:W-:-:S05]  /*09f0*/  IMAD.U32 R14, RZ, RZ, UR24 ;  /* 0x00000018ff0e7e24 */ /* 0x000fca000f8e00ff */
[----:B------:R-:W-:-:S04]  /*0a00*/  IADD3 R3, P3, P5, R14, UR24, R3 ;  /* 0x000000180e037c10 */ /* 0x000fc8000fd7e003 */
[----:B------:R-:W-:Y:S01]  /*0a10*/  IADD3 R14, P0, P2, R14, UR24, R3 ;  /* 0x000000180e0e7c10 */ /* 0x000fe2000fa1e003 */
[----:B------:R-:W-:Y:S01]  /*0a20*/  IMAD.U32 R3, RZ, RZ, UR24 ;  /* 0x00000018ff037e24 */ /* 0x000fe2000f8e00ff */
[----:B------:R-:W-:-:S04]  /*0a30*/  IADD3.X R4, PT, PT, RZ, RZ, R4, P3, P5 ;  /* 0x000000ffff047210 */ /* 0x000fc80001fea404 */
[----:B------:R-:W-:Y:S02]  /*0a40*/  IADD3.X R4, PT, PT, RZ, RZ, R4, P0, P2 ;  /* 0x000000ffff047210 */ /* 0x000fe400007e4404 */
[----:B------:R-:W-:Y:S02]  /*0a50*/  ISETP.GE.U32.AND P0, PT, R14, UR36, PT ;  /* 0x000000240e007c0c */ /* 0x000fe4000bf06070 */
[----:B------:R-:W-:Y:S02]  /*0a60*/  IADD3 R3, P3, P5, R3, UR24, R14 ;  /* 0x0000001803037c10 */ /* 0x000fe4000fd7e00e */
[----:B------:R-:W-:Y:S02]  /*0a70*/  ISETP.GE.AND.EX P0, PT, R4, UR37, PT, P0 ;  /* 0x0000002504007c0c */ /* 0x000fe4000bf06300 */
[----:B------:R-:W-:Y:S02]  /*0a80*/  ISETP.GE.U32.AND P2, PT, R3, UR36, PT ;  /* 0x0000002403007c0c */ /* 0x000fe4000bf46070 */
[----:B------:R-:W-:Y:S01]  /*0a90*/  IADD3.X R3, PT, PT, RZ, RZ, R4, P3, P5 ;  /* 0x000000ffff037210 */ /* 0x000fe20001fea404 */
[----:B------:R-:W-:-:S03]  /*0aa0*/  IMAD.U32 R4, RZ, RZ, UR16 ;  /* 0x00000010ff047e24 */ /* 0x000fc6000f8e00ff */
[----:B------:R-:W-:Y:S01]  /*0ab0*/  ISETP.GE.AND.EX P2, PT, R3, UR37, PT, P2 ;  /* 0x0000002503007c0c */ /* 0x000fe2000bf46320 */
[----:B0-----:R-:W-:-:S04]  /*0ac0*/  IMAD.U32 R12, RZ, RZ, UR16 ;  /* 0x00000010ff0c7e24 */ /* 0x001fc8000f8e00ff */
[----:B------:R-:W-:-:S04]  /*0ad0*/  @!P0 IADD3 R8, P6, PT, R2, UR33, RZ ;  /* 0x0000002102088c10 */ /* 0x000fc8000ffde0ff */
[----:B------:R-:W-:Y:S01]  /*0ae0*/  @!P0 IADD3.X R9, PT, PT, R0, UR18, RZ, P6, !PT ;  /* 0x0000001200098c10 */ /* 0x000fe2000b7fe4ff */
[----:B------:R-:W-:-:S04]  /*0af0*/  UIADD3 UR10, UP0, UPT, UR10, -0x2, URZ ;  /* 0xfffffffe0a0a7890 */ /* 0x000fc8000ff1e0ff */
[----:B------:R-:W-:Y:S02]  /*0b00*/  UIADD3.X UR4, UPT, UPT, UR4, -0x1, URZ, UP0, !UPT ;  /* 0xffffffff04047890 */ /* 0x000fe400087fe4ff */
[----:B------:R-:W-:-:S04]  /*0b10*/  UISETP.NE.U32.AND UP0, UPT, UR10, URZ, UPT ;  /* 0x000000ff0a00728c */ /* 0x000fc8000bf05070 */
[----:B------:R-:W-:Y:S02]  /*0b20*/  UISETP.NE.AND.EX UP0, UPT, UR4, URZ, UPT, UP0 ;  /* 0x000000ff0400728c */ /* 0x000fe4000bf05300 */
[----:B------:R-:W-:-:S04]  /*0b30*/  UIADD3 UR5, UP1, UPT, UR25, UR5, URZ ;  /* 0x0000000519057290 */ /* 0x000fc8000ff3e0ff */
[----:B------:R-:W-:Y:S01]  /*0b40*/  UIADD3.X UR6, UPT, UPT, UR26, UR6, URZ, UP1, !UPT ;  /* 0x000000061a067290 */ /* 0x000fe20008ffe4ff */
[----:B---3--:R-:W-:-:S04]  /*0b50*/  LOP3.LUT R16, R16, UR16, RZ, 0xfc, !PT ;  /* 0x0000001010107c12 */ /* 0x008fc8000f8efcff */
[----:B------:R-:W-:-:S04]  /*0b60*/  @!P1 LOP3.LUT P3, RZ, R16, 0xff, RZ, 0xc0, !PT ;  /* 0x000000ff10ff9812 */ /* 0x000fc8000786c0ff */
[----:B------:R-:W-:Y:S02]  /*0b70*/  @!P1 SEL R3, RZ, 0x1, !P3 ;  /* 0x00000001ff039807 */ /* 0x000fe40005800000 */
[----:B----4-:R-:W-:Y:S02]  /*0b80*/  LOP3.LUT P5, RZ, R17, 0xff, R4, 0xc8, !PT ;  /* 0x000000ff11ff7812 */ /* 0x010fe400078ac804 */
[----:B--2---:R-:W-:Y:S01]  /*0b90*/  LOP3.LUT R18, R18, UR16, RZ, 0xfc, !PT ;  /* 0x0000001012127c12 */ /* 0x004fe2000f8efcff */
[----:B------:R0:W-:Y:S01]  /*0ba0*/  @!P1 STG.E.U8 desc[UR22][R6.64], R3 ;  /* 0x0000000306009986 */ /* 0x0001e2000c101116 */
[----:B------:R-:W-:Y:S02]  /*0bb0*/  SEL R15, RZ, 0x1, !P5 ;  /* 0x00000001ff0f7807 */ /* 0x000fe40006800000 */
[----:B------:R-:W-:Y:S02]  /*0bc0*/  @!P4 IADD3 R4, P6, PT, R2, UR31, RZ ;  /* 0x0000001f0204cc10 */ /* 0x000fe4000ffde0ff */
[----:B-----5:R-:W-:-:S02]  /*0bd0*/  LOP3.LUT P5, RZ, R5, 0xff, R12, 0xc8, !PT ;  /* 0x000000ff05ff7812 */ /* 0x020fc400078ac80c */
[----:B------:R-:W-:Y:S02]  /*0be0*/  @!P2 LOP3.LUT P3, RZ, R18, 0xff, RZ, 0xc0, !PT ;  /* 0x000000ff12ffa812 */ /* 0x000fe4000786c0ff */
[----:B------:R-:W-:Y:S02]  /*0bf0*/  @!P2 IADD3 R10, P1, PT, R2, UR32, RZ ;  /* 0x00000020020aac10 */ /* 0x000fe4000ff3e0ff */
[C---:B------:R-:W-:Y:S02]  /*0c00*/  @!P4 IADD3.X R5, PT, PT, R0.reuse, UR11, RZ, P6, !PT ;  /* 0x0000000b0005cc10 */ /* 0x040fe4000b7fe4ff */
[----:B------:R-:W-:Y:S02]  /*0c10*/  SEL R17, RZ, 0x1, !P5 ;  /* 0x00000001ff117807 */ /* 0x000fe40006800000 */
[----:B------:R-:W-:Y:S02]  /*0c20*/  @!P2 IADD3.X R11, PT, PT, R0, UR7, RZ, P1, !PT ;  /* 0x00000007000bac10 */ /* 0x000fe40008ffe4ff */
[----:B------:R-:W-:Y:S01]  /*0c30*/  @!P2 SEL R13, RZ, 0x1, !P3 ;  /* 0x00000001ff0da807 */ /* 0x000fe20005800000 */
[----:B------:R0:W-:Y:S04]  /*0c40*/  @!P0 STG.E.U8 desc[UR22][R8.64], R15 ;  /* 0x0000000f08008986 */ /* 0x0001e8000c101116 */
[----:B------:R0:W-:Y:S04]  /*0c50*/  @!P4 STG.E.U8 desc[UR22][R4.64], R17 ;  /* 0x000000110400c986 */ /* 0x0001e8000c101116 */
[----:B------:R0:W-:Y:S01]  /*0c60*/  @!P2 STG.E.U8 desc[UR22][R10.64], R13 ;  /* 0x0000000d0a00a986 */ /* 0x0001e2000c101116 */
[----:B------:R-:W-:-:S04]  /*0c70*/  IADD3 R2, P0, PT, R2, UR25, RZ ;  /* 0x0000001902027c10 */ /* 0x000fc8000ff1e0ff */
[----:B------:R-:W-:Y:S01]  /*0c80*/  IADD3.X R0, PT, PT, R0, UR26, RZ, P0, !PT ;  /* 0x0000001a00007c10 */ /* 0x000fe200087fe4ff */
[----:B------:R-:W-:Y:S08]  /*0c90*/  BRA.U UP0, `(.L_x_4040) ;  /* 0xfffffff500fc7547 */ /* 0x000ff0000b83ffff */
.L_x_4039:
        /* <DEDUP_REMOVED lines=8> */
[C---:B------:R-:W-:Y:S01]  /*0d20*/  ISETP.GE.U32.AND P0, PT, R6.reuse, UR36, PT ;  /* 0x0000002406007c0c */ /* 0x040fe2000bf06070 */
[----:B------:R-:W-:Y:S01]  /*0d30*/  IMAD.X R2, RZ, RZ, UR6, P1 ;  /* 0x00000006ff027e24 */ /* 0x000fe200088e06ff */
[C---:B------:R-:W-:Y:S02]  /*0d40*/  IADD3 R0, P3, PT, R6.reuse, UR24, RZ ;  /* 0x0000001806007c10 */ /* 0x040fe4000ff7e0ff */
[----:B------:R-:W-:Y:S02]  /*0d50*/  IADD3 R6, P2, PT, R6, UR38, RZ ;  /* 0x0000002606067c10 */ /* 0x000fe4000ff5e0ff */
[----:B------:R-:W-:Y:S01]  /*0d60*/  ISETP.GE.AND.EX P0, PT, R2, UR37, PT, P0 ;  /* 0x0000002502007c0c */ /* 0x000fe2000bf06300 */
[----:B------:R-:W-:Y:S01]  /*0d70*/  IMAD.X R4, RZ, RZ, R2, P3 ;  /* 0x000000ffff047224 */ /* 0x000fe200018e0602 */
[C---:B------:R-:W-:Y:S02]  /*0d80*/  IADD3 R3, P4, PT, R0.reuse, UR24, RZ ;  /* 0x0000001800037c10 */ /* 0x040fe4000ff9e0ff */
[----:B------:R-:W-:-:S02]  /*0d90*/  ISETP.GE.U32.AND P1, PT, R0, UR36, PT ;  /* 0x0000002400007c0c */ /* 0x000fc4000bf26070 */
[----:B------:R-:W-:Y:S01]  /*0da0*/  IADD3.X R7, PT, PT, R2, UR39, RZ, P2, !PT ;  /* 0x0000002702077c10 */ /* 0x000fe200097fe4ff */
[----:B------:R-:W-:Y:S01]  /*0db0*/  IMAD.X R8, RZ, RZ, R4, P4 ;  /* 0x000000ffff087224 */ /* 0x000fe200020e0604 */
[C---:B------:R-:W-:Y:S02]  /*0dc0*/  ISETP.GE.U32.AND P2, PT, R3.reuse, UR36, PT ;  /* 0x0000002403007c0c */ /* 0x040fe4000bf46070 */
[----:B------:R-:W-:Y:S02]  /*0dd0*/  PRMT R0, RZ, 0x7610, R0 ;  /* 0x00007610ff007816 */ /* 0x000fe40000000000 */
[----:B------:R-:W-:Y:S02]  /*0de0*/  ISETP.GE.AND.EX P1, PT, R4, UR37, PT, P1 ;  /* 0x0000002504007c0c */ /* 0x000fe4000bf26310 */
[----:B------:R-:W-:Y:S02]  /*0df0*/  IADD3 R2, P3, PT, R6, UR24, RZ ;  /* 0x0000001806027c10 */ /* 0x000fe4000ff7e0ff */
[----:B------:R-:W-:Y:S01]  /*0e00*/  ISETP.GE.AND.EX P2, PT, R8, UR37, PT, P2 ;  /* 0x0000002508007c0c */ /* 0x000fe2000bf46320 */
[----:B------:R-:W2:Y:S01]  /*0e10*/  @!P0 LDG.E.U8 R0, desc[UR22][R6.64] ;  /* 0x0000001606008981 */ /* 0x000ea2000c1e1100 */
[----:B------:R-:W-:Y:S01]  /*0e20*/  IADD3 R5, P5, PT, R3, UR24, RZ ;  /* 0x0000001803057c10 */ /* 0x000fe2000ffbe0ff */
[----:B------:R-:W-:Y:S01]  /*0e30*/  IMAD.X R3, RZ, RZ, R7, P3 ;  /* 0x000000ffff037224 */ /* 0x000fe200018e0607 */
[----:B------:R-:W-:-:S02]  /*0e40*/  IADD3 R4, P4, PT, R2, UR24, RZ ;  /* 0x0000001802047c10 */ /* 0x000fc4000ff9e0ff */
[----:B------:R-:W-:Y:S01]  /*0e50*/  ISETP.GE.U32.AND P3, PT, R5, UR36, PT ;  /* 0x0000002405007c0c */ /* 0x000fe2000bf66070 */
[----:B------:R-:W-:Y:S02]  /*0e60*/  IMAD.X R8, RZ, RZ, R8, P5 ;  /* 0x000000ffff087224 */ /* 0x000fe400028e0608 */
[----:B------:R-:W-:Y:S01]  /*0e70*/  IMAD.X R5, RZ, RZ, R3, P4 ;  /* 0x000000ffff057224 */ /* 0x000fe200020e0603 */
[----:B------:R-:W3:Y:S02]  /*0e80*/  @!P1 LDG.E.U8 R10, desc[UR22][R2.64] ;  /* 0x00000016020a9981 */ /* 0x000ee4000c1e1100 */
[----:B------:R-:W-:Y:S02]  /*0e90*/  ISETP.GE.AND.EX P3, PT, R8, UR37, PT, P3 ;  /* 0x0000002508007c0c */ /* 0x000fe4000bf66330 */
[----:B------:R-:W4:Y:S01]  /*0ea0*/  @!P2 LDG.E.U8 R11, desc[UR22][R4.64] ;  /* 0x00000016040ba981 */ /* 0x000f22000c1e1100 */
[----:B------:R-:W-:Y:S02]  /*0eb0*/  IADD3 R8, P4, PT, R4, UR24, RZ ;  /* 0x0000001804087c10 */ /* 0x000fe4000ff9e0ff */
[----:B------:R-:W-:-:S03]  /*0ec0*/  PRMT R12, RZ, 0x7610, R12 ;  /* 0x00007610ff0c7816 */ /* 0x000fc6000000000c */
[----:B------:R-:W-:-:S05]  /*0ed0*/  IMAD.X R9, RZ, RZ, R5, P4 ;  /* 0x000000ffff097224 */ /* 0x000fca00020e0605 */
[----:B------:R-:W5:Y:S01]  /*0ee0*/  @!P3 LDG.E.U8 R12, desc[UR22][R8.64] ;  /* 0x00000016080cb981 */ /* 0x000f62000c1e1100 */
[----:B------:R-:W-:Y:S01]  /*0ef0*/  IMAD.U32 R13, RZ, RZ, UR16 ;  /* 0x00000010ff0d7e24 */ /* 0x000fe2000f8e00ff */
[----:B--2---:R-:W-:-:S04]  /*0f00*/  LOP3.LUT R0, R0, UR16, RZ, 0xfc, !PT ;  /* 0x0000001000007c12 */ /* 0x004fc8000f8efcff */
[----:B------:R-:W-:Y:S01]  /*0f10*/  @!P0 LOP3.LUT P5, RZ, R0, 0xff, RZ, 0xc0, !PT ;  /* 0x000000ff00ff8812 */ /* 0x000fe200078ac0ff */
[----:B------:R-:W-:Y:S01]  /*0f20*/  IMAD.U32 R0, RZ, RZ, UR16 ;  /* 0x00000010ff007e24 */ /* 0x000fe2000f8e00ff */
[----:B---3--:R-:W-:Y:S02]  /*0f30*/  LOP3.LUT P4, RZ, R10, 0xff, R13, 0xc8, !PT ;  /* 0x000000ff0aff7812 */ /* 0x008fe4000788c80d */
[----:B------:R-:W-:Y:S02]  /*0f40*/  @!P0 SEL R13, RZ, 0x1, !P5 ;  /* 0x00000001ff0d8807 */ /* 0x000fe40006800000 */
[----:B----4-:R-:W-:Y:S02]  /*0f50*/  LOP3.LUT P5, RZ, R11, 0xff, R0, 0xc8, !PT ;  /* 0x000000ff0bff7812 */ /* 0x010fe400078ac800 */
[----:B------:R-:W-:Y:S01]  /*0f60*/  SEL R11, RZ, 0x1, !P4 ;  /* 0x00000001ff0b7807 */ /* 0x000fe20006000000 */
[----:B------:R0:W-:Y:S01]  /*0f70*/  @!P0 STG.E.U8 desc[UR22][R6.64], R13 ;  /* 0x0000000d06008986 */ /* 0x0001e2000c101116 */
[----:B------:R-:W-:-:S03]  /*0f80*/  SEL R15, RZ, 0x1, !P5 ;  /* 0x00000001ff0f7807 */ /* 0x000fc60006800000 */
[----:B------:R0:W-:Y:S04]  /*0f90*/  @!P1 STG.E.U8 desc[UR22][R2.64], R11 ;  /* 0x0000000b02009986 */ /* 0x0001e8000c101116 */
[----:B------:R0:W-:Y:S01]  /*0fa0*/  @!P2 STG.E.U8 desc[UR22][R4.64], R15 ;  /* 0x0000000f0400a986 */ /* 0x0001e2000c101116 */
[----:B-----5:R-:W-:Y:S01]  /*0fb0*/  LOP3.LUT R12, R12, UR16, RZ, 0xfc, !PT ;  /* 0x000000100c0c7c12 */ /* 0x020fe2000f8efcff */
[----:B------:R-:W-:Y:S06]  /*0fc0*/  @P3 EXIT ;  /* 0x000000000000394d */ /* 0x000fec0003800000 */
[----:B------:R-:W-:-:S04]  /*0fd0*/  LOP3.LUT P0, RZ, R12, 0xff, RZ, 0xc0, !PT ;  /* 0x000000ff0cff7812 */ /* 0x000fc8000780c0ff */
[----:B0-----:R-:W-:-:S05]  /*0fe0*/  SEL R3, RZ, 0x1, !P0 ;  /* 0x00000001ff037807 */ /* 0x001fca0004000000 */
[----:B------:R-:W-:Y:S01]  /*0ff0*/  STG.E.U8 desc[UR22][R8.64], R3 ;  /* 0x0000000308007986 */ /* 0x000fe2000c101116 */
[----:B------:R-:W-:Y:S05]  /*1000*/  EXIT ;  /* 0x000000000000794d */ /* 0x000fea0003800000 */
.L_x_4038:
[----:B------:R-:W0:Y:S02]  /*1010*/  S2R R8, SR_TID.X ;  /* 0x0000000000087919 */ /* 0x000e240000002100 */
[----:B0-----:R-:W-:-:S03]  /*1020*/  IMAD.WIDE.U32 R2, R8, 0x4, RZ ;  /* 0x0000000408027825 */ /* 0x001fc600078e00ff */
[----:B------:R-:W-:-:S04]  /*1030*/  ISETP.GE.U32.AND P0, PT, R2, UR12, PT ;  /* 0x0000000c02007c0c */ /* 0x000fc8000bf06070 */
[----:B------:R-:W-:-:S13]  /*1040*/  ISETP.GE.AND.EX P0, PT, R3, UR11, PT, P0 ;  /* 0x0000000b03007c0c */ /* 0x000fda000bf06300 */
[----:B------:R-:W-:Y:S05]  /*1050*/  @P0 EXIT ;  /* 0x000000000000094d */ /* 0x000fea0003800000 */
[----:B------:R-:W-:Y:S01]  /*1060*/  IMAD.MOV.U32 R9, RZ, RZ, RZ ;  /* 0x000000ffff097224 */ /* 0x000fe200078e00ff */
[----:B------:R-:W0:Y:S06]  /*1070*/  LDCU UR4, c[0x0][0x360] ;  /* 0x00006c00ff0477ac */ /* 0x000e2c0008000800 */
.L_x_4041:
[----:B------:R-:W-:-:S04]  /*1080*/  LEA R2, P0, R8, UR38, 0x2 ;  /* 0x0000002608027c11 */ /* 0x000fc8000f8010ff */
[----:B------:R-:W-:-:S05]  /*1090*/  LEA.HI.X R3, R8, UR39, R9, 0x2, P0 ;  /* 0x0000002708037c11 */ /* 0x000fca00080f1409 */
[----:B------:R-:W2:Y:S01]  /*10a0*/  LDG.E R0, desc[UR22][R2.64] ;  /* 0x0000001602007981 */ /* 0x000ea2000c1e1900 */
[----:B------:R-:W-:Y:S02]  /*10b0*/  IMAD.U32 R7, RZ, RZ, UR16 ;  /* 0x00000010ff077e24 */ /* 0x000fe4000f8e00ff */
[----:B------:R-:W-:Y:S02]  /*10c0*/  IMAD.U32 R10, RZ, RZ, UR16 ;  /* 0x00000010ff0a7e24 */ /* 0x000fe4000f8e00ff */
[----:B------:R-:W-:Y:S02]  /*10d0*/  IMAD.U32 R11, RZ, RZ, UR16 ;  /* 0x00000010ff0b7e24 */ /* 0x000fe4000f8e00ff */
[----:B------:R-:W-:Y:S01]  /*10e0*/  IMAD.U32 R13, RZ, RZ, UR16 ;  /* 0x00000010ff0d7e24 */ /* 0x000fe2000f8e00ff */
[C---:B--2---:R-:W-:Y:S02]  /*10f0*/  PRMT R4, R0.reuse, 0x7770, RZ ;  /* 0x0000777000047816 */ /* 0x044fe400000000ff */
[----:B------:R-:W-:-:S02]  /*1100*/  PRMT R5, R0, 0x7771, RZ ;  /* 0x0000777100057816 */ /* 0x000fc400000000ff */
[C---:B------:R-:W-:Y:S02]  /*1110*/  PRMT R6, R0.reuse, 0x7773, RZ ;  /* 0x0000777300067816 */ /* 0x040fe400000000ff */
[----:B------:R-:W-:Y:S02]  /*1120*/  PRMT R0, R0, 0x7772, RZ ;  /* 0x0000777200007816 */ /* 0x000fe400000000ff */
[----:B------:R-:W-:Y:S02]  /*1130*/  LOP3.LUT P0, RZ, R4, 0xff, R7, 0xc8, !PT ;  /* 0x000000ff04ff7812 */ /* 0x000fe4000780c807 */
[----:B------:R-:W-:Y:S02]  /*1140*/  LOP3.LUT P1, RZ, R5, 0xff, R10, 0xc8, !PT ;  /* 0x000000ff05ff7812 */ /* 0x000fe4000782c80a */
[----:B------:R-:W-:Y:S02]  /*1150*/  LOP3.LUT P3, RZ, R6, 0xff, R13, 0xc8, !PT ;  /* 0x000000ff06ff7812 */ /* 0x000fe4000786c80d */
[----:B------:R-:W-:-:S02]  /*1160*/  LOP3.LUT P2, RZ, R0, 0xff, R11, 0xc8, !PT ;  /* 0x000000ff00ff7812 */ /* 0x000fc4000784c80b */
[----:B------:R-:W-:Y:S02]  /*1170*/  SEL R7, RZ, 0x1, !P0 ;  /* 0x00000001ff077807 */ /* 0x000fe40004000000 */
[----:B------:R-:W-:Y:S02]  /*1180*/  SEL R4, RZ, 0x1, !P1 ;  /* 0x00000001ff047807 */ /* 0x000fe40004800000 */
[----:B------:R-:W-:Y:S02]  /*1190*/  SEL R0, RZ, 0x1, !P3 ;  /* 0x00000001ff007807 */ /* 0x000fe40005800000 */
[----:B------:R-:W-:Y:S02]  /*11a0*/  SEL R5, RZ, 0x1, !P2 ;  /* 0x00000001ff057807 */ /* 0x000fe40005000000 */
        /* <DEDUP_REMOVED lines=14> */
        .weak           $__internal_134_$__cuda_sm20_div_u16
        .type           $__internal_134_$__cuda_sm20_div_u16,@function
        .size           $__internal_134_$__cuda_sm20_div_u16,(.L_x_4380 - $__internal_134_$__cuda_sm20_div_u16)
$__internal_134_$__cuda_sm20_div_u16:
        /* <DEDUP_REMOVED lines=19> */
[----:B------:R-:W-:Y:S05]  /*13c0*/  RET.REL.NODEC R4 `(_ZN2at6native61_GLOBAL__N__44eb8e94_28_ForeachBinaryOpScalarList_cu_dda10a6925multi_tensor_apply_kernelINS1_28TensorListScalarListMetadataIbLi1EEENS1_25BinaryOpScalarListFunctorIbLi1ELi1ELi0EEEJSt4plusIbEEEEvT_T0_DpT1_) ;  /* 0xffffffec040c7950 */ /* 0x000fea0003c3ffff */
.L_x_4042:
        /* <DEDUP_REMOVED lines=11> */
.L_x_4380:


//--------------------- .text._ZN2at6native61_GLOBAL__N__44eb8e94_28_ForeachBinaryOpScalarList_cu_dda10a6925multi_tensor_apply_kernelINS1_28TensorListScalarListMetadataIN3c107complexIfEELi1EEENS1_25BinaryOpScalarListFunctorIS6_Li1ELi1ELi0EEEJSt4plusIS6_EEEEvT_T0_DpT1_ --------------------------
	.section	.text._ZN2at6native61_GLOBAL__N__44eb8e94_28_ForeachBinaryOpScalarList_cu_dda10a6925multi_tensor_apply_kernelINS1_28TensorListScalarListMetadataIN3c107complexIfEELi1EEENS1_25BinaryOpScalarListFunctorIS6_Li1ELi1ELi0EEEJSt4plusIS6_EEEEvT_T0_DpT1_,"ax",@progbits
	.align	128
.text._ZN2at6native61_GLOBAL__N__44eb8e94_28_ForeachBinaryOpScalarList_cu_dda10a6925multi_tensor_apply_kernelINS1_28TensorListScalarListMetadataIN3c107complexIfEELi1EEENS1_25BinaryOpScalarListFunctorIS6_Li1ELi1ELi0EEEJSt4plusIS6_EEEEvT_T0_DpT1_:
        .type           _ZN2at6native61_GLOBAL__N__44eb8e94_28_ForeachBinaryOpScalarList_cu_dda10a6925multi_tensor_apply_kernelINS1_28TensorListScalarListMetadataIN3c107complexIfEELi1EEENS1_25BinaryOpScalarListFunctorIS6_Li1ELi1ELi0EEEJSt4plusIS6_EEEEvT_T0_DpT1_,@function
        .size           _ZN2at6native61_GLOBAL__N__44eb8e94_28_ForeachBinaryOpScalarList_cu_dda10a6925multi_tensor_apply_kernelINS1_28TensorListScalarListMetadataIN3c107complexIfEELi1EEENS1_25BinaryOpScalarListFunctorIS6_Li1ELi1ELi0EEEJSt4plusIS6_EEEEvT_T0_DpT1_,(.L_x_4382 - _ZN2at6native61_GLOBAL__N__44eb8e94_28_ForeachBinaryOpScalarList_cu_dda10a6925multi_tensor_apply_kernelINS1_28TensorListScalarListMetadataIN3c107complexIfEELi1EEENS1_25BinaryOpScalarListFunctorIS6_Li1ELi1ELi0EEEJSt4plusIS6_EEEEvT_T0_DpT1_)
        .other          _ZN2at6native61_GLOBAL__N__44eb8e94_28_ForeachBinaryOpScalarList_cu_dda10a6925multi_tensor_apply_kernelINS1_28TensorListScalarListMetadataIN3c107complexIfEELi1EEENS1_25BinaryOpScalarListFunctorIS6_Li1ELi1ELi0EEEJSt4plusIS6_EEEEvT_T0_DpT1_,@"STO_CUDA_ENTRY STV_DEFAULT"
_ZN2at6native61_GLOBAL__N__44eb8e94_28_ForeachBinaryOpScalarList_cu_dda10a6925multi_tensor_apply_kernelINS1_28TensorListScalarListMetadataIN3c107complexIfEELi1EEENS1_25BinaryOpScalarListFunctorIS6_Li1ELi1ELi0EEEJSt4plusIS6_EEEEvT_T0_DpT1_:
        /* <DEDUP_REMOVED lines=36> */
[----:B------:R-:W-:Y:S05]  /*0240*/  CALL.REL.NOINC `($__internal_135_$__cuda_sm20_div_u16) ;  /* 0x0000000c00507944 */ /* 0x000fea0003c00000 */
        /* <DEDUP_REMOVED lines=13> */
.L_x_4045:
        /* <DEDUP_REMOVED lines=48> */
[----:B--2---:R-:W-:Y:S01]  /*0620*/  @!P3 FADD.FTZ R28, R8, R6 ;  /* 0x00000006081cb221 */ /* 0x004fe20000010000 */
[----:B------:R-:W-:Y:S01]  /*0630*/  @!P3 FADD.FTZ R29, R9, R7 ;  /* 0x00000007091db221 */ /* 0x000fe20000010000 */
        /* <DEDUP_REMOVED lines=9> */
[----:B---3--:R-:W-:Y:S01]  /*06d0*/  @!P4 FADD.FTZ R22, R8, R22 ;  /* 0x000000160816c221 */ /* 0x008fe20000010000 */
[----:B------:R-:W-:Y:S01]  /*06e0*/  @!P0 IADD3 R4, P3, P5, R4, UR14, R12 ;  /* 0x0000000e04048c10 */ /* 0x000fe2000fd7e00c */
[----:B------:R-:W-:Y:S02]  /*06f0*/  @!P4 FADD.FTZ R23, R9, R23 ;  /* 0x000000170917c221 */ /* 0x000fe40000010000 */
        /* <DEDUP_REMOVED lines=11> */
[----:B----4-:R-:W-:Y:S01]  /*07b0*/  @!P1 FADD.FTZ R5, R9, R21 ;  /* 0x0000001509059221 */ /* 0x010fe20000010000 */
[-C--:B------:R-:W-:Y:S01]  /*07c0*/  ISETP.GE.U32.AND P5, PT, R4, R0.reuse, PT ;  /* 0x000000000400720c */ /* 0x080fe20003fa6070 */
[----:B0-----:R-:W-:Y:S02]  /*07d0*/  IMAD.X R15, RZ, RZ, R27, P6 ;  /* 0x000000ffff0f7224 */ /* 0x001fe400030e061b */
[C---:B------:R-:W-:Y:S01]  /*07e0*/  @!P1 FADD.FTZ R4, R8.reuse, R20 ;  /* 0x0000001408049221 */ /* 0x040fe20000010000 */
[----:B------:R-:W-:Y:S01]  /*07f0*/  @!P0 IADD3.X R25, PT, PT, R25, UR15, RZ, P3, !PT ;  /* 0x0000000f19198c10 */ /* 0x000fe20009ffe4ff */
[----:B------:R-:W-:Y:S01]  /*0800*/  @!P0 FADD.FTZ R14, R8, R18 ;  /* 0x00000012080e8221 */ /* 0x000fe20000010000 */
[----:B------:R-:W-:Y:S02]  /*0810*/  ISETP.GE.U32.AND P3, PT, R29, R0, PT ;  /* 0x000000001d00720c */ /* 0x000fe40003f66070 */
[----:B------:R-:W-:-:S02]  /*0820*/  CS2R R20, SRZ ;  /* 0x0000000000147805 */ /* 0x000fc4000001ff00 */
[-C--:B------:R-:W-:Y:S01]  /*0830*/  ISETP.GE.AND.EX P5, PT, R15, R2.reuse, PT, P5 ;  /* 0x000000020f00720c */ /* 0x080fe20003fa6350 */
[----:B------:R-:W-:Y:S01]  /*0840*/  @!P0 FADD.FTZ R15, R9, R19 ;  /* 0x00000013090f8221 */ /* 0x000fe20000010000 */
        /* <DEDUP_REMOVED lines=22> */
[C---:B--2---:R-:W-:Y:S01]  /*09b0*/  @!P2 FADD.FTZ R20, R8.reuse, R20 ;  /* 0x000000140814a221 */ /* 0x044fe20000010000 */
[C---:B------:R-:W-:Y:S01]  /*09c0*/  @!P2 FADD.FTZ R21, R9.reuse, R21 ;  /* 0x000000150915a221 */ /* 0x040fe20000010000 */
[----:B---3--:R-:W-:Y:S01]  /*09d0*/  @!P4 FADD.FTZ R22, R8, R22 ;  /* 0x000000160816c221 */ /* 0x008fe20000010000 */
[----:B------:R-:W-:-:S03]  /*09e0*/  @!P4 FADD.FTZ R23, R9, R23 ;  /* 0x000000170917c221 */ /* 0x000fc60000010000 */
[----:B------:R1:W-:Y:S04]  /*09f0*/  @!P2 STG.E.64 desc[UR12][R6.64], R20 ;  /* 0x000000140600a986 */ /* 0x0003e8000c101b0c */
[----:B------:R1:W-:Y:S01]  /*0a00*/  @!P4 STG.E.64 desc[UR12][R12.64], R22 ;  /* 0x000000160c00c986 */ /* 0x0003e2000c101b0c */
[C---:B----4-:R-:W-:Y:S01]  /*0a10*/  @!P3 FADD.FTZ R16, R8.reuse, R16 ;  /* 0x000000100810b221 */ /* 0x050fe20000010000 */
[C---:B------:R-:W-:Y:S01]  /*0a20*/  @!P3 FADD.FTZ R17, R9.reuse, R17 ;  /* 0x000000110911b221 */ /* 0x040fe20000010000 */
[----:B-----5:R-:W-:Y:S01]  /*0a30*/  @!P5 FADD.FTZ R14, R8, R14 ;  /* 0x0000000e080ed221 */ /* 0x020fe20000010000 */
[----:B------:R-:W-:-:S03]  /*0a40*/  @!P5 FADD.FTZ R15, R9, R15 ;  /* 0x0000000f090fd221 */ /* 0x000fc60000010000 */
[----:B------:R1:W-:Y:S04]  /*0a50*/  @!P3 STG.E.64 desc[UR12][R18.64], R16 ;  /* 0x000000101200b986 */ /* 0x0003e8000c101b0c */
[----:B------:R1:W-:Y:S01]  /*0a60*/  @!P5 STG.E.64 desc[UR12][R4.64], R14 ;  /* 0x0000000e0400d986 */ /* 0x0003e2000c101b0c */
[----:B------:R-:W-:Y:S05]  /*0a70*/  BRA.U UP0, `(.L_x_4045) ;  /* 0xfffffff900287547 */ /* 0x000fea000b83ffff */
.L_x_4044:
        /* <DEDUP_REMOVED lines=38> */
[C---:B--2---:R-:W-:Y:S01]  /*0ce0*/  FADD.FTZ R14, R8.reuse, R14 ;  /* 0x0000000e080e7221 */ /* 0x044fe20000010000 */
[C---:B------:R-:W-:Y:S01]  /*0cf0*/  FADD.FTZ R15, R9.reuse, R15 ;  /* 0x0000000f090f7221 */ /* 0x040fe20000010000 */
[C---:B---3--:R-:W-:Y:S01]  /*0d00*/  FADD.FTZ R12, R8.reuse, R12 ;  /* 0x0000000c080c7221 */ /* 0x048fe20000010000 */
[C---:B------:R-:W-:Y:S01]  /*0d10*/  FADD.FTZ R13, R9.reuse, R13 ;  /* 0x0000000d090d7221 */ /* 0x040fe20000010000 */
[----:B----4-:R-:W-:Y:S01]  /*0d20*/  FADD.FTZ R16, R8, R16 ;  /* 0x0000001008107221 */ /* 0x010fe20000010000 */
[----:B------:R-:W-:-:S03]  /*0d30*/  FADD.FTZ R17, R9, R17 ;  /* 0x0000001109117221 */ /* 0x000fc60000010000 */
[----:B------:R0:W-:Y:S04]  /*0d40*/  @!P0 STG.E.64 desc[UR12][R4.64], R12 ;  /* 0x0000000c04008986 */ /* 0x0001e8000c101b0c */
[----:B------:R0:W-:Y:S01]  /*0d50*/  @!P1 STG.E.64 desc[UR12][R6.64], R14 ;  /* 0x0000000e06009986 */ /* 0x0001e2000c101b0c */
[----:B-----5:R-:W-:-:S03]  /*0d60*/  FADD.FTZ R18, R8, R18 ;  /* 0x0000001208127221 */ /* 0x020fc60000010000 */
[----:B------:R0:W-:Y:S01]  /*0d70*/  @!P2 STG.E.64 desc[UR12][R2.64], R16 ;  /* 0x000000100200a986 */ /* 0x0001e2000c101b0c */
[----:B------:R-:W-:Y:S01]  /*0d80*/  FADD.FTZ R19, R9, R19 ;  /* 0x0000001309137221 */ /* 0x000fe20000010000 */
[----:B------:R-:W-:Y:S06]  /*0d90*/  @P3 EXIT ;  /* 0x000000000000394d */ /* 0x000fec0003800000 */
[----:B------:R-:W-:Y:S01]  /*0da0*/  STG.E.64 desc[UR12][R10.64], R18 ;  /* 0x000000120a007986 */ /* 0x000fe2000c101b0c */
[----:B------:R-:W-:Y:S05]  /*0db0*/  EXIT ;  /* 0x000000000000794d */ /* 0x000fea0003800000 */
.L_x_4043:
[----:B------:R-:W0:Y:S02]  /*0dc0*/  S2R R19, SR_TID.X ;  /* 0x0000000000137919 */ /* 0x000e240000002100 */
[----:B0-----:R-:W-:-:S03]  /*0dd0*/  IMAD.WIDE.U32 R4, R19, 0x4, RZ ;  /* 0x0000000413047825 */ /* 0x001fc600078e00ff */
[----:B------:R-:W-:-:S04]  /*0de0*/  ISETP.GE.U32.AND P0, PT, R4, R0, PT ;  /* 0x000000000400720c */ /* 0x000fc80003f06070 */
[----:B------:R-:W-:-:S13]  /*0df0*/  ISETP.GE.AND.EX P0, PT, R5, R2, PT, P0 ;  /* 0x000000020500720c */ /* 0x000fda0003f06300 */
[----:B------:R-:W-:Y:S05]  /*0e00*/  @P0 EXIT ;  /* 0x000000000000094d */ /* 0x000fea0003800000 */
[----:B------:R-:W-:Y:S01]  /*0e10*/  IMAD.MOV.U32 R18, RZ, RZ, RZ ;  /* 0x000000ffff127224 */ /* 0x000fe200078e00ff */
[----:B------:R-:W0:Y:S06]  /*0e20*/  LDCU UR4, c[0x0][0x360] ;  /* 0x00006c00ff0477ac */ /* 0x000e2c0008000800 */
.L_x_4046:
        /* <DEDUP_REMOVED lines=11> */
[C---:B--2---:R-:W-:Y:S01]  /*0ee0*/  FADD.FTZ R12, R8.reuse, R12 ;  /* 0x0000000c080c7221 */ /* 0x044fe20000010000 */
[C---:B------:R-:W-:Y:S01]  /*0ef0*/  FADD.FTZ R13, R9.reuse, R13 ;  /* 0x0000000d090d7221 */ /* 0x040fe20000010000 */
[C---:B------:R-:W-:Y:S01]  /*0f00*/  FADD.FTZ R14, R8.reuse, R14 ;  /* 0x0000000e080e7221 */ /* 0x040fe20000010000 */
[C---:B------:R-:W-:Y:S01]  /*0f10*/  FADD.FTZ R15, R9.reuse, R15 ;  /* 0x0000000f090f7221 */ /* 0x040fe20000010000 */
[C---:B------:R-:W-:Y:S01]  /*0f20*/  FADD.FTZ R4, R8.reuse, R4 ;  /* 0x0000000408047221 */ /* 0x040fe20000010000 */
[C---:B------:R-:W-:Y:S01]  /*0f30*/  FADD.FTZ R5, R9.reuse, R5 ;  /* 0x0000000509057221 */ /* 0x040fe20000010000 */
[----:B------:R-:W-:Y:S01]  /*0f40*/  FADD.FTZ R6, R8, R6 ;  /* 0x0000000608067221 */ /* 0x000fe20000010000 */
[----:B------:R-:W-:-:S05]  /*0f50*/  FADD.FTZ R7, R9, R7 ;  /* 0x0000000709077221 */ /* 0x000fca0000010000 */
[----:B------:R1:W-:Y:S01]  /*0f60*/  STG.E.ENL2.256 desc[UR12][R16.64], R12, R4 ;  /* 0xf800000c1004797f */ /* 0x0003e2000f12180c */
[----:B------:R-:W-:Y:S05]  /*0f70*/  @!P0 BRA P1, `(.L_x_4046) ;  /* 0xfffffffc00ac8947 */ /* 0x000fea000083ffff */
[----:B------:R-:W-:Y:S05]  /*0f80*/  EXIT ;  /* 0x000000000000794d */ /* 0x000fea0003800000 */
        .weak           $__internal_135_$__cuda_sm20_div_u16
        .type           $__internal_135_$__cuda_sm20_div_u16,@function
        .size           $__internal_135_$__cuda_sm20_div_u16,(.L_x_4382 - $__internal_135_$__cuda_sm20_div_u16)
$__internal_135_$__cuda_sm20_div_u16:
        /* <DEDUP_REMOVED lines=19> */
[----:B------:R-:W-:Y:S05]  /*10c0*/  RET.REL.NODEC R4 `(_ZN2at6native61_GLOBAL__N__44eb8e94_28_ForeachBinaryOpScalarList_cu_dda10a6925multi_tensor_apply_kernelINS1_28TensorListScalarListMetadataIN3c107complexIfEELi1EEENS1_25BinaryOpScalarListFunctorIS6_Li1ELi1ELi0EEEJSt4plusIS6_EEEEvT_T0_DpT1_) ;  /* 0xffffffec04cc7950 */ /* 0x000fea0003c3ffff */
.L_x_4047:
        /* <DEDUP_REMOVED lines=11> */
.L_x_4382:


//--------------------- .text._ZN2at6native61_GLOBAL__N__44eb8e94_28_ForeachBinaryOpScalarList_cu_dda10a6925multi_tensor_apply_kernelINS1_28TensorListScalarListMetadataIN3c107complexIdEELi1EEENS1_25BinaryOpScalarListFunctorIS6_Li1ELi1ELi0EEEJSt4plusIS6_EEEEvT_T0_DpT1_ --------------------------
	.section	.text._ZN2at6native61_GLOBAL__N__44eb8e94_28_ForeachBinaryOpScalarList_cu_dda10a6925multi_tensor_apply_kernelINS1_28TensorListScalarListMetadataIN3c107complexIdEELi1EEENS1_25BinaryOpScalarListFunctorIS6_Li1ELi1ELi0EEEJSt4plusIS6_EEEEvT_T0_DpT1_,"ax",@progbits
	.align	128
.text._ZN2at6native61_GLOBAL__N__44eb8e94_28_ForeachBinaryOpScalarList_cu_dda10a6925multi_tensor_apply_kernelINS1_28TensorListScalarListMetadataIN3c107complexIdEELi1EEENS1_25BinaryOpScalarListFunctorIS6_Li1ELi1ELi0EEEJSt4plusIS6_EEEEvT_T0_DpT1_:
        .type           _ZN2at6native61_GLOBAL__N__44eb8e94_28_ForeachBinaryOpScalarList_cu_dda10a6925multi_tensor_apply_kernelINS1_28TensorListScalarListMetadataIN3c107complexIdEELi1EEENS1_25BinaryOpScalarListFunctorIS6_Li1ELi1ELi0EEEJSt4plusIS6_EEEEvT_T0_DpT1_,@function
        .size           _ZN2at6native61_GLOBAL__N__44eb8e94_28_ForeachBinaryOpScalarList_cu_dda10a6925multi_tensor_apply_kernelINS1_28TensorListScalarListMetadataIN3c107complexIdEELi1EEENS1_25BinaryOpScalarListFunctorIS6_Li1ELi1ELi0EEEJSt4plusIS6_EEEEvT_T0_DpT1_,(.L_x_4384 - _ZN2at6native61_GLOBAL__N__44eb8e94_28_ForeachBinaryOpScalarList_cu_dda10a6925multi_tensor_apply_kernelINS1_28TensorListScalarListMetadataIN3c107complexIdEELi1EEENS1_25BinaryOpScalarListFunctorIS6_Li1ELi1ELi0EEEJSt4plusIS6_EEEEvT_T0_DpT1_)
        .other          _ZN2at6native61_GLOBAL__N__44eb8e94_28_ForeachBinaryOpScalarList_cu_dda10a6925multi_tensor_apply_kernelINS1_28TensorListScalarListMetadataIN3c107complexIdEELi1EEENS1_25BinaryOpScalarListFunctorIS6_Li1ELi1ELi0EEEJSt4plusIS6_EEEEvT_T0_DpT1_,@"STO_CUDA_ENTRY STV_DEFAULT"
_ZN2at6native61_GLOBAL__N__44eb8e94_28_ForeachBinaryOpScalarList_cu_dda10a6925multi_tensor_apply_kernelINS1_28TensorListScalarListMetadataIN3c107complexIdEELi1EEENS1_25BinaryOpScalarListFunctorIS6_Li1ELi1ELi0EEEJSt4plusIS6_EEEEvT_T0_DpT1_:
        /* <DEDUP_REMOVED lines=39> */
[----:B------:R-:W-:Y:S05]  /*0270*/  CALL.REL.NOINC `($__internal_136_$__cuda_sm20_div_u16) ;  /* 0x00000014006c7944 */ /* 0x000fea0003c00000 */
        /* <DEDUP_REMOVED lines=13> */
.L_x_4056:
        /* <DEDUP_REMOVED lines=58> */
[----:B--2---:R-:W-:-:S15]  /*06f0*/  @!P0 DADD R8, R8, UR14 ;  /* 0x0000000e08088e29 */ /* 0x004fde0008000000 */
[----:B------:R-:W-:-:S15]  /*0700*/  NOP ;  /* 0x0000000000007918 */ /* 0x000fde0000000000 */
[----:B------:R-:W-:-:S15]  /*0710*/  NOP ;  /* 0x0000000000007918 */ /* 0x000fde0000000000 */
[----:B------:R-:W-:-:S15]  /*0720*/  NOP ;  /* 0x0000000000007918 */ /* 0x000fde0000000000 */
[----:B------:R-:W-:-:S04]  /*0730*/  NOP ;  /* 0x0000000000007918 */ /* 0x000fc80000000000 */
[----:B------:R-:W0:Y:S02]  /*0740*/  @!P0 DADD R10, R10, UR10 ;  /* 0x0000000a0a0a8e29 */ /* 0x000e240008000000 */
        /* <DEDUP_REMOVED lines=8> */
[----:B---3--:R-:W-:-:S15]  /*07d0*/  @!P2 DADD R16, R16, UR14 ;  /* 0x0000000e1010ae29 */ /* 0x008fde0008000000 */
[----:B------:R-:W-:-:S15]  /*07e0*/  NOP ;  /* 0x0000000000007918 */ /* 0x000fde0000000000 */
[----:B------:R-:W-:-:S15]  /*07f0*/  NOP ;  /* 0x0000000000007918 */ /* 0x000fde0000000000 */
[----:B------:R-:W-:-:S15]  /*0800*/  NOP ;  /* 0x0000000000007918 */ /* 0x000fde0000000000 */
[----:B------:R-:W-:-:S04]  /*0810*/  NOP ;  /* 0x0000000000007918 */ /* 0x000fc80000000000 */
[----:B------:R-:W1:Y:S02]  /*0820*/  @!P2 DADD R18, R18, UR10 ;  /* 0x0000000a1212ae29 */ /* 0x000e640008000000 */
[----:B-1----:R1:W-:-:S15]  /*0830*/  @!P2 STG.E.128 desc[UR18][R20.64], R16 ;  /* 0x000000101400a986 */ /* 0x0023de000c101d12 */
        /* <DEDUP_REMOVED lines=9> */
[----:B------:R-:W2:Y:S02]  /*08d0*/  @!P1 DADD R14, R14, UR10 ;  /* 0x0000000a0e0e9e29 */ /* 0x000ea40008000000 */
[----:B--2---:R2:W-:Y:S01]  /*08e0*/  @!P1 STG.E.128 desc[UR18][R34.64], R12 ;  /* 0x0000000c22009986 */ /* 0x0045e2000c101d12 */
[----:B0-----:R-:W-:-:S15]  /*08f0*/  IADD3 R8, P1, PT, R0, UR20, RZ ;  /* 0x0000001400087c10 */ /* 0x001fde000ff3e0ff */
[----:B------:R-:W-:-:S15]  /*0900*/  NOP ;  /* 0x0000000000007918 */ /* 0x000fde0000000000 */
[----:B------:R-:W-:-:S15]  /*0910*/  NOP ;  /* 0x0000000000007918 */ /* 0x000fde0000000000 */
[----:B------:R-:W-:-:S15]  /*0920*/  NOP ;  /* 0x0000000000007918 */ /* 0x000fde0000000000 */
[----:B------:R-:W-:-:S01]  /*0930*/  NOP ;  /* 0x0000000000007918 */ /* 0x000fc20000000000 */
[----:B------:R-:W-:-:S15]  /*0940*/  @!P4 DADD R4, R4, UR14 ;  /* 0x0000000e0404ce29 */ /* 0x000fde0008000000 */
[----:B------:R-:W-:-:S15]  /*0950*/  NOP ;  /* 0x0000000000007918 */ /* 0x000fde0000000000 */
[----:B------:R-:W-:-:S15]  /*0960*/  NOP ;  /* 0x0000000000007918 */ /* 0x000fde0000000000 */
[----:B------:R-:W-:-:S15]  /*0970*/  NOP ;  /* 0x0000000000007918 */ /* 0x000fde0000000000 */
[----:B------:R-:W-:-:S04]  /*0980*/  NOP ;  /* 0x0000000000007918 */ /* 0x000fc80000000000 */
[----:B------:R-:W0:Y:S02]  /*0990*/  @!P4 DADD R6, R6, UR10 ;  /* 0x0000000a0606ce29 */ /* 0x000e240008000000 */
        /* <DEDUP_REMOVED lines=26> */
[----:B---3--:R-:W-:-:S15]  /*0b40*/  @!P3 DADD R28, R28, UR14 ;  /* 0x0000000e1c1cbe29 */ /* 0x008fde0008000000 */
[----:B------:R-:W-:-:S15]  /*0b50*/  NOP ;  /* 0x0000000000007918 */ /* 0x000fde0000000000 */
[----:B------:R-:W-:-:S15]  /*0b60*/  NOP ;  /* 0x0000000000007918 */ /* 0x000fde0000000000 */
[----:B------:R-:W-:-:S15]  /*0b70*/  NOP ;  /* 0x0000000000007918 */ /* 0x000fde0000000000 */
[----:B------:R-:W-:-:S04]  /*0b80*/  NOP ;  /* 0x0000000000007918 */ /* 0x000fc80000000000 */
[----:B------:R-:W1:Y:S02]  /*0b90*/  @!P3 DADD R30, R30, UR10 ;  /* 0x0000000a1e1ebe29 */ /* 0x000e640008000000 */
[----:B-1----:R0:W-:Y:S01]  /*0ba0*/  @!P3 STG.E.128 desc[UR18][R26.64], R28 ;  /* 0x0000001c1a00b986 */ /* 0x0021e2000c101d12 */
[----:B------:R-:W-:Y:S05]  /*0bb0*/  @P4 BRA `(.L_x_4051) ;  /* 0x0000000000304947 */ /* 0x000fea0003800000 */
[----:B------:R-:W-:Y:S01]  /*0bc0*/  IMAD.U32 R0, RZ, RZ, UR20 ;  /* 0x00000014ff007e24 */ /* 0x000fe2000f8e00ff */
[----:B-----5:R-:W-:Y:S04]  /*0bd0*/  DADD R12, R12, UR14 ;  /* 0x0000000e0c0c7e29 */ /* 0x020fe80008000000 */
        /* <DEDUP_REMOVED lines=8> */
[----:B------:R-:W0:Y:S02]  /*0c60*/  DADD R14, R14, UR10 ;  /* 0x0000000a0e0e7e29 */ /* 0x000e240008000000 */
[----:B0-----:R1:W-:Y:S02]  /*0c70*/  STG.E.128 desc[UR18][R16.64], R12 ;  /* 0x0000000c10007986 */ /* 0x0013e4000c101d12 */
.L_x_4051:
[----:B------:R-:W-:Y:S05]  /*0c80*/  BSYNC.RECONVERGENT B0 ;  /* 0x0000000000007941 */ /* 0x000fea0003800200 */
.L_x_4050:
[----:B------:R-:W-:Y:S04]  /*0c90*/  BSSY.RECONVERGENT B0, `(.L_x_4052) ;  /* 0x0000010000007945 */ /* 0x000fe80003800200 */
[----:B------:R-:W-:Y:S05]  /*0ca0*/  @P1 BRA `(.L_x_4053) ;  /* 0x0000000000381947 */ /* 0x000fea0003800000 */
[----:B------:R-:W-:Y:S01]  /*0cb0*/  IMAD.U32 R0, RZ, RZ, UR20 ;  /* 0x00000014ff007e24 */ /* 0x000fe2000f8e00ff */
[----:B-----5:R-:W-:Y:S01]  /*0cc0*/  DADD R8, R8, UR14 ;  /* 0x0000000e08087e29 */ /* 0x020fe20008000000 */
        /* <DEDUP_REMOVED lines=10> */
[----:B------:R-:W1:Y:S02]  /*0d70*/  DADD R10, R10, UR10 ;  /* 0x0000000a0a0a7e29 */ /* 0x000e640008000000 */
[----:B-1----:R2:W-:Y:S02]  /*0d80*/  STG.E.128 desc[UR18][R12.64], R8 ;  /* 0x000000080c007986 */ /* 0x0025e4000c101d12 */
.L_x_4053:
[----:B------:R-:W-:Y:S05]  /*0d90*/  BSYNC.RECONVERGENT B0 ;  /* 0x0000000000007941 */ /* 0x000fea0003800200 */
.L_x_4052:
[----:B------:R-:W-:Y:S04]  /*0da0*/  BSSY.RECONVERGENT B0, `(.L_x_4054) ;  /* 0x0000011000007945 */ /* 0x000fe80003800200 */
[----:B------:R-:W-:Y:S05]  /*0db0*/  @P0 BRA `(.L_x_4055) ;  /* 0x00000000003c0947 */ /* 0x000fea0003800000 */
[----:B------:R-:W-:Y:S01]  /*0dc0*/  IMAD.U32 R0, RZ, RZ, UR20 ;  /* 0x00000014ff007e24 */ /* 0x000fe2000f8e00ff */
[----:B-----5:R-:W-:Y:S01]  /*0dd0*/  DADD R4, R4, UR14 ;  /* 0x0000000e04047e29 */ /* 0x020fe20008000000 */
        /* <DEDUP_REMOVED lines=11> */
[----:B------:R-:W2:Y:S02]  /*0e90*/  DADD R6, R6, UR10 ;  /* 0x0000000a06067e29 */ /* 0x000ea40008000000 */
[----:B--2---:R3:W-:Y:S02]  /*0ea0*/  STG.E.128 desc[UR18][R8.64], R4 ;  /* 0x0000000408007986 */ /* 0x0047e4000c101d12 */
.L_x_4055:
[----:B------:R-:W-:Y:S05]  /*0eb0*/  BSYNC.RECONVERGENT B0 ;  /* 0x0000000000007941 */ /* 0x000fea0003800200 */
.L_x_4054:
[----:B------:R-:W-:Y:S02]  /*0ec0*/  UIADD3 UR4, UP0, UPT, UR4, 0x2, URZ ;  /* 0x0000000204047890 */ /* 0x000fe4000ff1e0ff */
[----:B------:R-:W-:Y:S02]  /*0ed0*/  ULEA UR6, UP1, UR16, UR6, 0x1 ;  /* 0x0000000610067291 */ /* 0x000fe4000f8208ff */
[----:B------:R-:W-:Y:S02]  /*0ee0*/  UIADD3.X UR5, UPT, UPT, URZ, UR5, URZ, UP0, !UPT ;  /* 0x00000005ff057290 */ /* 0x000fe400087fe4ff */
[----:B------:R-:W-:Y:S02]  /*0ef0*/  UISETP.NE.U32.AND UP0, UPT, UR4, UR13, UPT ;  /* 0x0000000d0400728c */ /* 0x000fe4000bf05070 */
[----:B------:R-:W-:Y:S02]  /*0f00*/  ULEA.HI.X UR7, UR16, UR7, URZ, 0x1, UP1 ;  /* 0x0000000710077291 */ /* 0x000fe400088f0cff */
[----:B------:R-:W-:-:S09]  /*0f10*/  UISETP.NE.AND.EX UP0, UPT, UR5, URZ, UPT, UP0 ;  /* 0x000000ff0500728c */ /* 0x000fd2000bf05300 */
[----:B------:R-:W-:Y:S05]  /*0f20*/  BRA.U UP0, `(.L_x_4056) ;  /* 0xfffffff500087547 */ /* 0x000fea000b83ffff */
.L_x_4049:
        /* <DEDUP_REMOVED lines=76> */
[----:B------:R-:W1:-:S15]  /*13f0*/  DADD R4, R4, UR14 ;  /* 0x0000000e04047e29 */ /* 0x000e5e0008000000 */
[----:B------:R-:W-:-:S15]  /*1400*/  NOP ;  /* 0x0000000000007918 */ /* 0x000fde0000000000 */
[----:B------:R-:W-:-:S15]  /*1410*/  NOP ;  /* 0x0000000000007918 */ /* 0x000fde0000000000 */
[----:B------:R-:W-:-:S15]  /*1420*/  NOP ;  /* 0x0000000000007918 */ /* 0x000fde0000000000 */
[----:B------:R-:W-:-:S04]  /*1430*/  NOP ;  /* 0x0000000000007918 */ /* 0x000fc80000000000 */
[----:B------:R-:W2:Y:S02]  /*1440*/  DADD R6, R6, UR10 ;  /* 0x0000000a06067e29 */ /* 0x000ea40008000000 */
[----:B012---:R-:W-:Y:S05]  /*1450*/  @P3 EXIT ;  /* 0x000000000000394d */ /* 0x007fea0003800000 */
[----:B------:R-:W-:Y:S01]  /*1460*/  STG.E.128 desc[UR18][R2.64], R4 ;  /* 0x0000000402007986 */ /* 0x000fe2000c101d12 */
[----:B------:R-:W-:Y:S05]  /*1470*/  EXIT ;  /* 0x000000000000794d */ /* 0x000fea0003800000 */
.L_x_4048:
[----:B------:R-:W0:Y:S02]  /*1480*/  S2R R0, SR_TID.X ;  /* 0x0000000000007919 */ /* 0x000e240000002100 */
[----:B0-----:R-:W-:-:S03]  /*1490*/  IMAD.WIDE.U32 R2, R0, 0x4, RZ ;  /* 0x0000000400027825 */ /* 0x001fc600078e00ff */
[----:B------:R-:W-:-:S04]  /*14a0*/  ISETP.GE.U32.AND P0, PT, R2, UR17, PT ;  /* 0x0000001102007c0c */ /* 0x000fc8000bf06070 */
[----:B------:R-:W-:-:S13]  /*14b0*/  ISETP.GE.AND.EX P0, PT, R3, UR4, PT, P0 ;  /* 0x0000000403007c0c */ /* 0x000fda000bf06300 */
[----:B------:R-:W-:Y:S05]  /*14c0*/  @P0 EXIT ;  /* 0x000000000000094d */ /* 0x000fea0003800000 */
[----:B------:R-:W-:Y:S01]  /*14d0*/  IMAD.MOV.U32 R21, RZ, RZ, RZ ;  /* 0x000000ffff157224 */ /* 0x000fe200078e00ff */
[----:B------:R-:W0:Y:S06]  /*14e0*/  LDCU UR5, c[0x0][0x360] ;  /* 0x00006c00ff0577ac */ /* 0x000e2c0008000800 */
.L_x_4057:
        /* <DEDUP_REMOVED lines=52> */
        .weak           $__internal_136_$__cuda_sm20_div_u16
        .type           $__internal_136_$__cuda_sm20_div_u16,@function
        .size           $__internal_136_$__cuda_sm20_div_u16,(.L_x_4384 - $__internal_136_$__cuda_sm20_div_u16)
$__internal_136_$__cuda_sm20_div_u16:
        /* <DEDUP_REMOVED lines=19> */
[----:B------:R-:W-:Y:S05]  /*1960*/  RET.REL.NODEC R2 `(_ZN2at6native61_GLOBAL__N__44eb8e94_28_ForeachBinaryOpScalarList_cu_dda10a6925multi_tensor_apply_kernelINS1_28TensorListScalarListMetadataIN3c107complexIdEELi1EEENS1_25BinaryOpScalarListFunctorIS6_Li1ELi1ELi0EEEJSt4plusIS6_EEEEvT_T0_DpT1_) ;  /* 0xffffffe402a47950 */ /* 0x000fea0003c3ffff */
.L_x_4058:
        /* <DEDUP_REMOVED lines=9> */
.L_x_4384:


//--------------------- .text._ZN2at6native61_GLOBAL__N__44eb8e94_28_ForeachBinaryOpScalarList_cu_dda10a6925multi_tensor_apply_kernelINS1_28TensorListScalarListMetadataIfLi1EEENS1_25BinaryOpScalarListFunctorIfLi1ELi1ELi0EEEJSt4plusIfEEEEvT_T0_DpT1_ --------------------------
	.section	.text._ZN2at6native61_GLOBAL__N__44eb8e94_28_ForeachBinaryOpScalarList_cu_dda10a6925multi_tensor_apply_kernelINS1_28TensorListScalarListMetadataIfLi1EEENS1_25BinaryOpScalarListFunctorIfLi1ELi1ELi0EEEJSt4plusIfEEEEvT_T0_DpT1_,"ax",@progbits
	.align	128
.text._ZN2at6native61_GLOBAL__N__44eb8e94_28_ForeachBinaryOpScalarList_cu_dda10a6925multi_tensor_apply_kernelINS1_28TensorListScalarListMetadataIfLi1EEENS1_25BinaryOpScalarListFunctorIfLi1ELi1ELi0EEEJSt4plusIfEEEEvT_T0_DpT1_:
        .type           _ZN2at6native61_GLOBAL__N__44eb8e94_28_ForeachBinaryOpScalarList_cu_dda10a6925multi_tensor_apply_kernelINS1_28TensorListScalarListMetadataIfLi1EEENS1_25BinaryOpScalarListFunctorIfLi1ELi1ELi0EEEJSt4plusIfEEEEvT_T0_DpT1_,@function
        .size           _ZN2at6native61_GLOBAL__N__44eb8e94_28_ForeachBinaryOpScalarList_cu_dda10a6925multi_tensor_apply_kernelINS1_28TensorListScalarListMetadataIfLi1EEENS1_25BinaryOpScalarListFunctorIfLi1ELi1ELi0EEEJSt4plusIfEEEEvT_T0_DpT1_,(.L_x_4386 - _ZN2at6native61_GLOBAL__N__44eb8e94_28_ForeachBinaryOpScalarList_cu_dda10a6925multi_tensor_apply_kernelINS1_28TensorListScalarListMetadataIfLi1EEENS1_25BinaryOpScalarListFunctorIfLi1ELi1ELi0EEEJSt4plusIfEEEEvT_T0_DpT1_)
        .other          _ZN2at6native61_GLOBAL__N__44eb8e94_28_ForeachBinaryOpScalarList_cu_dda10a6925multi_tensor_apply_kernelINS1_28TensorListScalarListMetadataIfLi1EEENS1_25BinaryOpScalarListFunctorIfLi1ELi1ELi0EEEJSt4plusIfEEEEvT_T0_DpT1_,@"STO_CUDA_ENTRY STV_DEFAULT"
_ZN2at6native61_GLOBAL__N__44eb8e94_28_ForeachBinaryOpScalarList_cu_dda10a6925multi_tensor_apply_kernelINS1_28TensorListScalarListMetadataIfLi1EEENS1_25BinaryOpScalarListFunctorIfLi1ELi1ELi0EEEJSt4plusIfEEEEvT_T0_DpT1_:
        /* <DEDUP_REMOVED lines=38> */
[----:B------:R-:W-:Y:S05]  /*0260*/  CALL.REL.NOINC `($__internal_137_$__cuda_sm20_div_u16) ;  /* 0x0000000800c87944 */ /* 0x000fea0003c00000 */
        /* <DEDUP_REMOVED lines=16> */
.L_x_4061:
        /* <DEDUP_REMOVED lines=38> */
[----:B--2---:R-:W-:Y:S01]  /*05d0*/  @!P2 FADD.FTZ R19, R2, UR12 ;  /* 0x0000000c0213ae21 */ /* 0x004fe20008010000 */
[----:B------:R-:W-:Y:S01]  /*05e0*/  LEA R2, P6, R23, R12, 0x2 ;  /* 0x0000000c17027211 */ /* 0x000fe200078c10ff */
[----:B---3--:R-:W-:-:S03]  /*05f0*/  @!P3 FADD.FTZ R21, R3, UR12 ;  /* 0x0000000c0315be21 */ /* 0x008fc60008010000 */
[----:B------:R-:W-:Y:S01]  /*0600*/  LEA.HI.X R3, R25, R13, RZ, 0x2, P6 ;  /* 0x0000000d19037211 */ /* 0x000fe200030f14ff */
[----:B------:R0:W-:Y:S01]  /*0610*/  @!P2 STG.E desc[UR14][R12.64], R19 ;  /* 0x000000130c00a986 */ /* 0x0001e2000c10190e */
[----:B------:R-:W-:-:S03]  /*0620*/  IADD3 R16, P6, PT, R16, UR11, RZ ;  /* 0x0000000b10107c10 */ /* 0x000fc6000ffde0ff */
[----:B------:R1:W-:Y:S01]  /*0630*/  @!P3 STG.E desc[UR14][R10.64], R21 ;  /* 0x000000150a00b986 */ /* 0x0003e2000c10190e */
[----:B----4-:R-:W-:Y:S01]  /*0640*/  @!P4 FADD.FTZ R17, R17, UR12 ;  /* 0x0000000c1111ce21 */ /* 0x010fe20008010000 */
        /* <DEDUP_REMOVED lines=9> */
[----:B-----5:R-:W-:Y:S01]  /*06e0*/  @!P1 FADD.FTZ R7, R7, UR12 ;  /* 0x0000000c07079e21 */ /* 0x020fe20008010000 */
        /* <DEDUP_REMOVED lines=28> */
[----:B0-----:R-:W-:Y:S01]  /*08b0*/  @!P2 FADD.FTZ R5, R14, UR12 ;  /* 0x0000000c0e05ae21 */ /* 0x001fe20008010000 */
[----:B--2---:R-:W-:-:S04]  /*08c0*/  @!P5 FADD.FTZ R15, R15, UR12 ;  /* 0x0000000c0f0fde21 */ /* 0x004fc80008010000 */
[----:B------:R1:W-:Y:S01]  /*08d0*/  @!P2 STG.E desc[UR14][R2.64], R5 ;  /* 0x000000050200a986 */ /* 0x0003e2000c10190e */
[----:B---3--:R-:W-:-:S03]  /*08e0*/  @!P3 FADD.FTZ R7, R16, UR12 ;  /* 0x0000000c1007be21 */ /* 0x008fc60008010000 */
[----:B------:R1:W-:Y:S01]  /*08f0*/  @!P5 STG.E desc[UR14][R8.64], R15 ;  /* 0x0000000f0800d986 */ /* 0x0003e2000c10190e */
[----:B----4-:R-:W-:-:S03]  /*0900*/  @!P4 FADD.FTZ R17, R17, UR12 ;  /* 0x0000000c1111ce21 */ /* 0x010fc60008010000 */
[----:B------:R1:W-:Y:S04]  /*0910*/  @!P3 STG.E desc[UR14][R12.64], R7 ;  /* 0x000000070c00b986 */ /* 0x0003e8000c10190e */
[----:B------:R1:W-:Y:S01]  /*0920*/  @!P4 STG.E desc[UR14][R10.64], R17 ;  /* 0x000000110a00c986 */ /* 0x0003e2000c10190e */
[----:B------:R-:W-:Y:S05]  /*0930*/  @P1 BRA `(.L_x_4061) ;  /* 0xfffffff8008c1947 */ /* 0x000fea000383ffff */
.L_x_4060:
        /* <DEDUP_REMOVED lines=34> */
[----:B--2---:R-:W-:Y:S01]  /*0b60*/  FADD.FTZ R13, R0, UR12 ;  /* 0x0000000c000d7e21 */ /* 0x004fe20008010000 */
[----:B---3--:R-:W-:-:S04]  /*0b70*/  FADD.FTZ R15, R10, UR12 ;  /* 0x0000000c0a0f7e21 */ /* 0x008fc80008010000 */
[----:B------:R0:W-:Y:S01]  /*0b80*/  @!P0 STG.E desc[UR14][R2.64], R13 ;  /* 0x0000000d02008986 */ /* 0x0001e2000c10190e */
[----:B----4-:R-:W-:-:S03]  /*0b90*/  FADD.FTZ R11, R11, UR12 ;  /* 0x0000000c0b0b7e21 */ /* 0x010fc60008010000 */
[----:B------:R0:W-:Y:S04]  /*0ba0*/  @!P1 STG.E desc[UR14][R6.64], R15 ;  /* 0x0000000f06009986 */ /* 0x0001e8000c10190e */
[----:B------:R0:W-:Y:S01]  /*0bb0*/  @!P2 STG.E desc[UR14][R4.64], R11 ;  /* 0x0000000b0400a986 */ /* 0x0001e2000c10190e */
[----:B-----5:R-:W-:Y:S01]  /*0bc0*/  FADD.FTZ R17, R12, UR12 ;  /* 0x0000000c0c117e21 */ /* 0x020fe20008010000 */
[----:B------:R-:W-:Y:S06]  /*0bd0*/  @P3 EXIT ;  /* 0x000000000000394d */ /* 0x000fec0003800000 */
[----:B------:R-:W-:Y:S01]  /*0be0*/  STG.E desc[UR14][R8.64], R17 ;  /* 0x0000001108007986 */ /* 0x000fe2000c10190e */
[----:B------:R-:W-:Y:S05]  /*0bf0*/  EXIT ;  /* 0x000000000000794d */ /* 0x000fea0003800000 */
.L_x_4059:
[----:B------:R-:W0:Y:S02]  /*0c00*/  S2R R8, SR_TID.X ;  /* 0x0000000000087919 */ /* 0x000e240000002100 */
[----:B0-----:R-:W-:-:S03]  /*0c10*/  IMAD.WIDE.U32 R2, R8, 0x4, RZ ;  /* 0x0000000408027825 */ /* 0x001fc600078e00ff */
[----:B------:R-:W-:-:S04]  /*0c20*/  ISETP.GE.U32.AND P0, PT, R2, UR16, PT ;  /* 0x0000001002007c0c */ /* 0x000fc8000bf06070 */
[----:B------:R-:W-:-:S13]  /*0c30*/  ISETP.GE.AND.EX P0, PT, R3, UR10, PT, P0 ;  /* 0x0000000a03007c0c */ /* 0x000fda000bf06300 */
[----:B------:R-:W-:Y:S05]  /*0c40*/  @P0 EXIT ;  /* 0x000000000000094d */ /* 0x000fea0003800000 */
[----:B------:R-:W-:Y:S01]  /*0c50*/  IMAD.MOV.U32 R9, RZ, RZ, RZ ;  /* 0x000000ffff097224 */ /* 0x000fe200078e00ff */
[----:B------:R-:W0:Y:S06]  /*0c60*/  LDCU UR4, c[0x0][0x360] ;  /* 0x00006c00ff0477ac */ /* 0x000e2c0008000800 */
.L_x_4062:
        /* <DEDUP_REMOVED lines=18> */
        .weak           $__internal_137_$__cuda_sm20_div_u16
        .type           $__internal_137_$__cuda_sm20_div_u16,@function
        .size           $__internal_137_$__cuda_sm20_div_u16,(.L_x_4386 - $__internal_137_$__cuda_sm20_div_u16)
$__internal_137_$__cuda_sm20_div_u16:
        /* <DEDUP_REMOVED lines=18> */
[----:B------:R-:W-:Y:S06]  /*0eb0*/  RET.REL.NODEC R2 `(_ZN2at6native61_GLOBAL__N__44eb8e94_28_ForeachBinaryOpScalarList_cu_dda10a6925multi_tensor_apply_kernelINS1_28TensorListScalarListMetadataIfLi1EEENS1_25BinaryOpScalarListFunctorIfLi1ELi1ELi0EEEJSt4plusIfEEEEvT_T0_DpT1_) ;  /* 0xfffffff002507950 */ /* 0x000fec0003c3ffff */
.L_x_4063:
        /* <DEDUP_REMOVED lines=12> */
.L_x_4386:


//--------------------- .text._ZN2at6native61_GLOBAL__N__44eb8e94_28_ForeachBinaryOpScalarList_cu_dda10a6925multi_tensor_apply_kernelINS1_28TensorListScalarListMetadataIdLi1EEENS1_25BinaryOpScalarListFunctorIdLi1ELi1ELi0EEEJSt4plusIdEEEEvT_T0_DpT1_ --------------------------
	.section	.text._ZN2at6native61_GLOBAL__N__44eb8e94_28_ForeachBinaryOpScalarList_cu_dda10a6925multi_tensor_apply_kernelINS1_28TensorListScalarListMetadataIdLi1EEENS1_25BinaryOpScalarListFunctorIdLi1ELi1ELi0EEEJSt4plusIdEEEEvT_T0_DpT1_,"ax",@progbits
	.align	128
.text._ZN2at6native61_GLOBAL__N__44eb8e94_28_ForeachBinaryOpScalarList_cu_dda10a6925multi_tensor_apply_kernelINS1_28TensorListScalarListMetadataIdLi1EEENS1_25BinaryOpScalarListFunctorIdLi1ELi1ELi0EEEJSt4plusIdEEEEvT_T0_DpT1_:
        .type           _ZN2at6native61_GLOBAL__N__44eb8e94_28_ForeachBinaryOpScalarList_cu_dda10a6925multi_tensor_apply_kernelINS1_28TensorListScalarListMetadataIdLi1EEENS1_25BinaryOpScalarListFunctorIdLi1ELi1ELi0EEEJSt4plusIdEEEEvT_T0_DpT1_,@function
        .size           _ZN2at6native61_GLOBAL__N__44eb8e94_28_ForeachBinaryOpScalarList_cu_dda10a6925multi_tensor_apply_kernelINS1_28TensorListScalarListMetadataIdLi1EEENS1_25BinaryOpScalarListFunctorIdLi1ELi1ELi0EEEJSt4plusIdEEEEvT_T0_DpT1_,(.L_x_4388 - _ZN2at6native61_GLOBAL__N__44eb8e94_28_ForeachBinaryOpScalarList_cu_dda10a6925multi_tensor_apply_kernelINS1_28TensorListScalarListMetadataIdLi1EEENS1_25BinaryOpScalarListFunctorIdLi1ELi1ELi0EEEJSt4plusIdEEEEvT_T0_DpT1_)
        .other          _ZN2at6native61_GLOBAL__N__44eb8e94_28_ForeachBinaryOpScalarList_cu_dda10a6925multi_tensor_apply_kernelINS1_28TensorListScalarListMetadataIdLi1EEENS1_25BinaryOpScalarListFunctorIdLi1ELi1ELi0EEEJSt4plusIdEEEEvT_T0_DpT1_,@"STO_CUDA_ENTRY STV_DEFAULT"
_ZN2at6native61_GLOBAL__N__44eb8e94_28_ForeachBinaryOpScalarList_cu_dda10a6925multi_tensor_apply_kernelINS1_28TensorListScalarListMetadataIdLi1EEENS1_25BinaryOpScalarListFunctorIdLi1ELi1ELi0EEEJSt4plusIdEEEEvT_T0_DpT1_:
        /* <DEDUP_REMOVED lines=36> */
[----:B------:R-:W-:Y:S05]  /*0240*/  CALL.REL.NOINC `($__internal_138_$__cuda_sm20_div_u16) ;  /* 0x0000000c00b47944 */ /* 0x000fea0003c00000 */
        /* <DEDUP_REMOVED lines=13> */
.L_x_4066:
        /* <DEDUP_REMOVED lines=50> */
[----:B--2---:R-:W0:Y:S02]  /*0640*/  @!P3 DADD R16, R10, R16 ;  /* 0x000000000a10b229 */ /* 0x004e240000000010 */
        /* <DEDUP_REMOVED lines=17> */
[----:B---3--:R-:W0:Y:S02]  /*0760*/  @!P4 DADD R18, R10, R18 ;  /* 0x000000000a12c229 */ /* 0x008e240000000012 */
        /* <DEDUP_REMOVED lines=13> */
[----:B----4-:R-:W0:Y:S02]  /*0840*/  @!P0 DADD R20, R10, R20 ;  /* 0x000000000a148229 */ /* 0x010e240000000014 */
[----:B0-----:R-:W-:Y:S01]  /*0850*/  @!P0 STG.E.64 desc[UR12][R22.64], R20 ;  /* 0x0000001416008986 */ /* 0x001fe2000c101b0c */
[----:B------:R-:W-:-:S04]  /*0860*/  IADD3 R8, P0, PT, R4, UR14, RZ ;  /* 0x0000000e04087c10 */ /* 0x000fc8000ff1e0ff */
[----:B------:R-:W-:Y:S02]  /*0870*/  IADD3.X R9, PT, PT, R5, UR15, RZ, P0, !PT ;  /* 0x0000000f05097c10 */ /* 0x000fe400087fe4ff */
[----:B------:R-:W-:-:S15]  /*0880*/  LEA R14, P0, R15, R8, 0x3 ;  /* 0x000000080f0e7211 */ /* 0x000fde00078018ff */
[----:B------:R-:W-:-:S15]  /*0890*/  NOP ;  /* 0x0000000000007918 */ /* 0x000fde0000000000 */
[----:B------:R-:W-:-:S15]  /*08a0*/  NOP ;  /* 0x0000000000007918 */ /* 0x000fde0000000000 */
[----:B------:R-:W-:-:S10]  /*08b0*/  NOP ;  /* 0x0000000000007918 */ /* 0x000fd40000000000 */
[----:B-----5:R-:W0:Y:S02]  /*08c0*/  @!P2 DADD R28, R10, R24 ;  /* 0x000000000a1ca229 */ /* 0x020e240000000018 */
        /* <DEDUP_REMOVED lines=16> */
[----:B--2---:R-:W0:Y:S02]  /*09d0*/  @!P1 DADD R18, R10, R18 ;  /* 0x000000000a129229 */ /* 0x004e240000000012 */
[----:B0-----:R1:W-:-:S15]  /*09e0*/  @!P1 STG.E.64 desc[UR12][R6.64], R18 ;  /* 0x0000001206009986 */ /* 0x0013de000c101b0c */
[----:B------:R-:W-:-:S15]  /*09f0*/  NOP ;  /* 0x0000000000007918 */ /* 0x000fde0000000000 */
[----:B------:R-:W-:-:S15]  /*0a00*/  NOP ;  /* 0x0000000000007918 */ /* 0x000fde0000000000 */
[----:B------:R-:W-:-:S15]  /*0a10*/  NOP ;  /* 0x0000000000007918 */ /* 0x000fde0000000000 */
[----:B------:R-:W-:-:S02]  /*0a20*/  NOP ;  /* 0x0000000000007918 */ /* 0x000fc40000000000 */
[----:B---3--:R-:W0:Y:S02]  /*0a30*/  @!P4 DADD R20, R10, R26 ;  /* 0x000000000a14c229 */ /* 0x008e24000000001a */
[----:B0-----:R1:W-:-:S15]  /*0a40*/  @!P4 STG.E.64 desc[UR12][R4.64], R20 ;  /* 0x000000140400c986 */ /* 0x0013de000c101b0c */
[----:B------:R-:W-:-:S15]  /*0a50*/  NOP ;  /* 0x0000000000007918 */ /* 0x000fde0000000000 */
[----:B------:R-:W-:-:S15]  /*0a60*/  NOP ;  /* 0x0000000000007918 */ /* 0x000fde0000000000 */
[----:B------:R-:W-:-:S15]  /*0a70*/  NOP ;  /* 0x0000000000007918 */ /* 0x000fde0000000000 */
[----:B------:R-:W-:-:S02]  /*0a80*/  NOP ;  /* 0x0000000000007918 */ /* 0x000fc40000000000 */
[----:B----4-:R-:W0:Y:S02]  /*0a90*/  @!P5 DADD R24, R10, R24 ;  /* 0x000000000a18d229 */ /* 0x010e240000000018 */
[----:B0-----:R1:W-:-:S15]  /*0aa0*/  @!P5 STG.E.64 desc[UR12][R8.64], R24 ;  /* 0x000000180800d986 */ /* 0x0013de000c101b0c */
[----:B------:R-:W-:-:S15]  /*0ab0*/  NOP ;  /* 0x0000000000007918 */ /* 0x000fde0000000000 */
[----:B------:R-:W-:-:S15]  /*0ac0*/  NOP ;  /* 0x0000000000007918 */ /* 0x000fde0000000000 */
[----:B------:R-:W-:-:S15]  /*0ad0*/  NOP ;  /* 0x0000000000007918 */ /* 0x000fde0000000000 */
[----:B------:R-:W-:-:S02]  /*0ae0*/  NOP ;  /* 0x0000000000007918 */ /* 0x000fc40000000000 */
[----:B-----5:R-:W0:Y:S02]  /*0af0*/  @!P3 DADD R16, R10, R16 ;  /* 0x000000000a10b229 */ /* 0x020e240000000010 */
[----:B0-----:R1:W-:Y:S01]  /*0b00*/  @!P3 STG.E.64 desc[UR12][R14.64], R16 ;  /* 0x000000100e00b986 */ /* 0x0013e2000c101b0c */
[----:B------:R-:W-:Y:S05]  /*0b10*/  BRA.U UP0, `(.L_x_4066) ;  /* 0xfffffff900007547 */ /* 0x000fea000b83ffff */
.L_x_4065:
        /* <DEDUP_REMOVED lines=38> */
[----:B--2---:R-:W-:-:S15]  /*0d80*/  DADD R12, R10, R12 ;  /* 0x000000000a0c7229 */ /* 0x004fde000000000c */
[----:B------:R-:W-:-:S15]  /*0d90*/  NOP ;  /* 0x0000000000007918 */ /* 0x000fde0000000000 */
[----:B------:R-:W-:-:S15]  /*0da0*/  NOP ;  /* 0x0000000000007918 */ /* 0x000fde0000000000 */
[----:B------:R-:W-:-:S15]  /*0db0*/  NOP ;  /* 0x0000000000007918 */ /* 0x000fde0000000000 */
[----:B------:R-:W-:-:S04]  /*0dc0*/  NOP ;  /* 0x0000000000007918 */ /* 0x000fc80000000000 */
[----:B---3--:R-:W0:Y:S02]  /*0dd0*/  DADD R2, R10, R2 ;  /* 0x000000000a027229 */ /* 0x008e240000000002 */
[----:B0-----:R0:W-:Y:S04]  /*0de0*/  @!P0 STG.E.64 desc[UR12][R4.64], R2 ;  /* 0x0000000204008986 */ /* 0x0011e8000c101b0c */
[----:B------:R0:W-:-:S15]  /*0df0*/  @!P1 STG.E.64 desc[UR12][R6.64], R12 ;  /* 0x0000000c06009986 */ /* 0x0001de000c101b0c */
[----:B------:R-:W-:-:S15]  /*0e00*/  NOP ;  /* 0x0000000000007918 */ /* 0x000fde0000000000 */
[----:B------:R-:W-:-:S15]  /*0e10*/  NOP ;  /* 0x0000000000007918 */ /* 0x000fde0000000000 */
[----:B------:R-:W-:-:S13]  /*0e20*/  NOP ;  /* 0x0000000000007918 */ /* 0x000fda0000000000 */
[----:B----4-:R-:W1:Y:S02]  /*0e30*/  DADD R14, R10, R14 ;  /* 0x000000000a0e7229 */ /* 0x010e64000000000e */
[----:B-1----:R0:W-:-:S15]  /*0e40*/  @!P2 STG.E.64 desc[UR12][R8.64], R14 ;  /* 0x0000000e0800a986 */ /* 0x0021de000c101b0c */
[----:B------:R-:W-:-:S15]  /*0e50*/  NOP ;  /* 0x0000000000007918 */ /* 0x000fde0000000000 */
[----:B------:R-:W-:-:S15]  /*0e60*/  NOP ;  /* 0x0000000000007918 */ /* 0x000fde0000000000 */
[----:B------:R-:W-:-:S15]  /*0e70*/  NOP ;  /* 0x0000000000007918 */ /* 0x000fde0000000000 */
[----:B------:R-:W-:-:S02]  /*0e80*/  NOP ;  /* 0x0000000000007918 */ /* 0x000fc40000000000 */
[----:B-----5:R0:W1:Y:S02]  /*0e90*/  DADD R16, R10, R16 ;  /* 0x000000000a107229 */ /* 0x0200640000000010 */
[----:B01----:R-:W-:Y:S05]  /*0ea0*/  @P3 EXIT ;  /* 0x000000000000394d */ /* 0x003fea0003800000 */
[----:B------:R-:W-:Y:S01]  /*0eb0*/  STG.E.64 desc[UR12][R18.64], R16 ;  /* 0x0000001012007986 */ /* 0x000fe2000c101b0c */
[----:B------:R-:W-:Y:S05]  /*0ec0*/  EXIT ;  /* 0x000000000000794d */ /* 0x000fea0003800000 */
.L_x_4064:
[----:B------:R-:W0:Y:S02]  /*0ed0*/  S2R R15, SR_TID.X ;  /* 0x00000000000f7919 */ /* 0x000e240000002100 */
[----:B0-----:R-:W-:-:S03]  /*0ee0*/  IMAD.WIDE.U32 R4, R15, 0x4, RZ ;  /* 0x000000040f047825 */ /* 0x001fc600078e00ff */
[----:B------:R-:W-:-:S04]  /*0ef0*/  ISETP.GE.U32.AND P0, PT, R4, R0, PT ;  /* 0x000000000400720c */ /* 0x000fc80003f06070 */
[----:B------:R-:W-:-:S13]  /*0f00*/  ISETP.GE.AND.EX P0, PT, R5, R2, PT, P0 ;  /* 0x000000020500720c */ /* 0x000fda0003f06300 */
[----:B------:R-:W-:Y:S05]  /*0f10*/  @P0 EXIT ;  /* 0x000000000000094d */ /* 0x000fea0003800000 */
[----:B------:R-:W-:Y:S01]  /*0f20*/  IMAD.MOV.U32 R14, RZ, RZ, RZ ;  /* 0x000000ffff0e7224 */ /* 0x000fe200078e00ff */
[----:B------:R-:W0:Y:S06]  /*0f30*/  LDCU UR4, c[0x0][0x360] ;  /* 0x00006c00ff0477ac */ /* 0x000e2c0008000800 */
.L_x_4067:
        /* <DEDUP_REMOVED lines=11> */
[----:B--2---:R-:W-:-:S15]  /*0ff0*/  DADD R16, R10, R16 ;  /* 0x000000000a107229 */ /* 0x004fde0000000010 */
        /* <DEDUP_REMOVED lines=14> */
[----:B------:R-:W0:Y:S02]  /*10e0*/  DADD R6, R10, R6 ;  /* 0x000000000a067229 */ /* 0x000e240000000006 */
[----:B0-----:R1:W-:Y:S01]  /*10f0*/  STG.E.ENL2.256 desc[UR12][R8.64], R16, R4 ;  /* 0xf80000100804797f */ /* 0x0013e2000f12180c */
[----:B------:R-:W-:Y:S05]  /*1100*/  @!P0 BRA P1, `(.L_x_4067) ;  /* 0xfffffffc008c8947 */ /* 0x000fea000083ffff */
[----:B------:R-:W-:Y:S05]  /*1110*/  EXIT ;  /* 0x000000000000794d */ /* 0x000fea0003800000 */
        .weak           $__internal_138_$__cuda_sm20_div_u16
        .type           $__internal_138_$__cuda_sm20_div_u16,@function
        .size           $__internal_138_$__cuda_sm20_div_u16,(.L_x_4388 - $__internal_138_$__cuda_sm20_div_u16)
$__internal_138_$__cuda_sm20_div_u16:
        /* <DEDUP_REMOVED lines=19> */
[----:B------:R-:W-:Y:S05]  /*1250*/  RET.REL.NODEC R4 `(_ZN2at6native61_GLOBAL__N__44eb8e94_28_ForeachBinaryOpScalarList_cu_dda10a6925multi_tensor_apply_kernelINS1_28TensorListScalarListMetadataIdLi1EEENS1_25BinaryOpScalarListFunctorIdLi1ELi1ELi0EEEJSt4plusIdEEEEvT_T0_DpT1_) ;  /* 0xffffffec04687950 */ /* 0x000fea0003c3ffff */
.L_x_4068:
        /* <DEDUP_REMOVED lines=10> */
.L_x_4388:


//--------------------- .text._ZN2at6native61_GLOBAL__N__44eb8e94_28_ForeachBinaryOpScalarList_cu_dda10a6925multi_tensor_apply_kernelINS1_28TensorListScalarListMetadataIsLi1EEENS1_25BinaryOpScalarListFunctorIsLi1ELi1ELi0EEEJSt4plusIsEEEEvT_T0_DpT1_ --------------------------
	.section	.text._ZN2at6native61_GLOBAL__N__44eb8e94_28_ForeachBinaryOpScalarList_cu_dda10a6925multi_tensor_apply_kernelINS1_28TensorListScalarListMetadataIsLi1EEENS1_25BinaryOpScalarListFunctorIsLi1ELi1ELi0EEEJSt4plusIsEEEEvT_T0_DpT1_,"ax",@progbits
	.align	128
.text._ZN2at6native61_GLOBAL__N__44eb8e94_28_ForeachBinaryOpScalarList_cu_dda10a6925multi_tensor_apply_kernelINS1_28TensorListScalarListMetadataIsLi1EEENS1_25BinaryOpScalarListFunctorIsLi1ELi1ELi0EEEJSt4plusIsEEEEvT_T0_DpT1_:
        .type           _ZN2at6native61_GLOBAL__N__44eb8e94_28_ForeachBinaryOpScalarList_cu_dda10a6925multi_tensor_apply_kernelINS1_28TensorListScalarListMetadataIsLi1EEENS1_25BinaryOpScalarListFunctorIsLi1ELi1ELi0EEEJSt4plusIsEEEEvT_T0_DpT1_,@function
        .size           _ZN2at6native61_GLOBAL__N__44eb8e94_28_ForeachBinaryOpScalarList_cu_dda10a6925multi_tensor_apply_kernelINS1_28TensorListScalarListMetadataIsLi1EEENS1_25BinaryOpScalarListFunctorIsLi1ELi1ELi0EEEJSt4plusIsEEEEvT_T0_DpT1_,(.L_x_4390 - _ZN2at6native61_GLOBAL__N__44eb8e94_28_ForeachBinaryOpScalarList_cu_dda10a6925multi_tensor_apply_kernelINS1_28TensorListScalarListMetadataIsLi1EEENS1_25BinaryOpScalarListFunctorIsLi1ELi1ELi0EEEJSt4plusIsEEEEvT_T0_DpT1_)
        .other          _ZN2at6native61_GLOBAL__N__44eb8e94_28_ForeachBinaryOpScalarList_cu_dda10a6925multi_tensor_apply_kernelINS1_28TensorListScalarListMetadataIsLi1EEENS1_25BinaryOpScalarListFunctorIsLi1ELi1ELi0EEEJSt4plusIsEEEEvT_T0_DpT1_,@"STO_CUDA_ENTRY STV_DEFAULT"
_ZN2at6native61_GLOBAL__N__44eb8e94_28_ForeachBinaryOpScalarList_cu_dda10a6925multi_tensor_apply_kernelINS1_28TensorListScalarListMetadataIsLi1EEENS1_25BinaryOpScalarListFunctorIsLi1ELi1ELi0EEEJSt4plusIsEEEEvT_T0_DpT1_:
        /* <DEDUP_REMOVED lines=39> */
[----:B------:R-:W-:Y:S05]  /*0270*/  CALL.REL.NOINC `($__internal_139_$__cuda_sm20_div_u16) ;  /* 0x0000000800e47944 */ /* 0x000fea0003c00000 */
        /* <DEDUP_REMOVED lines=16> */
.L_x_4071:
[----:B0-----:R-:W-:Y:S01]  /*0380*/  IADD3 R21, P1, PT, R0, UR6, RZ ;  /* 0x0000000600157c10 */ /* 0x001fe2000ff3e0ff */
[----:B------:R-:W-:Y:S01]  /*0390*/  USHF.L.U32 UR10, UR13, 0x1, URZ ;  /* 0x000000010d0a7899 */ /* 0x000fe200080006ff */
[----:B-1----:R-:W-:Y:S01]  /*03a0*/  PRMT R2, RZ, 0x7610, R2 ;  /* 0x00007610ff027816 */ /* 0x002fe20000000002 */
        /* <DEDUP_REMOVED lines=16> */
[----:B------:R-:W2:Y:S01]  /*04b0*/  @!P2 LDG.E.U16 R2, desc[UR14][R12.64] ;  /* 0x0000000e0c02a981 */ /* 0x000ea2000c1e1500 */
[----:B------:R-:W-:Y:S02]  /*04c0*/  ISETP.GE.AND.EX P4, PT, R4, UR18, PT, P4 ;  /* 0x0000001204007c0c */ /* 0x000fe4000bf86340 */
[----:B------:R-:W-:Y:S02]  /*04d0*/  IADD3 R8, P1, PT, R10, UR10, RZ ;  /* 0x0000000a0a087c10 */ /* 0x000fe4000ff3e0ff */
[----:B------:R-:W-:Y:S01]  /*04e0*/  PRMT R3, RZ, 0x7610, R3 ;  /* 0x00007610ff037816 */ /* 0x000fe20000000003 */
[----:B------:R-:W-:Y:S01]  /*04f0*/  IMAD.X R4, RZ, RZ, R4, P5 ;  /* 0x000000ffff047224 */ /* 0x000fe200028e0604 */
[----:B------:R-:W-:-:S02]  /*0500*/  IADD3.X R9, PT, PT, R11, UR16, RZ, P1, !PT ;  /* 0x000000100b097c10 */ /* 0x000fc40008ffe4ff */
[----:B------:R-:W-:Y:S02]  /*0510*/  ISETP.GE.U32.AND P1, PT, R5, UR17, PT ;  /* 0x0000001105007c0c */ /* 0x000fe4000bf26070 */
[----:B------:R-:W-:Y:S01]  /*0520*/  PRMT R17, RZ, 0x7610, R17 ;  /* 0x00007610ff117816 */ /* 0x000fe20000000011 */
[----:B------:R-:W3:Y:S01]  /*0530*/  @!P3 LDG.E.U16 R3, desc[UR14][R10.64] ;  /* 0x0000000e0a03b981 */ /* 0x000ee2000c1e1500 */
[----:B------:R-:W-:Y:S02]  /*0540*/  ISETP.GE.AND.EX P1, PT, R4, UR18, PT, P1 ;  /* 0x0000001204007c0c */ /* 0x000fe4000bf26310 */
[----:B------:R-:W-:Y:S02]  /*0550*/  IADD3 R4, P5, PT, R8, UR10, RZ ;  /* 0x0000000a08047c10 */ /* 0x000fe4000ffbe0ff */
[----:B------:R-:W4:Y:S01]  /*0560*/  @!P4 LDG.E.U16 R17, desc[UR14][R8.64] ;  /* 0x0000000e0811c981 */ /* 0x000f22000c1e1500 */
[----:B------:R-:W-:Y:S02]  /*0570*/  PRMT R7, RZ, 0x7610, R7 ;  /* 0x00007610ff077816 */ /* 0x000fe40000000007 */
[----:B------:R-:W-:-:S06]  /*0580*/  IADD3.X R5, PT, PT, R9, UR16, RZ, P5, !PT ;  /* 0x0000001009057c10 */ /* 0x000fcc000affe4ff */
[----:B------:R-:W5:Y:S01]  /*0590*/  @!P1 LDG.E.U16 R7, desc[UR14][R4.64] ;  /* 0x0000000e04079981 */ /* 0x000f62000c1e1500 */
[----:B------:R-:W-:Y:S02]  /*05a0*/  IMAD.U32 R23, RZ, RZ, UR11 ;  /* 0x0000000bff177e24 */ /* 0x000fe4000f8e00ff */
[----:B------:R-:W-:Y:S01]  /*05b0*/  IMAD.U32 R25, RZ, RZ, UR11 ;  /* 0x0000000bff197e24 */ /* 0x000fe2000f8e00ff */
[----:B------:R-:W-:-:S05]  /*05c0*/  IADD3 R18, P5, PT, R21, UR11, RZ ;  /* 0x0000000b15127c10 */ /* 0x000fca000ffbe0ff */
[----:B------:R-:W-:Y:S02]  /*05d0*/  IMAD.X R14, RZ, RZ, R14, P5 ;  /* 0x000000ffff0e7224 */ /* 0x000fe400028e060e */
[----:B--2---:R-:W-:Y:S01]  /*05e0*/  @!P2 VIADD R19, R2, UR12 ;  /* 0x0000000c0213ac36 */ /* 0x004fe20008000000 */
[----:B------:R-:W-:-:S04]  /*05f0*/  LEA R2, P6, R23, R12, 0x1 ;  /* 0x0000000c17027211 */ /* 0x000fc800078c08ff */
[----:B------:R0:W-:Y:S01]  /*0600*/  @!P2 STG.E.U16 desc[UR14][R12.64], R19 ;  /* 0x000000130c00a986 */ /* 0x0001e2000c10150e */
[----:B---3--:R-:W-:Y:S01]  /*0610*/  @!P3 VIADD R21, R3, UR12 ;  /* 0x0000000c0315bc36 */ /* 0x008fe20008000000 */
[----:B------:R-:W-:Y:S02]  /*0620*/  LEA.HI.X R3, R25, R13, RZ, 0x1, P6 ;  /* 0x0000000d19037211 */ /* 0x000fe400030f0cff */
[----:B------:R-:W-:Y:S02]  /*0630*/  IADD3 R16, P6, PT, R16, UR11, RZ ;  /* 0x0000000b10107c10 */ /* 0x000fe4000ffde0ff */
[----:B------:R1:W-:Y:S01]  /*0640*/  @!P3 STG.E.U16 desc[UR14][R10.64], R21 ;  /* 0x000000150a00b986 */ /* 0x0003e2000c10150e */
[----:B----4-:R-:W-:Y:S01]  /*0650*/  @!P4 VIADD R17, R17, UR12 ;  /* 0x0000000c1111cc36 */ /* 0x010fe20008000000 */
[----:B0-----:R-:W-:Y:S01]  /*0660*/  IADD3 R12, P3, PT, R16, UR13, RZ ;  /* 0x0000000d100c7c10 */ /* 0x001fe2000ff7e0ff */
[----:B------:R-:W-:Y:S01]  /*0670*/  IMAD.X R15, RZ, RZ, R15, P6 ;  /* 0x000000ffff0f7224 */ /* 0x000fe200030e060f */
[----:B------:R-:W-:-:S02]  /*0680*/  ISETP.GE.U32.AND P2, PT, R18, UR17, PT ;  /* 0x0000001112007c0c */ /* 0x000fc4000bf46070 */
[----:B------:R-:W-:Y:S01]  /*0690*/  IADD3 R18, P6, PT, R12, UR13, RZ ;  /* 0x0000000d0c127c10 */ /* 0x000fe2000ffde0ff */
[----:B-1----:R-:W-:Y:S02]  /*06a0*/  @!P4 IMAD.MOV.U32 R10, RZ, RZ, R8 ;  /* 0x000000ffff0ac224 */ /* 0x002fe400078e0008 */
[----:B------:R-:W-:Y:S02]  /*06b0*/  @!P4 IMAD.MOV.U32 R11, RZ, RZ, R9 ;  /* 0x000000ffff0bc224 */ /* 0x000fe400078e0009 */
[----:B------:R-:W-:-:S03]  /*06c0*/  IMAD.X R13, RZ, RZ, R15, P3 ;  /* 0x000000ffff0d7224 */ /* 0x000fc600018e060f */
[----:B------:R0:W-:Y:S01]  /*06d0*/  @!P4 STG.E.U16 desc[UR14][R10.64], R17 ;  /* 0x000000110a00c986 */ /* 0x0001e2000c10150e */
[C---:B------:R-:W-:Y:S01]  /*06e0*/  LEA R8, P4, R16.reuse, UR8, 0x1 ;  /* 0x0000000810087c11 */ /* 0x040fe2000f8808ff */
[----:B-----5:R-:W-:Y:S01]  /*06f0*/  @!P1 VIADD R7, R7, UR12 ;  /* 0x0000000c07079c36 */ /* 0x020fe20008000000 */
[C---:B------:R-:W-:Y:S02]  /*0700*/  ISETP.GE.U32.AND P5, PT, R16.reuse, UR17, PT ;  /* 0x0000001110007c0c */ /* 0x040fe4000bfa6070 */
[----:B------:R-:W-:Y:S02]  /*0710*/  LEA.HI.X R9, R16, UR9, R15, 0x1, P4 ;  /* 0x0000000910097c11 */ /* 0x000fe4000a0f0c0f */
[----:B------:R-:W-:Y:S02]  /*0720*/  ISETP.GE.U32.AND P3, PT, R12, UR17, PT ;  /* 0x000000110c007c0c */ /* 0x000fe4000bf66070 */
[----:B------:R-:W-:Y:S01]  /*0730*/  ISETP.GE.U32.AND P4, PT, R18, UR17, PT ;  /* 0x0000001112007c0c */ /* 0x000fe2000bf86070 */
[----:B0-----:R-:W-:Y:S01]  /*0740*/  IMAD.X R10, RZ, RZ, R13, P6 ;  /* 0x000000ffff0a7224 */ /* 0x001fe200030e060d */
[----:B------:R-:W-:Y:S01]  /*0750*/  ISETP.GE.AND.EX P2, PT, R14, UR18, PT, P2 ;  /* 0x000000120e007c0c */ /* 0x000fe2000bf46320 */
[----:B------:R0:W-:Y:S01]  /*0760*/  @!P1 STG.E.U16 desc[UR14][R4.64], R7 ;  /* 0x0000000704009986 */ /* 0x0001e2000c10150e */
[----:B------:R-:W-:Y:S01]  /*0770*/  ISETP.GE.AND.EX P5, PT, R15, UR18, PT, P5 ;  /* 0x000000120f007c0c */ /* 0x000fe2000bfa6350 */
[----:B------:R-:W-:Y:S01]  /*0780*/  IMAD.U32 R11, RZ, RZ, UR13 ;  /* 0x0000000dff0b7e24 */ /* 0x000fe2000f8e00ff */
[----:B------:R-:W-:-:S02]  /*0790*/  ISETP.GE.AND.EX P3, PT, R13, UR18, PT, P3 ;  /* 0x000000120d007c0c */ /* 0x000fc4000bf66330 */
[----:B------:R-:W-:Y:S02]  /*07a0*/  ISETP.GE.AND.EX P4, PT, R10, UR18, PT, P4 ;  /* 0x000000120a007c0c */ /* 0x000fe4000bf86340 */
[----:B------:R-:W-:Y:S01]  /*07b0*/  IADD3 R12, P1, PT, R8, UR10, RZ ;  /* 0x0000000a080c7c10 */ /* 0x000fe2000ff3e0ff */
[----:B------:R-:W-:Y:S01]  /*07c0*/  IMAD.U32 R19, RZ, RZ, UR13 ;  /* 0x0000000dff137e24 */ /* 0x000fe2000f8e00ff */
[----:B------:R-:W-:Y:S02]  /*07d0*/  PRMT R14, RZ, 0x7610, R14 ;  /* 0x00007610ff0e7816 */ /* 0x000fe4000000000e */
[----:B------:R-:W-:Y:S02]  /*07e0*/  LEA R10, P6, R11, R12, 0x1 ;  /* 0x0000000c0b0a7211 */ /* 0x000fe400078c08ff */
[----:B------:R-:W-:Y:S02]  /*07f0*/  IADD3.X R13, PT, PT, R9, UR16, RZ, P1, !PT ;  /* 0x00000010090d7c10 */ /* 0x000fe40008ffe4ff */
[----:B------:R-:W-:Y:S01]  /*0800*/  PRMT R15, RZ, 0x7610, R15 ;  /* 0x00007610ff0f7816 */ /* 0x000fe2000000000f */
[----:B------:R-:W0:Y:S01]  /*0810*/  @!P2 LDG.E.U16 R14, desc[UR14][R2.64] ;  /* 0x0000000e020ea981 */ /* 0x000e22000c1e1500 */
[----:B------:R-:W-:-:S02]  /*0820*/  PRMT R16, RZ, 0x7610, R16 ;  /* 0x00007610ff107816 */ /* 0x000fc40000000010 */
[----:B------:R-:W-:Y:S02]  /*0830*/  PRMT R17, RZ, 0x7610, R17 ;  /* 0x00007610ff117816 */ /* 0x000fe40000000011 */
[----:B------:R-:W-:Y:S01]  /*0840*/  LEA.HI.X R11, R19, R13, RZ, 0x1, P6 ;  /* 0x0000000d130b7211 */ /* 0x000fe200030f0cff */
[----:B------:R-:W2:Y:S04]  /*0850*/  @!P5 LDG.E.U16 R15, desc[UR14][R8.64] ;  /* 0x0000000e080fd981 */ /* 0x000ea8000c1e1500 */
[----:B------:R-:W3:Y:S04]  /*0860*/  @!P3 LDG.E.U16 R16, desc[UR14][R12.64] ;  /* 0x0000000e0c10b981 */ /* 0x000ee8000c1e1500 */
[----:B------:R-:W4:Y:S01]  /*0870*/  @!P4 LDG.E.U16 R17, desc[UR14][R10.64] ;  /* 0x0000000e0a11c981 */ /* 0x000f22000c1e1500 */
[----:B------:R-:W-:-:S04]  /*0880*/  UIADD3 UR4, UP0, UPT, UR4, 0x2, URZ ;  /* 0x0000000204047890 */ /* 0x000fc8000ff1e0ff */
[----:B------:R-:W-:Y:S02]  /*0890*/  UIADD3.X UR5, UPT, UPT, URZ, UR5, URZ, UP0, !UPT ;  /* 0x00000005ff057290 */ /* 0x000fe400087fe4ff */
[----:B------:R-:W-:-:S04]  /*08a0*/  ISETP.NE.U32.AND P1, PT, R6, UR4, PT ;  /* 0x0000000406007c0c */ /* 0x000fc8000bf25070 */
[----:B------:R-:W-:Y:S01]  /*08b0*/  ISETP.NE.AND.EX P1, PT, RZ, UR5, PT, P1 ;  /* 0x00000005ff007c0c */ /* 0x000fe2000bf25310 */
[----:B------:R-:W-:-:S04]  /*08c0*/  ULEA UR6, UP0, UR11, UR6, 0x1 ;  /* 0x000000060b067291 */ /* 0x000fc8000f8008ff */
[----:B------:R-:W-:Y:S01]  /*08d0*/  ULEA.HI.X UR7, UR11, UR7, URZ, 0x1, UP0 ;  /* 0x000000070b077291 */ /* 0x000fe200080f0cff */
[----:B0-----:R-:W-:Y:S02]  /*08e0*/  @!P2 VIADD R5, R14, UR12 ;  /* 0x0000000c0e05ac36 */ /* 0x001fe40008000000 */
        /* <DEDUP_REMOVED lines=8> */
.L_x_4070:
        /* <DEDUP_REMOVED lines=28> */
[----:B------:R-:W-:-:S02]  /*0b30*/  IADD3.X R5, PT, PT, R7, UR5, RZ, P4, !PT ;  /* 0x0000000507057c10 */ /* 0x000fc4000a7fe4ff */
[----:B------:R-:W-:Y:S02]  /*0b40*/  ISETP.GE.AND.EX P3, PT, R8, UR18, PT, P3 ;  /* 0x0000001208007c0c */ /* 0x000fe4000bf66330 */
[----:B------:R-:W-:Y:S01]  /*0b50*/  IADD3 R8, P4, PT, R4, UR4, RZ ;  /* 0x0000000404087c10 */ /* 0x000fe2000ff9e0ff */
[----:B------:R-:W4:Y:S01]  /*0b60*/  @!P2 LDG.E.U16 R11, desc[UR14][R4.64] ;  /* 0x0000000e040ba981 */ /* 0x000f22000c1e1500 */
[----:B------:R-:W-:Y:S02]  /*0b70*/  PRMT R12, RZ, 0x7610, R12 ;  /* 0x00007610ff0c7816 */ /* 0x000fe4000000000c */
[----:B------:R-:W-:-:S07]  /*0b80*/  IADD3.X R9, PT, PT, R5, UR5, RZ, P4, !PT ;  /* 0x0000000505097c10 */ /* 0x000fce000a7fe4ff */
[----:B------:R-:W5:Y:S01]  /*0b90*/  @!P3 LDG.E.U16 R12, desc[UR14][R8.64] ;  /* 0x0000000e080cb981 */ /* 0x000f62000c1e1500 */
[----:B--2---:R-:W-:Y:S02]  /*0ba0*/  VIADD R13, R0, UR12 ;  /* 0x0000000c000d7c36 */ /* 0x004fe40008000000 */
[----:B---3--:R-:W-:-:S03]  /*0bb0*/  VIADD R15, R10, UR12 ;  /* 0x0000000c0a0f7c36 */ /* 0x008fc60008000000 */
[----:B------:R0:W-:Y:S01]  /*0bc0*/  @!P0 STG.E.U16 desc[UR14][R2.64], R13 ;  /* 0x0000000d02008986 */ /* 0x0001e2000c10150e */
[----:B----4-:R-:W-:-:S03]  /*0bd0*/  VIADD R11, R11, UR12 ;  /* 0x0000000c0b0b7c36 */ /* 0x010fc60008000000 */
[----:B------:R0:W-:Y:S04]  /*0be0*/  @!P1 STG.E.U16 desc[UR14][R6.64], R15 ;  /* 0x0000000f06009986 */ /* 0x0001e8000c10150e */
[----:B------:R0:W-:Y:S01]  /*0bf0*/  @!P2 STG.E.U16 desc[UR14][R4.64], R11 ;  /* 0x0000000b0400a986 */ /* 0x0001e2000c10150e */
[----:B-----5:R-:W-:Y:S01]  /*0c00*/  VIADD R17, R12, UR12 ;  /* 0x0000000c0c117c36 */ /* 0x020fe20008000000 */
[----:B------:R-:W-:Y:S06]  /*0c10*/  @P3 EXIT ;  /* 0x000000000000394d */ /* 0x000fec0003800000 */
[----:B------:R-:W-:Y:S01]  /*0c20*/  STG.E.U16 desc[UR14][R8.64], R17 ;  /* 0x0000001108007986 */ /* 0x000fe2000c10150e */
[----:B------:R-:W-:Y:S05]  /*0c30*/  EXIT ;  /* 0x000000000000794d */ /* 0x000fea0003800000 */
.L_x_4069:
[----:B------:R-:W0:Y:S02]  /*0c40*/  S2R R8, SR_TID.X ;  /* 0x0000000000087919 */ /* 0x000e240000002100 */
[----:B0-----:R-:W-:-:S03]  /*0c50*/  IMAD.WIDE.U32 R2, R8, 0x4, RZ ;  /* 0x0000000408027825 */ /* 0x001fc600078e00ff */
[----:B------:R-:W-:-:S04]  /*0c60*/  ISETP.GE.U32.AND P0, PT, R2, UR16, PT ;  /* 0x0000001002007c0c */ /* 0x000fc8000bf06070 */
[----:B------:R-:W-:-:S13]  /*0c70*/  ISETP.GE.AND.EX P0, PT, R3, UR10, PT, P0 ;  /* 0x0000000a03007c0c */ /* 0x000fda000bf06300 */
[----:B------:R-:W-:Y:S05]  /*0c80*/  @P0 EXIT ;  /* 0x000000000000094d */ /* 0x000fea0003800000 */
[----:B------:R-:W-:Y:S01]  /*0c90*/  IMAD.MOV.U32 R9, RZ, RZ, RZ ;  /* 0x000000ffff097224 */ /* 0x000fe200078e00ff */
[----:B------:R-:W0:Y:S06]  /*0ca0*/  LDCU UR4, c[0x0][0x360] ;  /* 0x00006c00ff0477ac */ /* 0x000e2c0008000800 */
.L_x_4072:
        /* <DEDUP_REMOVED lines=22> */
        .weak           $__internal_139_$__cuda_sm20_div_u16
        .type           $__internal_139_$__cuda_sm20_div_u16,@function
        .size           $__internal_139_$__cuda_sm20_div_u16,(.L_x_4390 - $__internal_139_$__cuda_sm20_div_u16)
$__internal_139_$__cuda_sm20_div_u16:
        /* <DEDUP_REMOVED lines=18> */
[----:B------:R-:W-:Y:S06]  /*0f30*/  RET.REL.NODEC R2 `(_ZN2at6native61_GLOBAL__N__44eb8e94_28_ForeachBinaryOpScalarList_cu_dda10a6925multi_tensor_apply_kernelINS1_28TensorListScalarListMetadataIsLi1EEENS1_25BinaryOpScalarListFunctorIsLi1ELi1ELi0EEEJSt4plusIsEEEEvT_T0_DpT1_) ;  /* 0xfffffff002307950 */ /* 0x000fec0003c3ffff */
.L_x_4073:
        /* <DEDUP_REMOVED lines=12> */
.L_x_4390:


//--------------------- .text._ZN2at6native61_GLOBAL__N__44eb8e94_28_ForeachBinaryOpScalarList_cu_dda10a6925multi_tensor_apply_kernelINS1_28TensorListScalarListMetadataIlLi1EEENS1_25BinaryOpScalarListFunctorIlLi1ELi1ELi0EEEJSt4plusIlEEEEvT_T0_DpT1_ --------------------------
	.section	.text._ZN2at6native61_GLOBAL__N__44eb8e94_28_ForeachBinaryOpScalarList_cu_dda10a6925multi_tensor_apply_kernelINS1_28TensorListScalarListMetadataIlLi1EEENS1_25BinaryOpScalarListFunctorIlLi1ELi1ELi0EEEJSt4plusIlEEEEvT_T0_DpT1_,"ax",@progbits
	.align	128
.text._ZN2at6native61_GLOBAL__N__44eb8e94_28_ForeachBinaryOpScalarList_cu_dda10a6925multi_tensor_apply_kernelINS1_28TensorListScalarListMetadataIlLi1EEENS1_25BinaryOpScalarListFunctorIlLi1ELi1ELi0EEEJSt4plusIlEEEEvT_T0_DpT1_:
        .type           _ZN2at6native61_GLOBAL__N__44eb8e94_28_ForeachBinaryOpScalarList_cu_dda10a6925multi_tensor_apply_kernelINS1_28TensorListScalarListMetadataIlLi1EEENS1_25BinaryOpScalarListFunctorIlLi1ELi1ELi0EEEJSt4plusIlEEEEvT_T0_DpT1_,@function
        .size           _ZN2at6native61_GLOBAL__N__44eb8e94_28_ForeachBinaryOpScalarList_cu_dda10a6925multi_tensor_apply_kernelINS1_28TensorListScalarListMetadataIlLi1EEENS1_25BinaryOpScalarListFunctorIlLi1ELi1ELi0EEEJSt4plusIlEEEEvT_T0_DpT1_,(.L_x_4392 - _ZN2at6native61_GLOBAL__N__44eb8e94_28_ForeachBinaryOpScalarList_cu_dda10a6925multi_tensor_apply_kernelINS1_28TensorListScalarListMetadataIlLi1EEENS1_25BinaryOpScalarListFunctorIlLi1ELi1ELi0EEEJSt4plusIlEEEEvT_T0_DpT1_)
        .other          _ZN2at6native61_GLOBAL__N__44eb8e94_28_ForeachBinaryOpScalarList_cu_dda10a6925multi_tensor_apply_kernelINS1_28TensorListScalarListMetadataIlLi1EEENS1_25BinaryOpScalarListFunctorIlLi1ELi1ELi0EEEJSt4plusIlEEEEvT_T0_DpT1_,@"STO_CUDA_ENTRY STV_DEFAULT"
_ZN2at6native61_GLOBAL__N__44eb8e94_28_ForeachBinaryOpScalarList_cu_dda10a6925multi_tensor_apply_kernelINS1_28TensorListScalarListMetadataIlLi1EEENS1_25BinaryOpScalarListFunctorIlLi1ELi1ELi0EEEJSt4plusIlEEEEvT_T0_DpT1_:
        /* <DEDUP_REMOVED lines=36> */
[----:B------:R-:W-:Y:S05]  /*0240*/  CALL.REL.NOINC `($__internal_140_$__cuda_sm20_div_u16) ;  /* 0x0000000c00807944 */ /* 0x000fea0003c00000 */
        /* <DEDUP_REMOVED lines=13> */
.L_x_4080:
        /* <DEDUP_REMOVED lines=44> */
[----:B--2---:R-:W-:-:S05]  /*05e0*/  @!P0 IADD3 R16, P1, PT, R10, R16, RZ ;  /* 0x000000100a108210 */ /* 0x004fca0007f3e0ff */
[----:B------:R-:W-:Y:S01]  /*05f0*/  @!P0 IMAD.X R17, R11, 0x1, R17, P1 ;  /* 0x000000010b118824 */ /* 0x000fe200008e0611 */
[----:B------:R-:W-:Y:S02]  /*0600*/  ISETP.GE.U32.AND P1, PT, R29, R0, PT ;  /* 0x000000001d00720c */ /* 0x000fe40003f26070 */
[C---:B---3--:R-:W-:Y:S02]  /*0610*/  @!P4 IADD3 R18, P6, PT, R10.reuse, R18, RZ ;  /* 0x000000120a12c210 */ /* 0x048fe40007fde0ff */
[----:B------:R1:W-:Y:S01]  /*0620*/  @!P0 STG.E.64 desc[UR12][R8.64], R16 ;  /* 0x0000001008008986 */ /* 0x0003e2000c101b0c */
[----:B------:R-:W-:Y:S01]  /*0630*/  IADD3 R27, P0, PT, R27, UR10, RZ ;  /* 0x0000000a1b1b7c10 */ /* 0x000fe2000ff1e0ff */
[----:B------:R-:W-:Y:S02]  /*0640*/  IMAD.X R29, RZ, RZ, R4, P5 ;  /* 0x000000ffff1d7224 */ /* 0x000fe400028e0604 */
[----:B------:R-:W-:Y:S01]  /*0650*/  @!P4 IMAD.X R19, R11, 0x1, R19, P6 ;  /* 0x000000010b13c824 */ /* 0x000fe200030e0613 */
[----:B----4-:R-:W-:-:S02]  /*0660*/  @!P2 IADD3 R20, P5, PT, R10, R20, RZ ;  /* 0x000000140a14a210 */ /* 0x010fc40007fbe0ff */
[----:B0-----:R-:W-:Y:S01]  /*0670*/  IADD3 R23, P6, PT, R27, UR11, RZ ;  /* 0x0000000b1b177c10 */ /* 0x001fe2000ffde0ff */
[----:B------:R-:W-:Y:S01]  /*0680*/  IMAD.X R25, RZ, RZ, R25, P0 ;  /* 0x000000ffff197224 */ /* 0x000fe200000e0619 */
[----:B------:R-:W-:Y:S01]  /*0690*/  ISETP.GE.AND.EX P1, PT, R29, R2, PT, P1 ;  /* 0x000000021d00720c */ /* 0x000fe20003f26310 */
[----:B------:R-:W-:Y:S01]  /*06a0*/  IMAD.U32 R29, RZ, RZ, UR14 ;  /* 0x0000000eff1d7e24 */ /* 0x000fe2000f8e00ff */
[-C--:B------:R-:W-:Y:S01]  /*06b0*/  ISETP.GE.U32.AND P0, PT, R23, R0.reuse, PT ;  /* 0x000000001700720c */ /* 0x080fe20003f06070 */
[----:B------:R-:W-:Y:S01]  /*06c0*/  @!P2 IMAD.X R21, R11, 0x1, R21, P5 ;  /* 0x000000010b15a824 */ /* 0x000fe200028e0615 */
        /* <DEDUP_REMOVED lines=21> */
[----:B-----5:R-:W-:Y:S01]  /*0820*/  IADD3 R6, P2, PT, R10, R6, RZ ;  /* 0x000000060a067210 */ /* 0x020fe20007f5e0ff */
[----:B------:R-:W-:-:S03]  /*0830*/  IMAD.U32 R23, RZ, RZ, UR15 ;  /* 0x0000000fff177e24 */ /* 0x000fc6000f8e00ff */
[----:B------:R-:W-:Y:S01]  /*0840*/  IADD3 R8, P3, P6, R21, UR14, R8 ;  /* 0x0000000e15087c10 */ /* 0x000fe2000fe7e008 */
[----:B------:R-:W-:-:S03]  /*0850*/  IMAD.X R7, R11, 0x1, R7, P2 ;  /* 0x000000010b077824 */ /* 0x000fc600010e0607 */
[----:B------:R-:W-:Y:S02]  /*0860*/  IADD3.X R9, PT, PT, R23, UR15, R9, P3, P6 ;  /* 0x0000000f17097c10 */ /* 0x000fe40009fec409 */
[----:B------:R-:W-:-:S04]  /*0870*/  IADD3 R8, P3, PT, R8, UR14, RZ ;  /* 0x0000000e08087c10 */ /* 0x000fc8000ff7e0ff */
[----:B------:R-:W-:-:S05]  /*0880*/  IADD3.X R9, PT, PT, R9, UR15, RZ, P3, !PT ;  /* 0x0000000f09097c10 */ /* 0x000fca0009ffe4ff */
[----:B------:R0:W-:Y:S04]  /*0890*/  STG.E.64 desc[UR12][R8.64], R6 ;  /* 0x0000000608007986 */ /* 0x0001e8000c101b0c */
.L_x_4077:
[----:B------:R-:W-:Y:S05]  /*08a0*/  BSYNC.RECONVERGENT B0 ;  /* 0x0000000000007941 */ /* 0x000fea0003800200 */
.L_x_4076:
        /* <DEDUP_REMOVED lines=20> */
[----:B-----5:R-:W-:-:S04]  /*09f0*/  IADD3 R14, P1, PT, R10, R14, RZ ;  /* 0x0000000e0a0e7210 */ /* 0x020fc80007f3e0ff */
[----:B------:R-:W-:Y:S01]  /*0a00*/  LEA.HI.X R5, R18, R5, RZ, 0x3, P2 ;  /* 0x0000000512057211 */ /* 0x000fe200010f1cff */
[----:B------:R-:W-:-:S05]  /*0a10*/  IMAD.X R15, R11, 0x1, R15, P1 ;  /* 0x000000010b0f7824 */ /* 0x000fca00008e060f */
[----:B------:R1:W-:Y:S03]  /*0a20*/  STG.E.64 desc[UR12][R4.64], R14 ;  /* 0x0000000e04007986 */ /* 0x0003e6000c101b0c */
.L_x_4079:
[----:B------:R-:W-:Y:S05]  /*0a30*/  BSYNC.RECONVERGENT B0 ;  /* 0x0000000000007941 */ /* 0x000fea0003800200 */
.L_x_4078:
[C---:B-1---5:R-:W-:Y:S01]  /*0a40*/  @!P4 IADD3 R4, P1, PT, R10.reuse, R20, RZ ;  /* 0x000000140a04c210 */ /* 0x062fe20007f3e0ff */
[----:B------:R-:W-:Y:S01]  /*0a50*/  UIADD3 UR4, UP0, UPT, UR4, 0x2, URZ ;  /* 0x0000000204047890 */ /* 0x000fe2000ff1e0ff */
[C---:B------:R-:W-:Y:S01]  /*0a60*/  @!P0 IADD3 R14, P2, PT, R10.reuse, R22, RZ ;  /* 0x000000160a0e8210 */ /* 0x040fe20007f5e0ff */
[----:B------:R-:W-:Y:S01]  /*0a70*/  ULEA UR6, UP1, UR10, UR6, 0x1 ;  /* 0x000000060a067291 */ /* 0x000fe2000f8208ff */
[----:B0-----:R-:W-:Y:S01]  /*0a80*/  @!P5 IADD3 R18, P3, PT, R10, R24, RZ ;  /* 0x000000180a12d210 */ /* 0x001fe20007f7e0ff */
[C---:B------:R-:W-:Y:S01]  /*0a90*/  @!P4 IMAD.X R5, R11.reuse, 0x1, R21, P1 ;  /* 0x000000010b05c824 */ /* 0x040fe200008e0615 */
[----:B------:R-:W-:Y:S01]  /*0aa0*/  UIADD3.X UR5, UPT, UPT, URZ, UR5, URZ, UP0, !UPT ;  /* 0x00000005ff057290 */ /* 0x000fe200087fe4ff */
[C---:B------:R-:W-:Y:S01]  /*0ab0*/  @!P0 IMAD.X R15, R11.reuse, 0x1, R23, P2 ;  /* 0x000000010b0f8824 */ /* 0x040fe200010e0617 */
[----:B------:R-:W-:Y:S01]  /*0ac0*/  UISETP.NE.U32.AND UP0, UPT, UR4, UR9, UPT ;  /* 0x000000090400728c */ /* 0x000fe2000bf05070 */
[----:B------:R-:W-:Y:S01]  /*0ad0*/  @!P5 IMAD.X R19, R11, 0x1, R25, P3 ;  /* 0x000000010b13d824 */ /* 0x000fe200018e0619 */
[----:B------:R1:W-:Y:S01]  /*0ae0*/  @!P4 STG.E.64 desc[UR12][R16.64], R4 ;  /* 0x000000041000c986 */ /* 0x0003e2000c101b0c */
[----:B------:R-:W-:-:S02]  /*0af0*/  ULEA.HI.X UR7, UR10, UR7, URZ, 0x1, UP1 ;  /* 0x000000070a077291 */ /* 0x000fc400088f0cff */
[----:B------:R-:W-:Y:S01]  /*0b00*/  UISETP.NE.AND.EX UP0, UPT, UR5, URZ, UPT, UP0 ;  /* 0x000000ff0500728c */ /* 0x000fe2000bf05300 */
[----:B------:R1:W-:Y:S04]  /*0b10*/  @!P0 STG.E.64 desc[UR12][R6.64], R14 ;  /* 0x0000000e06008986 */ /* 0x0003e8000c101b0c */
[----:B------:R1:W-:Y:S04]  /*0b20*/  @!P5 STG.E.64 desc[UR12][R8.64], R18 ;  /* 0x000000120800d986 */ /* 0x0003e8000c101b0c */
[----:B------:R-:W-:Y:S05]  /*0b30*/  BRA.U UP0, `(.L_x_4080) ;  /* 0xfffffff500f87547 */ /* 0x000fea000b83ffff */
.L_x_4075:
        /* <DEDUP_REMOVED lines=38> */
[----:B--2---:R-:W-:-:S05]  /*0da0*/  IADD3 R12, P4, PT, R10, R12, RZ ;  /* 0x0000000c0a0c7210 */ /* 0x004fca0007f9e0ff */
[----:B------:R-:W-:Y:S01]  /*0db0*/  IMAD.X R13, R11, 0x1, R13, P4 ;  /* 0x000000010b0d7824 */ /* 0x000fe200020e060d */
[C---:B---3--:R-:W-:Y:S02]  /*0dc0*/  IADD3 R2, P4, PT, R10.reuse, R2, RZ ;  /* 0x000000020a027210 */ /* 0x048fe40007f9e0ff */
[----:B----4-:R-:W-:-:S03]  /*0dd0*/  IADD3 R14, P5, PT, R10, R14, RZ ;  /* 0x0000000e0a0e7210 */ /* 0x010fc60007fbe0ff */
[C---:B------:R-:W-:Y:S01]  /*0de0*/  IMAD.X R3, R11.reuse, 0x1, R3, P4 ;  /* 0x000000010b037824 */ /* 0x040fe200020e0603 */
[----:B------:R0:W-:Y:S01]  /*0df0*/  @!P0 STG.E.64 desc[UR12][R4.64], R12 ;  /* 0x0000000c04008986 */ /* 0x0001e2000c101b0c */
[C---:B------:R-:W-:Y:S01]  /*0e00*/  IMAD.X R15, R11.reuse, 0x1, R15, P5 ;  /* 0x000000010b0f7824 */ /* 0x040fe200028e060f */
[----:B-----5:R-:W-:Y:S02]  /*0e10*/  IADD3 R10, P4, PT, R10, R16, RZ ;  /* 0x000000100a0a7210 */ /* 0x020fe40007f9e0ff */
[----:B------:R0:W-:Y:S04]  /*0e20*/  @!P2 STG.E.64 desc[UR12][R6.64], R2 ;  /* 0x000000020600a986 */ /* 0x0001e8000c101b0c */
[----:B------:R0:W-:Y:S01]  /*0e30*/  @!P3 STG.E.64 desc[UR12][R8.64], R14 ;  /* 0x0000000e0800b986 */ /* 0x0001e2000c101b0c */
[----:B------:R-:W-:Y:S01]  /*0e40*/  IMAD.X R11, R11, 0x1, R17, P4 ;  /* 0x000000010b0b7824 */ /* 0x000fe200020e0611 */
[----:B------:R-:W-:Y:S06]  /*0e50*/  @P1 EXIT ;  /* 0x000000000000194d */ /* 0x000fec0003800000 */
[----:B------:R-:W-:Y:S01]  /*0e60*/  STG.E.64 desc[UR12][R18.64], R10 ;  /* 0x0000000a12007986 */ /* 0x000fe2000c101b0c */
[----:B------:R-:W-:Y:S05]  /*0e70*/  EXIT ;  /* 0x000000000000794d */ /* 0x000fea0003800000 */
.L_x_4074:
[----:B------:R-:W0:Y:S02]  /*0e80*/  S2R R9, SR_TID.X ;  /* 0x0000000000097919 */ /* 0x000e240000002100 */
[----:B0-----:R-:W-:-:S03]  /*0e90*/  IMAD.WIDE.U32 R2, R9, 0x4, RZ ;  /* 0x0000000409027825 */ /* 0x001fc600078e00ff */
[----:B------:R-:W-:-:S04]  /*0ea0*/  ISETP.GE.U32.AND P0, PT, R2, R0, PT ;  /* 0x000000000200720c */ /* 0x000fc80003f06070 */
[----:B------:R-:W-:-:S13]  /*0eb0*/  ISETP.GE.AND.EX P0, PT, R3, R8, PT, P0 ;  /* 0x000000080300720c */ /* 0x000fda0003f06300 */
[----:B------:R-:W-:Y:S05]  /*0ec0*/  @P0 EXIT ;  /* 0x000000000000094d */ /* 0x000fea0003800000 */
[----:B------:R-:W-:Y:S01]  /*0ed0*/  IMAD.MOV.U32 R14, RZ, RZ, RZ ;  /* 0x000000ffff0e7224 */ /* 0x000fe200078e00ff */
[----:B------:R-:W0:Y:S06]  /*0ee0*/  LDCU UR4, c[0x0][0x360] ;  /* 0x00006c00ff0477ac */ /* 0x000e2c0008000800 */
.L_x_4081:
[----:B-1----:R-:W-:-:S04]  /*0ef0*/  LEA R2, P0, R9, R12, 0x5 ;  /* 0x0000000c09027211 */ /* 0x002fc800078028ff */
[----:B------:R-:W-:-:S05]  /*0f00*/  LEA.HI.X R3, R9, R13, R14, 0x5, P0 ;  /* 0x0000000d09037211 */ /* 0x000fca00000f2c0e */
[----:B------:R-:W2:Y:S02]  /*0f10*/  LDG.E.ENL2.256 R16, R4, desc[UR12][R2.64] ;  /* 0xfe00000c0204797e */ /* 0x000ea40008121910 */
[C---:B--2---:R-:W-:Y:S02]  /*0f20*/  IADD3 R4, P0, PT, R10.reuse, R4, RZ ;  /* 0x000000040a047210 */ /* 0x044fe40007f1e0ff */
[C---:B------:R-:W-:Y:S02]  /*0f30*/  IADD3 R6, P1, PT, R10.reuse, R6, RZ ;  /* 0x000000060a067210 */ /* 0x040fe40007f3e0ff */
[C---:B------:R-:W-:Y:S01]  /*0f40*/  IADD3 R16, P2, PT, R10.reuse, R16, RZ ;  /* 0x000000100a107210 */ /* 0x040fe20007f5e0ff */
[C---:B------:R-:W-:Y:S01]  /*0f50*/  IMAD.X R5, R11.reuse, 0x1, R5, P0 ;  /* 0x000000010b057824 */ /* 0x040fe200000e0605 */
[----:B------:R-:W-:Y:S01]  /*0f60*/  IADD3 R18, P3, PT, R10, R18, RZ ;  /* 0x000000120a127210 */ /* 0x000fe20007f7e0ff */
[----:B------:R-:W-:Y:S01]  /*0f70*/  IMAD.X R7, R11, 0x1, R7, P1 ;  /* 0x000000010b077824 */ /* 0x000fe200008e0607 */
[----:B0-----:R-:W-:Y:S01]  /*0f80*/  IADD3 R9, P0, PT, R9, UR4, RZ ;  /* 0x0000000409097c10 */ /* 0x001fe2000ff1e0ff */
[----:B------:R-:W-:-:S02]  /*0f90*/  IMAD.X R17, R11, 0x1, R17, P2 ;  /* 0x000000010b117824 */ /* 0x000fc400010e0611 */
[----:B------:R-:W-:Y:S02]  /*0fa0*/  IMAD.X R19, R11, 0x1, R19, P3 ;  /* 0x000000010b137824 */ /* 0x000fe400018e0613 */
        /* <DEDUP_REMOVED lines=10> */
        .weak           $__internal_140_$__cuda_sm20_div_u16
        .type           $__internal_140_$__cuda_sm20_div_u16,@function
        .size           $__internal_140_$__cuda_sm20_div_u16,(.L_x_4392 - $__internal_140_$__cuda_sm20_div_u16)
$__internal_140_$__cuda_sm20_div_u16:
        /* <DEDUP_REMOVED lines=19> */
[----:B------:R-:W-:Y:S05]  /*1180*/  RET.REL.NODEC R4 `(_ZN2at6native61_GLOBAL__N__44eb8e94_28_ForeachBinaryOpScalarList_cu_dda10a6925multi_tensor_apply_kernelINS1_28TensorListScalarListMetadataIlLi1EEENS1_25BinaryOpScalarListFunctorIlLi1ELi1ELi0EEEJSt4plusIlEEEEvT_T0_DpT1_) ;  /* 0xffffffec049c7950 */ /* 0x000fea0003c3ffff */
.L_x_4082:
        /* <DEDUP_REMOVED lines=15> */
.L_x_4392:


//--------------------- .text._ZN2at6native61_GLOBAL__N__44eb8e94_28_ForeachBinaryOpScalarList_cu_dda10a6925multi_tensor_apply_kernelINS1_28TensorListScalarListMetadataIiLi1EEENS1_25BinaryOpScalarListFunctorIiLi1ELi1ELi0EEEJSt4plusIiEEEEvT_T0_DpT1_ --------------------------
	.section	.text._ZN2at6native61_GLOBAL__N__44eb8e94_28_ForeachBinaryOpScalarList_cu_dda10a6925multi_tensor_apply_kernelINS1_28TensorListScalarListMetadataIiLi1EEENS1_25BinaryOpScalarListFunctorIiLi1ELi1ELi0EEEJSt4plusIiEEEEvT_T0_DpT1_,"ax",@progbits
	.align	128
.text._ZN2at6native61_GLOBAL__N__44eb8e94_28_ForeachBinaryOpScalarList_cu_dda10a6925multi_tensor_apply_kernelINS1_28TensorListScalarListMetadataIiLi1EEENS1_25BinaryOpScalarListFunctorIiLi1ELi1ELi0EEEJSt4plusIiEEEEvT_T0_DpT1_:
        .type           _ZN2at6native61_GLOBAL__N__44eb8e94_28_ForeachBinaryOpScalarList_cu_dda10a6925multi_tensor_apply_kernelINS1_28TensorListScalarListMetadataIiLi1EEENS1_25BinaryOpScalarListFunctorIiLi1ELi1ELi0EEEJSt4plusIiEEEEvT_T0_DpT1_,@function
        .size           _ZN2at6native61_GLOBAL__N__44eb8e94_28_ForeachBinaryOpScalarList_cu_dda10a6925multi_tensor_apply_kernelINS1_28TensorListScalarListMetadataIiLi1EEENS1_25BinaryOpScalarListFunctorIiLi1ELi1ELi0EEEJSt4plusIiEEEEvT_T0_DpT1_,(.L_x_4394 - _ZN2at6native61_GLOBAL__N__44eb8e94_28_ForeachBinaryOpScalarList_cu_dda10a6925multi_tensor_apply_kernelINS1_28TensorListScalarListMetadataIiLi1EEENS1_25BinaryOpScalarListFunctorIiLi1ELi1ELi0EEEJSt4plusIiEEEEvT_T0_DpT1_)
        .other          _ZN2at6native61_GLOBAL__N__44eb8e94_28_ForeachBinaryOpScalarList_cu_dda10a6925multi_tensor_apply_kernelINS1_28TensorListScalarListMetadataIiLi1EEENS1_25BinaryOpScalarListFunctorIiLi1ELi1ELi0EEEJSt4plusIiEEEEvT_T0_DpT1_,@"STO_CUDA_ENTRY STV_DEFAULT"
_ZN2at6native61_GLOBAL__N__44eb8e94_28_ForeachBinaryOpScalarList_cu_dda10a6925multi_tensor_apply_kernelINS1_28TensorListScalarListMetadataIiLi1EEENS1_25BinaryOpScalarListFunctorIiLi1ELi1ELi0EEEJSt4plusIiEEEEvT_T0_DpT1_:
        /* <DEDUP_REMOVED lines=38> */
[----:B------:R-:W-:Y:S05]  /*0260*/  CALL.REL.NOINC `($__internal_141_$__cuda_sm20_div_u16) ;  /* 0x0000000800c87944 */ /* 0x000fea0003c00000 */
        /* <DEDUP_REMOVED lines=16> */
.L_x_4085:
        /* <DEDUP_REMOVED lines=38> */
[----:B--2---:R-:W-:Y:S01]  /*05d0*/  @!P2 VIADD R19, R2, UR12 ;  /* 0x0000000c0213ac36 */ /* 0x004fe20008000000 */
[----:B------:R-:W-:Y:S01]  /*05e0*/  LEA R2, P6, R23, R12, 0x2 ;  /* 0x0000000c17027211 */ /* 0x000fe200078c10ff */
[----:B---3--:R-:W-:-:S03]  /*05f0*/  @!P3 VIADD R21, R3, UR12 ;  /* 0x0000000c0315bc36 */ /* 0x008fc60008000000 */
[----:B------:R-:W-:Y:S01]  /*0600*/  LEA.HI.X R3, R25, R13, RZ, 0x2, P6 ;  /* 0x0000000d19037211 */ /* 0x000fe200030f14ff */
[----:B------:R0:W-:Y:S01]  /*0610*/  @!P2 STG.E desc[UR14][R12.64], R19 ;  /* 0x000000130c00a986 */ /* 0x0001e2000c10190e */
[----:B------:R-:W-:-:S03]  /*0620*/  IADD3 R16, P6, PT, R16, UR11, RZ ;  /* 0x0000000b10107c10 */ /* 0x000fc6000ffde0ff */
[----:B------:R1:W-:Y:S01]  /*0630*/  @!P3 STG.E desc[UR14][R10.64], R21 ;  /* 0x000000150a00b986 */ /* 0x0003e2000c10190e */
[----:B----4-:R-:W-:Y:S02]  /*0640*/  @!P4 VIADD R17, R17, UR12 ;  /* 0x0000000c1111cc36 */ /* 0x010fe40008000000 */
        /* <DEDUP_REMOVED lines=40> */
[----:B------:R1:W-:Y:S01]  /*08d0*/  @!P2 STG.E desc[UR14][R2.64], R5 ;  /* 0x000000050200a986 */ /* 0x0003e2000c10190e */
[----:B---3--:R-:W-:-:S03]  /*08e0*/  @!P3 VIADD R7, R16, UR12 ;  /* 0x0000000c1007bc36 */ /* 0x008fc60008000000 */
[----:B------:R1:W-:Y:S01]  /*08f0*/  @!P5 STG.E desc[UR14][R8.64], R15 ;  /* 0x0000000f0800d986 */ /* 0x0003e2000c10190e */
[----:B----4-:R-:W-:-:S03]  /*0900*/  @!P4 VIADD R17, R17, UR12 ;  /* 0x0000000c1111cc36 */ /* 0x010fc60008000000 */
[----:B------:R1:W-:Y:S04]  /*0910*/  @!P3 STG.E desc[UR14][R12.64], R7 ;  /* 0x000000070c00b986 */ /* 0x0003e8000c10190e */
[----:B------:R1:W-:Y:S01]  /*0920*/  @!P4 STG.E desc[UR14][R10.64], R17 ;  /* 0x000000110a00c986 */ /* 0x0003e2000c10190e */
[----:B------:R-:W-:Y:S05]  /*0930*/  @P1 BRA `(.L_x_4085) ;  /* 0xfffffff8008c1947 */ /* 0x000fea000383ffff */
.L_x_4084:
        /* <DEDUP_REMOVED lines=34> */
[----:B--2---:R-:W-:Y:S02]  /*0b60*/  VIADD R13, R0, UR12 ;  /* 0x0000000c000d7c36 */ /* 0x004fe40008000000 */
[----:B---3--:R-:W-:-:S03]  /*0b70*/  VIADD R15, R10, UR12 ;  /* 0x0000000c0a0f7c36 */ /* 0x008fc60008000000 */
[----:B------:R0:W-:Y:S01]  /*0b80*/  @!P0 STG.E desc[UR14][R2.64], R13 ;  /* 0x0000000d02008986 */ /* 0x0001e2000c10190e */
[----:B----4-:R-:W-:-:S03]  /*0b90*/  VIADD R11, R11, UR12 ;  /* 0x0000000c0b0b7c36 */ /* 0x010fc60008000000 */
[----:B------:R0:W-:Y:S04]  /*0ba0*/  @!P1 STG.E desc[UR14][R6.64], R15 ;  /* 0x0000000f06009986 */ /* 0x0001e8000c10190e */
[----:B------:R0:W-:Y:S01]  /*0bb0*/  @!P2 STG.E desc[UR14][R4.64], R11 ;  /* 0x0000000b0400a986 */ /* 0x0001e2000c10190e */
[----:B-----5:R-:W-:Y:S01]  /*0bc0*/  VIADD R17, R12, UR12 ;  /* 0x0000000c0c117c36 */ /* 0x020fe20008000000 */
[----:B------:R-:W-:Y:S06]  /*0bd0*/  @P3 EXIT ;  /* 0x000000000000394d */ /* 0x000fec0003800000 */
[----:B------:R-:W-:Y:S01]  /*0be0*/  STG.E desc[UR14][R8.64], R17 ;  /* 0x0000001108007986 */ /* 0x000fe2000c10190e */
[----:B------:R-:W-:Y:S05]  /*0bf0*/  EXIT ;  /* 0x000000000000794d */ /* 0x000fea0003800000 */
.L_x_4083:
[----:B------:R-:W0:Y:S02]  /*0c00*/  S2R R8, SR_TID.X ;  /* 0x0000000000087919 */ /* 0x000e240000002100 */
[----:B0-----:R-:W-:-:S03]  /*0c10*/  IMAD.WIDE.U32 R2, R8, 0x4, RZ ;  /* 0x0000000408027825 */ /* 0x001fc600078e00ff */
[----:B------:R-:W-:-:S04]  /*0c20*/  ISETP.GE.U32.AND P0, PT, R2, UR16, PT ;  /* 0x0000001002007c0c */ /* 0x000fc8000bf06070 */
[----:B------:R-:W-:-:S13]  /*0c30*/  ISETP.GE.AND.EX P0, PT, R3, UR10, PT, P0 ;  /* 0x0000000a03007c0c */ /* 0x000fda000bf06300 */
[----:B------:R-:W-:Y:S05]  /*0c40*/  @P0 EXIT ;  /* 0x000000000000094d */ /* 0x000fea0003800000 */
[----:B------:R-:W-:Y:S01]  /*0c50*/  IMAD.MOV.U32 R9, RZ, RZ, RZ ;  /* 0x000000ffff097224 */ /* 0x000fe200078e00ff */
[----:B------:R-:W0:Y:S06]  /*0c60*/  LDCU UR4, c[0x0][0x360] ;  /* 0x00006c00ff0477ac */ /* 0x000e2c0008000800 */
.L_x_4086:
        /* <DEDUP_REMOVED lines=18> */
        .weak           $__internal_141_$__cuda_sm20_div_u16
        .type           $__internal_141_$__cuda_sm20_div_u16,@function
        .size           $__internal_141_$__cuda_sm20_div_u16,(.L_x_4394 - $__internal_141_$__cuda_sm20_div_u16)
$__internal_141_$__cuda_sm20_div_u16:
        /* <DEDUP_REMOVED lines=18> */
[----:B------:R-:W-:Y:S06]  /*0eb0*/  RET.REL.NODEC R2 `(_ZN2at6native61_GLOBAL__N__44eb8e94_28_ForeachBinaryOpScalarList_cu_dda10a6925multi_tensor_apply_kernelINS1_28TensorListScalarListMetadataIiLi1EEENS1_25BinaryOpScalarListFunctorIiLi1ELi1ELi0EEEJSt4plusIiEEEEvT_T0_DpT1_) ;  /* 0xfffffff002507950 */ /* 0x000fec0003c3ffff */
.L_x_4087:
        /* <DEDUP_REMOVED lines=12> */
.L_x_4394:


//--------------------- .text._ZN2at6native61_GLOBAL__N__44eb8e94_28_ForeachBinaryOpScalarList_cu_dda10a6925multi_tensor_apply_kernelINS1_28TensorListScalarListMetadataIaLi1EEENS1_25BinaryOpScalarListFunctorIaLi1ELi1ELi0EEEJSt4plusIaEEEEvT_T0_DpT1_ --------------------------
	.section	.text._ZN2at6native61_GLOBAL__N__44eb8e94_28_ForeachBinaryOpScalarList_cu_dda10a6925multi_tensor_apply_kernelINS1_28TensorListScalarListMetadataIaLi1EEENS1_25BinaryOpScalarListFunctorIaLi1ELi1ELi0EEEJSt4plusIaEEEEvT_T0_DpT1_,"ax",@progbits
	.align	128
.text._ZN2at6native61_GLOBAL__N__44eb8e94_28_ForeachBinaryOpScalarList_cu_dda10a6925multi_tensor_apply_kernelINS1_28TensorListScalarListMetadataIaLi1EEENS1_25BinaryOpScalarListFunctorIaLi1ELi1ELi0EEEJSt4plusIaEEEEvT_T0_DpT1_:
        .type           _ZN2at6native61_GLOBAL__N__44eb8e94_28_ForeachBinaryOpScalarList_cu_dda10a6925multi_tensor_apply_kernelINS1_28TensorListScalarListMetadataIaLi1EEENS1_25BinaryOpScalarListFunctorIaLi1ELi1ELi0EEEJSt4plusIaEEEEvT_T0_DpT1_,@function
        .size           _ZN2at6native61_GLOBAL__N__44eb8e94_28_ForeachBinaryOpScalarList_cu_dda10a6925multi_tensor_apply_kernelINS1_28TensorListScalarListMetadataIaLi1EEENS1_25BinaryOpScalarListFunctorIaLi1ELi1ELi0EEEJSt4plusIaEEEEvT_T0_DpT1_,(.L_x_4396 - _ZN2at6native61_GLOBAL__N__44eb8e94_28_ForeachBinaryOpScalarList_cu_dda10a6925multi_tensor_apply_kernelINS1_28TensorListScalarListMetadataIaLi1EEENS1_25BinaryOpScalarListFunctorIaLi1ELi1ELi0EEEJSt4plusIaEEEEvT_T0_DpT1_)
        .other          _ZN2at6native61_GLOBAL__N__44eb8e94_28_ForeachBinaryOpScalarList_cu_dda10a6925multi_tensor_apply_kernelINS1_28TensorListScalarListMetadataIaLi1EEENS1_25BinaryOpScalarListFunctorIaLi1ELi1ELi0EEEJSt4plusIaEEEEvT_T0_DpT1_,@"STO_CUDA_ENTRY STV_DEFAULT"
_ZN2at6native61_GLOBAL__N__44eb8e94_28_ForeachBinaryOpScalarList_cu_dda10a6925multi_tensor_apply_kernelINS1_28TensorListScalarListMetadataIaLi1EEENS1_25BinaryOpScalarListFunctorIaLi1ELi1ELi0EEEJSt4plusIaEEEEvT_T0_DpT1_:
        /* <DEDUP_REMOVED lines=40> */
[----:B------:R-:W-:Y:S05]  /*0280*/  CALL.REL.NOINC `($__internal_142_$__cuda_sm20_div_u16) ;  /* 0x0000000c008c7944 */ /* 0x000fea0003c00000 */
        /* <DEDUP_REMOVED lines=32> */
.L_x_4090:
[C---:B------:R-:W-:Y:S02]  /*0490*/  IADD3 R4, P0, PT, R2.reuse, UR24, RZ ;  /* 0x0000001802047c10 */ /* 0x040fe4000ff1e0ff */
[----:B------:R-:W-:Y:S02]  /*04a0*/  ISETP.GE.U32.AND P2, PT, R2, UR36, PT ;  /* 0x0000002402007c0c */ /* 0x000fe4000bf46070 */
[----:B------:R-:W-:Y:S01]  /*04b0*/  ISETP.GE.U32.AND P3, PT, R4, UR36, PT ;  /* 0x0000002404007c0c */ /* 0x000fe2000bf66070 */
[----:B0-----:R-:W-:Y:S01]  /*04c0*/  IMAD.X R3, RZ, RZ, R0, P0 ;  /* 0x000000ffff037224 */ /* 0x001fe200000e0600 */
        /* <DEDUP_REMOVED lines=10> */
[----:B------:R-:W-:-:S02]  /*0570*/  PRMT R16, RZ, 0x7610, R16 ;  /* 0x00007610ff107816 */ /* 0x000fc40000000010 */
[----:B------:R-:W-:Y:S01]  /*0580*/  @!P3 IADD3 R8, P0, PT, R2, UR27, RZ ;  /* 0x0000001b0208bc10 */ /* 0x000fe2000ff1e0ff */
[----:B------:R-:W-:Y:S01]  /*0590*/  IMAD.X R19, RZ, RZ, R17, P4 ;  /* 0x000000ffff137224 */ /* 0x000fe200020e0611 */
[----:B------:R-:W-:Y:S02]  /*05a0*/  ISETP.GE.AND.EX P1, PT, R17, UR37, PT, P1 ;  /* 0x0000002511007c0c */ /* 0x000fe4000bf26310 */
[----:B------:R-:W-:Y:S02]  /*05b0*/  @!P3 IADD3.X R9, PT, PT, R0, UR28, RZ, P0, !PT ;  /* 0x0000001c0009bc10 */ /* 0x000fe400087fe4ff */
[----:B------:R-:W-:-:S03]  /*05c0*/  ISETP.GE.U32.AND P0, PT, R18, UR36, PT ;  /* 0x0000002412007c0c */ /* 0x000fc6000bf06070 */
[----:B------:R0:W3:Y:S01]  /*05d0*/  @!P3 LDG.E.U8 R16, desc[UR22][R8.64] ;  /* 0x000000160810b981 */ /* 0x0000e2000c1e1100 */
[----:B------:R-:W-:Y:S02]  /*05e0*/  ISETP.GE.AND.EX P0, PT, R19, UR37, PT, P0 ;  /* 0x0000002513007c0c */ /* 0x000fe4000bf06300 */
[----:B------:R-:W-:-:S03]  /*05f0*/  PRMT R10, RZ, 0x7610, R10 ;  /* 0x00007610ff0a7816 */ /* 0x000fc6000000000a */
        /* <DEDUP_REMOVED lines=8> */
[----:B0-----:R-:W-:Y:S02]  /*0680*/  @!P3 IADD3 R8, P5, PT, R2, UR27, RZ ;  /* 0x0000001b0208bc10 */ /* 0x001fe4000ffbe0ff */
[----:B------:R-:W-:Y:S02]  /*0690*/  IADD3 R18, P4, PT, R18, UR24, RZ ;  /* 0x0000001812127c10 */ /* 0x000fe4000ff9e0ff */
[----:B------:R-:W-:Y:S02]  /*06a0*/  ISETP.GE.AND.EX P1, PT, R17, UR37, PT, P1 ;  /* 0x0000002511007c0c */ /* 0x000fe4000bf26310 */
[----:B------:R-:W-:Y:S01]  /*06b0*/  @!P3 IADD3.X R9, PT, PT, R0, UR28, RZ, P5, !PT ;  /* 0x0000001c0009bc10 */ /* 0x000fe2000affe4ff */
[----:B------:R-:W-:-:S10]  /*06c0*/  IMAD.X R19, RZ, RZ, R19, P4 ;  /* 0x000000ffff137224 */ /* 0x000fd400020e0613 */
[----:B-1----:R-:W-:-:S04]  /*06d0*/  @!P1 IADD3 R12, P5, PT, R2, UR29, RZ ;  /* 0x0000001d020c9c10 */ /* 0x002fc8000ffbe0ff */
[----:B------:R-:W-:Y:S01]  /*06e0*/  @!P1 IADD3.X R13, PT, PT, R0, UR14, RZ, P5, !PT ;  /* 0x0000000e000d9c10 */ /* 0x000fe2000affe4ff */
[----:B--2---:R-:W-:-:S05]  /*06f0*/  @!P2 VIADD R11, R11, UR16 ;  /* 0x000000100b0bac36 */ /* 0x004fca0008000000 */
[----:B------:R0:W-:Y:S01]  /*0700*/  @!P2 STG.E.U8 desc[UR22][R6.64], R11 ;  /* 0x0000000b0600a986 */ /* 0x0001e2000c101116 */
[C---:B------:R-:W-:Y:S02]  /*0710*/  ISETP.GE.U32.AND P2, PT, R18.reuse, UR36, PT ;  /* 0x0000002412007c0c */ /* 0x040fe4000bf46070 */
[----:B------:R-:W-:Y:S02]  /*0720*/  IADD3 R18, P4, PT, R18, UR24, RZ ;  /* 0x0000001812127c10 */ /* 0x000fe4000ff9e0ff */
[----:B------:R-:W-:Y:S01]  /*0730*/  ISETP.GE.AND.EX P2, PT, R19, UR37, PT, P2 ;  /* 0x0000002513007c0c */ /* 0x000fe2000bf46320 */
[----:B---3--:R-:W-:Y:S02]  /*0740*/  @!P3 VIADD R15, R16, UR16 ;  /* 0x00000010100fbc36 */ /* 0x008fe40008000000 */
[----:B------:R-:W-:Y:S01]  /*0750*/  IMAD.X R19, RZ, RZ, R19, P4 ;  /* 0x000000ffff137224 */ /* 0x000fe200020e0613 */
[C---:B------:R-:W-:Y:S02]  /*0760*/  ISETP.GE.U32.AND P4, PT, R18.reuse, UR36, PT ;  /* 0x0000002412007c0c */ /* 0x040fe4000bf86070 */
[----:B------:R-:W-:Y:S01]  /*0770*/  @!P3 STG.E.U8 desc[UR22][R8.64], R15 ;  /* 0x0000000f0800b986 */ /* 0x000fe2000c101116 */
[----:B------:R-:W-:-:S02]  /*0780*/  IADD3 R14, P3, PT, R18, UR24, RZ ;  /* 0x00000018120e7c10 */ /* 0x000fc4000ff7e0ff */
[----:B------:R-:W-:Y:S02]  /*0790*/  ISETP.GE.AND.EX P4, PT, R19, UR37, PT, P4 ;  /* 0x0000002513007c0c */ /* 0x000fe4000bf86340 */
[C---:B0-----:R-:W-:Y:S01]  /*07a0*/  IADD3 R6, P6, PT, R14.reuse, UR24, RZ ;  /* 0x000000180e067c10 */ /* 0x041fe2000ffde0ff */
[----:B------:R-:W-:Y:S01]  /*07b0*/  IMAD.X R7, RZ, RZ, R19, P3 ;  /* 0x000000ffff077224 */ /* 0x000fe200018e0613 */
[----:B------:R-:W-:Y:S02]  /*07c0*/  ISETP.GE.U32.AND P5, PT, R14, UR36, PT ;  /* 0x000000240e007c0c */ /* 0x000fe4000bfa6070 */
[----:B------:R-:W-:Y:S01]  /*07d0*/  ISETP.GE.U32.AND P3, PT, R6, UR36, PT ;  /* 0x0000002406007c0c */ /* 0x000fe2000bf66070 */
[----:B------:R-:W-:Y:S01]  /*07e0*/  IMAD.X R6, RZ, RZ, R7, P6 ;  /* 0x000000ffff067224 */ /* 0x000fe200030e0607 */
[----:B------:R-:W-:Y:S01]  /*07f0*/  @!P0 IADD3 R16, P6, PT, R2, UR30, RZ ;  /* 0x0000001e02108c10 */ /* 0x000fe2000ffde0ff */
[----:B----4-:R-:W-:Y:S01]  /*0800*/  @!P1 VIADD R19, R10, UR16 ;  /* 0x000000100a139c36 */ /* 0x010fe20008000000 */
[----:B------:R-:W-:-:S02]  /*0810*/  ISETP.GE.AND.EX P5, PT, R7, UR37, PT, P5 ;  /* 0x0000002507007c0c */ /* 0x000fc4000bfa6350 */
[----:B------:R-:W-:Y:S02]  /*0820*/  ISETP.GE.AND.EX P3, PT, R6, UR37, PT, P3 ;  /* 0x0000002506007c0c */ /* 0x000fe4000bf66330 */
[----:B------:R0:W-:Y:S01]  /*0830*/  @!P1 STG.E.U8 desc[UR22][R12.64], R19 ;  /* 0x000000130c009986 */ /* 0x0001e2000c101116 */
[----:B------:R-:W-:Y:S01]  /*0840*/  IADD3 R6, P1, PT, R2, UR34, RZ ;  /* 0x0000002202067c10 */ /* 0x000fe2000ff3e0ff */
[----:B-----5:R-:W-:Y:S01]  /*0850*/  @!P0 VIADD R21, R5, UR16 ;  /* 0x0000001005158c36 */ /* 0x020fe20008000000 */
[C---:B------:R-:W-:Y:S02]  /*0860*/  @!P0 IADD3.X R17, PT, PT, R0.reuse, UR12, RZ, P6, !PT ;  /* 0x0000000c00118c10 */ /* 0x040fe4000b7fe4ff */
[----:B------:R-:W-:Y:S02]  /*0870*/  PRMT R18, RZ, 0x7610, R18 ;  /* 0x00007610ff127816 */ /* 0x000fe40000000012 */
[----:B------:R-:W-:Y:S01]  /*0880*/  IADD3.X R7, PT, PT, R0, UR35, RZ, P1, !PT ;  /* 0x0000002300077c10 */ /* 0x000fe20008ffe4ff */
[----:B------:R1:W-:Y:S01]  /*0890*/  @!P0 STG.E.U8 desc[UR22][R16.64], R21 ;  /* 0x0000001510008986 */ /* 0x0003e2000c101116 */
[----:B------:R-:W-:-:S02]  /*08a0*/  @!P4 IADD3 R10, P0, PT, R2, UR33, RZ ;  /* 0x00000021020acc10 */ /* 0x000fc4000ff1e0ff */
[----:B------:R-:W-:Y:S01]  /*08b0*/  @!P5 IADD3 R14, P1, PT, R2, UR31, RZ ;  /* 0x0000001f020edc10 */ /* 0x000fe2000ff3e0ff */
[----:B------:R-:W2:Y:S01]  /*08c0*/  @!P2 LDG.E.U8 R18, desc[UR22][R6.64] ;  /* 0x000000160612a981 */ /* 0x000ea2000c1e1100 */
[----:B------:R-:W-:Y:S02]  /*08d0*/  @!P4 IADD3.X R11, PT, PT, R0, UR18, RZ, P0, !PT ;  /* 0x00000012000bcc10 */ /* 0x000fe400087fe4ff */
[----:B0-----:R-:W-:Y:S02]  /*08e0*/  @!P3 IADD3 R12, P0, PT, R2, UR32, RZ ;  /* 0x00000020020cbc10 */ /* 0x001fe4000ff1e0ff */
[----:B------:R-:W-:Y:S02]  /*08f0*/  PRMT R9, RZ, 0x7610, R9 ;  /* 0x00007610ff097816 */ /* 0x000fe40000000009 */
[----:B------:R-:W-:Y:S02]  /*0900*/  PRMT R8, RZ, 0x7610, R8 ;  /* 0x00007610ff087816 */ /* 0x000fe40000000008 */
[----:B------:R-:W-:-:S02]  /*0910*/  PRMT R5, RZ, 0x7610, R5 ;  /* 0x00007610ff057816 */ /* 0x000fc40000000005 */
[C---:B------:R-:W-:Y:S01]  /*0920*/  @!P5 IADD3.X R15, PT, PT, R0.reuse, UR11, RZ, P1, !PT ;  /* 0x0000000b000fdc10 */ /* 0x040fe20008ffe4ff */
[----:B------:R0:W3:Y:S01]  /*0930*/  @!P4 LDG.E.U8 R9, desc[UR22][R10.64] ;  /* 0x000000160a09c981 */ /* 0x0000e2000c1e1100 */
[----:B------:R-:W-:-:S03]  /*0940*/  @!P3 IADD3.X R13, PT, PT, R0, UR7, RZ, P0, !PT ;  /* 0x00000007000dbc10 */ /* 0x000fc600087fe4ff */
[----:B------:R4:W5:Y:S04]  /*0950*/  @!P5 LDG.E.U8 R8, desc[UR22][R14.64] ;  /* 0x000000160e08d981 */ /* 0x000968000c1e1100 */
[----:B------:R2:W5:Y:S01]  /*0960*/  @!P3 LDG.E.U8 R5, desc[UR22][R12.64] ;  /* 0x000000160c05b981 */ /* 0x000562000c1e1100 */
[----:B-1----:R-:W-:-:S05]  /*0970*/  IMAD.U32 R17, RZ, RZ, UR24 ;  /* 0x00000018ff117e24 */ /* 0x002fca000f8e00ff */
[----:B------:R-:W-:-:S04]  /*0980*/  IADD3 R4, P0, P1, R17, UR24, R4 ;  /* 0x0000001811047c10 */ /* 0x000fc8000f91e004 */
[C---:B------:R-:W-:Y:S02]  /*0990*/  IADD3 R4, P3, P4, R17.reuse, UR24, R4 ;  /* 0x0000001811047c10 */ /* 0x040fe4000fc7e004 */
[----:B------:R-:W-:Y:S02]  /*09a0*/  IADD3.X R3, PT, PT, RZ, RZ, R3, P0, P1 ;  /* 0x000000ffff037210 */ /* 0x000fe400007e2403 */
[----:B------:R-:W-:Y:S02]  /*09b0*/  ISETP.GE.U32.AND P0, PT, R4, UR36, PT ;  /* 0x0000002404007c0c */ /* 0x000fe4000bf06070 */
[----:B------:R-:W-:Y:S02]  /*09c0*/  IADD3.X R16, PT, PT, RZ, RZ, R3, P3, P4 ;  /* 0x000000ffff107210 */ /* 0x000fe40001fe8403 */
[----:B------:R-:W-:Y:S02]  /*09d0*/  IADD3 R3, P3, P4, R17, UR24, R4 ;  /* 0x0000001811037c10 */ /* 0x000fe4000fc7e004 */
[----:B------:R-:W-:-:S02]  /*09e0*/  ISETP.GE.AND.EX P0, PT, R16, UR37, PT, P0 ;  /* 0x0000002510007c0c */ /* 0x000fc4000bf06300 */
[----:B------:R-:W-:Y:S02]  /*09f0*/  ISETP.GE.U32.AND P1, PT, R3, UR36, PT ;  /* 0x0000002403007c0c */ /* 0x000fe4000bf26070 */
[----:B------:R-:W-:-:S04]  /*0a00*/  IADD3.X R3, PT, PT, RZ, RZ, R16, P3, P4 ;  /* 0x000000ffff037210 */ /* 0x000fc80001fe8410 */
[----:B------:R-:W-:-:S05]  /*0a10*/  ISETP.GE.AND.EX P1, PT, R3, UR37, PT, P1 ;  /* 0x0000002503007c0c */ /* 0x000fca000bf26310 */
[----:B0-----:R-:W-:-:S04]  /*0a20*/  @!P0 IADD3 R10, P3, PT, R2, UR33, RZ ;  /* 0x00000021020a8c10 */ /* 0x001fc8000ff7e0ff */
[----:B------:R-:W-:-:S04]  /*0a30*/  @!P0 IADD3.X R11, PT, PT, R0, UR18, RZ, P3, !PT ;  /* 0x00000012000b8c10 */ /* 0x000fc80009ffe4ff */
[----:B----4-:R-:W-:-:S04]  /*0a40*/  @!P1 IADD3 R14, P3, PT, R2, UR32, RZ ;  /* 0x00000020020e9c10 */ /* 0x010fc8000ff7e0ff */
[----:B------:R-:W-:Y:S01]  /*0a50*/  @!P1 IADD3.X R15, PT, PT, R0, UR7, RZ, P3, !PT ;  /* 0x00000007000f9c10 */ /* 0x000fe20009ffe4ff */
[----:B------:R-:W-:-:S04]  /*0a60*/  UIADD3 UR10, UP0, UPT, UR10, -0x2, URZ ;  /* 0xfffffffe0a0a7890 */ /* 0x000fc8000ff1e0ff */
[----:B------:R-:W-:Y:S02]  /*0a70*/  UIADD3.X UR4, UPT, UPT, UR4, -0x1, URZ, UP0, !UPT ;  /* 0xffffffff04047890 */ /* 0x000fe400087fe4ff */
[----:B------:R-:W-:-:S04]  /*0a80*/  UISETP.NE.U32.AND UP0, UPT, UR10, URZ, UPT ;  /* 0x000000ff0a00728c */ /* 0x000fc8000bf05070 */
[----:B------:R-:W-:Y:S02]  /*0a90*/  UISETP.NE.AND.EX UP0, UPT, UR4, URZ, UPT, UP0 ;  /* 0x000000ff0400728c */ /* 0x000fe4000bf05300 */
[----:B------:R-:W-:-:S04]  /*0aa0*/  UIADD3 UR5, UP1, UPT, UR25, UR5, URZ ;  /* 0x0000000519057290 */ /* 0x000fc8000ff3e0ff */
[----:B------:R-:W-:Y:S01]  /*0ab0*/  UIADD3.X UR6, UPT, UPT, UR26, UR6, URZ, UP1, !UPT ;  /* 0x000000061a067290 */ /* 0x000fe20008ffe4ff */
[----:B--2---:R-:W-:-:S05]  /*0ac0*/  @!P2 VIADD R3, R18, UR16 ;  /* 0x000000101203ac36 */ /* 0x004fca0008000000 */
[----:B------:R0:W-:Y:S01]  /*0ad0*/  @!P2 STG.E.U8 desc[UR22][R6.64], R3 ;  /* 0x000000030600a986 */ /* 0x0001e2000c101116 */
[----:B------:R-:W-:-:S04]  /*0ae0*/  @!P5 IADD3 R12, P2, PT, R2, UR31, RZ ;  /* 0x0000001f020cdc10 */ /* 0x000fc8000ff5e0ff */
[----:B------:R-:W-:Y:S01]  /*0af0*/  @!P5 IADD3.X R13, PT, PT, R0, UR11, RZ, P2, !PT ;  /* 0x0000000b000ddc10 */ /* 0x000fe200097fe4ff */
[----:B---3--:R-:W-:Y:S02]  /*0b00*/  @!P0 VIADD R9, R9, UR16 ;  /* 0x0000001009098c36 */ /* 0x008fe40008000000 */
[----:B-----5:R-:W-:-:S03]  /*0b10*/  @!P5 VIADD R17, R8, UR16 ;  /* 0x000000100811dc36 */ /* 0x020fc60008000000 */
[----:B------:R0:W-:Y:S01]  /*0b20*/  @!P0 STG.E.U8 desc[UR22][R10.64], R9 ;  /* 0x000000090a008986 */ /* 0x0001e2000c101116 */
[----:B------:R-:W-:-:S03]  /*0b30*/  @!P1 VIADD R5, R5, UR16 ;  /* 0x0000001005059c36 */ /* 0x000fc60008000000 */
[----:B------:R0:W-:Y:S04]  /*0b40*/  @!P5 STG.E.U8 desc[UR22][R12.64], R17 ;  /* 0x000000110c00d986 */ /* 0x0001e8000c101116 */
[----:B------:R0:W-:Y:S01]  /*0b50*/  @!P1 STG.E.U8 desc[UR22][R14.64], R5 ;  /* 0x000000050e009986 */ /* 0x0001e2000c101116 */
[----:B------:R-:W-:-:S04]  /*0b60*/  IADD3 R2, P0, PT, R2, UR25, RZ ;  /* 0x0000001902027c10 */ /* 0x000fc8000ff1e0ff */
[----:B------:R-:W-:Y:S01]  /*0b70*/  IADD3.X R0, PT, PT, R0, UR26, RZ, P0, !PT ;  /* 0x0000001a00007c10 */ /* 0x000fe200087fe4ff */
[----:B------:R-:W-:Y:S08]  /*0b80*/  BRA.U UP0, `(.L_x_4090) ;  /* 0xfffffff900407547 */ /* 0x000ff0000b83ffff */
.L_x_4089:
[----:B------:R-:W-:-:S04]  /*0b90*/  ULOP3.LUT UR4, UR17, 0x1, URZ, 0xc0, !UPT ;  /* 0x0000000111047892 */ /* 0x000fc8000f8ec0ff */
[----:B------:R-:W-:-:S06]  /*0ba0*/  UISETP.NE.U32.AND UP0, UPT, UR4, 0x1, UPT ;  /* 0x000000010400788c */ /* 0x000fcc000bf05070 */
[----:B------:R-:W-:-:S13]  /*0bb0*/  PLOP3.LUT P0, PT, PT, PT, UP0, 0x80, 0x8 ;  /* 0x000000000008781c */ /* 0x000fda0003f0f008 */
[----:B------:R-:W-:Y:S05]  /*0bc0*/  @!P0 EXIT ;  /* 0x000000000000894d */ /* 0x000fea0003800000 */
[----:B------:R-:W1:Y:S01]  /*0bd0*/  S2R R2, SR_TID.X ;  /* 0x0000000000027919 */ /* 0x000e620000002100 */
[----:B0-----:R-:W-:Y:S02]  /*0be0*/  PRMT R10, RZ, 0x7610, R10 ;  /* 0x00007610ff0a7816 */ /* 0x001fe4000000000a */
[----:B------:R-:W-:Y:S02]  /*0bf0*/  PRMT R11, RZ, 0x7610, R11 ;  /* 0x00007610ff0b7816 */ /* 0x000fe4000000000b */
[----:B-1----:R-:W-:-:S04]  /*0c00*/  IADD3 R2, P1, PT, R2, UR5, RZ ;  /* 0x0000000502027c10 */ /* 0x002fc8000ff3e0ff */
[C---:B------:R-:W-:Y:S01]  /*0c10*/  IADD3 R0, P3, PT, R2.reuse, UR24, RZ ;  /* 0x0000001802007c10 */ /* 0x040fe2000ff7e0ff */
[----:B------:R-:W-:Y:S01]  /*0c20*/  IMAD.X R3, RZ, RZ, UR6, P1 ;  /* 0x00000006ff037e24 */ /* 0x000fe200088e06ff */
[C---:B------:R-:W-:Y:S02]  /*0c30*/  ISETP.GE.U32.AND P0, PT, R2.reuse, UR36, PT ;  /* 0x0000002402007c0c */ /* 0x040fe4000bf06070 */
[----:B------:R-:W-:Y:S01]  /*0c40*/  IADD3 R2, P2, PT, R2, UR38, RZ ;  /* 0x0000002602027c10 */ /* 0x000fe2000ff5e0ff */
[----:B------:R-:W-:Y:S01]  /*0c50*/  IMAD.X R4, RZ, RZ, R3, P3 ;  /* 0x000000ffff047224 */ /* 0x000fe200018e0603 */
[C---:B------:R-:W-:Y:S02]  /*0c60*/  IADD3 R5, P3, PT, R0.reuse, UR24, RZ ;  /* 0x0000001800057c10 */ /* 0x040fe4000ff7e0ff */
[----:B------:R-:W-:Y:S02]  /*0c70*/  ISETP.GE.U32.AND P1, PT, R0, UR36, PT ;  /* 0x0000002400007c0c */ /* 0x000fe4000bf26070 */
[C---:B------:R-:W-:Y:S01]  /*0c80*/  ISETP.GE.AND.EX P0, PT, R3.reuse, UR37, PT, P0 ;  /* 0x0000002503007c0c */ /* 0x040fe2000bf06300 */
[----:B------:R-:W-:Y:S01]  /*0c90*/  IMAD.X R7, RZ, RZ, R4, P3 ;  /* 0x000000ffff077224 */ /* 0x000fe200018e0604 */
[----:B------:R-:W-:-:S02]  /*0ca0*/  IADD3.X R3, PT, PT, R3, UR39, RZ, P2, !PT ;  /* 0x0000002703037c10 */ /* 0x000fc400097fe4ff */
[----:B------:R-:W-:Y:S02]  /*0cb0*/  ISETP.GE.AND.EX P1, PT, R4, UR37, PT, P1 ;  /* 0x0000002504007c0c */ /* 0x000fe4000bf26310 */
[C---:B------:R-:W-:Y:S02]  /*0cc0*/  ISETP.GE.U32.AND P2, PT, R5.reuse, UR36, PT ;  /* 0x0000002405007c0c */ /* 0x040fe4000bf46070 */
[----:B------:R-:W-:Y:S02]  /*0cd0*/  IADD3 R4, P3, PT, R2, UR24, RZ ;  /* 0x0000001802047c10 */ /* 0x000fe4000ff7e0ff */
[----:B------:R-:W-:Y:S02]  /*0ce0*/  IADD3 R8, P4, PT, R5, UR24, RZ ;  /* 0x0000001805087c10 */ /* 0x000fe4000ff9e0ff */
[----:B------:R-:W-:Y:S01]  /*0cf0*/  ISETP.GE.AND.EX P2, PT, R7, UR37, PT, P2 ;  /* 0x0000002507007c0c */ /* 0x000fe2000bf46320 */
[----:B------:R-:W-:Y:S01]  /*0d00*/  IMAD.X R5, RZ, RZ, R3, P3 ;  /* 0x000000ffff057224 */ /* 0x000fe200018e0603 */
[----:B------:R-:W-:Y:S01]  /*0d10*/  ISETP.GE.U32.AND P3, PT, R8, UR36, PT ;  /* 0x0000002408007c0c */ /* 0x000fe2000bf66070 */
[----:B------:R-:W-:Y:S01]  /*0d20*/  IMAD.X R8, RZ, RZ, R7, P4 ;  /* 0x000000ffff087224 */ /* 0x000fe200020e0607 */
[----:B------:R-:W-:-:S02]  /*0d30*/  IADD3 R6, P5, PT, R4, UR24, RZ ;  /* 0x0000001804067c10 */ /* 0x000fc4000ffbe0ff */
[----:B------:R-:W-:Y:S01]  /*0d40*/  PRMT R0, RZ, 0x7610, R0 ;  /* 0x00007610ff007816 */ /* 0x000fe20000000000 */
[----:B------:R-:W2:Y:S01]  /*0d50*/  @!P1 LDG.E.U8 R10, desc[UR22][R4.64] ;  /* 0x00000016040a9981 */ /* 0x000ea2000c1e1100 */
[----:B------:R-:W-:Y:S01]  /*0d60*/  ISETP.GE.AND.EX P3, PT, R8, UR37, PT, P3 ;  /* 0x0000002508007c0c */ /* 0x000fe2000bf66330 */
[----:B------:R-:W-:Y:S01]  /*0d70*/  IMAD.X R7, RZ, RZ, R5, P5 ;  /* 0x000000ffff077224 */ /* 0x000fe200028e0605 */
[----:B------:R-:W-:Y:S02]  /*0d80*/  IADD3 R8, P4, PT, R6, UR24, RZ ;  /* 0x0000001806087c10 */ /* 0x000fe4000ff9e0ff */
[----:B------:R-:W3:Y:S01]  /*0d90*/  @!P0 LDG.E.U8 R0, desc[UR22][R2.64] ;  /* 0x0000001602008981 */ /* 0x000ee2000c1e1100 */
[----:B------:R-:W-:-:S03]  /*0da0*/  PRMT R12, RZ, 0x7610, R12 ;  /* 0x00007610ff0c7816 */ /* 0x000fc6000000000c */
[----:B------:R-:W4:Y:S01]  /*0db0*/  @!P2 LDG.E.U8 R11, desc[UR22][R6.64] ;  /* 0x00000016060ba981 */ /* 0x000f22000c1e1100 */
[----:B------:R-:W-:-:S05]  /*0dc0*/  IMAD.X R9, RZ, RZ, R7, P4 ;  /* 0x000000ffff097224 */ /* 0x000fca00020e0607 */
[----:B------:R-:W5:Y:S01]  /*0dd0*/  @!P3 LDG.E.U8 R12, desc[UR22][R8.64] ;  /* 0x00000016080cb981 */ /* 0x000f62000c1e1100 */
        /* <DEDUP_REMOVED lines=10> */
.L_x_4088:
[----:B------:R-:W0:Y:S02]  /*0e80*/  S2R R8, SR_TID.X ;  /* 0x0000000000087919 */ /* 0x000e240000002100 */
[----:B0-----:R-:W-:-:S03]  /*0e90*/  IMAD.WIDE.U32 R2, R8, 0x4, RZ ;  /* 0x0000000408027825 */ /* 0x001fc600078e00ff */
[----:B------:R-:W-:-:S04]  /*0ea0*/  ISETP.GE.U32.AND P0, PT, R2, UR12, PT ;  /* 0x0000000c02007c0c */ /* 0x000fc8000bf06070 */
[----:B------:R-:W-:-:S13]  /*0eb0*/  ISETP.GE.AND.EX P0, PT, R3, UR11, PT, P0 ;  /* 0x0000000b03007c0c */ /* 0x000fda000bf06300 */
[----:B------:R-:W-:Y:S05]  /*0ec0*/  @P0 EXIT ;  /* 0x000000000000094d */ /* 0x000fea0003800000 */
[----:B------:R-:W-:Y:S01]  /*0ed0*/  IMAD.MOV.U32 R9, RZ, RZ, RZ ;  /* 0x000000ffff097224 */ /* 0x000fe200078e00ff */
[----:B------:R-:W0:Y:S06]  /*0ee0*/  LDCU UR4, c[0x0][0x360] ;  /* 0x00006c00ff0477ac */ /* 0x000e2c0008000800 */
.L_x_4091:
        /* <DEDUP_REMOVED lines=29> */
        .weak           $__internal_142_$__cuda_sm20_div_u16
        .type           $__internal_142_$__cuda_sm20_div_u16,@function
        .size           $__internal_142_$__cuda_sm20_div_u16,(.L_x_4396 - $__internal_142_$__cuda_sm20_div_u16)
$__internal_142_$__cuda_sm20_div_u16:
        /* <DEDUP_REMOVED lines=19> */
[----:B------:R-:W-:Y:S05]  /*11f0*/  RET.REL.NODEC R4 `(_ZN2at6native61_GLOBAL__N__44eb8e94_28_ForeachBinaryOpScalarList_cu_dda10a6925multi_tensor_apply_kernelINS1_28TensorListScalarListMetadataIaLi1EEENS1_25BinaryOpScalarListFunctorIaLi1ELi1ELi0EEEJSt4plusIaEEEEvT_T0_DpT1_) ;  /* 0xffffffec04807950 */ /* 0x000fea0003c3ffff */
.L_x_4092:
        /* <DEDUP_REMOVED lines=16> */
.L_x_4396:


//--------------------- .text._ZN2at6native61_GLOBAL__N__44eb8e94_28_ForeachBinaryOpScalarList_cu_dda10a6925multi_tensor_apply_kernelINS1_28TensorListScalarListMetadataIhLi1EEENS1_25BinaryOpScalarListFunctorIhLi1ELi1ELi0EEEJSt4plusIhEEEEvT_T0_DpT1_ --------------------------
	.section	.text._ZN2at6native61_GLOBAL__N__44eb8e94_28_ForeachBinaryOpScalarList_cu_dda10a6925multi_tensor_apply_kernelINS1_28TensorListScalarListMetadataIhLi1EEENS1_25BinaryOpScalarListFunctorIhLi1ELi1ELi0EEEJSt4plusIhEEEEvT_T0_DpT1_,"ax",@progbits
	.align	128
.text._ZN2at6native61_GLOBAL__N__44eb8e94_28_ForeachBinaryOpScalarList_cu_dda10a6925multi_tensor_apply_kernelINS1_28TensorListScalarListMetadataIhLi1EEENS1_25BinaryOpScalarListFunctorIhLi1ELi1ELi0EEEJSt4plusIhEEEEvT_T0_DpT1_:
        .type           _ZN2at6native61_GLOBAL__N__44eb8e94_28_ForeachBinaryOpScalarList_cu_dda10a6925multi_tensor_apply_kernelINS1_28TensorListScalarListMetadataIhLi1EEENS1_25BinaryOpScalarListFunctorIhLi1ELi1ELi0EEEJSt4plusIhEEEEvT_T0_DpT1_,@function
        .size           _ZN2at6native61_GLOBAL__N__44eb8e94_28_ForeachBinaryOpScalarList_cu_dda10a6925multi_tensor_apply_kernelINS1_28TensorListScalarListMetadataIhLi1EEENS1_25BinaryOpScalarListFunctorIhLi1ELi1ELi0EEEJSt4plusIhEEEEvT_T0_DpT1_,(.L_x_4398 - _ZN2at6native61_GLOBAL__N__44eb8e94_28_ForeachBinaryOpScalarList_cu_dda10a6925multi_tensor_apply_kernelINS1_28TensorListScalarListMetadataIhLi1EEENS1_25BinaryOpScalarListFunctorIhLi1ELi1ELi0EEEJSt4plusIhEEEEvT_T0_DpT1_)
        .other          _ZN2at6native61_GLOBAL__N__44eb8e94_28_ForeachBinaryOpScalarList_cu_dda10a6925multi_tensor_apply_kernelINS1_28TensorListScalarListMetadataIhLi1EEENS1_25BinaryOpScalarListFunctorIhLi1ELi1ELi0EEEJSt4plusIhEEEEvT_T0_DpT1_,@"STO_CUDA_ENTRY STV_DEFAULT"
_ZN2at6native61_GLOBAL__N__44eb8e94_28_ForeachBinaryOpScalarList_cu_dda10a6925multi_tensor_apply_kernelINS1_28TensorListScalarListMetadataIhLi1EEENS1_25BinaryOpScalarListFunctorIhLi1ELi1ELi0EEEJSt4plusIhEEEEvT_T0_DpT1_:
        /* <DEDUP_REMOVED lines=40> */
[----:B------:R-:W-:Y:S05]  /*0280*/  CALL.REL.NOINC `($__internal_143_$__cuda_sm20_div_u16) ;  /* 0x0000000c008c7944 */ /* 0x000fea0003c00000 */
        /* <DEDUP_REMOVED lines=32> */
.L_x_4095:
        /* <DEDUP_REMOVED lines=112> */
.L_x_4094:
        /* <DEDUP_REMOVED lines=47> */
.L_x_4093:
[----:B------:R-:W0:Y:S02]  /*0e80*/  S2R R8, SR_TID.X ;  /* 0x0000000000087919 */ /* 0x000e240000002100 */
[----:B0-----:R-:W-:-:S03]  /*0e90*/  IMAD.WIDE.U32 R2, R8, 0x4, RZ ;  /* 0x0000000408027825 */ /* 0x001fc600078e00ff */
[----:B------:R-:W-:-:S04]  /*0ea0*/  ISETP.GE.U32.AND P0, PT, R2, UR12, PT ;  /* 0x0000000c02007c0c */ /* 0x000fc8000bf06070 */
[----:B------:R-:W-:-:S13]  /*0eb0*/  ISETP.GE.AND.EX P0, PT, R3, UR11, PT, P0 ;  /* 0x0000000b03007c0c */ /* 0x000fda000bf06300 */
[----:B------:R-:W-:Y:S05]  /*0ec0*/  @P0 EXIT ;  /* 0x000000000000094d */ /* 0x000fea0003800000 */
[----:B------:R-:W-:Y:S01]  /*0ed0*/  IMAD.MOV.U32 R9, RZ, RZ, RZ ;  /* 0x000000ffff097224 */ /* 0x000fe200078e00ff */
[----:B------:R-:W0:Y:S06]  /*0ee0*/  LDCU UR4, c[0x0][0x360] ;  /* 0x00006c00ff0477ac */ /* 0x000e2c0008000800 */
.L_x_4096:
        /* <DEDUP_REMOVED lines=29> */
        .weak           $__internal_143_$__cuda_sm20_div_u16
        .type           $__internal_143_$__cuda_sm20_div_u16,@function
        .size           $__internal_143_$__cuda_sm20_div_u16,(.L_x_4398 - $__internal_143_$__cuda_sm20_div_u16)
$__internal_143_$__cuda_sm20_div_u16:
        /* <DEDUP_REMOVED lines=19> */
[----:B------:R-:W-:Y:S05]  /*11f0*/  RET.REL.NODEC R4 `(_ZN2at6native61_GLOBAL__N__44eb8e94_28_ForeachBinaryOpScalarList_cu_dda10a6925multi_tensor_apply_kernelINS1_28TensorListScalarListMetadataIhLi1EEENS1_25BinaryOpScalarListFunctorIhLi1ELi1ELi0EEEJSt4plusIhEEEEvT_T0_DpT1_) ;  /* 0xffffffec04807950 */ /* 0x000fea0003c3ffff */
.L_x_4097:
        /* <DEDUP_REMOVED lines=16> */
.L_x_4398:


//--------------------- .nv.global.init           --------------------------
	.section	.nv.global.init,"aw",@progbits
	.align	16
.nv.global.init:
	.type		__cudart_sin_cos_coeffs,@object
	.size		__cudart_sin_cos_coeffs,(__cudart_i2opi_d - __cudart_sin_cos_coeffs)
__cudart_sin_cos_coeffs:
        /*0000*/ 	.byte	0x46, 0xd2, 0xb0, 0x2c, 0xf1, 0xe5, 0x5a, 0xbe, 0x92, 0xe3, 0xac, 0x69, 0xe3, 0x1d, 0xc7, 0x3e
        /*0010*/ 	.byte	0xa1, 0x62, 0xdb, 0x19, 0xa0, 0x01, 0x2a, 0xbf, 0x18, 0x08, 0x11, 0x11, 0x11, 0x11, 0x81, 0x3f
        /*0020*/ 	.byte	0x54, 0x55, 0x55, 0x55, 0x55, 0x55, 0xc5, 0xbf, 0x00, 0x00, 0x00, 0x00, 0x00, 0x00, 0x00, 0x00
        /*0030*/ 	.byte	0x00, 0x00, 0x00, 0x00, 0x00, 0x00, 0x00, 0x00, 0x64, 0x81, 0xfd, 0x20, 0x83, 0xff, 0xa8, 0xbd
        /*0040*/ 	.byte	0x28, 0x85, 0xef, 0xc1, 0xa7, 0xee, 0x21, 0x3e, 0xd9, 0xe6, 0x06, 0x8e, 0x4f, 0x7e, 0x92, 0xbe
        /*0050*/ 	.byte	0xe9, 0xbc, 0xdd, 0x19, 0xa0, 0x01, 0xfa, 0x3e, 0x47, 0x5d, 0xc1, 0x16, 0x6c, 0xc1, 0x56, 0xbf
        /*0060*/ 	.byte	0x51, 0x55, 0x55, 0x55, 0x55, 0x55, 0xa5, 0x3f, 0x00, 0x00, 0x00, 0x00, 0x00, 0x00, 0xe0, 0xbf
        /*0070*/ 	.byte	0x00, 0x00, 0x00, 0x00, 0x00, 0x00, 0xf0, 0x3f, 0x00, 0x00, 0x00, 0x00, 0x00, 0x00, 0x00, 0x00
	.type		__cudart_i2opi_d,@object
	.size		__cudart_i2opi_d,(.L_28 - __cudart_i2opi_d)
__cudart_i2opi_d:
        /* <DEDUP_REMOVED lines=9> */
.L_28:


//--------------------- .nv.shared.reserved.0     --------------------------
	.section	.nv.shared.reserved.0,"aw",@nobits
	.weak		__nv_reservedSMEM_offset_0_alias
	.size		__nv_reservedSMEM_offset_0_alias, 0, 64
	.other		__nv_reservedSMEM_offset_0_alias,@"STO_CUDA_RESERVED_SHARED STV_DEFAULT"
__nv_reservedSMEM_offset_0_alias:
	.zero		0
	.zero		64


//--------------------- .nv.global                --------------------------
	.section	.nv.global,"aw",@nobits
.nv.global:
	.type		_ZN59_INTERNAL_44eb8e94_28_ForeachBinaryOpScalarList_cu_dda10a694cuda3std3__48in_placeE,@object
	.size		_ZN59_INTERNAL_44eb8e94_28_ForeachBinaryOpScalarList_cu_dda10a694cuda3std3__48in_placeE,(_ZN59_INTERNAL_44eb8e94_28_ForeachBinaryOpScalarList_cu_dda10a694cuda3std6ranges3__45__cpo8distanceE - _ZN59_INTERNAL_44eb8e94_28_ForeachBinaryOpScalarList_cu_dda10a694cuda3std3__48in_placeE)
_ZN59_INTERNAL_44eb8e94_28_ForeachBinaryOpScalarList_cu_dda10a694cuda3std3__48in_placeE:
	.zero		1
	.type		_ZN59_INTERNAL_44eb8e94_28_ForeachBinaryOpScalarList_cu_dda10a694cuda3std6ranges3__45__cpo8distanceE,@object
	.size		_ZN59_INTERNAL_44eb8e94_28_ForeachBinaryOpScalarList_cu_dda10a694cuda3std6ranges3__45__cpo8distanceE,(_ZN59_INTERNAL_44eb8e94_28_ForeachBinaryOpScalarList_cu_dda10a694cuda3std3__45__cpo6cbeginE - _ZN59_INTERNAL_44eb8e94_28_ForeachBinaryOpScalarList_cu_dda10a694cuda3std6ranges3__45__cpo8distanceE)
_ZN59_INTERNAL_44eb8e94_28_ForeachBinaryOpScalarList_cu_dda10a694cuda3std6ranges3__45__cpo8distanceE:
	.zero		1
	.type		_ZN59_INTERNAL_44eb8e94_28_ForeachBinaryOpScalarList_cu_dda10a694cuda3std3__45__cpo6cbeginE,@object
	.size		_ZN59_INTERNAL_44eb8e94_28_ForeachBinaryOpScalarList_cu_dda10a694cuda3std3__45__cpo6cbeginE,(_ZN59_INTERNAL_44eb8e94_28_ForeachBinaryOpScalarList_cu_dda10a694cuda3std6ranges3__45__cpo7advanceE - _ZN59_INTERNAL_44eb8e94_28_ForeachBinaryOpScalarList_cu_dda10a694cuda3std3__45__cpo6cbeginE)
_ZN59_INTERNAL_44eb8e94_28_ForeachBinaryOpScalarList_cu_dda10a694cuda3std3__45__cpo6cbeginE:
	.zero		1
	.type		_ZN59_INTERNAL_44eb8e94_28_ForeachBinaryOpScalarList_cu_dda10a694cuda3std6ranges3__45__cpo7advanceE,@object
	.size		_ZN59_INTERNAL_44eb8e94_28_ForeachBinaryOpScalarList_cu_dda10a694cuda3std6ranges3__45__cpo7advanceE,(_ZN59_INTERNAL_44eb8e94_28_ForeachBinaryOpScalarList_cu_dda10a694cuda3std3__45__cpo7crbeginE - _ZN59_INTERNAL_44eb8e94_28_ForeachBinaryOpScalarList_cu_dda10a694cuda3std6ranges3__45__cpo7advanceE)
_ZN59_INTERNAL_44eb8e94_28_ForeachBinaryOpScalarList_cu_dda10a694cuda3std6ranges3__45__cpo7advanceE:
	.zero		1
	.type		_ZN59_INTERNAL_44eb8e94_28_ForeachBinaryOpScalarList_cu_dda10a694cuda3std3__45__cpo7crbeginE,@object
	.size		_ZN59_INTERNAL_44eb8e94_28_ForeachBinaryOpScalarList_cu_dda10a694cuda3std3__45__cpo7crbeginE,(_ZN59_INTERNAL_44eb8e94_28_ForeachBinaryOpScalarList_cu_dda10a694cuda3std6ranges3__45__cpo4dataE - _ZN59_INTERNAL_44eb8e94_28_ForeachBinaryOpScalarList_cu_dda10a694cuda3std3__45__cpo7crbeginE)
_ZN59_INTERNAL_44eb8e94_28_ForeachBinaryOpScalarList_cu_dda10a694cuda3std3__45__cpo7crbeginE:
	.zero		1
	.type		_ZN59_INTERNAL_44eb8e94_28_ForeachBinaryOpScalarList_cu_dda10a694cuda3std6ranges3__45__cpo4dataE,@object
	.size		_ZN59_INTERNAL_44eb8e94_28_ForeachBinaryOpScalarList_cu_dda10a694cuda3std6ranges3__45__cpo4dataE,(_ZN59_INTERNAL_44eb8e94_28_ForeachBinaryOpScalarList_cu_dda10a694cuda3std6ranges3__45__cpo5beginE - _ZN59_INTERNAL_44eb8e94_28_ForeachBinaryOpScalarList_cu_dda10a694cuda3std6ranges3__45__cpo4dataE)
_ZN59_INTERNAL_44eb8e94_28_ForeachBinaryOpScalarList_cu_dda10a694cuda3std6ranges3__45__cpo4dataE:
	.zero		1
	.type		_ZN59_INTERNAL_44eb8e94_28_ForeachBinaryOpScalarList_cu_dda10a694cuda3std6ranges3__45__cpo5beginE,@object
	.size		_ZN59_INTERNAL_44eb8e94_28_ForeachBinaryOpScalarList_cu_dda10a694cuda3std6ranges3__45__cpo5beginE,(_ZN59_INTERNAL_44eb8e94_28_ForeachBinaryOpScalarList_cu_dda10a694cuda3std3__461_GLOBAL__N__44eb8e94_28_ForeachBinaryOpScalarList_cu_dda10a696ignoreE - _ZN59_INTERNAL_44eb8e94_28_ForeachBinaryOpScalarList_cu_dda10a694cuda3std6ranges3__45__cpo5beginE)
_ZN59_INTERNAL_44eb8e94_28_ForeachBinaryOpScalarList_cu_dda10a694cuda3std6ranges3__45__cpo5beginE:
	.zero		1
	.type		_ZN59_INTERNAL_44eb8e94_28_ForeachBinaryOpScalarList_cu_dda10a694cuda3std3__461_GLOBAL__N__44eb8e94_28_ForeachBinaryOpScalarList_cu_dda10a696ignoreE,@object
	.size		_ZN59_INTERNAL_44eb8e94_28_ForeachBinaryOpScalarList_cu_dda10a694cuda3std3__461_GLOBAL__N__44eb8e94_28_ForeachBinaryOpScalarList_cu_dda10a696ignoreE,(_ZN59_INTERNAL_44eb8e94_28_ForeachBinaryOpScalarList_cu_dda10a694cuda3std6ranges3__45__cpo4sizeE - _ZN59_INTERNAL_44eb8e94_28_ForeachBinaryOpScalarList_cu_dda10a694cuda3std3__461_GLOBAL__N__44eb8e94_28_ForeachBinaryOpScalarList_cu_dda10a696ignoreE)
_ZN59_INTERNAL_44eb8e94_28_ForeachBinaryOpScalarList_cu_dda10a694cuda3std3__461_GLOBAL__N__44eb8e94_28_ForeachBinaryOpScalarList_cu_dda10a696ignoreE:
	.zero		1
	.type		_ZN59_INTERNAL_44eb8e94_28_ForeachBinaryOpScalarList_cu_dda10a694cuda3std6ranges3__45__cpo4sizeE,@object
	.size		_ZN59_INTERNAL_44eb8e94_28_ForeachBinaryOpScalarList_cu_dda10a694cuda3std6ranges3__45__cpo4sizeE,(_ZN59_INTERNAL_44eb8e94_28_ForeachBinaryOpScalarList_cu_dda10a694cuda3std3__45__cpo5beginE - _ZN59_INTERNAL_44eb8e94_28_ForeachBinaryOpScalarList_cu_dda10a694cuda3std6ranges3__45__cpo4sizeE)
_ZN59_INTERNAL_44eb8e94_28_ForeachBinaryOpScalarList_cu_dda10a694cuda3std6ranges3__45__cpo4sizeE:
	.zero		1
	.type		_ZN59_INTERNAL_44eb8e94_28_ForeachBinaryOpScalarList_cu_dda10a694cuda3std3__45__cpo5beginE,@object
	.size		_ZN59_INTERNAL_44eb8e94_28_ForeachBinaryOpScalarList_cu_dda10a694cuda3std3__45__cpo5beginE,(_ZN59_INTERNAL_44eb8e94_28_ForeachBinaryOpScalarList_cu_dda10a694cuda3std6ranges3__45__cpo6cbeginE - _ZN59_INTERNAL_44eb8e94_28_ForeachBinaryOpScalarList_cu_dda10a694cuda3std3__45__cpo5beginE)
_ZN59_INTERNAL_44eb8e94_28_ForeachBinaryOpScalarList_cu_dda10a694cuda3std3__45__cpo5beginE:
	.zero		1
	.type		_ZN59_INTERNAL_44eb8e94_28_ForeachBinaryOpScalarList_cu_dda10a694cuda3std6ranges3__45__cpo6cbeginE,@object
	.size		_ZN59_INTERNAL_44eb8e94_28_ForeachBinaryOpScalarList_cu_dda10a694cuda3std6ranges3__45__cpo6cbeginE,(_ZN59_INTERNAL_44eb8e94_28_ForeachBinaryOpScalarList_cu_dda10a694cuda3std3__45__cpo6rbeginE - _ZN59_INTERNAL_44eb8e94_28_ForeachBinaryOpScalarList_cu_dda10a694cuda3std6ranges3__45__cpo6cbeginE)
_ZN59_INTERNAL_44eb8e94_28_ForeachBinaryOpScalarList_cu_dda10a694cuda3std6ranges3__45__cpo6cbeginE:
	.zero		1
	.type		_ZN59_INTERNAL_44eb8e94_28_ForeachBinaryOpScalarList_cu_dda10a694cuda3std3__45__cpo6rbeginE,@object
	.size		_ZN59_INTERNAL_44eb8e94_28_ForeachBinaryOpScalarList_cu_dda10a694cuda3std3__45__cpo6rbeginE,(_ZN59_INTERNAL_44eb8e94_28_ForeachBinaryOpScalarList_cu_dda10a694cuda3std6ranges3__45__cpo4nextE - _ZN59_INTERNAL_44eb8e94_28_ForeachBinaryOpScalarList_cu_dda10a694cuda3std3__45__cpo6rbeginE)
_ZN59_INTERNAL_44eb8e94_28_ForeachBinaryOpScalarList_cu_dda10a694cuda3std3__45__cpo6rbeginE:
	.zero		1
	.type		_ZN59_INTERNAL_44eb8e94_28_ForeachBinaryOpScalarList_cu_dda10a694cuda3std6ranges3__45__cpo4nextE,@object
	.size		_ZN59_INTERNAL_44eb8e94_28_ForeachBinaryOpScalarList_cu_dda10a694cuda3std6ranges3__45__cpo4nextE,(_ZN59_INTERNAL_44eb8e94_28_ForeachBinaryOpScalarList_cu_dda10a694cuda3std6ranges3__45__cpo4swapE - _ZN59_INTERNAL_44eb8e94_28_ForeachBinaryOpScalarList_cu_dda10a694cuda3std6ranges3__45__cpo4nextE)
_ZN59_INTERNAL_44eb8e94_28_ForeachBinaryOpScalarList_cu_dda10a694cuda3std6ranges3__45__cpo4nextE:
	.zero		1
	.type		_ZN59_INTERNAL_44eb8e94_28_ForeachBinaryOpScalarList_cu_dda10a694cuda3std6ranges3__45__cpo4swapE,@object
	.size		_ZN59_INTERNAL_44eb8e94_28_ForeachBinaryOpScalarList_cu_dda10a694cuda3std6ranges3__45__cpo4swapE,(_ZN59_INTERNAL_44eb8e94_28_ForeachBinaryOpScalarList_cu_dda10a694cuda3std3__420unreachable_sentinelE - _ZN59_INTERNAL_44eb8e94_28_ForeachBinaryOpScalarList_cu_dda10a694cuda3std6ranges3__45__cpo4swapE)
_ZN59_INTERNAL_44eb8e94_28_ForeachBinaryOpScalarList_cu_dda10a694cuda3std6ranges3__45__cpo4swapE:
	.zero		1
	.type		_ZN59_INTERNAL_44eb8e94_28_ForeachBinaryOpScalarList_cu_dda10a694cuda3std3__420unreachable_sentinelE,@object
	.size		_ZN59_INTERNAL_44eb8e94_28_ForeachBinaryOpScalarList_cu_dda10a694cuda3std3__420unreachable_sentinelE,(_ZN59_INTERNAL_44eb8e94_28_ForeachBinaryOpScalarList_cu_dda10a696thrust24THRUST_300001_SM_1030_NS6system6detail10sequential3seqE - _ZN59_INTERNAL_44eb8e94_28_ForeachBinaryOpScalarList_cu_dda10a694cuda3std3__420unreachable_sentinelE)
_ZN59_INTERNAL_44eb8e94_28_ForeachBinaryOpScalarList_cu_dda10a694cuda3std3__420unreachable_sentinelE:
	.zero		1
	.type		_ZN59_INTERNAL_44eb8e94_28_ForeachBinaryOpScalarList_cu_dda10a696thrust24THRUST_300001_SM_1030_NS6system6detail10sequential3seqE,@object
	.size		_ZN59_INTERNAL_44eb8e94_28_ForeachBinaryOpScalarList_cu_dda10a696thrust24THRUST_300001_SM_1030_NS6system6detail10sequential3seqE,(_ZN59_INTERNAL_44eb8e94_28_ForeachBinaryOpScalarList_cu_dda10a694cuda3std3__45__cpo4cendE - _ZN59_INTERNAL_44eb8e94_28_ForeachBinaryOpScalarList_cu_dda10a696thrust24THRUST_300001_SM_1030_NS6system6detail10sequential3seqE)
_ZN59_INTERNAL_44eb8e94_28_ForeachBinaryOpScalarList_cu_dda10a696thrust24THRUST_300001_SM_1030_NS6system6detail10sequential3seqE:
	.zero		1
	.type		_ZN59_INTERNAL_44eb8e94_28_ForeachBinaryOpScalarList_cu_dda10a694cuda3std3__45__cpo4cendE,@object
	.size		_ZN59_INTERNAL_44eb8e94_28_ForeachBinaryOpScalarList_cu_dda10a694cuda3std3__45__cpo4cendE,(_ZN59_INTERNAL_44eb8e94_28_ForeachBinaryOpScalarList_cu_dda10a694cuda3std6ranges3__45__cpo9iter_swapE - _ZN59_INTERNAL_44eb8e94_28_ForeachBinaryOpScalarList_cu_dda10a694cuda3std3__45__cpo4cendE)
_ZN59_INTERNAL_44eb8e94_28_ForeachBinaryOpScalarList_cu_dda10a694cuda3std3__45__cpo4cendE:
	.zero		1
	.type		_ZN59_INTERNAL_44eb8e94_28_ForeachBinaryOpScalarList_cu_dda10a694cuda3std6ranges3__45__cpo9iter_swapE,@object
	.size		_ZN59_INTERNAL_44eb8e94_28_ForeachBinaryOpScalarList_cu_dda10a694cuda3std6ranges3__45__cpo9iter_swapE,(_ZN59_INTERNAL_44eb8e94_28_ForeachBinaryOpScalarList_cu_dda10a694cuda3std3__45__cpo5crendE - _ZN59_INTERNAL_44eb8e94_28_ForeachBinaryOpScalarList_cu_dda10a694cuda3std6ranges3__45__cpo9iter_swapE)
_ZN59_INTERNAL_44eb8e94_28_ForeachBinaryOpScalarList_cu_dda10a694cuda3std6ranges3__45__cpo9iter_swapE:
	.zero		1
	.type		_ZN59_INTERNAL_44eb8e94_28_ForeachBinaryOpScalarList_cu_dda10a694cuda3std3__45__cpo5crendE,@object
	.size		_ZN59_INTERNAL_44eb8e94_28_ForeachBinaryOpScalarList_cu_dda10a694cuda3std3__45__cpo5crendE,(_ZN59_INTERNAL_44eb8e94_28_ForeachBinaryOpScalarList_cu_dda10a694cuda3std6ranges3__45__cpo5cdataE - _ZN59_INTERNAL_44eb8e94_28_ForeachBinaryOpScalarList_cu_dda10a694cuda3std3__45__cpo5crendE)
_ZN59_INTERNAL_44eb8e94_28_ForeachBinaryOpScalarList_cu_dda10a694cuda3std3__45__cpo5crendE:
	.zero		1
	.type		_ZN59_INTERNAL_44eb8e94_28_ForeachBinaryOpScalarList_cu_dda10a694cuda3std6ranges3__45__cpo5cdataE,@object
	.size		_ZN59_INTERNAL_44eb8e94_28_ForeachBinaryOpScalarList_cu_dda10a694cuda3std6ranges3__45__cpo5cdataE,(_ZN59_INTERNAL_44eb8e94_28_ForeachBinaryOpScalarList_cu_dda10a694cuda3std6ranges3__45__cpo3endE - _ZN59_INTERNAL_44eb8e94_28_ForeachBinaryOpScalarList_cu_dda10a694cuda3std6ranges3__45__cpo5cdataE)
_ZN59_INTERNAL_44eb8e94_28_ForeachBinaryOpScalarList_cu_dda10a694cuda3std6ranges3__45__cpo5cdataE:
	.zero		1
	.type		_ZN59_INTERNAL_44eb8e94_28_ForeachBinaryOpScalarList_cu_dda10a694cuda3std6ranges3__45__cpo3endE,@object
	.size		_ZN59_INTERNAL_44eb8e94_28_ForeachBinaryOpScalarList_cu_dda10a694cuda3std6ranges3__45__cpo3endE,(_ZN59_INTERNAL_44eb8e94_28_ForeachBinaryOpScalarList_cu_dda10a694cuda3std3__419piecewise_constructE - _ZN59_INTERNAL_44eb8e94_28_ForeachBinaryOpScalarList_cu_dda10a694cuda3std6ranges3__45__cpo3endE)
_ZN59_INTERNAL_44eb8e94_28_ForeachBinaryOpScalarList_cu_dda10a694cuda3std6ranges3__45__cpo3endE:
	.zero		1
	.type		_ZN59_INTERNAL_44eb8e94_28_ForeachBinaryOpScalarList_cu_dda10a694cuda3std3__419piecewise_constructE,@object
	.size		_ZN59_INTERNAL_44eb8e94_28_ForeachBinaryOpScalarList_cu_dda10a694cuda3std3__419piecewise_constructE,(_ZN59_INTERNAL_44eb8e94_28_ForeachBinaryOpScalarList_cu_dda10a694cuda3std6ranges3__45__cpo5ssizeE - _ZN59_INTERNAL_44eb8e94_28_ForeachBinaryOpScalarList_cu_dda10a694cuda3std3__419piecewise_constructE)
_ZN59_INTERNAL_44eb8e94_28_ForeachBinaryOpScalarList_cu_dda10a694cuda3std3__419piecewise_constructE:
	.zero		1
	.type		_ZN59_INTERNAL_44eb8e94_28_ForeachBinaryOpScalarList_cu_dda10a694cuda3std6ranges3__45__cpo5ssizeE,@object
	.size		_ZN59_INTERNAL_44eb8e94_28_ForeachBinaryOpScalarList_cu_dda10a694cuda3std6ranges3__45__cpo5ssizeE,(_ZN59_INTERNAL_44eb8e94_28_ForeachBinaryOpScalarList_cu_dda10a694cuda3std3__45__cpo3endE - _ZN59_INTERNAL_44eb8e94_28_ForeachBinaryOpScalarList_cu_dda10a694cuda3std6ranges3__45__cpo5ssizeE)
_ZN59_INTERNAL_44eb8e94_28_ForeachBinaryOpScalarList_cu_dda10a694cuda3std6ranges3__45__cpo5ssizeE:
	.zero		1
	.type		_ZN59_INTERNAL_44eb8e94_28_ForeachBinaryOpScalarList_cu_dda10a694cuda3std3__45__cpo3endE,@object
	.size		_ZN59_INTERNAL_44eb8e94_28_ForeachBinaryOpScalarList_cu_dda10a694cuda3std3__45__cpo3endE,(_ZN59_INTERNAL_44eb8e94_28_ForeachBinaryOpScalarList_cu_dda10a694cuda3std6ranges3__45__cpo4cendE - _ZN59_INTERNAL_44eb8e94_28_ForeachBinaryOpScalarList_cu_dda10a694cuda3std3__45__cpo3endE)
_ZN59_INTERNAL_44eb8e94_28_ForeachBinaryOpScalarList_cu_dda10a694cuda3std3__45__cpo3endE:
	.zero		1
	.type		_ZN59_INTERNAL_44eb8e94_28_ForeachBinaryOpScalarList_cu_dda10a694cuda3std6ranges3__45__cpo4cendE,@object
	.size		_ZN59_INTERNAL_44eb8e94_28_ForeachBinaryOpScalarList_cu_dda10a694cuda3std6ranges3__45__cpo4cendE,(_ZN59_INTERNAL_44eb8e94_28_ForeachBinaryOpScalarList_cu_dda10a694cuda3std3__45__cpo4rendE - _ZN59_INTERNAL_44eb8e94_28_ForeachBinaryOpScalarList_cu_dda10a694cuda3std6ranges3__45__cpo4cendE)
_ZN59_INTERNAL_44eb8e94_28_ForeachBinaryOpScalarList_cu_dda10a694cuda3std6ranges3__45__cpo4cendE:
	.zero		1
	.type		_ZN59_INTERNAL_44eb8e94_28_ForeachBinaryOpScalarList_cu_dda10a694cuda3std3__45__cpo4rendE,@object
	.size		_ZN59_INTERNAL_44eb8e94_28_ForeachBinaryOpScalarList_cu_dda10a694cuda3std3__45__cpo4rendE,(_ZN59_INTERNAL_44eb8e94_28_ForeachBinaryOpScalarList_cu_dda10a694cuda3std6ranges3__45__cpo4prevE - _ZN59_INTERNAL_44eb8e94_28_ForeachBinaryOpScalarList_cu_dda10a694cuda3std3__45__cpo4rendE)
_ZN59_INTERNAL_44eb8e94_28_ForeachBinaryOpScalarList_cu_dda10a694cuda3std3__45__cpo4rendE:
	.zero		1
	.type		_ZN59_INTERNAL_44eb8e94_28_ForeachBinaryOpScalarList_cu_dda10a694cuda3std6ranges3__45__cpo4prevE,@object
	.size		_ZN59_INTERNAL_44eb8e94_28_ForeachBinaryOpScalarList_cu_dda10a694cuda3std6ranges3__45__cpo4prevE,(_ZN59_INTERNAL_44eb8e94_28_ForeachBinaryOpScalarList_cu_dda10a694cuda3std6ranges3__45__cpo9iter_moveE - _ZN59_INTERNAL_44eb8e94_28_ForeachBinaryOpScalarList_cu_dda10a694cuda3std6ranges3__45__cpo4prevE)
_ZN59_INTERNAL_44eb8e94_28_ForeachBinaryOpScalarList_cu_dda10a694cuda3std6ranges3__45__cpo4prevE:
	.zero		1
	.type		_ZN59_INTERNAL_44eb8e94_28_ForeachBinaryOpScalarList_cu_dda10a694cuda3std6ranges3__45__cpo9iter_moveE,@object
	.size		_ZN59_INTERNAL_44eb8e94_28_ForeachBinaryOpScalarList_cu_dda10a694cuda3std6ranges3__45__cpo9iter_moveE,(.L_13 - _ZN59_INTERNAL_44eb8e94_28_ForeachBinaryOpScalarList_cu_dda10a694cuda3std6ranges3__45__cpo9iter_moveE)
_ZN59_INTERNAL_44eb8e94_28_ForeachBinaryOpScalarList_cu_dda10a694cuda3std6ranges3__45__cpo9iter_moveE:
	.zero		1
.L_13:


//--------------------- .nv.constant0._ZN2at6native61_GLOBAL__N__44eb8e94_28_ForeachBinaryOpScalarList_cu_dda10a6925multi_tensor_apply_kernelINS1_28TensorListScalarListMetadataIfLi2EEENS1_25BinaryOpScalarListFunctorIN3c108BFloat16ELi2ELi1ELi1EEEJNS0_7maximumIfEEEEEvT_T0_DpT1_ --------------------------
	.section	.nv.constant0._ZN2at6native61_GLOBAL__N__44eb8e94_28_ForeachBinaryOpScalarList_cu_dda10a6925multi_tensor_apply_kernelINS1_28TensorListScalarListMetadataIfLi2EEENS1_25BinaryOpScalarListFunctorIN3c108BFloat16ELi2ELi1ELi1EEEJNS0_7maximumIfEEEEEvT_T0_DpT1_,"a",@progbits
	.sectionflags	@""
	.align	4
.nv.constant0._ZN2at6native61_GLOBAL__N__44eb8e94_28_ForeachBinaryOpScalarList_cu_dda10a6925multi_tensor_apply_kernelINS1_28TensorListScalarListMetadataIfLi2EEENS1_25BinaryOpScalarListFunctorIN3c108BFloat16ELi2ELi1ELi1EEEJNS0_7maximumIfEEEEEvT_T0_DpT1_:
	.zero		4290


//--------------------- .nv.constant0._ZN2at6native61_GLOBAL__N__44eb8e94_28_ForeachBinaryOpScalarList_cu_dda10a6925multi_tensor_apply_kernelINS1_28TensorListScalarListMetadataIfLi2EEENS1_25BinaryOpScalarListFunctorIN3c104HalfELi2ELi1ELi1EEEJNS0_7maximumIfEEEEEvT_T0_DpT1_ --------------------------
	.section	.nv.constant0._ZN2at6native61_GLOBAL__N__44eb8e94_28_ForeachBinaryOpScalarList_cu_dda10a6925multi_tensor_apply_kernelINS1_28TensorListScalarListMetadataIfLi2EEENS1_25BinaryOpScalarListFunctorIN3c104HalfELi2ELi1ELi1EEEJNS0_7maximumIfEEEEEvT_T0_DpT1_,"a",@progbits
	.sectionflags	@""
	.align	4
.nv.constant0._ZN2at6native61_GLOBAL__N__44eb8e94_28_ForeachBinaryOpScalarList_cu_dda10a6925multi_tensor_apply_kernelINS1_28TensorListScalarListMetadataIfLi2EEENS1_25BinaryOpScalarListFunctorIN3c104HalfELi2ELi1ELi1EEEJNS0_7maximumIfEEEEEvT_T0_DpT1_:
	.zero		4290


//--------------------- .nv.constant0._ZN2at6native61_GLOBAL__N__44eb8e94_28_ForeachBinaryOpScalarList_cu_dda10a6925multi_tensor_apply_kernelINS1_28TensorListScalarListMetadataIfLi2EEENS1_25BinaryOpScalarListFunctorIfLi2ELi1ELi1EEEJNS0_7maximumIfEEEEEvT_T0_DpT1_ --------------------------
	.section	.nv.constant0._ZN2at6native61_GLOBAL__N__44eb8e94_28_ForeachBinaryOpScalarList_cu_dda10a6925multi_tensor_apply_kernelINS1_28TensorListScalarListMetadataIfLi2EEENS1_25BinaryOpScalarListFunctorIfLi2ELi1ELi1EEEJNS0_7maximumIfEEEEEvT_T0_DpT1_,"a",@progbits
	.sectionflags	@""
	.align	4
.nv.constant0._ZN2at6native61_GLOBAL__N__44eb8e94_28_ForeachBinaryOpScalarList_cu_dda10a6925multi_tensor_apply_kernelINS1_28TensorListScalarListMetadataIfLi2EEENS1_25BinaryOpScalarListFunctorIfLi2ELi1ELi1EEEJNS0_7maximumIfEEEEEvT_T0_DpT1_:
	.zero		4290


//--------------------- .nv.constant0._ZN2at6native61_GLOBAL__N__44eb8e94_28_ForeachBinaryOpScalarList_cu_dda10a6925multi_tensor_apply_kernelINS1_28TensorListScalarListMetadataIdLi2EEENS1_25BinaryOpScalarListFunctorIdLi2ELi1ELi1EEEJNS0_7maximumIdEEEEEvT_T0_DpT1_ --------------------------
	.section	.nv.constant0._ZN2at6native61_GLOBAL__N__44eb8e94_28_ForeachBinaryOpScalarList_cu_dda10a6925multi_tensor_apply_kernelINS1_28TensorListScalarListMetadataIdLi2EEENS1_25BinaryOpScalarListFunctorIdLi2ELi1ELi1EEEJNS0_7maximumIdEEEEEvT_T0_DpT1_,"a",@progbits
	.sectionflags	@""
	.align	4
.nv.constant0._ZN2at6native61_GLOBAL__N__44eb8e94_28_ForeachBinaryOpScalarList_cu_dda10a6925multi_tensor_apply_kernelINS1_28TensorListScalarListMetadataIdLi2EEENS1_25BinaryOpScalarListFunctorIdLi2ELi1ELi1EEEJNS0_7maximumIdEEEEEvT_T0_DpT1_:
	.zero		4546


//--------------------- .nv.constant0._ZN2at6native61_GLOBAL__N__44eb8e94_28_ForeachBinaryOpScalarList_cu_dda10a6925multi_tensor_apply_kernelINS1_28TensorListScalarListMetadataIsLi2EEENS1_25BinaryOpScalarListFunctorIsLi2ELi1ELi1EEEJNS0_7maximumIsEEEEEvT_T0_DpT1_ --------------------------
	.section	.nv.constant0._ZN2at6native61_GLOBAL__N__44eb8e94_28_ForeachBinaryOpScalarList_cu_dda10a6925multi_tensor_apply_kernelINS1_28TensorListScalarListMetadataIsLi2EEENS1_25BinaryOpScalarListFunctorIsLi2ELi1ELi1EEEJNS0_7maximumIsEEEEEvT_T0_DpT1_,"a",@progbits
	.sectionflags	@""
	.align	4
.nv.constant0._ZN2at6native61_GLOBAL__N__44eb8e94_28_ForeachBinaryOpScalarList_cu_dda10a6925multi_tensor_apply_kernelINS1_28TensorListScalarListMetadataIsLi2EEENS1_25BinaryOpScalarListFunctorIsLi2ELi1ELi1EEEJNS0_7maximumIsEEEEEvT_T0_DpT1_:
	.zero		4162


//--------------------- .nv.constant0._ZN2at6native61_GLOBAL__N__44eb8e94_28_ForeachBinaryOpScalarList_cu_dda10a6925multi_tensor_apply_kernelINS1_28TensorListScalarListMetadataIlLi2EEENS1_25BinaryOpScalarListFunctorIlLi2ELi1ELi1EEEJNS0_7maximumIlEEEEEvT_T0_DpT1_ --------------------------
	.section	.nv.constant0._ZN2at6native61_GLOBAL__N__44eb8e94_28_ForeachBinaryOpScalarList_cu_dda10a6925multi_tensor_apply_kernelINS1_28TensorListScalarListMetadataIlLi2EEENS1_25BinaryOpScalarListFunctorIlLi2ELi1ELi1EEEJNS0_7maximumIlEEEEEvT_T0_DpT1_,"a",@progbits
	.sectionflags	@""
	.align	4
.nv.constant0._ZN2at6native61_GLOBAL__N__44eb8e94_28_ForeachBinaryOpScalarList_cu_dda10a6925multi_tensor_apply_kernelINS1_28TensorListScalarListMetadataIlLi2EEENS1_25BinaryOpScalarListFunctorIlLi2ELi1ELi1EEEJNS0_7maximumIlEEEEEvT_T0_DpT1_:
	.zero		4546


//--------------------- .nv.constant0._ZN2at6native61_GLOBAL__N__44eb8e94_28_ForeachBinaryOpScalarList_cu_dda10a6925multi_tensor_apply_kernelINS1_28TensorListScalarListMetadataIiLi2EEENS1_25BinaryOpScalarListFunctorIiLi2ELi1ELi1EEEJNS0_7maximumIiEEEEEvT_T0_DpT1_ --------------------------
	.section	.nv.constant0._ZN2at6native61_GLOBAL__N__44eb8e94_28_ForeachBinaryOpScalarList_cu_dda10a6925multi_tensor_apply_kernelINS1_28TensorListScalarListMetadataIiLi2EEENS1_25BinaryOpScalarListFunctorIiLi2ELi1ELi1EEEJNS0_7maximumIiEEEEEvT_T0_DpT1_,"a",@progbits
	.sectionflags	@""
	.align	4
.nv.constant0._ZN2at6native61_GLOBAL__N__44eb8e94_28_ForeachBinaryOpScalarList_cu_dda10a6925multi_tensor_apply_kernelINS1_28TensorListScalarListMetadataIiLi2EEENS1_25BinaryOpScalarListFunctorIiLi2ELi1ELi1EEEJNS0_7maximumIiEEEEEvT_T0_DpT1_:
	.zero		4290


//--------------------- .nv.constant0._ZN2at6native61_GLOBAL__N__44eb8e94_28_ForeachBinaryOpScalarList_cu_dda10a6925multi_tensor_apply_kernelINS1_28TensorListScalarListMetadataIaLi2EEENS1_25BinaryOpScalarListFunctorIaLi2ELi1ELi1EEEJNS0_7maximumIaEEEEEvT_T0_DpT1_ --------------------------
	.section	.nv.constant0._ZN2at6native61_GLOBAL__N__44eb8e94_28_ForeachBinaryOpScalarList_cu_dda10a6925multi_tensor_apply_kernelINS1_28TensorListScalarListMetadataIaLi2EEENS1_25BinaryOpScalarListFunctorIaLi2ELi1ELi1EEEJNS0_7maximumIaEEEEEvT_T0_DpT1_,"a",@progbits
	.sectionflags	@""
	.align	4
.nv.constant0._ZN2at6native61_GLOBAL__N__44eb8e94_28_ForeachBinaryOpScalarList_cu_dda10a6925multi_tensor_apply_kernelINS1_28TensorListScalarListMetadataIaLi2EEENS1_25BinaryOpScalarListFunctorIaLi2ELi1ELi1EEEJNS0_7maximumIaEEEEEvT_T0_DpT1_:
	.zero		4098


//--------------------- .nv.constant0._ZN2at6native61_GLOBAL__N__44eb8e94_28_ForeachBinaryOpScalarList_cu_dda10a6925multi_tensor_apply_kernelINS1_28TensorListScalarListMetadataIhLi2EEENS1_25BinaryOpScalarListFunctorIhLi2ELi1ELi1EEEJNS0_7maximumIhEEEEEvT_T0_DpT1_ --------------------------
	.section	.nv.constant0._ZN2at6native61_GLOBAL__N__44eb8e94_28_ForeachBinaryOpScalarList_cu_dda10a6925multi_tensor_apply_kernelINS1_28TensorListScalarListMetadataIhLi2EEENS1_25BinaryOpScalarListFunctorIhLi2ELi1ELi1EEEJNS0_7maximumIhEEEEEvT_T0_DpT1_,"a",@progbits
	.sectionflags	@""
	.align	4
.nv.constant0._ZN2at6native61_GLOBAL__N__44eb8e94_28_ForeachBinaryOpScalarList_cu_dda10a6925multi_tensor_apply_kernelINS1_28TensorListScalarListMetadataIhLi2EEENS1_25BinaryOpScalarListFunctorIhLi2ELi1ELi1EEEJNS0_7maximumIhEEEEEvT_T0_DpT1_:
	.zero		4098


//--------------------- .nv.constant0._ZN2at6native61_GLOBAL__N__44eb8e94_28_ForeachBinaryOpScalarList_cu_dda10a6925multi_tensor_apply_kernelINS1_28TensorListScalarListMetadataIfLi1EEENS1_25BinaryOpScalarListFunctorIN3c108BFloat16ELi1ELi1ELi0EEEJNS0_7maximumIfEEEEEvT_T0_DpT1_ --------------------------
	.section	.nv.constant0._ZN2at6native61_GLOBAL__N__44eb8e94_28_ForeachBinaryOpScalarList_cu_dda10a6925multi_tensor_apply_kernelINS1_28TensorListScalarListMetadataIfLi1EEENS1_25BinaryOpScalarListFunctorIN3c108BFloat16ELi1ELi1ELi0EEEJNS0_7maximumIfEEEEEvT_T0_DpT1_,"a",@progbits
	.sectionflags	@""
	.align	4
.nv.constant0._ZN2at6native61_GLOBAL__N__44eb8e94_28_ForeachBinaryOpScalarList_cu_dda10a6925multi_tensor_apply_kernelINS1_28TensorListScalarListMetadataIfLi1EEENS1_25BinaryOpScalarListFunctorIN3c108BFloat16ELi1ELi1ELi0EEEJNS0_7maximumIfEEEEEvT_T0_DpT1_:
	.zero		4418


//--------------------- .nv.constant0._ZN2at6native61_GLOBAL__N__44eb8e94_28_ForeachBinaryOpScalarList_cu_dda10a6925multi_tensor_apply_kernelINS1_28TensorListScalarListMetadataIfLi1EEENS1_25BinaryOpScalarListFunctorIN3c104HalfELi1ELi1ELi0EEEJNS0_7maximumIfEEEEEvT_T0_DpT1_ --------------------------
	.section	.nv.constant0._ZN2at6native61_GLOBAL__N__44eb8e94_28_ForeachBinaryOpScalarList_cu_dda10a6925multi_tensor_apply_kernelINS1_28TensorListScalarListMetadataIfLi1EEENS1_25BinaryOpScalarListFunctorIN3c104HalfELi1ELi1ELi0EEEJNS0_7maximumIfEEEEEvT_T0_DpT1_,"a",@progbits
	.sectionflags	@""
	.align	4
.nv.constant0._ZN2at6native61_GLOBAL__N__44eb8e94_28_ForeachBinaryOpScalarList_cu_dda10a6925multi_tensor_apply_kernelINS1_28TensorListScalarListMetadataIfLi1EEENS1_25BinaryOpScalarListFunctorIN3c104HalfELi1ELi1ELi0EEEJNS0_7maximumIfEEEEEvT_T0_DpT1_:
	.zero		4418


//--------------------- .nv.constant0._ZN2at6native61_GLOBAL__N__44eb8e94_28_ForeachBinaryOpScalarList_cu_dda10a6925multi_tensor_apply_kernelINS1_28TensorListScalarListMetadataIfLi1EEENS1_25BinaryOpScalarListFunctorIfLi1ELi1ELi0EEEJNS0_7maximumIfEEEEEvT_T0_DpT1_ --------------------------
	.section	.nv.constant0._ZN2at6native61_GLOBAL__N__44eb8e94_28_ForeachBinaryOpScalarList_cu_dda10a6925multi_tensor_apply_kernelINS1_28TensorListScalarListMetadataIfLi1EEENS1_25BinaryOpScalarListFunctorIfLi1ELi1ELi0EEEJNS0_7maximumIfEEEEEvT_T0_DpT1_,"a",@progbits
	.sectionflags	@""
	.align	4
.nv.constant0._ZN2at6native61_GLOBAL__N__44eb8e94_28_ForeachBinaryOpScalarList_cu_dda10a6925multi_tensor_apply_kernelINS1_28TensorListScalarListMetadataIfLi1EEENS1_25BinaryOpScalarListFunctorIfLi1ELi1ELi0EEEJNS0_7maximumIfEEEEEvT_T0_DpT1_:
	.zero		4418


//--------------------- .nv.constant0._ZN2at6native61_GLOBAL__N__44eb8e94_28_ForeachBinaryOpScalarList_cu_dda10a6925multi_tensor_apply_kernelINS1_28TensorListScalarListMetadataIdLi1EEENS1_25BinaryOpScalarListFunctorIdLi1ELi1ELi0EEEJNS0_7maximumIdEEEEEvT_T0_DpT1_ --------------------------
	.section	.nv.constant0._ZN2at6native61_GLOBAL__N__44eb8e94_28_ForeachBinaryOpScalarList_cu_dda10a6925multi_tensor_apply_kernelINS1_28TensorListScalarListMetadataIdLi1EEENS1_25BinaryOpScalarListFunctorIdLi1ELi1ELi0EEEJNS0_7maximumIdEEEEEvT_T0_DpT1_,"a",@progbits
	.sectionflags	@""
	.align	4
.nv.constant0._ZN2at6native61_GLOBAL__N__44eb8e94_28_ForeachBinaryOpScalarList_cu_dda10a6925multi_tensor_apply_kernelINS1_28TensorListScalarListMetadataIdLi1EEENS1_25BinaryOpScalarListFunctorIdLi1ELi1ELi0EEEJNS0_7maximumIdEEEEEvT_T0_DpT1_:
	.zero		4802


//--------------------- .nv.constant0._ZN2at6native61_GLOBAL__N__44eb8e94_28_ForeachBinaryOpScalarList_cu_dda10a6925multi_tensor_apply_kernelINS1_28TensorListScalarListMetadataIsLi1EEENS1_25BinaryOpScalarListFunctorIsLi1ELi1ELi0EEEJNS0_7maximumIsEEEEEvT_T0_DpT1_ --------------------------
	.section	.nv.constant0._ZN2at6native61_GLOBAL__N__44eb8e94_28_ForeachBinaryOpScalarList_cu_dda10a6925multi_tensor_apply_kernelINS1_28TensorListScalarListMetadataIsLi1EEENS1_25BinaryOpScalarListFunctorIsLi1ELi1ELi0EEEJNS0_7maximumIsEEEEEvT_T0_DpT1_,"a",@progbits
	.sectionflags	@""
	.align	4
.nv.constant0._ZN2at6native61_GLOBAL__N__44eb8e94_28_ForeachBinaryOpScalarList_cu_dda10a6925multi_tensor_apply_kernelINS1_28TensorListScalarListMetadataIsLi1EEENS1_25BinaryOpScalarListFunctorIsLi1ELi1ELi0EEEJNS0_7maximumIsEEEEEvT_T0_DpT1_:
	.zero		4226


//--------------------- .nv.constant0._ZN2at6native61_GLOBAL__N__44eb8e94_28_ForeachBinaryOpScalarList_cu_dda10a6925multi_tensor_apply_kernelINS1_28TensorListScalarListMetadataIlLi1EEENS1_25BinaryOpScalarListFunctorIlLi1ELi1ELi0EEEJNS0_7maximumIlEEEEEvT_T0_DpT1_ --------------------------
	.section	.nv.constant0._ZN2at6native61_GLOBAL__N__44eb8e94_28_ForeachBinaryOpScalarList_cu_dda10a6925multi_tensor_apply_kernelINS1_28TensorListScalarListMetadataIlLi1EEENS1_25BinaryOpScalarListFunctorIlLi1ELi1ELi0EEEJNS0_7maximumIlEEEEEvT_T0_DpT1_,"a",@progbits
	.sectionflags	@""
	.align	4
.nv.constant0._ZN2at6native61_GLOBAL__N__44eb8e94_28_ForeachBinaryOpScalarList_cu_dda10a6925multi_tensor_apply_kernelINS1_28TensorListScalarListMetadataIlLi1EEENS1_25BinaryOpScalarListFunctorIlLi1ELi1ELi0EEEJNS0_7maximumIlEEEEEvT_T0_DpT1_:
	.zero		4802


//--------------------- .nv.constant0._ZN2at6native61_GLOBAL__N__44eb8e94_28_ForeachBinaryOpScalarList_cu_dda10a6925multi_tensor_apply_kernelINS1_28TensorListScalarListMetadataIiLi1EEENS1_25BinaryOpScalarListFunctorIiLi1ELi1ELi0EEEJNS0_7maximumIiEEEEEvT_T0_DpT1_ --------------------------
	.section	.nv.constant0._ZN2at6native61_GLOBAL__N__44eb8e94_28_ForeachBinaryOpScalarList_cu_dda10a6925multi_tensor_apply_kernelINS1_28TensorListScalarListMetadataIiLi1EEENS1_25BinaryOpScalarListFunctorIiLi1ELi1ELi0EEEJNS0_7maximumIiEEEEEvT_T0_DpT1_,"a",@progbits
	.sectionflags	@""
	.align	4
.nv.constant0._ZN2at6native61_GLOBAL__N__44eb8e94_28_ForeachBinaryOpScalarList_cu_dda10a6925multi_tensor_apply_kernelINS1_28TensorListScalarListMetadataIiLi1EEENS1_25BinaryOpScalarListFunctorIiLi1ELi1ELi0EEEJNS0_7maximumIiEEEEEvT_T0_DpT1_:
	.zero		4418


//--------------------- .nv.constant0._ZN2at6native61_GLOBAL__N__44eb8e94_28_ForeachBinaryOpScalarList_cu_dda10a6925multi_tensor_apply_kernelINS1_28TensorListScalarListMetadataIaLi1EEENS1_25BinaryOpScalarListFunctorIaLi1ELi1ELi0EEEJNS0_7maximumIaEEEEEvT_T0_DpT1_ --------------------------
	.section	.nv.constant0._ZN2at6native61_GLOBAL__N__44eb8e94_28_ForeachBinaryOpScalarList_cu_dda10a6925multi_tensor_apply_kernelINS1_28TensorListScalarListMetadataIaLi1EEENS1_25BinaryOpScalarListFunctorIaLi1ELi1ELi0EEEJNS0_7maximumIaEEEEEvT_T0_DpT1_,"a",@progbits
	.sectionflags	@""
	.align	4
.nv.constant0._ZN2at6native61_GLOBAL__N__44eb8e94_28_ForeachBinaryOpScalarList_cu_dda10a6925multi_tensor_apply_kernelINS1_28TensorListScalarListMetadataIaLi1EEENS1_25BinaryOpScalarListFunctorIaLi1ELi1ELi0EEEJNS0_7maximumIaEEEEEvT_T0_DpT1_:
	.zero		4130


//--------------------- .nv.constant0._ZN2at6native61_GLOBAL__N__44eb8e94_28_ForeachBinaryOpScalarList_cu_dda10a6925multi_tensor_apply_kernelINS1_28TensorListScalarListMetadataIhLi1EEENS1_25BinaryOpScalarListFunctorIhLi1ELi1ELi0EEEJNS0_7maximumIhEEEEEvT_T0_DpT1_ --------------------------
	.section	.nv.constant0._ZN2at6native61_GLOBAL__N__44eb8e94_28_ForeachBinaryOpScalarList_cu_dda10a6925multi_tensor_apply_kernelINS1_28TensorListScalarListMetadataIhLi1EEENS1_25BinaryOpScalarListFunctorIhLi1ELi1ELi0EEEJNS0_7maximumIhEEEEEvT_T0_DpT1_,"a",@progbits
	.sectionflags	@""
	.align	4
.nv.constant0._ZN2at6native61_GLOBAL__N__44eb8e94_28_ForeachBinaryOpScalarList_cu_dda10a6925multi_tensor_apply_kernelINS1_28TensorListScalarListMetadataIhLi1EEENS1_25BinaryOpScalarListFunctorIhLi1ELi1ELi0EEEJNS0_7maximumIhEEEEEvT_T0_DpT1_:
	.zero		4130


//--------------------- .nv.constant0._ZN2at6native61_GLOBAL__N__44eb8e94_28_ForeachBinaryOpScalarList_cu_dda10a6925multi_tensor_apply_kernelINS1_28TensorListScalarListMetadataIfLi2EEENS1_25BinaryOpScalarListFunctorIN3c108BFloat16ELi2ELi1ELi1EEEJNS0_7minimumIfEEEEEvT_T0_DpT1_ --------------------------
	.section	.nv.constant0._ZN2at6native61_GLOBAL__N__44eb8e94_28_ForeachBinaryOpScalarList_cu_dda10a6925multi_tensor_apply_kernelINS1_28TensorListScalarListMetadataIfLi2EEENS1_25BinaryOpScalarListFunctorIN3c108BFloat16ELi2ELi1ELi1EEEJNS0_7minimumIfEEEEEvT_T0_DpT1_,"a",@progbits
	.sectionflags	@""
	.align	4
.nv.constant0._ZN2at6native61_GLOBAL__N__44eb8e94_28_ForeachBinaryOpScalarList_cu_dda10a6925multi_tensor_apply_kernelINS1_28TensorListScalarListMetadataIfLi2EEENS1_25BinaryOpScalarListFunctorIN3c108BFloat16ELi2ELi1ELi1EEEJNS0_7minimumIfEEEEEvT_T0_DpT1_:
	.zero		4290


//--------------------- .nv.constant0._ZN2at6native61_GLOBAL__N__44eb8e94_28_ForeachBinaryOpScalarList_cu_dda10a6925multi_tensor_apply_kernelINS1_28TensorListScalarListMetadataIfLi2EEENS1_25BinaryOpScalarListFunctorIN3c104HalfELi2ELi1ELi1EEEJNS0_7minimumIfEEEEEvT_T0_DpT1_ --------------------------
	.section	.nv.constant0._ZN2at6native61_GLOBAL__N__44eb8e94_28_ForeachBinaryOpScalarList_cu_dda10a6925multi_tensor_apply_kernelINS1_28TensorListScalarListMetadataIfLi2EEENS1_25BinaryOpScalarListFunctorIN3c104HalfELi2ELi1ELi1EEEJNS0_7minimumIfEEEEEvT_T0_DpT1_,"a",@progbits
	.sectionflags	@""
	.align	4
.nv.constant0._ZN2at6native61_GLOBAL__N__44eb8e94_28_ForeachBinaryOpScalarList_cu_dda10a6925multi_tensor_apply_kernelINS1_28TensorListScalarListMetadataIfLi2EEENS1_25BinaryOpScalarListFunctorIN3c104HalfELi2ELi1ELi1EEEJNS0_7minimumIfEEEEEvT_T0_DpT1_:
	.zero		4290


//--------------------- .nv.constant0._ZN2at6native61_GLOBAL__N__44eb8e94_28_ForeachBinaryOpScalarList_cu_dda10a6925multi_tensor_apply_kernelINS1_28TensorListScalarListMetadataIfLi2EEENS1_25BinaryOpScalarListFunctorIfLi2ELi1ELi1EEEJNS0_7minimumIfEEEEEvT_T0_DpT1_ --------------------------
	.section	.nv.constant0._ZN2at6native61_GLOBAL__N__44eb8e94_28_ForeachBinaryOpScalarList_cu_dda10a6925multi_tensor_apply_kernelINS1_28TensorListScalarListMetadataIfLi2EEENS1_25BinaryOpScalarListFunctorIfLi2ELi1ELi1EEEJNS0_7minimumIfEEEEEvT_T0_DpT1_,"a",@progbits
	.sectionflags	@""
	.align	4
.nv.constant0._ZN2at6native61_GLOBAL__N__44eb8e94_28_ForeachBinaryOpScalarList_cu_dda10a6925multi_tensor_apply_kernelINS1_28TensorListScalarListMetadataIfLi2EEENS1_25BinaryOpScalarListFunctorIfLi2ELi1ELi1EEEJNS0_7minimumIfEEEEEvT_T0_DpT1_:
	.zero		4290


//--------------------- .nv.constant0._ZN2at6native61_GLOBAL__N__44eb8e94_28_ForeachBinaryOpScalarList_cu_dda10a6925multi_tensor_apply_kernelINS1_28TensorListScalarListMetadataIdLi2EEENS1_25BinaryOpScalarListFunctorIdLi2ELi1ELi1EEEJNS0_7minimumIdEEEEEvT_T0_DpT1_ --------------------------
	.section	.nv.constant0._ZN2at6native61_GLOBAL__N__44eb8e94_28_ForeachBinaryOpScalarList_cu_dda10a6925multi_tensor_apply_kernelINS1_28TensorListScalarListMetadataIdLi2EEENS1_25BinaryOpScalarListFunctorIdLi2ELi1ELi1EEEJNS0_7minimumIdEEEEEvT_T0_DpT1_,"a",@progbits
	.sectionflags	@""
	.align	4
.nv.constant0._ZN2at6native61_GLOBAL__N__44eb8e94_28_ForeachBinaryOpScalarList_cu_dda10a6925multi_tensor_apply_kernelINS1_28TensorListScalarListMetadataIdLi2EEENS1_25BinaryOpScalarListFunctorIdLi2ELi1ELi1EEEJNS0_7minimumIdEEEEEvT_T0_DpT1_:
	.zero		4546


//--------------------- .nv.constant0._ZN2at6native61_GLOBAL__N__44eb8e94_28_ForeachBinaryOpScalarList_cu_dda10a6925multi_tensor_apply_kernelINS1_28TensorListScalarListMetadataIsLi2EEENS1_25BinaryOpScalarListFunctorIsLi2ELi1ELi1EEEJNS0_7minimumIsEEEEEvT_T0_DpT1_ --------------------------
	.section	.nv.constant0._ZN2at6native61_GLOBAL__N__44eb8e94_28_ForeachBinaryOpScalarList_cu_dda10a6925multi_tensor_apply_kernelINS1_28TensorListScalarListMetadataIsLi2EEENS1_25BinaryOpScalarListFunctorIsLi2ELi1ELi1EEEJNS0_7minimumIsEEEEEvT_T0_DpT1_,"a",@progbits
	.sectionflags	@""
	.align	4
.nv.constant0._ZN2at6native61_GLOBAL__N__44eb8e94_28_ForeachBinaryOpScalarList_cu_dda10a6925multi_tensor_apply_kernelINS1_28TensorListScalarListMetadataIsLi2EEENS1_25BinaryOpScalarListFunctorIsLi2ELi1ELi1EEEJNS0_7minimumIsEEEEEvT_T0_DpT1_:
	.zero		4162


//--------------------- .nv.constant0._ZN2at6native61_GLOBAL__N__44eb8e94_28_ForeachBinaryOpScalarList_cu_dda10a6925multi_tensor_apply_kernelINS1_28TensorListScalarListMetadataIlLi2EEENS1_25BinaryOpScalarListFunctorIlLi2ELi1ELi1EEEJNS0_7minimumIlEEEEEvT_T0_DpT1_ --------------------------
	.section	.nv.constant0._ZN2at6native61_GLOBAL__N__44eb8e94_28_ForeachBinaryOpScalarList_cu_dda10a6925multi_tensor_apply_kernelINS1_28TensorListScalarListMetadataIlLi2EEENS1_25BinaryOpScalarListFunctorIlLi2ELi1ELi1EEEJNS0_7minimumIlEEEEEvT_T0_DpT1_,"a",@progbits
	.sectionflags	@""
	.align	4
.nv.constant0._ZN2at6native61_GLOBAL__N__44eb8e94_28_ForeachBinaryOpScalarList_cu_dda10a6925multi_tensor_apply_kernelINS1_28TensorListScalarListMetadataIlLi2EEENS1_25BinaryOpScalarListFunctorIlLi2ELi1ELi1EEEJNS0_7minimumIlEEEEEvT_T0_DpT1_:
	.zero		4546


//--------------------- .nv.constant0._ZN2at6native61_GLOBAL__N__44eb8e94_28_ForeachBinaryOpScalarList_cu_dda10a6925multi_tensor_apply_kernelINS1_28TensorListScalarListMetadataIiLi2EEENS1_25BinaryOpScalarListFunctorIiLi2ELi1ELi1EEEJNS0_7minimumIiEEEEEvT_T0_DpT1_ --------------------------
	.section	.nv.constant0._ZN2at6native61_GLOBAL__N__44eb8e94_28_ForeachBinaryOpScalarList_cu_dda10a6925multi_tensor_apply_kernelINS1_28TensorListScalarListMetadataIiLi2EEENS1_25BinaryOpScalarListFunctorIiLi2ELi1ELi1EEEJNS0_7minimumIiEEEEEvT_T0_DpT1_,"a",@progbits
	.sectionflags	@""
	.align	4
.nv.constant0._ZN2at6native61_GLOBAL__N__44eb8e94_28_ForeachBinaryOpScalarList_cu_dda10a6925multi_tensor_apply_kernelINS1_28TensorListScalarListMetadataIiLi2EEENS1_25BinaryOpScalarListFunctorIiLi2ELi1ELi1EEEJNS0_7minimumIiEEEEEvT_T0_DpT1_:
	.zero		4290


//--------------------- .nv.constant0._ZN2at6native61_GLOBAL__N__44eb8e94_28_ForeachBinaryOpScalarList_cu_dda10a6925multi_tensor_apply_kernelINS1_28TensorListScalarListMetadataIaLi2EEENS1_25BinaryOpScalarListFunctorIaLi2ELi1ELi1EEEJNS0_7minimumIaEEEEEvT_T0_DpT1_ --------------------------
	.section	.nv.constant0._ZN2at6native61_GLOBAL__N__44eb8e94_28_ForeachBinaryOpScalarList_cu_dda10a6925multi_tensor_apply_kernelINS1_28TensorListScalarListMetadataIaLi2EEENS1_25BinaryOpScalarListFunctorIaLi2ELi1ELi1EEEJNS0_7minimumIaEEEEEvT_T0_DpT1_,"a",@progbits
	.sectionflags	@""
	.align	4
.nv.constant0._ZN2at6native61_GLOBAL__N__44eb8e94_28_ForeachBinaryOpScalarList_cu_dda10a6925multi_tensor_apply_kernelINS1_28TensorListScalarListMetadataIaLi2EEENS1_25BinaryOpScalarListFunctorIaLi2ELi1ELi1EEEJNS0_7minimumIaEEEEEvT_T0_DpT1_:
	.zero		4098


//--------------------- .nv.constant0._ZN2at6native61_GLOBAL__N__44eb8e94_28_ForeachBinaryOpScalarList_cu_dda10a6925multi_tensor_apply_kernelINS1_28TensorListScalarListMetadataIhLi2EEENS1_25BinaryOpScalarListFunctorIhLi2ELi1ELi1EEEJNS0_7minimumIhEEEEEvT_T0_DpT1_ --------------------------
	.section	.nv.constant0._ZN2at6native61_GLOBAL__N__44eb8e94_28_ForeachBinaryOpScalarList_cu_dda10a6925multi_tensor_apply_kernelINS1_28TensorListScalarListMetadataIhLi2EEENS1_25BinaryOpScalarListFunctorIhLi2ELi1ELi1EEEJNS0_7minimumIhEEEEEvT_T0_DpT1_,"a",@progbits
	.sectionflags	@""
	.align	4
.nv.constant0._ZN2at6native61_GLOBAL__N__44eb8e94_28_ForeachBinaryOpScalarList_cu_dda10a6925multi_tensor_apply_kernelINS1_28TensorListScalarListMetadataIhLi2EEENS1_25BinaryOpScalarListFunctorIhLi2ELi1ELi1EEEJNS0_7minimumIhEEEEEvT_T0_DpT1_:
	.zero		4098


//--------------------- .nv.constant0._ZN2at6native61_GLOBAL__N__44eb8e94_28_ForeachBinaryOpScalarList_cu_dda10a6925multi_tensor_apply_kernelINS1_28TensorListScalarListMetadataIfLi1EEENS1_25BinaryOpScalarListFunctorIN3c108BFloat16ELi1ELi1ELi0EEEJNS0_7minimumIfEEEEEvT_T0_DpT1_ --------------------------
	.section	.nv.constant0._ZN2at6native61_GLOBAL__N__44eb8e94_28_ForeachBinaryOpScalarList_cu_dda10a6925multi_tensor_apply_kernelINS1_28TensorListScalarListMetadataIfLi1EEENS1_25BinaryOpScalarListFunctorIN3c108BFloat16ELi1ELi1ELi0EEEJNS0_7minimumIfEEEEEvT_T0_DpT1_,"a",@progbits
	.sectionflags	@""
	.align	4
.nv.constant0._ZN2at6native61_GLOBAL__N__44eb8e94_28_ForeachBinaryOpScalarList_cu_dda10a6925multi_tensor_apply_kernelINS1_28TensorListScalarListMetadataIfLi1EEENS1_25BinaryOpScalarListFunctorIN3c108BFloat16ELi1ELi1ELi0EEEJNS0_7minimumIfEEEEEvT_T0_DpT1_:
	.zero		4418


//--------------------- .nv.constant0._ZN2at6native61_GLOBAL__N__44eb8e94_28_ForeachBinaryOpScalarList_cu_dda10a6925multi_tensor_apply_kernelINS1_28TensorListScalarListMetadataIfLi1EEENS1_25BinaryOpScalarListFunctorIN3c104HalfELi1ELi1ELi0EEEJNS0_7minimumIfEEEEEvT_T0_DpT1_ --------------------------
	.section	.nv.constant0._ZN2at6native61_GLOBAL__N__44eb8e94_28_ForeachBinaryOpScalarList_cu_dda10a6925multi_tensor_apply_kernelINS1_28TensorListScalarListMetadataIfLi1EEENS1_25BinaryOpScalarListFunctorIN3c104HalfELi1ELi1ELi0EEEJNS0_7minimumIfEEEEEvT_T0_DpT1_,"a",@progbits
	.sectionflags	@""
	.align	4
.nv.constant0._ZN2at6native61_GLOBAL__N__44eb8e94_28_ForeachBinaryOpScalarList_cu_dda10a6925multi_tensor_apply_kernelINS1_28TensorListScalarListMetadataIfLi1EEENS1_25BinaryOpScalarListFunctorIN3c104HalfELi1ELi1ELi0EEEJNS0_7minimumIfEEEEEvT_T0_DpT1_:
	.zero		4418


//--------------------- .nv.constant0._ZN2at6native61_GLOBAL__N__44eb8e94_28_ForeachBinaryOpScalarList_cu_dda10a6925multi_tensor_apply_kernelINS1_28TensorListScalarListMetadataIfLi1EEENS1_25BinaryOpScalarListFunctorIfLi1ELi1ELi0EEEJNS0_7minimumIfEEEEEvT_T0_DpT1_ --------------------------
	.section	.nv.constant0._ZN2at6native61_GLOBAL__N__44eb8e94_28_ForeachBinaryOpScalarList_cu_dda10a6925multi_tensor_apply_kernelINS1_28TensorListScalarListMetadataIfLi1EEENS1_25BinaryOpScalarListFunctorIfLi1ELi1ELi0EEEJNS0_7minimumIfEEEEEvT_T0_DpT1_,"a",@progbits
	.sectionflags	@""
	.align	4
.nv.constant0._ZN2at6native61_GLOBAL__N__44eb8e94_28_ForeachBinaryOpScalarList_cu_dda10a6925multi_tensor_apply_kernelINS1_28TensorListScalarListMetadataIfLi1EEENS1_25BinaryOpScalarListFunctorIfLi1ELi1ELi0EEEJNS0_7minimumIfEEEEEvT_T0_DpT1_:
	.zero		4418


//--------------------- .nv.constant0._ZN2at6native61_GLOBAL__N__44eb8e94_28_ForeachBinaryOpScalarList_cu_dda10a6925multi_tensor_apply_kernelINS1_28TensorListScalarListMetadataIdLi1EEENS1_25BinaryOpScalarListFunctorIdLi1ELi1ELi0EEEJNS0_7minimumIdEEEEEvT_T0_DpT1_ --------------------------
	.section	.nv.constant0._ZN2at6native61_GLOBAL__N__44eb8e94_28_ForeachBinaryOpScalarList_cu_dda10a6925multi_tensor_apply_kernelINS1_28TensorListScalarListMetadataIdLi1EEENS1_25BinaryOpScalarListFunctorIdLi1ELi1ELi0EEEJNS0_7minimumIdEEEEEvT_T0_DpT1_,"a",@progbits
	.sectionflags	@""
	.align	4
.nv.constant0._ZN2at6native61_GLOBAL__N__44eb8e94_28_ForeachBinaryOpScalarList_cu_dda10a6925multi_tensor_apply_kernelINS1_28TensorListScalarListMetadataIdLi1EEENS1_25BinaryOpScalarListFunctorIdLi1ELi1ELi0EEEJNS0_7minimumIdEEEEEvT_T0_DpT1_:
	.zero		4802


//--------------------- .nv.constant0._ZN2at6native61_GLOBAL__N__44eb8e94_28_ForeachBinaryOpScalarList_cu_dda10a6925multi_tensor_apply_kernelINS1_28TensorListScalarListMetadataIsLi1EEENS1_25BinaryOpScalarListFunctorIsLi1ELi1ELi0EEEJNS0_7minimumIsEEEEEvT_T0_DpT1_ --------------------------
	.section	.nv.constant0._ZN2at6native61_GLOBAL__N__44eb8e94_28_ForeachBinaryOpScalarList_cu_dda10a6925multi_tensor_apply_kernelINS1_28TensorListScalarListMetadataIsLi1EEENS1_25BinaryOpScalarListFunctorIsLi1ELi1ELi0EEEJNS0_7minimumIsEEEEEvT_T0_DpT1_,"a",@progbits
	.sectionflags	@""
	.align	4
.nv.constant0._ZN2at6native61_GLOBAL__N__44eb8e94_28_ForeachBinaryOpScalarList_cu_dda10a6925multi_tensor_apply_kernelINS1_28TensorListScalarListMetadataIsLi1EEENS1_25BinaryOpScalarListFunctorIsLi1ELi1ELi0EEEJNS0_7minimumIsEEEEEvT_T0_DpT1_:
	.zero		4226


//--------------------- .nv.constant0._ZN2at6native61_GLOBAL__N__44eb8e94_28_ForeachBinaryOpScalarList_cu_dda10a6925multi_tensor_apply_kernelINS1_28TensorListScalarListMetadataIlLi1EEENS1_25BinaryOpScalarListFunctorIlLi1ELi1ELi0EEEJNS0_7minimumIlEEEEEvT_T0_DpT1_ --------------------------
	.section	.nv.constant0._ZN2at6native61_GLOBAL__N__44eb8e94_28_ForeachBinaryOpScalarList_cu_dda10a6925multi_tensor_apply_kernelINS1_28TensorListScalarListMetadataIlLi1EEENS1_25BinaryOpScalarListFunctorIlLi1ELi1ELi0EEEJNS0_7minimumIlEEEEEvT_T0_DpT1_,"a",@progbits
	.sectionflags	@""
	.align	4
.nv.constant0._ZN2at6native61_GLOBAL__N__44eb8e94_28_ForeachBinaryOpScalarList_cu_dda10a6925multi_tensor_apply_kernelINS1_28TensorListScalarListMetadataIlLi1EEENS1_25BinaryOpScalarListFunctorIlLi1ELi1ELi0EEEJNS0_7minimumIlEEEEEvT_T0_DpT1_:
	.zero		4802


//--------------------- .nv.constant0._ZN2at6native61_GLOBAL__N__44eb8e94_28_ForeachBinaryOpScalarList_cu_dda10a6925multi_tensor_apply_kernelINS1_28TensorListScalarListMetadataIiLi1EEENS1_25BinaryOpScalarListFunctorIiLi1ELi1ELi0EEEJNS0_7minimumIiEEEEEvT_T0_DpT1_ --------------------------
	.section	.nv.constant0._ZN2at6native61_GLOBAL__N__44eb8e94_28_ForeachBinaryOpScalarList_cu_dda10a6925multi_tensor_apply_kernelINS1_28TensorListScalarListMetadataIiLi1EEENS1_25BinaryOpScalarListFunctorIiLi1ELi1ELi0EEEJNS0_7minimumIiEEEEEvT_T0_DpT1_,"a",@progbits
	.sectionflags	@""
	.align	4
.nv.constant0._ZN2at6native61_GLOBAL__N__44eb8e94_28_ForeachBinaryOpScalarList_cu_dda10a6925multi_tensor_apply_kernelINS1_28TensorListScalarListMetadataIiLi1EEENS1_25BinaryOpScalarListFunctorIiLi1ELi1ELi0EEEJNS0_7minimumIiEEEEEvT_T0_DpT1_:
	.zero		4418


//--------------------- .nv.constant0._ZN2at6native61_GLOBAL__N__44eb8e94_28_ForeachBinaryOpScalarList_cu_dda10a6925multi_tensor_apply_kernelINS1_28TensorListScalarListMetadataIaLi1EEENS1_25BinaryOpScalarListFunctorIaLi1ELi1ELi0EEEJNS0_7minimumIaEEEEEvT_T0_DpT1_ --------------------------
	.section	.nv.constant0._ZN2at6native61_GLOBAL__N__44eb8e94_28_ForeachBinaryOpScalarList_cu_dda10a6925multi_tensor_apply_kernelINS1_28TensorListScalarListMetadataIaLi1EEENS1_25BinaryOpScalarListFunctorIaLi1ELi1ELi0EEEJNS0_7minimumIaEEEEEvT_T0_DpT1_,"a",@progbits
	.sectionflags	@""
	.align	4
.nv.constant0._ZN2at6native61_GLOBAL__N__44eb8e94_28_ForeachBinaryOpScalarList_cu_dda10a6925multi_tensor_apply_kernelINS1_28TensorListScalarListMetadataIaLi1EEENS1_25BinaryOpScalarListFunctorIaLi1ELi1ELi0EEEJNS0_7minimumIaEEEEEvT_T0_DpT1_:
	.zero		4130


//--------------------- .nv.constant0._ZN2at6native61_GLOBAL__N__44eb8e94_28_ForeachBinaryOpScalarList_cu_dda10a6925multi_tensor_apply_kernelINS1_28TensorListScalarListMetadataIhLi1EEENS1_25BinaryOpScalarListFunctorIhLi1ELi1ELi0EEEJNS0_7minimumIhEEEEEvT_T0_DpT1_ --------------------------
	.section	.nv.constant0._ZN2at6native61_GLOBAL__N__44eb8e94_28_ForeachBinaryOpScalarList_cu_dda10a6925multi_tensor_apply_kernelINS1_28TensorListScalarListMetadataIhLi1EEENS1_25BinaryOpScalarListFunctorIhLi1ELi1ELi0EEEJNS0_7minimumIhEEEEEvT_T0_DpT1_,"a",@progbits
	.sectionflags	@""
	.align	4
.nv.constant0._ZN2at6native61_GLOBAL__N__44eb8e94_28_ForeachBinaryOpScalarList_cu_dda10a6925multi_tensor_apply_kernelINS1_28TensorListScalarListMetadataIhLi1EEENS1_25BinaryOpScalarListFunctorIhLi1ELi1ELi0EEEJNS0_7minimumIhEEEEEvT_T0_DpT1_:
	.zero		4130


//--------------------- .nv.constant0._ZN2at6native61_GLOBAL__N__44eb8e94_28_ForeachBinaryOpScalarList_cu_dda10a6925multi_tensor_apply_kernelINS1_28TensorListScalarListMetadataIfLi2EEENS1_25BinaryOpScalarListFunctorIN3c108BFloat16ELi2ELi1ELi1EEEJSt5minusIfEEEEvT_T0_DpT1_ --------------------------
	.section	.nv.constant0._ZN2at6native61_GLOBAL__N__44eb8e94_28_ForeachBinaryOpScalarList_cu_dda10a6925multi_tensor_apply_kernelINS1_28TensorListScalarListMetadataIfLi2EEENS1_25BinaryOpScalarListFunctorIN3c108BFloat16ELi2ELi1ELi1EEEJSt5minusIfEEEEvT_T0_DpT1_,"a",@progbits
	.sectionflags	@""
	.align	4
.nv.constant0._ZN2at6native61_GLOBAL__N__44eb8e94_28_ForeachBinaryOpScalarList_cu_dda10a6925multi_tensor_apply_kernelINS1_28TensorListScalarListMetadataIfLi2EEENS1_25BinaryOpScalarListFunctorIN3c108BFloat16ELi2ELi1ELi1EEEJSt5minusIfEEEEvT_T0_DpT1_:
	.zero		4290


//--------------------- .nv.constant0._ZN2at6native61_GLOBAL__N__44eb8e94_28_ForeachBinaryOpScalarList_cu_dda10a6925multi_tensor_apply_kernelINS1_28TensorListScalarListMetadataIfLi2EEENS1_25BinaryOpScalarListFunctorIN3c104HalfELi2ELi1ELi1EEEJSt5minusIfEEEEvT_T0_DpT1_ --------------------------
	.section	.nv.constant0._ZN2at6native61_GLOBAL__N__44eb8e94_28_ForeachBinaryOpScalarList_cu_dda10a6925multi_tensor_apply_kernelINS1_28TensorListScalarListMetadataIfLi2EEENS1_25BinaryOpScalarListFunctorIN3c104HalfELi2ELi1ELi1EEEJSt5minusIfEEEEvT_T0_DpT1_,"a",@progbits
	.sectionflags	@""
	.align	4
.nv.constant0._ZN2at6native61_GLOBAL__N__44eb8e94_28_ForeachBinaryOpScalarList_cu_dda10a6925multi_tensor_apply_kernelINS1_28TensorListScalarListMetadataIfLi2EEENS1_25BinaryOpScalarListFunctorIN3c104HalfELi2ELi1ELi1EEEJSt5minusIfEEEEvT_T0_DpT1_:
	.zero		4290


//--------------------- .nv.constant0._ZN2at6native61_GLOBAL__N__44eb8e94_28_ForeachBinaryOpScalarList_cu_dda10a6925multi_tensor_apply_kernelINS1_28TensorListScalarListMetadataIbLi2EEENS1_25BinaryOpScalarListFunctorIbLi2ELi1ELi1EEEJSt5minusIbEEEEvT_T0_DpT1_ --------------------------
	.section	.nv.constant0._ZN2at6native61_GLOBAL__N__44eb8e94_28_ForeachBinaryOpScalarList_cu_dda10a6925multi_tensor_apply_kernelINS1_28TensorListScalarListMetadataIbLi2EEENS1_25BinaryOpScalarListFunctorIbLi2ELi1ELi1EEEJSt5minusIbEEEEvT_T0_DpT1_,"a",@progbits
	.sectionflags	@""
	.align	4
.nv.constant0._ZN2at6native61_GLOBAL__N__44eb8e94_28_ForeachBinaryOpScalarList_cu_dda10a6925multi_tensor_apply_kernelINS1_28TensorListScalarListMetadataIbLi2EEENS1_25BinaryOpScalarListFunctorIbLi2ELi1ELi1EEEJSt5minusIbEEEEvT_T0_DpT1_:
	.zero		4098


//--------------------- .nv.constant0._ZN2at6native61_GLOBAL__N__44eb8e94_28_ForeachBinaryOpScalarList_cu_dda10a6925multi_tensor_apply_kernelINS1_28TensorListScalarListMetadataIN3c107complexIfEELi2EEENS1_25BinaryOpScalarListFunctorIS6_Li2ELi1ELi1EEEJSt5minusIS6_EEEEvT_T0_DpT1_ --------------------------
	.section	.nv.constant0._ZN2at6native61_GLOBAL__N__44eb8e94_28_ForeachBinaryOpScalarList_cu_dda10a6925multi_tensor_apply_kernelINS1_28TensorListScalarListMetadataIN3c107complexIfEELi2EEENS1_25BinaryOpScalarListFunctorIS6_Li2ELi1ELi1EEEJSt5minusIS6_EEEEvT_T0_DpT1_,"a",@progbits
	.sectionflags	@""
	.align	4
.nv.constant0._ZN2at6native61_GLOBAL__N__44eb8e94_28_ForeachBinaryOpScalarList_cu_dda10a6925multi_tensor_apply_kernelINS1_28TensorListScalarListMetadataIN3c107complexIfEELi2EEENS1_25BinaryOpScalarListFunctorIS6_Li2ELi1ELi1EEEJSt5minusIS6_EEEEvT_T0_DpT1_:
	.zero		4546


//--------------------- .nv.constant0._ZN2at6native61_GLOBAL__N__44eb8e94_28_ForeachBinaryOpScalarList_cu_dda10a6925multi_tensor_apply_kernelINS1_28TensorListScalarListMetadataIN3c107complexIdEELi2EEENS1_25BinaryOpScalarListFunctorIS6_Li2ELi1ELi1EEEJSt5minusIS6_EEEEvT_T0_DpT1_ --------------------------
	.section	.nv.constant0._ZN2at6native61_GLOBAL__N__44eb8e94_28_ForeachBinaryOpScalarList_cu_dda10a6925multi_tensor_apply_kernelINS1_28TensorListScalarListMetadataIN3c107complexIdEELi2EEENS1_25BinaryOpScalarListFunctorIS6_Li2ELi1ELi1EEEJSt5minusIS6_EEEEvT_T0_DpT1_,"a",@progbits
	.sectionflags	@""
	.align	4
.nv.constant0._ZN2at6native61_GLOBAL__N__44eb8e94_28_ForeachBinaryOpScalarList_cu_dda10a6925multi_tensor_apply_kernelINS1_28TensorListScalarListMetadataIN3c107complexIdEELi2EEENS1_25BinaryOpScalarListFunctorIS6_Li2ELi1ELi1EEEJSt5minusIS6_EEEEvT_T0_DpT1_:
	.zero		4898


//--------------------- .nv.constant0._ZN2at6native61_GLOBAL__N__44eb8e94_28_ForeachBinaryOpScalarList_cu_dda10a6925multi_tensor_apply_kernelINS1_28TensorListScalarListMetadataIfLi2EEENS1_25BinaryOpScalarListFunctorIfLi2ELi1ELi1EEEJSt5minusIfEEEEvT_T0_DpT1_ --------------------------
	.section	.nv.constant0._ZN2at6native61_GLOBAL__N__44eb8e94_28_ForeachBinaryOpScalarList_cu_dda10a6925multi_tensor_apply_kernelINS1_28TensorListScalarListMetadataIfLi2EEENS1_25BinaryOpScalarListFunctorIfLi2ELi1ELi1EEEJSt5minusIfEEEEvT_T0_DpT1_,"a",@progbits
	.sectionflags	@""
	.align	4
.nv.constant0._ZN2at6native61_GLOBAL__N__44eb8e94_28_ForeachBinaryOpScalarList_cu_dda10a6925multi_tensor_apply_kernelINS1_28TensorListScalarListMetadataIfLi2EEENS1_25BinaryOpScalarListFunctorIfLi2ELi1ELi1EEEJSt5minusIfEEEEvT_T0_DpT1_:
	.zero		4290


//--------------------- .nv.constant0._ZN2at6native61_GLOBAL__N__44eb8e94_28_ForeachBinaryOpScalarList_cu_dda10a6925multi_tensor_apply_kernelINS1_28TensorListScalarListMetadataIdLi2EEENS1_25BinaryOpScalarListFunctorIdLi2ELi1ELi1EEEJSt5minusIdEEEEvT_T0_DpT1_ --------------------------
	.section	.nv.constant0._ZN2at6native61_GLOBAL__N__44eb8e94_28_ForeachBinaryOpScalarList_cu_dda10a6925multi_tensor_apply_kernelINS1_28TensorListScalarListMetadataIdLi2EEENS1_25BinaryOpScalarListFunctorIdLi2ELi1ELi1EEEJSt5minusIdEEEEvT_T0_DpT1_,"a",@progbits
	.sectionflags	@""
	.align	4
.nv.constant0._ZN2at6native61_GLOBAL__N__44eb8e94_28_ForeachBinaryOpScalarList_cu_dda10a6925multi_tensor_apply_kernelINS1_28TensorListScalarListMetadataIdLi2EEENS1_25BinaryOpScalarListFunctorIdLi2ELi1ELi1EEEJSt5minusIdEEEEvT_T0_DpT1_:
	.zero		4546


//--------------------- .nv.constant0._ZN2at6native61_GLOBAL__N__44eb8e94_28_ForeachBinaryOpScalarList_cu_dda10a6925multi_tensor_apply_kernelINS1_28TensorListScalarListMetadataIsLi2EEENS1_25BinaryOpScalarListFunctorIsLi2ELi1ELi1EEEJSt5minusIsEEEEvT_T0_DpT1_ --------------------------
	.section	.nv.constant0._ZN2at6native61_GLOBAL__N__44eb8e94_28_ForeachBinaryOpScalarList_cu_dda10a6925multi_tensor_apply_kernelINS1_28TensorListScalarListMetadataIsLi2EEENS1_25BinaryOpScalarListFunctorIsLi2ELi1ELi1EEEJSt5minusIsEEEEvT_T0_DpT1_,"a",@progbits
	.sectionflags	@""
	.align	4
.nv.constant0._ZN2at6native61_GLOBAL__N__44eb8e94_28_ForeachBinaryOpScalarList_cu_dda10a6925multi_tensor_apply_kernelINS1_28TensorListScalarListMetadataIsLi2EEENS1_25BinaryOpScalarListFunctorIsLi2ELi1ELi1EEEJSt5minusIsEEEEvT_T0_DpT1_:
	.zero		4162


//--------------------- .nv.constant0._ZN2at6native61_GLOBAL__N__44eb8e94_28_ForeachBinaryOpScalarList_cu_dda10a6925multi_tensor_apply_kernelINS1_28TensorListScalarListMetadataIlLi2EEENS1_25BinaryOpScalarListFunctorIlLi2ELi1ELi1EEEJSt5minusIlEEEEvT_T0_DpT1_ --------------------------
	.section	.nv.constant0._ZN2at6native61_GLOBAL__N__44eb8e94_28_ForeachBinaryOpScalarList_cu_dda10a6925multi_tensor_apply_kernelINS1_28TensorListScalarListMetadataIlLi2EEENS1_25BinaryOpScalarListFunctorIlLi2ELi1ELi1EEEJSt5minusIlEEEEvT_T0_DpT1_,"a",@progbits
	.sectionflags	@""
	.align	4
.nv.constant0._ZN2at6native61_GLOBAL__N__44eb8e94_28_ForeachBinaryOpScalarList_cu_dda10a6925multi_tensor_apply_kernelINS1_28TensorListScalarListMetadataIlLi2EEENS1_25BinaryOpScalarListFunctorIlLi2ELi1ELi1EEEJSt5minusIlEEEEvT_T0_DpT1_:
	.zero		4546


//--------------------- .nv.constant0._ZN2at6native61_GLOBAL__N__44eb8e94_28_ForeachBinaryOpScalarList_cu_dda10a6925multi_tensor_apply_kernelINS1_28TensorListScalarListMetadataIiLi2EEENS1_25BinaryOpScalarListFunctorIiLi2ELi1ELi1EEEJSt5minusIiEEEEvT_T0_DpT1_ --------------------------
	.section	.nv.constant0._ZN2at6native61_GLOBAL__N__44eb8e94_28_ForeachBinaryOpScalarList_cu_dda10a6925multi_tensor_apply_kernelINS1_28TensorListScalarListMetadataIiLi2EEENS1_25BinaryOpScalarListFunctorIiLi2ELi1ELi1EEEJSt5minusIiEEEEvT_T0_DpT1_,"a",@progbits
	.sectionflags	@""
	.align	4
.nv.constant0._ZN2at6native61_GLOBAL__N__44eb8e94_28_ForeachBinaryOpScalarList_cu_dda10a6925multi_tensor_apply_kernelINS1_28TensorListScalarListMetadataIiLi2EEENS1_25BinaryOpScalarListFunctorIiLi2ELi1ELi1EEEJSt5minusIiEEEEvT_T0_DpT1_:
	.zero		4290


//--------------------- .nv.constant0._ZN2at6native61_GLOBAL__N__44eb8e94_28_ForeachBinaryOpScalarList_cu_dda10a6925multi_tensor_apply_kernelINS1_28TensorListScalarListMetadataIaLi2EEENS1_25BinaryOpScalarListFunctorIaLi2ELi1ELi1EEEJSt5minusIaEEEEvT_T0_DpT1_ --------------------------
	.section	.nv.constant0._ZN2at6native61_GLOBAL__N__44eb8e94_28_ForeachBinaryOpScalarList_cu_dda10a6925multi_tensor_apply_kernelINS1_28TensorListScalarListMetadataIaLi2EEENS1_25BinaryOpScalarListFunctorIaLi2ELi1ELi1EEEJSt5minusIaEEEEvT_T0_DpT1_,"a",@progbits
	.sectionflags	@""
	.align	4
.nv.constant0._ZN2at6native61_GLOBAL__N__44eb8e94_28_ForeachBinaryOpScalarList_cu_dda10a6925multi_tensor_apply_kernelINS1_28TensorListScalarListMetadataIaLi2EEENS1_25BinaryOpScalarListFunctorIaLi2ELi1ELi1EEEJSt5minusIaEEEEvT_T0_DpT1_:
	.zero		4098


//--------------------- .nv.constant0._ZN2at6native61_GLOBAL__N__44eb8e94_28_ForeachBinaryOpScalarList_cu_dda10a6925multi_tensor_apply_kernelINS1_28TensorListScalarListMetadataIhLi2EEENS1_25BinaryOpScalarListFunctorIhLi2ELi1ELi1EEEJSt5minusIhEEEEvT_T0_DpT1_ --------------------------
	.section	.nv.constant0._ZN2at6native61_GLOBAL__N__44eb8e94_28_ForeachBinaryOpScalarList_cu_dda10a6925multi_tensor_apply_kernelINS1_28TensorListScalarListMetadataIhLi2EEENS1_25BinaryOpScalarListFunctorIhLi2ELi1ELi1EEEJSt5minusIhEEEEvT_T0_DpT1_,"a",@progbits
	.sectionflags	@""
	.align	4
.nv.constant0._ZN2at6native61_GLOBAL__N__44eb8e94_28_ForeachBinaryOpScalarList_cu_dda10a6925multi_tensor_apply_kernelINS1_28TensorListScalarListMetadataIhLi2EEENS1_25BinaryOpScalarListFunctorIhLi2ELi1ELi1EEEJSt5minusIhEEEEvT_T0_DpT1_:
	.zero		4098


//--------------------- .nv.constant0._ZN2at6native61_GLOBAL__N__44eb8e94_28_ForeachBinaryOpScalarList_cu_dda10a6925multi_tensor_apply_kernelINS1_28TensorListScalarListMetadataIfLi1EEENS1_25BinaryOpScalarListFunctorIN3c108BFloat16ELi1ELi1ELi0EEEJSt5minusIfEEEEvT_T0_DpT1_ --------------------------
	.section	.nv.constant0._ZN2at6native61_GLOBAL__N__44eb8e94_28_ForeachBinaryOpScalarList_cu_dda10a6925multi_tensor_apply_kernelINS1_28TensorListScalarListMetadataIfLi1EEENS1_25BinaryOpScalarListFunctorIN3c108BFloat16ELi1ELi1ELi0EEEJSt5minusIfEEEEvT_T0_DpT1_,"a",@progbits
	.sectionflags	@""
	.align	4
.nv.constant0._ZN2at6native61_GLOBAL__N__44eb8e94_28_ForeachBinaryOpScalarList_cu_dda10a6925multi_tensor_apply_kernelINS1_28TensorListScalarListMetadataIfLi1EEENS1_25BinaryOpScalarListFunctorIN3c108BFloat16ELi1ELi1ELi0EEEJSt5minusIfEEEEvT_T0_DpT1_:
	.zero		4418


//--------------------- .nv.constant0._ZN2at6native61_GLOBAL__N__44eb8e94_28_ForeachBinaryOpScalarList_cu_dda10a6925multi_tensor_apply_kernelINS1_28TensorListScalarListMetadataIfLi1EEENS1_25BinaryOpScalarListFunctorIN3c104HalfELi1ELi1ELi0EEEJSt5minusIfEEEEvT_T0_DpT1_ --------------------------
	.section	.nv.constant0._ZN2at6native61_GLOBAL__N__44eb8e94_28_ForeachBinaryOpScalarList_cu_dda10a6925multi_tensor_apply_kernelINS1_28TensorListScalarListMetadataIfLi1EEENS1_25BinaryOpScalarListFunctorIN3c104HalfELi1ELi1ELi0EEEJSt5minusIfEEEEvT_T0_DpT1_,"a",@progbits
	.sectionflags	@""
	.align	4
.nv.constant0._ZN2at6native61_GLOBAL__N__44eb8e94_28_ForeachBinaryOpScalarList_cu_dda10a6925multi_tensor_apply_kernelINS1_28TensorListScalarListMetadataIfLi1EEENS1_25BinaryOpScalarListFunctorIN3c104HalfELi1ELi1ELi0EEEJSt5minusIfEEEEvT_T0_DpT1_:
	.zero		4418


//--------------------- .nv.constant0._ZN2at6native61_GLOBAL__N__44eb8e94_28_ForeachBinaryOpScalarList_cu_dda10a6925multi_tensor_apply_kernelINS1_28TensorListScalarListMetadataIbLi1EEENS1_25BinaryOpScalarListFunctorIbLi1ELi1ELi0EEEJSt5minusIbEEEEvT_T0_DpT1_ --------------------------
	.section	.nv.constant0._ZN2at6native61_GLOBAL__N__44eb8e94_28_ForeachBinaryOpScalarList_cu_dda10a6925multi_tensor_apply_kernelINS1_28TensorListScalarListMetadataIbLi1EEENS1_25BinaryOpScalarListFunctorIbLi1ELi1ELi0EEEJSt5minusIbEEEEvT_T0_DpT1_,"a",@progbits
	.sectionflags	@""
	.align	4
.nv.constant0._ZN2at6native61_GLOBAL__N__44eb8e94_28_ForeachBinaryOpScalarList_cu_dda10a6925multi_tensor_apply_kernelINS1_28TensorListScalarListMetadataIbLi1EEENS1_25BinaryOpScalarListFunctorIbLi1ELi1ELi0EEEJSt5minusIbEEEEvT_T0_DpT1_:
	.zero		4130


//--------------------- .nv.constant0._ZN2at6native61_GLOBAL__N__44eb8e94_28_ForeachBinaryOpScalarList_cu_dda10a6925multi_tensor_apply_kernelINS1_28TensorListScalarListMetadataIN3c107complexIfEELi1EEENS1_25BinaryOpScalarListFunctorIS6_Li1ELi1ELi0EEEJSt5minusIS6_EEEEvT_T0_DpT1_ --------------------------
	.section	.nv.constant0._ZN2at6native61_GLOBAL__N__44eb8e94_28_ForeachBinaryOpScalarList_cu_dda10a6925multi_tensor_apply_kernelINS1_28TensorListScalarListMetadataIN3c107complexIfEELi1EEENS1_25BinaryOpScalarListFunctorIS6_Li1ELi1ELi0EEEJSt5minusIS6_EEEEvT_T0_DpT1_,"a",@progbits
	.sectionflags	@""
	.align	4
.nv.constant0._ZN2at6native61_GLOBAL__N__44eb8e94_28_ForeachBinaryOpScalarList_cu_dda10a6925multi_tensor_apply_kernelINS1_28TensorListScalarListMetadataIN3c107complexIfEELi1EEENS1_25BinaryOpScalarListFunctorIS6_Li1ELi1ELi0EEEJSt5minusIS6_EEEEvT_T0_DpT1_:
	.zero		4802


//--------------------- .nv.constant0._ZN2at6native61_GLOBAL__N__44eb8e94_28_ForeachBinaryOpScalarList_cu_dda10a6925multi_tensor_apply_kernelINS1_28TensorListScalarListMetadataIN3c107complexIdEELi1EEENS1_25BinaryOpScalarListFunctorIS6_Li1ELi1ELi0EEEJSt5minusIS6_EEEEvT_T0_DpT1_ --------------------------
	.section	.nv.constant0._ZN2at6native61_GLOBAL__N__44eb8e94_28_ForeachBinaryOpScalarList_cu_dda10a6925multi_tensor_apply_kernelINS1_28TensorListScalarListMetadataIN3c107complexIdEELi1EEENS1_25BinaryOpScalarListFunctorIS6_Li1ELi1ELi0EEEJSt5minusIS6_EEEEvT_T0_DpT1_,"a",@progbits
	.sectionflags	@""
	.align	4
.nv.constant0._ZN2at6native61_GLOBAL__N__44eb8e94_28_ForeachBinaryOpScalarList_cu_dda10a6925multi_tensor_apply_kernelINS1_28TensorListScalarListMetadataIN3c107complexIdEELi1EEENS1_25BinaryOpScalarListFunctorIS6_Li1ELi1ELi0EEEJSt5minusIS6_EEEEvT_T0_DpT1_:
	.zero		4802


//--------------------- .nv.constant0._ZN2at6native61_GLOBAL__N__44eb8e94_28_ForeachBinaryOpScalarList_cu_dda10a6925multi_tensor_apply_kernelINS1_28TensorListScalarListMetadataIfLi1EEENS1_25BinaryOpScalarListFunctorIfLi1ELi1ELi0EEEJSt5minusIfEEEEvT_T0_DpT1_ --------------------------
	.section	.nv.constant0._ZN2at6native61_GLOBAL__N__44eb8e94_28_ForeachBinaryOpScalarList_cu_dda10a6925multi_tensor_apply_kernelINS1_28TensorListScalarListMetadataIfLi1EEENS1_25BinaryOpScalarListFunctorIfLi1ELi1ELi0EEEJSt5minusIfEEEEvT_T0_DpT1_,"a",@progbits
	.sectionflags	@""
	.align	4
.nv.constant0._ZN2at6native61_GLOBAL__N__44eb8e94_28_ForeachBinaryOpScalarList_cu_dda10a6925multi_tensor_apply_kernelINS1_28TensorListScalarListMetadataIfLi1EEENS1_25BinaryOpScalarListFunctorIfLi1ELi1ELi0EEEJSt5minusIfEEEEvT_T0_DpT1_:
	.zero		4418


//--------------------- .nv.constant0._ZN2at6native61_GLOBAL__N__44eb8e94_28_ForeachBinaryOpScalarList_cu_dda10a6925multi_tensor_apply_kernelINS1_28TensorListScalarListMetadataIdLi1EEENS1_25BinaryOpScalarListFunctorIdLi1ELi1ELi0EEEJSt5minusIdEEEEvT_T0_DpT1_ --------------------------
	.section	.nv.constant0._ZN2at6native61_GLOBAL__N__44eb8e94_28_ForeachBinaryOpScalarList_cu_dda10a6925multi_tensor_apply_kernelINS1_28TensorListScalarListMetadataIdLi1EEENS1_25BinaryOpScalarListFunctorIdLi1ELi1ELi0EEEJSt5minusIdEEEEvT_T0_DpT1_,"a",@progbits
	.sectionflags	@""
	.align	4
.nv.constant0._ZN2at6native61_GLOBAL__N__44eb8e94_28_ForeachBinaryOpScalarList_cu_dda10a6925multi_tensor_apply_kernelINS1_28TensorListScalarListMetadataIdLi1EEENS1_25BinaryOpScalarListFunctorIdLi1ELi1ELi0EEEJSt5minusIdEEEEvT_T0_DpT1_:
	.zero		4802


//--------------------- .nv.constant0._ZN2at6native61_GLOBAL__N__44eb8e94_28_ForeachBinaryOpScalarList_cu_dda10a6925multi_tensor_apply_kernelINS1_28TensorListScalarListMetadataIsLi1EEENS1_25BinaryOpScalarListFunctorIsLi1ELi1ELi0EEEJSt5minusIsEEEEvT_T0_DpT1_ --------------------------
	.section	.nv.constant0._ZN2at6native61_GLOBAL__N__44eb8e94_28_ForeachBinaryOpScalarList_cu_dda10a6925multi_tensor_apply_kernelINS1_28TensorListScalarListMetadataIsLi1EEENS1_25BinaryOpScalarListFunctorIsLi1ELi1ELi0EEEJSt5minusIsEEEEvT_T0_DpT1_,"a",@progbits
	.sectionflags	@""
	.align	4
.nv.constant0._ZN2at6native61_GLOBAL__N__44eb8e94_28_ForeachBinaryOpScalarList_cu_dda10a6925multi_tensor_apply_kernelINS1_28TensorListScalarListMetadataIsLi1EEENS1_25BinaryOpScalarListFunctorIsLi1ELi1ELi0EEEJSt5minusIsEEEEvT_T0_DpT1_:
	.zero		4226


//--------------------- .nv.constant0._ZN2at6native61_GLOBAL__N__44eb8e94_28_ForeachBinaryOpScalarList_cu_dda10a6925multi_tensor_apply_kernelINS1_28TensorListScalarListMetadataIlLi1EEENS1_25BinaryOpScalarListFunctorIlLi1ELi1ELi0EEEJSt5minusIlEEEEvT_T0_DpT1_ --------------------------
	.section	.nv.constant0._ZN2at6native61_GLOBAL__N__44eb8e94_28_ForeachBinaryOpScalarList_cu_dda10a6925multi_tensor_apply_kernelINS1_28TensorListScalarListMetadataIlLi1EEENS1_25BinaryOpScalarListFunctorIlLi1ELi1ELi0EEEJSt5minusIlEEEEvT_T0_DpT1_,"a",@progbits
	.sectionflags	@""
	.align	4
.nv.constant0._ZN2at6native61_GLOBAL__N__44eb8e94_28_ForeachBinaryOpScalarList_cu_dda10a6925multi_tensor_apply_kernelINS1_28TensorListScalarListMetadataIlLi1EEENS1_25BinaryOpScalarListFunctorIlLi1ELi1ELi0EEEJSt5minusIlEEEEvT_T0_DpT1_:
	.zero		4802


//--------------------- .nv.constant0._ZN2at6native61_GLOBAL__N__44eb8e94_28_ForeachBinaryOpScalarList_cu_dda10a6925multi_tensor_apply_kernelINS1_28TensorListScalarListMetadataIiLi1EEENS1_25BinaryOpScalarListFunctorIiLi1ELi1ELi0EEEJSt5minusIiEEEEvT_T0_DpT1_ --------------------------
	.section	.nv.constant0._ZN2at6native61_GLOBAL__N__44eb8e94_28_ForeachBinaryOpScalarList_cu_dda10a6925multi_tensor_apply_kernelINS1_28TensorListScalarListMetadataIiLi1EEENS1_25BinaryOpScalarListFunctorIiLi1ELi1ELi0EEEJSt5minusIiEEEEvT_T0_DpT1_,"a",@progbits
	.sectionflags	@""
	.align	4
.nv.constant0._ZN2at6native61_GLOBAL__N__44eb8e94_28_ForeachBinaryOpScalarList_cu_dda10a6925multi_tensor_apply_kernelINS1_28TensorListScalarListMetadataIiLi1EEENS1_25BinaryOpScalarListFunctorIiLi1ELi1ELi0EEEJSt5minusIiEEEEvT_T0_DpT1_:
	.zero		4418


//--------------------- .nv.constant0._ZN2at6native61_GLOBAL__N__44eb8e94_28_ForeachBinaryOpScalarList_cu_dda10a6925multi_tensor_apply_kernelINS1_28TensorListScalarListMetadataIaLi1EEENS1_25BinaryOpScalarListFunctorIaLi1ELi1ELi0EEEJSt5minusIaEEEEvT_T0_DpT1_ --------------------------
	.section	.nv.constant0._ZN2at6native61_GLOBAL__N__44eb8e94_28_ForeachBinaryOpScalarList_cu_dda10a6925multi_tensor_apply_kernelINS1_28TensorListScalarListMetadataIaLi1EEENS1_25BinaryOpScalarListFunctorIaLi1ELi1ELi0EEEJSt5minusIaEEEEvT_T0_DpT1_,"a",@progbits
	.sectionflags	@""
	.align	4
.nv.constant0._ZN2at6native61_GLOBAL__N__44eb8e94_28_ForeachBinaryOpScalarList_cu_dda10a6925multi_tensor_apply_kernelINS1_28TensorListScalarListMetadataIaLi1EEENS1_25BinaryOpScalarListFunctorIaLi1ELi1ELi0EEEJSt5minusIaEEEEvT_T0_DpT1_:
	.zero		4130


//--------------------- .nv.constant0._ZN2at6native61_GLOBAL__N__44eb8e94_28_ForeachBinaryOpScalarList_cu_dda10a6925multi_tensor_apply_kernelINS1_28TensorListScalarListMetadataIhLi1EEENS1_25BinaryOpScalarListFunctorIhLi1ELi1ELi0EEEJSt5minusIhEEEEvT_T0_DpT1_ --------------------------
	.section	.nv.constant0._ZN2at6native61_GLOBAL__N__44eb8e94_28_ForeachBinaryOpScalarList_cu_dda10a6925multi_tensor_apply_kernelINS1_28TensorListScalarListMetadataIhLi1EEENS1_25BinaryOpScalarListFunctorIhLi1ELi1ELi0EEEJSt5minusIhEEEEvT_T0_DpT1_,"a",@progbits
	.sectionflags	@""
	.align	4
.nv.constant0._ZN2at6native61_GLOBAL__N__44eb8e94_28_ForeachBinaryOpScalarList_cu_dda10a6925multi_tensor_apply_kernelINS1_28TensorListScalarListMetadataIhLi1EEENS1_25BinaryOpScalarListFunctorIhLi1ELi1ELi0EEEJSt5minusIhEEEEvT_T0_DpT1_:
	.zero		4130


//--------------------- .nv.constant0._ZN2at6native61_GLOBAL__N__44eb8e94_28_ForeachBinaryOpScalarList_cu_dda10a6925multi_tensor_apply_kernelINS1_28TensorListScalarListMetadataIfLi2EEENS1_25BinaryOpScalarListFunctorIN3c108BFloat16ELi2ELi1ELi1EEEJNS1_13power_functorIfEEEEEvT_T0_DpT1_ --------------------------
	.section	.nv.constant0._ZN2at6native61_GLOBAL__N__44eb8e94_28_ForeachBinaryOpScalarList_cu_dda10a6925multi_tensor_apply_kernelINS1_28TensorListScalarListMetadataIfLi2EEENS1_25BinaryOpScalarListFunctorIN3c108BFloat16ELi2ELi1ELi1EEEJNS1_13power_functorIfEEEEEvT_T0_DpT1_,"a",@progbits
	.sectionflags	@""
	.align	4
.nv.constant0._ZN2at6native61_GLOBAL__N__44eb8e94_28_ForeachBinaryOpScalarList_cu_dda10a6925multi_tensor_apply_kernelINS1_28TensorListScalarListMetadataIfLi2EEENS1_25BinaryOpScalarListFunctorIN3c108BFloat16ELi2ELi1ELi1EEEJNS1_13power_functorIfEEEEEvT_T0_DpT1_:
	.zero		4290


//--------------------- .nv.constant0._ZN2at6native61_GLOBAL__N__44eb8e94_28_ForeachBinaryOpScalarList_cu_dda10a6925multi_tensor_apply_kernelINS1_28TensorListScalarListMetadataIfLi2EEENS1_25BinaryOpScalarListFunctorIN3c104HalfELi2ELi1ELi1EEEJNS1_13power_functorIfEEEEEvT_T0_DpT1_ --------------------------
	.section	.nv.constant0._ZN2at6native61_GLOBAL__N__44eb8e94_28_ForeachBinaryOpScalarList_cu_dda10a6925multi_tensor_apply_kernelINS1_28TensorListScalarListMetadataIfLi2EEENS1_25BinaryOpScalarListFunctorIN3c104HalfELi2ELi1ELi1EEEJNS1_13power_functorIfEEEEEvT_T0_DpT1_,"a",@progbits
	.sectionflags	@""
	.align	4
.nv.constant0._ZN2at6native61_GLOBAL__N__44eb8e94_28_ForeachBinaryOpScalarList_cu_dda10a6925multi_tensor_apply_kernelINS1_28TensorListScalarListMetadataIfLi2EEENS1_25BinaryOpScalarListFunctorIN3c104HalfELi2ELi1ELi1EEEJNS1_13power_functorIfEEEEEvT_T0_DpT1_:
	.zero		4290


//--------------------- .nv.constant0._ZN2at6native61_GLOBAL__N__44eb8e94_28_ForeachBinaryOpScalarList_cu_dda10a6925multi_tensor_apply_kernelINS1_28TensorListScalarListMetadataIN3c107complexIfEELi2EEENS1_25BinaryOpScalarListFunctorIS6_Li2ELi1ELi1EEEJNS1_13power_functorIS6_EEEEEvT_T0_DpT1_ --------------------------
	.section	.nv.constant0._ZN2at6native61_GLOBAL__N__44eb8e94_28_ForeachBinaryOpScalarList_cu_dda10a6925multi_tensor_apply_kernelINS1_28TensorListScalarListMetadataIN3c107complexIfEELi2EEENS1_25BinaryOpScalarListFunctorIS6_Li2ELi1ELi1EEEJNS1_13power_functorIS6_EEEEEvT_T0_DpT1_,"a",@progbits
	.sectionflags	@""
	.align	4
.nv.constant0._ZN2at6native61_GLOBAL__N__44eb8e94_28_ForeachBinaryOpScalarList_cu_dda10a6925multi_tensor_apply_kernelINS1_28TensorListScalarListMetadataIN3c107complexIfEELi2EEENS1_25BinaryOpScalarListFunctorIS6_Li2ELi1ELi1EEEJNS1_13power_functorIS6_EEEEEvT_T0_DpT1_:
	.zero		4546


//--------------------- .nv.constant0._ZN2at6native61_GLOBAL__N__44eb8e94_28_ForeachBinaryOpScalarList_cu_dda10a6925multi_tensor_apply_kernelINS1_28TensorListScalarListMetadataIN3c107complexIdEELi2EEENS1_25BinaryOpScalarListFunctorIS6_Li2ELi1ELi1EEEJNS1_13power_functorIS6_EEEEEvT_T0_DpT1_ --------------------------
	.section	.nv.constant0._ZN2at6native61_GLOBAL__N__44eb8e94_28_ForeachBinaryOpScalarList_cu_dda10a6925multi_tensor_apply_kernelINS1_28TensorListScalarListMetadataIN3c107complexIdEELi2EEENS1_25BinaryOpScalarListFunctorIS6_Li2ELi1ELi1EEEJNS1_13power_functorIS6_EEEEEvT_T0_DpT1_,"a",@progbits
	.sectionflags	@""
	.align	4
.nv.constant0._ZN2at6native61_GLOBAL__N__44eb8e94_28_ForeachBinaryOpScalarList_cu_dda10a6925multi_tensor_apply_kernelINS1_28TensorListScalarListMetadataIN3c107complexIdEELi2EEENS1_25BinaryOpScalarListFunctorIS6_Li2ELi1ELi1EEEJNS1_13power_functorIS6_EEEEEvT_T0_DpT1_:
	.zero		4898


//--------------------- .nv.constant0._ZN2at6native61_GLOBAL__N__44eb8e94_28_ForeachBinaryOpScalarList_cu_dda10a6925multi_tensor_apply_kernelINS1_28TensorListScalarListMetadataIfLi2EEENS1_25BinaryOpScalarListFunctorIfLi2ELi1ELi1EEEJNS1_13power_functorIfEEEEEvT_T0_DpT1_ --------------------------
	.section	.nv.constant0._ZN2at6native61_GLOBAL__N__44eb8e94_28_ForeachBinaryOpScalarList_cu_dda10a6925multi_tensor_apply_kernelINS1_28TensorListScalarListMetadataIfLi2EEENS1_25BinaryOpScalarListFunctorIfLi2ELi1ELi1EEEJNS1_13power_functorIfEEEEEvT_T0_DpT1_,"a",@progbits
	.sectionflags	@""
	.align	4
.nv.constant0._ZN2at6native61_GLOBAL__N__44eb8e94_28_ForeachBinaryOpScalarList_cu_dda10a6925multi_tensor_apply_kernelINS1_28TensorListScalarListMetadataIfLi2EEENS1_25BinaryOpScalarListFunctorIfLi2ELi1ELi1EEEJNS1_13power_functorIfEEEEEvT_T0_DpT1_:
	.zero		4290


//--------------------- .nv.constant0._ZN2at6native61_GLOBAL__N__44eb8e94_28_ForeachBinaryOpScalarList_cu_dda10a6925multi_tensor_apply_kernelINS1_28TensorListScalarListMetadataIdLi2EEENS1_25BinaryOpScalarListFunctorIdLi2ELi1ELi1EEEJNS1_13power_functorIdEEEEEvT_T0_DpT1_ --------------------------
	.section	.nv.constant0._ZN2at6native61_GLOBAL__N__44eb8e94_28_ForeachBinaryOpScalarList_cu_dda10a6925multi_tensor_apply_kernelINS1_28TensorListScalarListMetadataIdLi2EEENS1_25BinaryOpScalarListFunctorIdLi2ELi1ELi1EEEJNS1_13power_functorIdEEEEEvT_T0_DpT1_,"a",@progbits
	.sectionflags	@""
	.align	4
.nv.constant0._ZN2at6native61_GLOBAL__N__44eb8e94_28_ForeachBinaryOpScalarList_cu_dda10a6925multi_tensor_apply_kernelINS1_28TensorListScalarListMetadataIdLi2EEENS1_25BinaryOpScalarListFunctorIdLi2ELi1ELi1EEEJNS1_13power_functorIdEEEEEvT_T0_DpT1_:
	.zero		4546


//--------------------- .nv.constant0._ZN2at6native61_GLOBAL__N__44eb8e94_28_ForeachBinaryOpScalarList_cu_dda10a6925multi_tensor_apply_kernelINS1_28TensorListScalarListMetadataIsLi2EEENS1_25BinaryOpScalarListFunctorIsLi2ELi1ELi1EEEJNS1_13power_functorIsEEEEEvT_T0_DpT1_ --------------------------
	.section	.nv.constant0._ZN2at6native61_GLOBAL__N__44eb8e94_28_ForeachBinaryOpScalarList_cu_dda10a6925multi_tensor_apply_kernelINS1_28TensorListScalarListMetadataIsLi2EEENS1_25BinaryOpScalarListFunctorIsLi2ELi1ELi1EEEJNS1_13power_functorIsEEEEEvT_T0_DpT1_,"a",@progbits
	.sectionflags	@""
	.align	4
.nv.constant0._ZN2at6native61_GLOBAL__N__44eb8e94_28_ForeachBinaryOpScalarList_cu_dda10a6925multi_tensor_apply_kernelINS1_28TensorListScalarListMetadataIsLi2EEENS1_25BinaryOpScalarListFunctorIsLi2ELi1ELi1EEEJNS1_13power_functorIsEEEEEvT_T0_DpT1_:
	.zero		4162


//--------------------- .nv.constant0._ZN2at6native61_GLOBAL__N__44eb8e94_28_ForeachBinaryOpScalarList_cu_dda10a6925multi_tensor_apply_kernelINS1_28TensorListScalarListMetadataIlLi2EEENS1_25BinaryOpScalarListFunctorIlLi2ELi1ELi1EEEJNS1_13power_functorIlEEEEEvT_T0_DpT1_ --------------------------
	.section	.nv.constant0._ZN2at6native61_GLOBAL__N__44eb8e94_28_ForeachBinaryOpScalarList_cu_dda10a6925multi_tensor_apply_kernelINS1_28TensorListScalarListMetadataIlLi2EEENS1_25BinaryOpScalarListFunctorIlLi2ELi1ELi1EEEJNS1_13power_functorIlEEEEEvT_T0_DpT1_,"a",@progbits
	.sectionflags	@""
	.align	4
.nv.constant0._ZN2at6native61_GLOBAL__N__44eb8e94_28_ForeachBinaryOpScalarList_cu_dda10a6925multi_tensor_apply_kernelINS1_28TensorListScalarListMetadataIlLi2EEENS1_25BinaryOpScalarListFunctorIlLi2ELi1ELi1EEEJNS1_13power_functorIlEEEEEvT_T0_DpT1_:
	.zero		4546


//--------------------- .nv.constant0._ZN2at6native61_GLOBAL__N__44eb8e94_28_ForeachBinaryOpScalarList_cu_dda10a6925multi_tensor_apply_kernelINS1_28TensorListScalarListMetadataIiLi2EEENS1_25BinaryOpScalarListFunctorIiLi2ELi1ELi1EEEJNS1_13power_functorIiEEEEEvT_T0_DpT1_ --------------------------
	.section	.nv.constant0._ZN2at6native61_GLOBAL__N__44eb8e94_28_ForeachBinaryOpScalarList_cu_dda10a6925multi_tensor_apply_kernelINS1_28TensorListScalarListMetadataIiLi2EEENS1_25BinaryOpScalarListFunctorIiLi2ELi1ELi1EEEJNS1_13power_functorIiEEEEEvT_T0_DpT1_,"a",@progbits
	.sectionflags	@""
	.align	4
.nv.constant0._ZN2at6native61_GLOBAL__N__44eb8e94_28_ForeachBinaryOpScalarList_cu_dda10a6925multi_tensor_apply_kernelINS1_28TensorListScalarListMetadataIiLi2EEENS1_25BinaryOpScalarListFunctorIiLi2ELi1ELi1EEEJNS1_13power_functorIiEEEEEvT_T0_DpT1_:
	.zero		4290


//--------------------- .nv.constant0._ZN2at6native61_GLOBAL__N__44eb8e94_28_ForeachBinaryOpScalarList_cu_dda10a6925multi_tensor_apply_kernelINS1_28TensorListScalarListMetadataIaLi2EEENS1_25BinaryOpScalarListFunctorIaLi2ELi1ELi1EEEJNS1_13power_functorIaEEEEEvT_T0_DpT1_ --------------------------
	.section	.nv.constant0._ZN2at6native61_GLOBAL__N__44eb8e94_28_ForeachBinaryOpScalarList_cu_dda10a6925multi_tensor_apply_kernelINS1_28TensorListScalarListMetadataIaLi2EEENS1_25BinaryOpScalarListFunctorIaLi2ELi1ELi1EEEJNS1_13power_functorIaEEEEEvT_T0_DpT1_,"a",@progbits
	.sectionflags	@""
	.align	4
.nv.constant0._ZN2at6native61_GLOBAL__N__44eb8e94_28_ForeachBinaryOpScalarList_cu_dda10a6925multi_tensor_apply_kernelINS1_28TensorListScalarListMetadataIaLi2EEENS1_25BinaryOpScalarListFunctorIaLi2ELi1ELi1EEEJNS1_13power_functorIaEEEEEvT_T0_DpT1_:
	.zero		4098


//--------------------- .nv.constant0._ZN2at6native61_GLOBAL__N__44eb8e94_28_ForeachBinaryOpScalarList_cu_dda10a6925multi_tensor_apply_kernelINS1_28TensorListScalarListMetadataIhLi2EEENS1_25BinaryOpScalarListFunctorIhLi2ELi1ELi1EEEJNS1_13power_functorIhEEEEEvT_T0_DpT1_ --------------------------
	.section	.nv.constant0._ZN2at6native61_GLOBAL__N__44eb8e94_28_ForeachBinaryOpScalarList_cu_dda10a6925multi_tensor_apply_kernelINS1_28TensorListScalarListMetadataIhLi2EEENS1_25BinaryOpScalarListFunctorIhLi2ELi1ELi1EEEJNS1_13power_functorIhEEEEEvT_T0_DpT1_,"a",@progbits
	.sectionflags	@""
	.align	4
.nv.constant0._ZN2at6native61_GLOBAL__N__44eb8e94_28_ForeachBinaryOpScalarList_cu_dda10a6925multi_tensor_apply_kernelINS1_28TensorListScalarListMetadataIhLi2EEENS1_25BinaryOpScalarListFunctorIhLi2ELi1ELi1EEEJNS1_13power_functorIhEEEEEvT_T0_DpT1_:
	.zero		4098


//--------------------- .nv.constant0._ZN2at6native61_GLOBAL__N__44eb8e94_28_ForeachBinaryOpScalarList_cu_dda10a6925multi_tensor_apply_kernelINS1_28TensorListScalarListMetadataIfLi1EEENS1_25BinaryOpScalarListFunctorIN3c108BFloat16ELi1ELi1ELi0EEEJNS1_13power_functorIfEEEEEvT_T0_DpT1_ --------------------------
	.section	.nv.constant0._ZN2at6native61_GLOBAL__N__44eb8e94_28_ForeachBinaryOpScalarList_cu_dda10a6925multi_tensor_apply_kernelINS1_28TensorListScalarListMetadataIfLi1EEENS1_25BinaryOpScalarListFunctorIN3c108BFloat16ELi1ELi1ELi0EEEJNS1_13power_functorIfEEEEEvT_T0_DpT1_,"a",@progbits
	.sectionflags	@""
	.align	4
.nv.constant0._ZN2at6native61_GLOBAL__N__44eb8e94_28_ForeachBinaryOpScalarList_cu_dda10a6925multi_tensor_apply_kernelINS1_28TensorListScalarListMetadataIfLi1EEENS1_25BinaryOpScalarListFunctorIN3c108BFloat16ELi1ELi1ELi0EEEJNS1_13power_functorIfEEEEEvT_T0_DpT1_:
	.zero		4418


//--------------------- .nv.constant0._ZN2at6native61_GLOBAL__N__44eb8e94_28_ForeachBinaryOpScalarList_cu_dda10a6925multi_tensor_apply_kernelINS1_28TensorListScalarListMetadataIfLi1EEENS1_25BinaryOpScalarListFunctorIN3c104HalfELi1ELi1ELi0EEEJNS1_13power_functorIfEEEEEvT_T0_DpT1_ --------------------------
	.section	.nv.constant0._ZN2at6native61_GLOBAL__N__44eb8e94_28_ForeachBinaryOpScalarList_cu_dda10a6925multi_tensor_apply_kernelINS1_28TensorListScalarListMetadataIfLi1EEENS1_25BinaryOpScalarListFunctorIN3c104HalfELi1ELi1ELi0EEEJNS1_13power_functorIfEEEEEvT_T0_DpT1_,"a",@progbits
	.sectionflags	@""
	.align	4
.nv.constant0._ZN2at6native61_GLOBAL__N__44eb8e94_28_ForeachBinaryOpScalarList_cu_dda10a6925multi_tensor_apply_kernelINS1_28TensorListScalarListMetadataIfLi1EEENS1_25BinaryOpScalarListFunctorIN3c104HalfELi1ELi1ELi0EEEJNS1_13power_functorIfEEEEEvT_T0_DpT1_:
	.zero		4418


//--------------------- .nv.constant0._ZN2at6native61_GLOBAL__N__44eb8e94_28_ForeachBinaryOpScalarList_cu_dda10a6925multi_tensor_apply_kernelINS1_28TensorListScalarListMetadataIN3c107complexIfEELi1EEENS1_25BinaryOpScalarListFunctorIS6_Li1ELi1ELi0EEEJNS1_13power_functorIS6_EEEEEvT_T0_DpT1_ --------------------------
	.section	.nv.constant0._ZN2at6native61_GLOBAL__N__44eb8e94_28_ForeachBinaryOpScalarList_cu_dda10a6925multi_tensor_apply_kernelINS1_28TensorListScalarListMetadataIN3c107complexIfEELi1EEENS1_25BinaryOpScalarListFunctorIS6_Li1ELi1ELi0EEEJNS1_13power_functorIS6_EEEEEvT_T0_DpT1_,"a",@progbits
	.sectionflags	@""
	.align	4
.nv.constant0._ZN2at6native61_GLOBAL__N__44eb8e94_28_ForeachBinaryOpScalarList_cu_dda10a6925multi_tensor_apply_kernelINS1_28TensorListScalarListMetadataIN3c107complexIfEELi1EEENS1_25BinaryOpScalarListFunctorIS6_Li1ELi1ELi0EEEJNS1_13power_functorIS6_EEEEEvT_T0_DpT1_:
	.zero		4802


//--------------------- .nv.constant0._ZN2at6native61_GLOBAL__N__44eb8e94_28_ForeachBinaryOpScalarList_cu_dda10a6925multi_tensor_apply_kernelINS1_28TensorListScalarListMetadataIN3c107complexIdEELi1EEENS1_25BinaryOpScalarListFunctorIS6_Li1ELi1ELi0EEEJNS1_13power_functorIS6_EEEEEvT_T0_DpT1_ --------------------------
	.section	.nv.constant0._ZN2at6native61_GLOBAL__N__44eb8e94_28_ForeachBinaryOpScalarList_cu_dda10a6925multi_tensor_apply_kernelINS1_28TensorListScalarListMetadataIN3c107complexIdEELi1EEENS1_25BinaryOpScalarListFunctorIS6_Li1ELi1ELi0EEEJNS1_13power_functorIS6_EEEEEvT_T0_DpT1_,"a",@progbits
	.sectionflags	@""
	.align	4
.nv.constant0._ZN2at6native61_GLOBAL__N__44eb8e94_28_ForeachBinaryOpScalarList_cu_dda10a6925multi_tensor_apply_kernelINS1_28TensorListScalarListMetadataIN3c107complexIdEELi1EEENS1_25BinaryOpScalarListFunctorIS6_Li1ELi1ELi0EEEJNS1_13power_functorIS6_EEEEEvT_T0_DpT1_:
	.zero		4802


//--------------------- .nv.constant0._ZN2at6native61_GLOBAL__N__44eb8e94_28_ForeachBinaryOpScalarList_cu_dda10a6925multi_tensor_apply_kernelINS1_28TensorListScalarListMetadataIfLi1EEENS1_25BinaryOpScalarListFunctorIfLi1ELi1ELi0EEEJNS1_13power_functorIfEEEEEvT_T0_DpT1_ --------------------------
	.section	.nv.constant0._ZN2at6native61_GLOBAL__N__44eb8e94_28_ForeachBinaryOpScalarList_cu_dda10a6925multi_tensor_apply_kernelINS1_28TensorListScalarListMetadataIfLi1EEENS1_25BinaryOpScalarListFunctorIfLi1ELi1ELi0EEEJNS1_13power_functorIfEEEEEvT_T0_DpT1_,"a",@progbits
	.sectionflags	@""
	.align	4
.nv.constant0._ZN2at6native61_GLOBAL__N__44eb8e94_28_ForeachBinaryOpScalarList_cu_dda10a6925multi_tensor_apply_kernelINS1_28TensorListScalarListMetadataIfLi1EEENS1_25BinaryOpScalarListFunctorIfLi1ELi1ELi0EEEJNS1_13power_functorIfEEEEEvT_T0_DpT1_:
	.zero		4418


//--------------------- .nv.constant0._ZN2at6native61_GLOBAL__N__44eb8e94_28_ForeachBinaryOpScalarList_cu_dda10a6925multi_tensor_apply_kernelINS1_28TensorListScalarListMetadataIdLi1EEENS1_25BinaryOpScalarListFunctorIdLi1ELi1ELi0EEEJNS1_13power_functorIdEEEEEvT_T0_DpT1_ --------------------------
	.section	.nv.constant0._ZN2at6native61_GLOBAL__N__44eb8e94_28_ForeachBinaryOpScalarList_cu_dda10a6925multi_tensor_apply_kernelINS1_28TensorListScalarListMetadataIdLi1EEENS1_25BinaryOpScalarListFunctorIdLi1ELi1ELi0EEEJNS1_13power_functorIdEEEEEvT_T0_DpT1_,"a",@progbits
	.sectionflags	@""
	.align	4
.nv.constant0._ZN2at6native61_GLOBAL__N__44eb8e94_28_ForeachBinaryOpScalarList_cu_dda10a6925multi_tensor_apply_kernelINS1_28TensorListScalarListMetadataIdLi1EEENS1_25BinaryOpScalarListFunctorIdLi1ELi1ELi0EEEJNS1_13power_functorIdEEEEEvT_T0_DpT1_:
	.zero		4802


//--------------------- .nv.constant0._ZN2at6native61_GLOBAL__N__44eb8e94_28_ForeachBinaryOpScalarList_cu_dda10a6925multi_tensor_apply_kernelINS1_28TensorListScalarListMetadataIsLi1EEENS1_25BinaryOpScalarListFunctorIsLi1ELi1ELi0EEEJNS1_13power_functorIsEEEEEvT_T0_DpT1_ --------------------------
	.section	.nv.constant0._ZN2at6native61_GLOBAL__N__44eb8e94_28_ForeachBinaryOpScalarList_cu_dda10a6925multi_tensor_apply_kernelINS1_28TensorListScalarListMetadataIsLi1EEENS1_25BinaryOpScalarListFunctorIsLi1ELi1ELi0EEEJNS1_13power_functorIsEEEEEvT_T0_DpT1_,"a",@progbits
	.sectionflags	@""
	.align	4
.nv.constant0._ZN2at6native61_GLOBAL__N__44eb8e94_28_ForeachBinaryOpScalarList_cu_dda10a6925multi_tensor_apply_kernelINS1_28TensorListScalarListMetadataIsLi1EEENS1_25BinaryOpScalarListFunctorIsLi1ELi1ELi0EEEJNS1_13power_functorIsEEEEEvT_T0_DpT1_:
	.zero		4226


//--------------------- .nv.constant0._ZN2at6native61_GLOBAL__N__44eb8e94_28_ForeachBinaryOpScalarList_cu_dda10a6925multi_tensor_apply_kernelINS1_28TensorListScalarListMetadataIlLi1EEENS1_25BinaryOpScalarListFunctorIlLi1ELi1ELi0EEEJNS1_13power_functorIlEEEEEvT_T0_DpT1_ --------------------------
	.section	.nv.constant0._ZN2at6native61_GLOBAL__N__44eb8e94_28_ForeachBinaryOpScalarList_cu_dda10a6925multi_tensor_apply_kernelINS1_28TensorListScalarListMetadataIlLi1EEENS1_25BinaryOpScalarListFunctorIlLi1ELi1ELi0EEEJNS1_13power_functorIlEEEEEvT_T0_DpT1_,"a",@progbits
	.sectionflags	@""
	.align	4
.nv.constant0._ZN2at6native61_GLOBAL__N__44eb8e94_28_ForeachBinaryOpScalarList_cu_dda10a6925multi_tensor_apply_kernelINS1_28TensorListScalarListMetadataIlLi1EEENS1_25BinaryOpScalarListFunctorIlLi1ELi1ELi0EEEJNS1_13power_functorIlEEEEEvT_T0_DpT1_:
	.zero		4802


//--------------------- .nv.constant0._ZN2at6native61_GLOBAL__N__44eb8e94_28_ForeachBinaryOpScalarList_cu_dda10a6925multi_tensor_apply_kernelINS1_28TensorListScalarListMetadataIiLi1EEENS1_25BinaryOpScalarListFunctorIiLi1ELi1ELi0EEEJNS1_13power_functorIiEEEEEvT_T0_DpT1_ --------------------------
	.section	.nv.constant0._ZN2at6native61_GLOBAL__N__44eb8e94_28_ForeachBinaryOpScalarList_cu_dda10a6925multi_tensor_apply_kernelINS1_28TensorListScalarListMetadataIiLi1EEENS1_25BinaryOpScalarListFunctorIiLi1ELi1ELi0EEEJNS1_13power_functorIiEEEEEvT_T0_DpT1_,"a",@progbits
	.sectionflags	@""
	.align	4
.nv.constant0._ZN2at6native61_GLOBAL__N__44eb8e94_28_ForeachBinaryOpScalarList_cu_dda10a6925multi_tensor_apply_kernelINS1_28TensorListScalarListMetadataIiLi1EEENS1_25BinaryOpScalarListFunctorIiLi1ELi1ELi0EEEJNS1_13power_functorIiEEEEEvT_T0_DpT1_:
	.zero		4418


//--------------------- .nv.constant0._ZN2at6native61_GLOBAL__N__44eb8e94_28_ForeachBinaryOpScalarList_cu_dda10a6925multi_tensor_apply_kernelINS1_28TensorListScalarListMetadataIaLi1EEENS1_25BinaryOpScalarListFunctorIaLi1ELi1ELi0EEEJNS1_13power_functorIaEEEEEvT_T0_DpT1_ --------------------------
	.section	.nv.constant0._ZN2at6native61_GLOBAL__N__44eb8e94_28_ForeachBinaryOpScalarList_cu_dda10a6925multi_tensor_apply_kernelINS1_28TensorListScalarListMetadataIaLi1EEENS1_25BinaryOpScalarListFunctorIaLi1ELi1ELi0EEEJNS1_13power_functorIaEEEEEvT_T0_DpT1_,"a",@progbits
	.sectionflags	@""
	.align	4
.nv.constant0._ZN2at6native61_GLOBAL__N__44eb8e94_28_ForeachBinaryOpScalarList_cu_dda10a6925multi_tensor_apply_kernelINS1_28TensorListScalarListMetadataIaLi1EEENS1_25BinaryOpScalarListFunctorIaLi1ELi1ELi0EEEJNS1_13power_functorIaEEEEEvT_T0_DpT1_:
	.zero		4130


//--------------------- .nv.constant0._ZN2at6native61_GLOBAL__N__44eb8e94_28_ForeachBinaryOpScalarList_cu_dda10a6925multi_tensor_apply_kernelINS1_28TensorListScalarListMetadataIhLi1EEENS1_25BinaryOpScalarListFunctorIhLi1ELi1ELi0EEEJNS1_13power_functorIhEEEEEvT_T0_DpT1_ --------------------------
	.section	.nv.constant0._ZN2at6native61_GLOBAL__N__44eb8e94_28_ForeachBinaryOpScalarList_cu_dda10a6925multi_tensor_apply_kernelINS1_28TensorListScalarListMetadataIhLi1EEENS1_25BinaryOpScalarListFunctorIhLi1ELi1ELi0EEEJNS1_13power_functorIhEEEEEvT_T0_DpT1_,"a",@progbits
	.sectionflags	@""
	.align	4
.nv.constant0._ZN2at6native61_GLOBAL__N__44eb8e94_28_ForeachBinaryOpScalarList_cu_dda10a6925multi_tensor_apply_kernelINS1_28TensorListScalarListMetadataIhLi1EEENS1_25BinaryOpScalarListFunctorIhLi1ELi1ELi0EEEJNS1_13power_functorIhEEEEEvT_T0_DpT1_:
	.zero		4130


//--------------------- .nv.constant0._ZN2at6native61_GLOBAL__N__44eb8e94_28_ForeachBinaryOpScalarList_cu_dda10a6925multi_tensor_apply_kernelINS1_28TensorListScalarListMetadataIfLi2EEENS1_25BinaryOpScalarListFunctorIN3c108BFloat16ELi2ELi1ELi1EEEJSt7dividesIfEEEEvT_T0_DpT1_ --------------------------
	.section	.nv.constant0._ZN2at6native61_GLOBAL__N__44eb8e94_28_ForeachBinaryOpScalarList_cu_dda10a6925multi_tensor_apply_kernelINS1_28TensorListScalarListMetadataIfLi2EEENS1_25BinaryOpScalarListFunctorIN3c108BFloat16ELi2ELi1ELi1EEEJSt7dividesIfEEEEvT_T0_DpT1_,"a",@progbits
	.sectionflags	@""
	.align	4
.nv.constant0._ZN2at6native61_GLOBAL__N__44eb8e94_28_ForeachBinaryOpScalarList_cu_dda10a6925multi_tensor_apply_kernelINS1_28TensorListScalarListMetadataIfLi2EEENS1_25BinaryOpScalarListFunctorIN3c108BFloat16ELi2ELi1ELi1EEEJSt7dividesIfEEEEvT_T0_DpT1_:
	.zero		4290


//--------------------- .nv.constant0._ZN2at6native61_GLOBAL__N__44eb8e94_28_ForeachBinaryOpScalarList_cu_dda10a6925multi_tensor_apply_kernelINS1_28TensorListScalarListMetadataIfLi2EEENS1_25BinaryOpScalarListFunctorIN3c104HalfELi2ELi1ELi1EEEJSt7dividesIfEEEEvT_T0_DpT1_ --------------------------
	.section	.nv.constant0._ZN2at6native61_GLOBAL__N__44eb8e94_28_ForeachBinaryOpScalarList_cu_dda10a6925multi_tensor_apply_kernelINS1_28TensorListScalarListMetadataIfLi2EEENS1_25BinaryOpScalarListFunctorIN3c104HalfELi2ELi1ELi1EEEJSt7dividesIfEEEEvT_T0_DpT1_,"a",@progbits
	.sectionflags	@""
	.align	4
.nv.constant0._ZN2at6native61_GLOBAL__N__44eb8e94_28_ForeachBinaryOpScalarList_cu_dda10a6925multi_tensor_apply_kernelINS1_28TensorListScalarListMetadataIfLi2EEENS1_25BinaryOpScalarListFunctorIN3c104HalfELi2ELi1ELi1EEEJSt7dividesIfEEEEvT_T0_DpT1_:
	.zero		4290


//--------------------- .nv.constant0._ZN2at6native61_GLOBAL__N__44eb8e94_28_ForeachBinaryOpScalarList_cu_dda10a6925multi_tensor_apply_kernelINS1_28TensorListScalarListMetadataIbLi2EEENS1_25BinaryOpScalarListFunctorIbLi2ELi1ELi1EEEJSt7dividesIbEEEEvT_T0_DpT1_ --------------------------
	.section	.nv.constant0._ZN2at6native61_GLOBAL__N__44eb8e94_28_ForeachBinaryOpScalarList_cu_dda10a6925multi_tensor_apply_kernelINS1_28TensorListScalarListMetadataIbLi2EEENS1_25BinaryOpScalarListFunctorIbLi2ELi1ELi1EEEJSt7dividesIbEEEEvT_T0_DpT1_,"a",@progbits
	.sectionflags	@""
	.align	4
.nv.constant0._ZN2at6native61_GLOBAL__N__44eb8e94_28_ForeachBinaryOpScalarList_cu_dda10a6925multi_tensor_apply_kernelINS1_28TensorListScalarListMetadataIbLi2EEENS1_25BinaryOpScalarListFunctorIbLi2ELi1ELi1EEEJSt7dividesIbEEEEvT_T0_DpT1_:
	.zero		4098


//--------------------- .nv.constant0._ZN2at6native61_GLOBAL__N__44eb8e94_28_ForeachBinaryOpScalarList_cu_dda10a6925multi_tensor_apply_kernelINS1_28TensorListScalarListMetadataIN3c107complexIfEELi2EEENS1_25BinaryOpScalarListFunctorIS6_Li2ELi1ELi1EEEJSt7dividesIS6_EEEEvT_T0_DpT1_ --------------------------
	.section	.nv.constant0._ZN2at6native61_GLOBAL__N__44eb8e94_28_ForeachBinaryOpScalarList_cu_dda10a6925multi_tensor_apply_kernelINS1_28TensorListScalarListMetadataIN3c107complexIfEELi2EEENS1_25BinaryOpScalarListFunctorIS6_Li2ELi1ELi1EEEJSt7dividesIS6_EEEEvT_T0_DpT1_,"a",@progbits
	.sectionflags	@""
	.align	4
.nv.constant0._ZN2at6native61_GLOBAL__N__44eb8e94_28_ForeachBinaryOpScalarList_cu_dda10a6925multi_tensor_apply_kernelINS1_28TensorListScalarListMetadataIN3c107complexIfEELi2EEENS1_25BinaryOpScalarListFunctorIS6_Li2ELi1ELi1EEEJSt7dividesIS6_EEEEvT_T0_DpT1_:
	.zero		4546


//--------------------- .nv.constant0._ZN2at6native61_GLOBAL__N__44eb8e94_28_ForeachBinaryOpScalarList_cu_dda10a6925multi_tensor_apply_kernelINS1_28TensorListScalarListMetadataIN3c107complexIdEELi2EEENS1_25BinaryOpScalarListFunctorIS6_Li2ELi1ELi1EEEJSt7dividesIS6_EEEEvT_T0_DpT1_ --------------------------
	.section	.nv.constant0._ZN2at6native61_GLOBAL__N__44eb8e94_28_ForeachBinaryOpScalarList_cu_dda10a6925multi_tensor_apply_kernelINS1_28TensorListScalarListMetadataIN3c107complexIdEELi2EEENS1_25BinaryOpScalarListFunctorIS6_Li2ELi1ELi1EEEJSt7dividesIS6_EEEEvT_T0_DpT1_,"a",@progbits
	.sectionflags	@""
	.align	4
.nv.constant0._ZN2at6native61_GLOBAL__N__44eb8e94_28_ForeachBinaryOpScalarList_cu_dda10a6925multi_tensor_apply_kernelINS1_28TensorListScalarListMetadataIN3c107complexIdEELi2EEENS1_25BinaryOpScalarListFunctorIS6_Li2ELi1ELi1EEEJSt7dividesIS6_EEEEvT_T0_DpT1_:
	.zero		4898


//--------------------- .nv.constant0._ZN2at6native61_GLOBAL__N__44eb8e94_28_ForeachBinaryOpScalarList_cu_dda10a6925multi_tensor_apply_kernelINS1_28TensorListScalarListMetadataIfLi2EEENS1_25BinaryOpScalarListFunctorIfLi2ELi1ELi1EEEJSt7dividesIfEEEEvT_T0_DpT1_ --------------------------
	.section	.nv.constant0._ZN2at6native61_GLOBAL__N__44eb8e94_28_ForeachBinaryOpScalarList_cu_dda10a6925multi_tensor_apply_kernelINS1_28TensorListScalarListMetadataIfLi2EEENS1_25BinaryOpScalarListFunctorIfLi2ELi1ELi1EEEJSt7dividesIfEEEEvT_T0_DpT1_,"a",@progbits
	.sectionflags	@""
	.align	4
.nv.constant0._ZN2at6native61_GLOBAL__N__44eb8e94_28_ForeachBinaryOpScalarList_cu_dda10a6925multi_tensor_apply_kernelINS1_28TensorListScalarListMetadataIfLi2EEENS1_25BinaryOpScalarListFunctorIfLi2ELi1ELi1EEEJSt7dividesIfEEEEvT_T0_DpT1_:
	.zero		4290


//--------------------- .nv.constant0._ZN2at6native61_GLOBAL__N__44eb8e94_28_ForeachBinaryOpScalarList_cu_dda10a6925multi_tensor_apply_kernelINS1_28TensorListScalarListMetadataIdLi2EEENS1_25BinaryOpScalarListFunctorIdLi2ELi1ELi1EEEJSt7dividesIdEEEEvT_T0_DpT1_ --------------------------
	.section	.nv.constant0._ZN2at6native61_GLOBAL__N__44eb8e94_28_ForeachBinaryOpScalarList_cu_dda10a6925multi_tensor_apply_kernelINS1_28TensorListScalarListMetadataIdLi2EEENS1_25BinaryOpScalarListFunctorIdLi2ELi1ELi1EEEJSt7dividesIdEEEEvT_T0_DpT1_,"a",@progbits
	.sectionflags	@""
	.align	4
.nv.constant0._ZN2at6native61_GLOBAL__N__44eb8e94_28_ForeachBinaryOpScalarList_cu_dda10a6925multi_tensor_apply_kernelINS1_28TensorListScalarListMetadataIdLi2EEENS1_25BinaryOpScalarListFunctorIdLi2ELi1ELi1EEEJSt7dividesIdEEEEvT_T0_DpT1_:
	.zero		4546


//--------------------- .nv.constant0._ZN2at6native61_GLOBAL__N__44eb8e94_28_ForeachBinaryOpScalarList_cu_dda10a6925multi_tensor_apply_kernelINS1_28TensorListScalarListMetadataIsLi2EEENS1_25BinaryOpScalarListFunctorIsLi2ELi1ELi1EEEJSt7dividesIsEEEEvT_T0_DpT1_ --------------------------
	.section	.nv.constant0._ZN2at6native61_GLOBAL__N__44eb8e94_28_ForeachBinaryOpScalarList_cu_dda10a6925multi_tensor_apply_kernelINS1_28TensorListScalarListMetadataIsLi2EEENS1_25BinaryOpScalarListFunctorIsLi2ELi1ELi1EEEJSt7dividesIsEEEEvT_T0_DpT1_,"a",@progbits
	.sectionflags	@""
	.align	4
.nv.constant0._ZN2at6native61_GLOBAL__N__44eb8e94_28_ForeachBinaryOpScalarList_cu_dda10a6925multi_tensor_apply_kernelINS1_28TensorListScalarListMetadataIsLi2EEENS1_25BinaryOpScalarListFunctorIsLi2ELi1ELi1EEEJSt7dividesIsEEEEvT_T0_DpT1_:
	.zero		4162


//--------------------- .nv.constant0._ZN2at6native61_GLOBAL__N__44eb8e94_28_ForeachBinaryOpScalarList_cu_dda10a6925multi_tensor_apply_kernelINS1_28TensorListScalarListMetadataIlLi2EEENS1_25BinaryOpScalarListFunctorIlLi2ELi1ELi1EEEJSt7dividesIlEEEEvT_T0_DpT1_ --------------------------
	.section	.nv.constant0._ZN2at6native61_GLOBAL__N__44eb8e94_28_ForeachBinaryOpScalarList_cu_dda10a6925multi_tensor_apply_kernelINS1_28TensorListScalarListMetadataIlLi2EEENS1_25BinaryOpScalarListFunctorIlLi2ELi1ELi1EEEJSt7dividesIlEEEEvT_T0_DpT1_,"a",@progbits
	.sectionflags	@""
	.align	4
.nv.constant0._ZN2at6native61_GLOBAL__N__44eb8e94_28_ForeachBinaryOpScalarList_cu_dda10a6925multi_tensor_apply_kernelINS1_28TensorListScalarListMetadataIlLi2EEENS1_25BinaryOpScalarListFunctorIlLi2ELi1ELi1EEEJSt7dividesIlEEEEvT_T0_DpT1_:
	.zero		4546


//--------------------- .nv.constant0._ZN2at6native61_GLOBAL__N__44eb8e94_28_ForeachBinaryOpScalarList_cu_dda10a6925multi_tensor_apply_kernelINS1_28TensorListScalarListMetadataIiLi2EEENS1_25BinaryOpScalarListFunctorIiLi2ELi1ELi1EEEJSt7dividesIiEEEEvT_T0_DpT1_ --------------------------
	.section	.nv.constant0._ZN2at6native61_GLOBAL__N__44eb8e94_28_ForeachBinaryOpScalarList_cu_dda10a6925multi_tensor_apply_kernelINS1_28TensorListScalarListMetadataIiLi2EEENS1_25BinaryOpScalarListFunctorIiLi2ELi1ELi1EEEJSt7dividesIiEEEEvT_T0_DpT1_,"a",@progbits
	.sectionflags	@""
	.align	4
.nv.constant0._ZN2at6native61_GLOBAL__N__44eb8e94_28_ForeachBinaryOpScalarList_cu_dda10a6925multi_tensor_apply_kernelINS1_28TensorListScalarListMetadataIiLi2EEENS1_25BinaryOpScalarListFunctorIiLi2ELi1ELi1EEEJSt7dividesIiEEEEvT_T0_DpT1_:
	.zero		4290


//--------------------- .nv.constant0._ZN2at6native61_GLOBAL__N__44eb8e94_28_ForeachBinaryOpScalarList_cu_dda10a6925multi_tensor_apply_kernelINS1_28TensorListScalarListMetadataIaLi2EEENS1_25BinaryOpScalarListFunctorIaLi2ELi1ELi1EEEJSt7dividesIaEEEEvT_T0_DpT1_ --------------------------
	.section	.nv.constant0._ZN2at6native61_GLOBAL__N__44eb8e94_28_ForeachBinaryOpScalarList_cu_dda10a6925multi_tensor_apply_kernelINS1_28TensorListScalarListMetadataIaLi2EEENS1_25BinaryOpScalarListFunctorIaLi2ELi1ELi1EEEJSt7dividesIaEEEEvT_T0_DpT1_,"a",@progbits
	.sectionflags	@""
	.align	4
.nv.constant0._ZN2at6native61_GLOBAL__N__44eb8e94_28_ForeachBinaryOpScalarList_cu_dda10a6925multi_tensor_apply_kernelINS1_28TensorListScalarListMetadataIaLi2EEENS1_25BinaryOpScalarListFunctorIaLi2ELi1ELi1EEEJSt7dividesIaEEEEvT_T0_DpT1_:
	.zero		4098


//--------------------- .nv.constant0._ZN2at6native61_GLOBAL__N__44eb8e94_28_ForeachBinaryOpScalarList_cu_dda10a6925multi_tensor_apply_kernelINS1_28TensorListScalarListMetadataIhLi2EEENS1_25BinaryOpScalarListFunctorIhLi2ELi1ELi1EEEJSt7dividesIhEEEEvT_T0_DpT1_ --------------------------
	.section	.nv.constant0._ZN2at6native61_GLOBAL__N__44eb8e94_28_ForeachBinaryOpScalarList_cu_dda10a6925multi_tensor_apply_kernelINS1_28TensorListScalarListMetadataIhLi2EEENS1_25BinaryOpScalarListFunctorIhLi2ELi1ELi1EEEJSt7dividesIhEEEEvT_T0_DpT1_,"a",@progbits
	.sectionflags	@""
	.align	4
.nv.constant0._ZN2at6native61_GLOBAL__N__44eb8e94_28_ForeachBinaryOpScalarList_cu_dda10a6925multi_tensor_apply_kernelINS1_28TensorListScalarListMetadataIhLi2EEENS1_25BinaryOpScalarListFunctorIhLi2ELi1ELi1EEEJSt7dividesIhEEEEvT_T0_DpT1_:
	.zero		4098


//--------------------- .nv.constant0._ZN2at6native61_GLOBAL__N__44eb8e94_28_ForeachBinaryOpScalarList_cu_dda10a6925multi_tensor_apply_kernelINS1_28TensorListScalarListMetadataIfLi1EEENS1_25BinaryOpScalarListFunctorIN3c108BFloat16ELi1ELi1ELi0EEEJSt7dividesIfEEEEvT_T0_DpT1_ --------------------------
	.section	.nv.constant0._ZN2at6native61_GLOBAL__N__44eb8e94_28_ForeachBinaryOpScalarList_cu_dda10a6925multi_tensor_apply_kernelINS1_28TensorListScalarListMetadataIfLi1EEENS1_25BinaryOpScalarListFunctorIN3c108BFloat16ELi1ELi1ELi0EEEJSt7dividesIfEEEEvT_T0_DpT1_,"a",@progbits
	.sectionflags	@""
	.align	4
.nv.constant0._ZN2at6native61_GLOBAL__N__44eb8e94_28_ForeachBinaryOpScalarList_cu_dda10a6925multi_tensor_apply_kernelINS1_28TensorListScalarListMetadataIfLi1EEENS1_25BinaryOpScalarListFunctorIN3c108BFloat16ELi1ELi1ELi0EEEJSt7dividesIfEEEEvT_T0_DpT1_:
	.zero		4418


//--------------------- .nv.constant0._ZN2at6native61_GLOBAL__N__44eb8e94_28_ForeachBinaryOpScalarList_cu_dda10a6925multi_tensor_apply_kernelINS1_28TensorListScalarListMetadataIfLi1EEENS1_25BinaryOpScalarListFunctorIN3c104HalfELi1ELi1ELi0EEEJSt7dividesIfEEEEvT_T0_DpT1_ --------------------------
	.section	.nv.constant0._ZN2at6native61_GLOBAL__N__44eb8e94_28_ForeachBinaryOpScalarList_cu_dda10a6925multi_tensor_apply_kernelINS1_28TensorListScalarListMetadataIfLi1EEENS1_25BinaryOpScalarListFunctorIN3c104HalfELi1ELi1ELi0EEEJSt7dividesIfEEEEvT_T0_DpT1_,"a",@progbits
	.sectionflags	@""
	.align	4
.nv.constant0._ZN2at6native61_GLOBAL__N__44eb8e94_28_ForeachBinaryOpScalarList_cu_dda10a6925multi_tensor_apply_kernelINS1_28TensorListScalarListMetadataIfLi1EEENS1_25BinaryOpScalarListFunctorIN3c104HalfELi1ELi1ELi0EEEJSt7dividesIfEEEEvT_T0_DpT1_:
	.zero		4418


//--------------------- .nv.constant0._ZN2at6native61_GLOBAL__N__44eb8e94_28_ForeachBinaryOpScalarList_cu_dda10a6925multi_tensor_apply_kernelINS1_28TensorListScalarListMetadataIbLi1EEENS1_25BinaryOpScalarListFunctorIbLi1ELi1ELi0EEEJSt7dividesIbEEEEvT_T0_DpT1_ --------------------------
	.section	.nv.constant0._ZN2at6native61_GLOBAL__N__44eb8e94_28_ForeachBinaryOpScalarList_cu_dda10a6925multi_tensor_apply_kernelINS1_28TensorListScalarListMetadataIbLi1EEENS1_25BinaryOpScalarListFunctorIbLi1ELi1ELi0EEEJSt7dividesIbEEEEvT_T0_DpT1_,"a",@progbits
	.sectionflags	@""
	.align	4
.nv.constant0._ZN2at6native61_GLOBAL__N__44eb8e94_28_ForeachBinaryOpScalarList_cu_dda10a6925multi_tensor_apply_kernelINS1_28TensorListScalarListMetadataIbLi1EEENS1_25BinaryOpScalarListFunctorIbLi1ELi1ELi0EEEJSt7dividesIbEEEEvT_T0_DpT1_:
	.zero		4130


//--------------------- .nv.constant0._ZN2at6native61_GLOBAL__N__44eb8e94_28_ForeachBinaryOpScalarList_cu_dda10a6925multi_tensor_apply_kernelINS1_28TensorListScalarListMetadataIN3c107complexIfEELi1EEENS1_25BinaryOpScalarListFunctorIS6_Li1ELi1ELi0EEEJSt7dividesIS6_EEEEvT_T0_DpT1_ --------------------------
	.section	.nv.constant0._ZN2at6native61_GLOBAL__N__44eb8e94_28_ForeachBinaryOpScalarList_cu_dda10a6925multi_tensor_apply_kernelINS1_28TensorListScalarListMetadataIN3c107complexIfEELi1EEENS1_25BinaryOpScalarListFunctorIS6_Li1ELi1ELi0EEEJSt7dividesIS6_EEEEvT_T0_DpT1_,"a",@progbits
	.sectionflags	@""
	.align	4
.nv.constant0._ZN2at6native61_GLOBAL__N__44eb8e94_28_ForeachBinaryOpScalarList_cu_dda10a6925multi_tensor_apply_kernelINS1_28TensorListScalarListMetadataIN3c107complexIfEELi1EEENS1_25BinaryOpScalarListFunctorIS6_Li1ELi1ELi0EEEJSt7dividesIS6_EEEEvT_T0_DpT1_:
	.zero		4802


//--------------------- .nv.constant0._ZN2at6native61_GLOBAL__N__44eb8e94_28_ForeachBinaryOpScalarList_cu_dda10a6925multi_tensor_apply_kernelINS1_28TensorListScalarListMetadataIN3c107complexIdEELi1EEENS1_25BinaryOpScalarListFunctorIS6_Li1ELi1ELi0EEEJSt7dividesIS6_EEEEvT_T0_DpT1_ --------------------------
	.section	.nv.constant0._ZN2at6native61_GLOBAL__N__44eb8e94_28_ForeachBinaryOpScalarList_cu_dda10a6925multi_tensor_apply_kernelINS1_28TensorListScalarListMetadataIN3c107complexIdEELi1EEENS1_25BinaryOpScalarListFunctorIS6_Li1ELi1ELi0EEEJSt7dividesIS6_EEEEvT_T0_DpT1_,"a",@progbits
	.sectionflags	@""
	.align	4
.nv.constant0._ZN2at6native61_GLOBAL__N__44eb8e94_28_ForeachBinaryOpScalarList_cu_dda10a6925multi_tensor_apply_kernelINS1_28TensorListScalarListMetadataIN3c107complexIdEELi1EEENS1_25BinaryOpScalarListFunctorIS6_Li1ELi1ELi0EEEJSt7dividesIS6_EEEEvT_T0_DpT1_:
	.zero		4802


//--------------------- .nv.constant0._ZN2at6native61_GLOBAL__N__44eb8e94_28_ForeachBinaryOpScalarList_cu_dda10a6925multi_tensor_apply_kernelINS1_28TensorListScalarListMetadataIfLi1EEENS1_25BinaryOpScalarListFunctorIfLi1ELi1ELi0EEEJSt7dividesIfEEEEvT_T0_DpT1_ --------------------------
	.section	.nv.constant0._ZN2at6native61_GLOBAL__N__44eb8e94_28_ForeachBinaryOpScalarList_cu_dda10a6925multi_tensor_apply_kernelINS1_28TensorListScalarListMetadataIfLi1EEENS1_25BinaryOpScalarListFunctorIfLi1ELi1ELi0EEEJSt7dividesIfEEEEvT_T0_DpT1_,"a",@progbits
	.sectionflags	@""
	.align	4
.nv.constant0._ZN2at6native61_GLOBAL__N__44eb8e94_28_ForeachBinaryOpScalarList_cu_dda10a6925multi_tensor_apply_kernelINS1_28TensorListScalarListMetadataIfLi1EEENS1_25BinaryOpScalarListFunctorIfLi1ELi1ELi0EEEJSt7dividesIfEEEEvT_T0_DpT1_:
	.zero		4418


//--------------------- .nv.constant0._ZN2at6native61_GLOBAL__N__44eb8e94_28_ForeachBinaryOpScalarList_cu_dda10a6925multi_tensor_apply_kernelINS1_28TensorListScalarListMetadataIdLi1EEENS1_25BinaryOpScalarListFunctorIdLi1ELi1ELi0EEEJSt7dividesIdEEEEvT_T0_DpT1_ --------------------------
	.section	.nv.constant0._ZN2at6native61_GLOBAL__N__44eb8e94_28_ForeachBinaryOpScalarList_cu_dda10a6925multi_tensor_apply_kernelINS1_28TensorListScalarListMetadataIdLi1EEENS1_25BinaryOpScalarListFunctorIdLi1ELi1ELi0EEEJSt7dividesIdEEEEvT_T0_DpT1_,"a",@progbits
	.sectionflags	@""
	.align	4
.nv.constant0._ZN2at6native61_GLOBAL__N__44eb8e94_28_ForeachBinaryOpScalarList_cu_dda10a6925multi_tensor_apply_kernelINS1_28TensorListScalarListMetadataIdLi1EEENS1_25BinaryOpScalarListFunctorIdLi1ELi1ELi0EEEJSt7dividesIdEEEEvT_T0_DpT1_:
	.zero		4802


//--------------------- .nv.constant0._ZN2at6native61_GLOBAL__N__44eb8e94_28_ForeachBinaryOpScalarList_cu_dda10a6925multi_tensor_apply_kernelINS1_28TensorListScalarListMetadataIsLi1EEENS1_25BinaryOpScalarListFunctorIsLi1ELi1ELi0EEEJSt7dividesIsEEEEvT_T0_DpT1_ --------------------------
	.section	.nv.constant0._ZN2at6native61_GLOBAL__N__44eb8e94_28_ForeachBinaryOpScalarList_cu_dda10a6925multi_tensor_apply_kernelINS1_28TensorListScalarListMetadataIsLi1EEENS1_25BinaryOpScalarListFunctorIsLi1ELi1ELi0EEEJSt7dividesIsEEEEvT_T0_DpT1_,"a",@progbits
	.sectionflags	@""
	.align	4
.nv.constant0._ZN2at6native61_GLOBAL__N__44eb8e94_28_ForeachBinaryOpScalarList_cu_dda10a6925multi_tensor_apply_kernelINS1_28TensorListScalarListMetadataIsLi1EEENS1_25BinaryOpScalarListFunctorIsLi1ELi1ELi0EEEJSt7dividesIsEEEEvT_T0_DpT1_:
	.zero		4226


//--------------------- .nv.constant0._ZN2at6native61_GLOBAL__N__44eb8e94_28_ForeachBinaryOpScalarList_cu_dda10a6925multi_tensor_apply_kernelINS1_28TensorListScalarListMetadataIlLi1EEENS1_25BinaryOpScalarListFunctorIlLi1ELi1ELi0EEEJSt7dividesIlEEEEvT_T0_DpT1_ --------------------------
	.section	.nv.constant0._ZN2at6native61_GLOBAL__N__44eb8e94_28_ForeachBinaryOpScalarList_cu_dda10a6925multi_tensor_apply_kernelINS1_28TensorListScalarListMetadataIlLi1EEENS1_25BinaryOpScalarListFunctorIlLi1ELi1ELi0EEEJSt7dividesIlEEEEvT_T0_DpT1_,"a",@progbits
	.sectionflags	@""
	.align	4
.nv.constant0._ZN2at6native61_GLOBAL__N__44eb8e94_28_ForeachBinaryOpScalarList_cu_dda10a6925multi_tensor_apply_kernelINS1_28TensorListScalarListMetadataIlLi1EEENS1_25BinaryOpScalarListFunctorIlLi1ELi1ELi0EEEJSt7dividesIlEEEEvT_T0_DpT1_:
	.zero		4802


//--------------------- .nv.constant0._ZN2at6native61_GLOBAL__N__44eb8e94_28_ForeachBinaryOpScalarList_cu_dda10a6925multi_tensor_apply_kernelINS1_28TensorListScalarListMetadataIiLi1EEENS1_25BinaryOpScalarListFunctorIiLi1ELi1ELi0EEEJSt7dividesIiEEEEvT_T0_DpT1_ --------------------------
	.section	.nv.constant0._ZN2at6native61_GLOBAL__N__44eb8e94_28_ForeachBinaryOpScalarList_cu_dda10a6925multi_tensor_apply_kernelINS1_28TensorListScalarListMetadataIiLi1EEENS1_25BinaryOpScalarListFunctorIiLi1ELi1ELi0EEEJSt7dividesIiEEEEvT_T0_DpT1_,"a",@progbits
	.sectionflags	@""
	.align	4
.nv.constant0._ZN2at6native61_GLOBAL__N__44eb8e94_28_ForeachBinaryOpScalarList_cu_dda10a6925multi_tensor_apply_kernelINS1_28TensorListScalarListMetadataIiLi1EEENS1_25BinaryOpScalarListFunctorIiLi1ELi1ELi0EEEJSt7dividesIiEEEEvT_T0_DpT1_:
	.zero		4418


//--------------------- .nv.constant0._ZN2at6native61_GLOBAL__N__44eb8e94_28_ForeachBinaryOpScalarList_cu_dda10a6925multi_tensor_apply_kernelINS1_28TensorListScalarListMetadataIaLi1EEENS1_25BinaryOpScalarListFunctorIaLi1ELi1ELi0EEEJSt7dividesIaEEEEvT_T0_DpT1_ --------------------------
	.section	.nv.constant0._ZN2at6native61_GLOBAL__N__44eb8e94_28_ForeachBinaryOpScalarList_cu_dda10a6925multi_tensor_apply_kernelINS1_28TensorListScalarListMetadataIaLi1EEENS1_25BinaryOpScalarListFunctorIaLi1ELi1ELi0EEEJSt7dividesIaEEEEvT_T0_DpT1_,"a",@progbits
	.sectionflags	@""
	.align	4
.nv.constant0._ZN2at6native61_GLOBAL__N__44eb8e94_28_ForeachBinaryOpScalarList_cu_dda10a6925multi_tensor_apply_kernelINS1_28TensorListScalarListMetadataIaLi1EEENS1_25BinaryOpScalarListFunctorIaLi1ELi1ELi0EEEJSt7dividesIaEEEEvT_T0_DpT1_:
	.zero		4130


//--------------------- .nv.constant0._ZN2at6native61_GLOBAL__N__44eb8e94_28_ForeachBinaryOpScalarList_cu_dda10a6925multi_tensor_apply_kernelINS1_28TensorListScalarListMetadataIhLi1EEENS1_25BinaryOpScalarListFunctorIhLi1ELi1ELi0EEEJSt7dividesIhEEEEvT_T0_DpT1_ --------------------------
	.section	.nv.constant0._ZN2at6native61_GLOBAL__N__44eb8e94_28_ForeachBinaryOpScalarList_cu_dda10a6925multi_tensor_apply_kernelINS1_28TensorListScalarListMetadataIhLi1EEENS1_25BinaryOpScalarListFunctorIhLi1ELi1ELi0EEEJSt7dividesIhEEEEvT_T0_DpT1_,"a",@progbits
	.sectionflags	@""
	.align	4
.nv.constant0._ZN2at6native61_GLOBAL__N__44eb8e94_28_ForeachBinaryOpScalarList_cu_dda10a6925multi_tensor_apply_kernelINS1_28TensorListScalarListMetadataIhLi1EEENS1_25BinaryOpScalarListFunctorIhLi1ELi1ELi0EEEJSt7dividesIhEEEEvT_T0_DpT1_:
	.zero		4130


//--------------------- .nv.constant0._ZN2at6native61_GLOBAL__N__44eb8e94_28_ForeachBinaryOpScalarList_cu_dda10a6925multi_tensor_apply_kernelINS1_28TensorListScalarListMetadataIfLi2EEENS1_25BinaryOpScalarListFunctorIN3c108BFloat16ELi2ELi1ELi1EEEJSt10multipliesIfEEEEvT_T0_DpT1_ --------------------------
	.section	.nv.constant0._ZN2at6native61_GLOBAL__N__44eb8e94_28_ForeachBinaryOpScalarList_cu_dda10a6925multi_tensor_apply_kernelINS1_28TensorListScalarListMetadataIfLi2EEENS1_25BinaryOpScalarListFunctorIN3c108BFloat16ELi2ELi1ELi1EEEJSt10multipliesIfEEEEvT_T0_DpT1_,"a",@progbits
	.sectionflags	@""
	.align	4
.nv.constant0._ZN2at6native61_GLOBAL__N__44eb8e94_28_ForeachBinaryOpScalarList_cu_dda10a6925multi_tensor_apply_kernelINS1_28TensorListScalarListMetadataIfLi2EEENS1_25BinaryOpScalarListFunctorIN3c108BFloat16ELi2ELi1ELi1EEEJSt10multipliesIfEEEEvT_T0_DpT1_:
	.zero		4290


//--------------------- .nv.constant0._ZN2at6native61_GLOBAL__N__44eb8e94_28_ForeachBinaryOpScalarList_cu_dda10a6925multi_tensor_apply_kernelINS1_28TensorListScalarListMetadataIfLi2EEENS1_25BinaryOpScalarListFunctorIN3c104HalfELi2ELi1ELi1EEEJSt10multipliesIfEEEEvT_T0_DpT1_ --------------------------
	.section	.nv.constant0._ZN2at6native61_GLOBAL__N__44eb8e94_28_ForeachBinaryOpScalarList_cu_dda10a6925multi_tensor_apply_kernelINS1_28TensorListScalarListMetadataIfLi2EEENS1_25BinaryOpScalarListFunctorIN3c104HalfELi2ELi1ELi1EEEJSt10multipliesIfEEEEvT_T0_DpT1_,"a",@progbits
	.sectionflags	@""
	.align	4
.nv.constant0._ZN2at6native61_GLOBAL__N__44eb8e94_28_ForeachBinaryOpScalarList_cu_dda10a6925multi_tensor_apply_kernelINS1_28TensorListScalarListMetadataIfLi2EEENS1_25BinaryOpScalarListFunctorIN3c104HalfELi2ELi1ELi1EEEJSt10multipliesIfEEEEvT_T0_DpT1_:
	.zero		4290


//--------------------- .nv.constant0._ZN2at6native61_GLOBAL__N__44eb8e94_28_ForeachBinaryOpScalarList_cu_dda10a6925multi_tensor_apply_kernelINS1_28TensorListScalarListMetadataIbLi2EEENS1_25BinaryOpScalarListFunctorIbLi2ELi1ELi1EEEJSt10multipliesIbEEEEvT_T0_DpT1_ --------------------------
	.section	.nv.constant0._ZN2at6native61_GLOBAL__N__44eb8e94_28_ForeachBinaryOpScalarList_cu_dda10a6925multi_tensor_apply_kernelINS1_28TensorListScalarListMetadataIbLi2EEENS1_25BinaryOpScalarListFunctorIbLi2ELi1ELi1EEEJSt10multipliesIbEEEEvT_T0_DpT1_,"a",@progbits
	.sectionflags	@""
	.align	4
.nv.constant0._ZN2at6native61_GLOBAL__N__44eb8e94_28_ForeachBinaryOpScalarList_cu_dda10a6925multi_tensor_apply_kernelINS1_28TensorListScalarListMetadataIbLi2EEENS1_25BinaryOpScalarListFunctorIbLi2ELi1ELi1EEEJSt10multipliesIbEEEEvT_T0_DpT1_:
	.zero		4098


//--------------------- .nv.constant0._ZN2at6native61_GLOBAL__N__44eb8e94_28_ForeachBinaryOpScalarList_cu_dda10a6925multi_tensor_apply_kernelINS1_28TensorListScalarListMetadataIN3c107complexIfEELi2EEENS1_25BinaryOpScalarListFunctorIS6_Li2ELi1ELi1EEEJSt10multipliesIS6_EEEEvT_T0_DpT1_ --------------------------
	.section	.nv.constant0._ZN2at6native61_GLOBAL__N__44eb8e94_28_ForeachBinaryOpScalarList_cu_dda10a6925multi_tensor_apply_kernelINS1_28TensorListScalarListMetadataIN3c107complexIfEELi2EEENS1_25BinaryOpScalarListFunctorIS6_Li2ELi1ELi1EEEJSt10multipliesIS6_EEEEvT_T0_DpT1_,"a",@progbits
	.sectionflags	@""
	.align	4
.nv.constant0._ZN2at6native61_GLOBAL__N__44eb8e94_28_ForeachBinaryOpScalarList_cu_dda10a6925multi_tensor_apply_kernelINS1_28TensorListScalarListMetadataIN3c107complexIfEELi2EEENS1_25BinaryOpScalarListFunctorIS6_Li2ELi1ELi1EEEJSt10multipliesIS6_EEEEvT_T0_DpT1_:
	.zero		4546


//--------------------- .nv.constant0._ZN2at6native61_GLOBAL__N__44eb8e94_28_ForeachBinaryOpScalarList_cu_dda10a6925multi_tensor_apply_kernelINS1_28TensorListScalarListMetadataIN3c107complexIdEELi2EEENS1_25BinaryOpScalarListFunctorIS6_Li2ELi1ELi1EEEJSt10multipliesIS6_EEEEvT_T0_DpT1_ --------------------------
	.section	.nv.constant0._ZN2at6native61_GLOBAL__N__44eb8e94_28_ForeachBinaryOpScalarList_cu_dda10a6925multi_tensor_apply_kernelINS1_28TensorListScalarListMetadataIN3c107complexIdEELi2EEENS1_25BinaryOpScalarListFunctorIS6_Li2ELi1ELi1EEEJSt10multipliesIS6_EEEEvT_T0_DpT1_,"a",@progbits
	.sectionflags	@""
	.align	4
.nv.constant0._ZN2at6native61_GLOBAL__N__44eb8e94_28_ForeachBinaryOpScalarList_cu_dda10a6925multi_tensor_apply_kernelINS1_28TensorListScalarListMetadataIN3c107complexIdEELi2EEENS1_25BinaryOpScalarListFunctorIS6_Li2ELi1ELi1EEEJSt10multipliesIS6_EEEEvT_T0_DpT1_:
	.zero		4898


//--------------------- .nv.constant0._ZN2at6native61_GLOBAL__N__44eb8e94_28_ForeachBinaryOpScalarList_cu_dda10a6925multi_tensor_apply_kernelINS1_28TensorListScalarListMetadataIfLi2EEENS1_25BinaryOpScalarListFunctorIfLi2ELi1ELi1EEEJSt10multipliesIfEEEEvT_T0_DpT1_ --------------------------
	.section	.nv.constant0._ZN2at6native61_GLOBAL__N__44eb8e94_28_ForeachBinaryOpScalarList_cu_dda10a6925multi_tensor_apply_kernelINS1_28TensorListScalarListMetadataIfLi2EEENS1_25BinaryOpScalarListFunctorIfLi2ELi1ELi1EEEJSt10multipliesIfEEEEvT_T0_DpT1_,"a",@progbits
	.sectionflags	@""
	.align	4
.nv.constant0._ZN2at6native61_GLOBAL__N__44eb8e94_28_ForeachBinaryOpScalarList_cu_dda10a6925multi_tensor_apply_kernelINS1_28TensorListScalarListMetadataIfLi2EEENS1_25BinaryOpScalarListFunctorIfLi2ELi1ELi1EEEJSt10multipliesIfEEEEvT_T0_DpT1_:
	.zero		4290


//--------------------- .nv.constant0._ZN2at6native61_GLOBAL__N__44eb8e94_28_ForeachBinaryOpScalarList_cu_dda10a6925multi_tensor_apply_kernelINS1_28TensorListScalarListMetadataIdLi2EEENS1_25BinaryOpScalarListFunctorIdLi2ELi1ELi1EEEJSt10multipliesIdEEEEvT_T0_DpT1_ --------------------------
	.section	.nv.constant0._ZN2at6native61_GLOBAL__N__44eb8e94_28_ForeachBinaryOpScalarList_cu_dda10a6925multi_tensor_apply_kernelINS1_28TensorListScalarListMetadataIdLi2EEENS1_25BinaryOpScalarListFunctorIdLi2ELi1ELi1EEEJSt10multipliesIdEEEEvT_T0_DpT1_,"a",@progbits
	.sectionflags	@""
	.align	4
.nv.constant0._ZN2at6native61_GLOBAL__N__44eb8e94_28_ForeachBinaryOpScalarList_cu_dda10a6925multi_tensor_apply_kernelINS1_28TensorListScalarListMetadataIdLi2EEENS1_25BinaryOpScalarListFunctorIdLi2ELi1ELi1EEEJSt10multipliesIdEEEEvT_T0_DpT1_:
	.zero		4546


//--------------------- .nv.constant0._ZN2at6native61_GLOBAL__N__44eb8e94_28_ForeachBinaryOpScalarList_cu_dda10a6925multi_tensor_apply_kernelINS1_28TensorListScalarListMetadataIsLi2EEENS1_25BinaryOpScalarListFunctorIsLi2ELi1ELi1EEEJSt10multipliesIsEEEEvT_T0_DpT1_ --------------------------
	.section	.nv.constant0._ZN2at6native61_GLOBAL__N__44eb8e94_28_ForeachBinaryOpScalarList_cu_dda10a6925multi_tensor_apply_kernelINS1_28TensorListScalarListMetadataIsLi2EEENS1_25BinaryOpScalarListFunctorIsLi2ELi1ELi1EEEJSt10multipliesIsEEEEvT_T0_DpT1_,"a",@progbits
	.sectionflags	@""
	.align	4
.nv.constant0._ZN2at6native61_GLOBAL__N__44eb8e94_28_ForeachBinaryOpScalarList_cu_dda10a6925multi_tensor_apply_kernelINS1_28TensorListScalarListMetadataIsLi2EEENS1_25BinaryOpScalarListFunctorIsLi2ELi1ELi1EEEJSt10multipliesIsEEEEvT_T0_DpT1_:
	.zero		4162


//--------------------- .nv.constant0._ZN2at6native61_GLOBAL__N__44eb8e94_28_ForeachBinaryOpScalarList_cu_dda10a6925multi_tensor_apply_kernelINS1_28TensorListScalarListMetadataIlLi2EEENS1_25BinaryOpScalarListFunctorIlLi2ELi1ELi1EEEJSt10multipliesIlEEEEvT_T0_DpT1_ --------------------------
	.section	.nv.constant0._ZN2at6native61_GLOBAL__N__44eb8e94_28_ForeachBinaryOpScalarList_cu_dda10a6925multi_tensor_apply_kernelINS1_28TensorListScalarListMetadataIlLi2EEENS1_25BinaryOpScalarListFunctorIlLi2ELi1ELi1EEEJSt10multipliesIlEEEEvT_T0_DpT1_,"a",@progbits
	.sectionflags	@""
	.align	4
.nv.constant0._ZN2at6native61_GLOBAL__N__44eb8e94_28_ForeachBinaryOpScalarList_cu_dda10a6925multi_tensor_apply_kernelINS1_28TensorListScalarListMetadataIlLi2EEENS1_25BinaryOpScalarListFunctorIlLi2ELi1ELi1EEEJSt10multipliesIlEEEEvT_T0_DpT1_:
	.zero		4546


//--------------------- .nv.constant0._ZN2at6native61_GLOBAL__N__44eb8e94_28_ForeachBinaryOpScalarList_cu_dda10a6925multi_tensor_apply_kernelINS1_28TensorListScalarListMetadataIiLi2EEENS1_25BinaryOpScalarListFunctorIiLi2ELi1ELi1EEEJSt10multipliesIiEEEEvT_T0_DpT1_ --------------------------
	.section	.nv.constant0._ZN2at6native61_GLOBAL__N__44eb8e94_28_ForeachBinaryOpScalarList_cu_dda10a6925multi_tensor_apply_kernelINS1_28TensorListScalarListMetadataIiLi2EEENS1_25BinaryOpScalarListFunctorIiLi2ELi1ELi1EEEJSt10multipliesIiEEEEvT_T0_DpT1_,"a",@progbits
	.sectionflags	@""
	.align	4
.nv.constant0._ZN2at6native61_GLOBAL__N__44eb8e94_28_ForeachBinaryOpScalarList_cu_dda10a6925multi_tensor_apply_kernelINS1_28TensorListScalarListMetadataIiLi2EEENS1_25BinaryOpScalarListFunctorIiLi2ELi1ELi1EEEJSt10multipliesIiEEEEvT_T0_DpT1_:
	.zero		4290


//--------------------- .nv.constant0._ZN2at6native61_GLOBAL__N__44eb8e94_28_ForeachBinaryOpScalarList_cu_dda10a6925multi_tensor_apply_kernelINS1_28TensorListScalarListMetadataIaLi2EEENS1_25BinaryOpScalarListFunctorIaLi2ELi1ELi1EEEJSt10multipliesIaEEEEvT_T0_DpT1_ --------------------------
	.section	.nv.constant0._ZN2at6native61_GLOBAL__N__44eb8e94_28_ForeachBinaryOpScalarList_cu_dda10a6925multi_tensor_apply_kernelINS1_28TensorListScalarListMetadataIaLi2EEENS1_25BinaryOpScalarListFunctorIaLi2ELi1ELi1EEEJSt10multipliesIaEEEEvT_T0_DpT1_,"a",@progbits
	.sectionflags	@""
	.align	4
.nv.constant0._ZN2at6native61_GLOBAL__N__44eb8e94_28_ForeachBinaryOpScalarList_cu_dda10a6925multi_tensor_apply_kernelINS1_28TensorListScalarListMetadataIaLi2EEENS1_25BinaryOpScalarListFunctorIaLi2ELi1ELi1EEEJSt10multipliesIaEEEEvT_T0_DpT1_:
	.zero		4098


//--------------------- .nv.constant0._ZN2at6native61_GLOBAL__N__44eb8e94_28_ForeachBinaryOpScalarList_cu_dda10a6925multi_tensor_apply_kernelINS1_28TensorListScalarListMetadataIhLi2EEENS1_25BinaryOpScalarListFunctorIhLi2ELi1ELi1EEEJSt10multipliesIhEEEEvT_T0_DpT1_ --------------------------
	.section	.nv.constant0._ZN2at6native61_GLOBAL__N__44eb8e94_28_ForeachBinaryOpScalarList_cu_dda10a6925multi_tensor_apply_kernelINS1_28TensorListScalarListMetadataIhLi2EEENS1_25BinaryOpScalarListFunctorIhLi2ELi1ELi1EEEJSt10multipliesIhEEEEvT_T0_DpT1_,"a",@progbits
	.sectionflags	@""
	.align	4
.nv.constant0._ZN2at6native61_GLOBAL__N__44eb8e94_28_ForeachBinaryOpScalarList_cu_dda10a6925multi_tensor_apply_kernelINS1_28TensorListScalarListMetadataIhLi2EEENS1_25BinaryOpScalarListFunctorIhLi2ELi1ELi1EEEJSt10multipliesIhEEEEvT_T0_DpT1_:
	.zero		4098


//--------------------- .nv.constant0._ZN2at6native61_GLOBAL__N__44eb8e94_28_ForeachBinaryOpScalarList_cu_dda10a6925multi_tensor_apply_kernelINS1_28TensorListScalarListMetadataIfLi1EEENS1_25BinaryOpScalarListFunctorIN3c108BFloat16ELi1ELi1ELi0EEEJSt10multipliesIfEEEEvT_T0_DpT1_ --------------------------
	.section	.nv.constant0._ZN2at6native61_GLOBAL__N__44eb8e94_28_ForeachBinaryOpScalarList_cu_dda10a6925multi_tensor_apply_kernelINS1_28TensorListScalarListMetadataIfLi1EEENS1_25BinaryOpScalarListFunctorIN3c108BFloat16ELi1ELi1ELi0EEEJSt10multipliesIfEEEEvT_T0_DpT1_,"a",@progbits
	.sectionflags	@""
	.align	4
.nv.constant0._ZN2at6native61_GLOBAL__N__44eb8e94_28_ForeachBinaryOpScalarList_cu_dda10a6925multi_tensor_apply_kernelINS1_28TensorListScalarListMetadataIfLi1EEENS1_25BinaryOpScalarListFunctorIN3c108BFloat16ELi1ELi1ELi0EEEJSt10multipliesIfEEEEvT_T0_DpT1_:
	.zero		4418


//--------------------- .nv.constant0._ZN2at6native61_GLOBAL__N__44eb8e94_28_ForeachBinaryOpScalarList_cu_dda10a6925multi_tensor_apply_kernelINS1_28TensorListScalarListMetadataIfLi1EEENS1_25BinaryOpScalarListFunctorIN3c104HalfELi1ELi1ELi0EEEJSt10multipliesIfEEEEvT_T0_DpT1_ --------------------------
	.section	.nv.constant0._ZN2at6native61_GLOBAL__N__44eb8e94_28_ForeachBinaryOpScalarList_cu_dda10a6925multi_tensor_apply_kernelINS1_28TensorListScalarListMetadataIfLi1EEENS1_25BinaryOpScalarListFunctorIN3c104HalfELi1ELi1ELi0EEEJSt10multipliesIfEEEEvT_T0_DpT1_,"a",@progbits
	.sectionflags	@""
	.align	4
.nv.constant0._ZN2at6native61_GLOBAL__N__44eb8e94_28_ForeachBinaryOpScalarList_cu_dda10a6925multi_tensor_apply_kernelINS1_28TensorListScalarListMetadataIfLi1EEENS1_25BinaryOpScalarListFunctorIN3c104HalfELi1ELi1ELi0EEEJSt10multipliesIfEEEEvT_T0_DpT1_:
	.zero		4418


//--------------------- .nv.constant0._ZN2at6native61_GLOBAL__N__44eb8e94_28_ForeachBinaryOpScalarList_cu_dda10a6925multi_tensor_apply_kernelINS1_28TensorListScalarListMetadataIbLi1EEENS1_25BinaryOpScalarListFunctorIbLi1ELi1ELi0EEEJSt10multipliesIbEEEEvT_T0_DpT1_ --------------------------
	.section	.nv.constant0._ZN2at6native61_GLOBAL__N__44eb8e94_28_ForeachBinaryOpScalarList_cu_dda10a6925multi_tensor_apply_kernelINS1_28TensorListScalarListMetadataIbLi1EEENS1_25BinaryOpScalarListFunctorIbLi1ELi1ELi0EEEJSt10multipliesIbEEEEvT_T0_DpT1_,"a",@progbits
	.sectionflags	@""
	.align	4
.nv.constant0._ZN2at6native61_GLOBAL__N__44eb8e94_28_ForeachBinaryOpScalarList_cu_dda10a6925multi_tensor_apply_kernelINS1_28TensorListScalarListMetadataIbLi1EEENS1_25BinaryOpScalarListFunctorIbLi1ELi1ELi0EEEJSt10multipliesIbEEEEvT_T0_DpT1_:
	.zero		4130


//--------------------- .nv.constant0._ZN2at6native61_GLOBAL__N__44eb8e94_28_ForeachBinaryOpScalarList_cu_dda10a6925multi_tensor_apply_kernelINS1_28TensorListScalarListMetadataIN3c107complexIfEELi1EEENS1_25BinaryOpScalarListFunctorIS6_Li1ELi1ELi0EEEJSt10multipliesIS6_EEEEvT_T0_DpT1_ --------------------------
	.section	.nv.constant0._ZN2at6native61_GLOBAL__N__44eb8e94_28_ForeachBinaryOpScalarList_cu_dda10a6925multi_tensor_apply_kernelINS1_28TensorListScalarListMetadataIN3c107complexIfEELi1EEENS1_25BinaryOpScalarListFunctorIS6_Li1ELi1ELi0EEEJSt10multipliesIS6_EEEEvT_T0_DpT1_,"a",@progbits
	.sectionflags	@""
	.align	4
.nv.constant0._ZN2at6native61_GLOBAL__N__44eb8e94_28_ForeachBinaryOpScalarList_cu_dda10a6925multi_tensor_apply_kernelINS1_28TensorListScalarListMetadataIN3c107complexIfEELi1EEENS1_25BinaryOpScalarListFunctorIS6_Li1ELi1ELi0EEEJSt10multipliesIS6_EEEEvT_T0_DpT1_:
	.zero		4802


//--------------------- .nv.constant0._ZN2at6native61_GLOBAL__N__44eb8e94_28_ForeachBinaryOpScalarList_cu_dda10a6925multi_tensor_apply_kernelINS1_28TensorListScalarListMetadataIN3c107complexIdEELi1EEENS1_25BinaryOpScalarListFunctorIS6_Li1ELi1ELi0EEEJSt10multipliesIS6_EEEEvT_T0_DpT1_ --------------------------
	.section	.nv.constant0._ZN2at6native61_GLOBAL__N__44eb8e94_28_ForeachBinaryOpScalarList_cu_dda10a6925multi_tensor_apply_kernelINS1_28TensorListScalarListMetadataIN3c107complexIdEELi1EEENS1_25BinaryOpScalarListFunctorIS6_Li1ELi1ELi0EEEJSt10multipliesIS6_EEEEvT_T0_DpT1_,"a",@progbits
	.sectionflags	@""
	.align	4
.nv.constant0._ZN2at6native61_GLOBAL__N__44eb8e94_28_ForeachBinaryOpScalarList_cu_dda10a6925multi_tensor_apply_kernelINS1_28TensorListScalarListMetadataIN3c107complexIdEELi1EEENS1_25BinaryOpScalarListFunctorIS6_Li1ELi1ELi0EEEJSt10multipliesIS6_EEEEvT_T0_DpT1_:
	.zero		4802


//--------------------- .nv.constant0._ZN2at6native61_GLOBAL__N__44eb8e94_28_ForeachBinaryOpScalarList_cu_dda10a6925multi_tensor_apply_kernelINS1_28TensorListScalarListMetadataIfLi1EEENS1_25BinaryOpScalarListFunctorIfLi1ELi1ELi0EEEJSt10multipliesIfEEEEvT_T0_DpT1_ --------------------------
	.section	.nv.constant0._ZN2at6native61_GLOBAL__N__44eb8e94_28_ForeachBinaryOpScalarList_cu_dda10a6925multi_tensor_apply_kernelINS1_28TensorListScalarListMetadataIfLi1EEENS1_25BinaryOpScalarListFunctorIfLi1ELi1ELi0EEEJSt10multipliesIfEEEEvT_T0_DpT1_,"a",@progbits
	.sectionflags	@""
	.align	4
.nv.constant0._ZN2at6native61_GLOBAL__N__44eb8e94_28_ForeachBinaryOpScalarList_cu_dda10a6925multi_tensor_apply_kernelINS1_28TensorListScalarListMetadataIfLi1EEENS1_25BinaryOpScalarListFunctorIfLi1ELi1ELi0EEEJSt10multipliesIfEEEEvT_T0_DpT1_:
	.zero		4418


//--------------------- .nv.constant0._ZN2at6native61_GLOBAL__N__44eb8e94_28_ForeachBinaryOpScalarList_cu_dda10a6925multi_tensor_apply_kernelINS1_28TensorListScalarListMetadataIdLi1EEENS1_25BinaryOpScalarListFunctorIdLi1ELi1ELi0EEEJSt10multipliesIdEEEEvT_T0_DpT1_ --------------------------
	.section	.nv.constant0._ZN2at6native61_GLOBAL__N__44eb8e94_28_ForeachBinaryOpScalarList_cu_dda10a6925multi_tensor_apply_kernelINS1_28TensorListScalarListMetadataIdLi1EEENS1_25BinaryOpScalarListFunctorIdLi1ELi1ELi0EEEJSt10multipliesIdEEEEvT_T0_DpT1_,"a",@progbits
	.sectionflags	@""
	.align	4
.nv.constant0._ZN2at6native61_GLOBAL__N__44eb8e94_28_ForeachBinaryOpScalarList_cu_dda10a6925multi_tensor_apply_kernelINS1_28TensorListScalarListMetadataIdLi1EEENS1_25BinaryOpScalarListFunctorIdLi1ELi1ELi0EEEJSt10multipliesIdEEEEvT_T0_DpT1_:
	.zero		4802


//--------------------- .nv.constant0._ZN2at6native61_GLOBAL__N__44eb8e94_28_ForeachBinaryOpScalarList_cu_dda10a6925multi_tensor_apply_kernelINS1_28TensorListScalarListMetadataIsLi1EEENS1_25BinaryOpScalarListFunctorIsLi1ELi1ELi0EEEJSt10multipliesIsEEEEvT_T0_DpT1_ --------------------------
	.section	.nv.constant0._ZN2at6native61_GLOBAL__N__44eb8e94_28_ForeachBinaryOpScalarList_cu_dda10a6925multi_tensor_apply_kernelINS1_28TensorListScalarListMetadataIsLi1EEENS1_25BinaryOpScalarListFunctorIsLi1ELi1ELi0EEEJSt10multipliesIsEEEEvT_T0_DpT1_,"a",@progbits
	.sectionflags	@""
	.align	4
.nv.constant0._ZN2at6native61_GLOBAL__N__44eb8e94_28_ForeachBinaryOpScalarList_cu_dda10a6925multi_tensor_apply_kernelINS1_28TensorListScalarListMetadataIsLi1EEENS1_25BinaryOpScalarListFunctorIsLi1ELi1ELi0EEEJSt10multipliesIsEEEEvT_T0_DpT1_:
	.zero		4226


//--------------------- .nv.constant0._ZN2at6native61_GLOBAL__N__44eb8e94_28_ForeachBinaryOpScalarList_cu_dda10a6925multi_tensor_apply_kernelINS1_28TensorListScalarListMetadataIlLi1EEENS1_25BinaryOpScalarListFunctorIlLi1ELi1ELi0EEEJSt10multipliesIlEEEEvT_T0_DpT1_ --------------------------
	.section	.nv.constant0._ZN2at6native61_GLOBAL__N__44eb8e94_28_ForeachBinaryOpScalarList_cu_dda10a6925multi_tensor_apply_kernelINS1_28TensorListScalarListMetadataIlLi1EEENS1_25BinaryOpScalarListFunctorIlLi1ELi1ELi0EEEJSt10multipliesIlEEEEvT_T0_DpT1_,"a",@progbits
	.sectionflags	@""
	.align	4
.nv.constant0._ZN2at6native61_GLOBAL__N__44eb8e94_28_ForeachBinaryOpScalarList_cu_dda10a6925multi_tensor_apply_kernelINS1_28TensorListScalarListMetadataIlLi1EEENS1_25BinaryOpScalarListFunctorIlLi1ELi1ELi0EEEJSt10multipliesIlEEEEvT_T0_DpT1_:
	.zero		4802


//--------------------- .nv.constant0._ZN2at6native61_GLOBAL__N__44eb8e94_28_ForeachBinaryOpScalarList_cu_dda10a6925multi_tensor_apply_kernelINS1_28TensorListScalarListMetadataIiLi1EEENS1_25BinaryOpScalarListFunctorIiLi1ELi1ELi0EEEJSt10multipliesIiEEEEvT_T0_DpT1_ --------------------------
	.section	.nv.constant0._ZN2at6native61_GLOBAL__N__44eb8e94_28_ForeachBinaryOpScalarList_cu_dda10a6925multi_tensor_apply_kernelINS1_28TensorListScalarListMetadataIiLi1EEENS1_25BinaryOpScalarListFunctorIiLi1ELi1ELi0EEEJSt10multipliesIiEEEEvT_T0_DpT1_,"a",@progbits
	.sectionflags	@""
	.align	4
.nv.constant0._ZN2at6native61_GLOBAL__N__44eb8e94_28_ForeachBinaryOpScalarList_cu_dda10a6925multi_tensor_apply_kernelINS1_28TensorListScalarListMetadataIiLi1EEENS1_25BinaryOpScalarListFunctorIiLi1ELi1ELi0EEEJSt10multipliesIiEEEEvT_T0_DpT1_:
	.zero		4418


//--------------------- .nv.constant0._ZN2at6native61_GLOBAL__N__44eb8e94_28_ForeachBinaryOpScalarList_cu_dda10a6925multi_tensor_apply_kernelINS1_28TensorListScalarListMetadataIaLi1EEENS1_25BinaryOpScalarListFunctorIaLi1ELi1ELi0EEEJSt10multipliesIaEEEEvT_T0_DpT1_ --------------------------
	.section	.nv.constant0._ZN2at6native61_GLOBAL__N__44eb8e94_28_ForeachBinaryOpScalarList_cu_dda10a6925multi_tensor_apply_kernelINS1_28TensorListScalarListMetadataIaLi1EEENS1_25BinaryOpScalarListFunctorIaLi1ELi1ELi0EEEJSt10multipliesIaEEEEvT_T0_DpT1_,"a",@progbits
	.sectionflags	@""
	.align	4
.nv.constant0._ZN2at6native61_GLOBAL__N__44eb8e94_28_ForeachBinaryOpScalarList_cu_dda10a6925multi_tensor_apply_kernelINS1_28TensorListScalarListMetadataIaLi1EEENS1_25BinaryOpScalarListFunctorIaLi1ELi1ELi0EEEJSt10multipliesIaEEEEvT_T0_DpT1_:
	.zero		4130


//--------------------- .nv.constant0._ZN2at6native61_GLOBAL__N__44eb8e94_28_ForeachBinaryOpScalarList_cu_dda10a6925multi_tensor_apply_kernelINS1_28TensorListScalarListMetadataIhLi1EEENS1_25BinaryOpScalarListFunctorIhLi1ELi1ELi0EEEJSt10multipliesIhEEEEvT_T0_DpT1_ --------------------------
	.section	.nv.constant0._ZN2at6native61_GLOBAL__N__44eb8e94_28_ForeachBinaryOpScalarList_cu_dda10a6925multi_tensor_apply_kernelINS1_28TensorListScalarListMetadataIhLi1EEENS1_25BinaryOpScalarListFunctorIhLi1ELi1ELi0EEEJSt10multipliesIhEEEEvT_T0_DpT1_,"a",@progbits
	.sectionflags	@""
	.align	4
.nv.constant0._ZN2at6native61_GLOBAL__N__44eb8e94_28_ForeachBinaryOpScalarList_cu_dda10a6925multi_tensor_apply_kernelINS1_28TensorListScalarListMetadataIhLi1EEENS1_25BinaryOpScalarListFunctorIhLi1ELi1ELi0EEEJSt10multipliesIhEEEEvT_T0_DpT1_:
	.zero		4130


//--------------------- .nv.constant0._ZN2at6native61_GLOBAL__N__44eb8e94_28_ForeachBinaryOpScalarList_cu_dda10a6925multi_tensor_apply_kernelINS1_28TensorListScalarListMetadataIfLi2EEENS1_25BinaryOpScalarListFunctorIN3c108BFloat16ELi2ELi1ELi1EEEJSt4plusIfEEEEvT_T0_DpT1_ --------------------------
	.section	.nv.constant0._ZN2at6native61_GLOBAL__N__44eb8e94_28_ForeachBinaryOpScalarList_cu_dda10a6925multi_tensor_apply_kernelINS1_28TensorListScalarListMetadataIfLi2EEENS1_25BinaryOpScalarListFunctorIN3c108BFloat16ELi2ELi1ELi1EEEJSt4plusIfEEEEvT_T0_DpT1_,"a",@progbits
	.sectionflags	@""
	.align	4
.nv.constant0._ZN2at6native61_GLOBAL__N__44eb8e94_28_ForeachBinaryOpScalarList_cu_dda10a6925multi_tensor_apply_kernelINS1_28TensorListScalarListMetadataIfLi2EEENS1_25BinaryOpScalarListFunctorIN3c108BFloat16ELi2ELi1ELi1EEEJSt4plusIfEEEEvT_T0_DpT1_:
	.zero		4290


//--------------------- .nv.constant0._ZN2at6native61_GLOBAL__N__44eb8e94_28_ForeachBinaryOpScalarList_cu_dda10a6925multi_tensor_apply_kernelINS1_28TensorListScalarListMetadataIfLi2EEENS1_25BinaryOpScalarListFunctorIN3c104HalfELi2ELi1ELi1EEEJSt4plusIfEEEEvT_T0_DpT1_ --------------------------
	.section	.nv.constant0._ZN2at6native61_GLOBAL__N__44eb8e94_28_ForeachBinaryOpScalarList_cu_dda10a6925multi_tensor_apply_kernelINS1_28TensorListScalarListMetadataIfLi2EEENS1_25BinaryOpScalarListFunctorIN3c104HalfELi2ELi1ELi1EEEJSt4plusIfEEEEvT_T0_DpT1_,"a",@progbits
	.sectionflags	@""
	.align	4
.nv.constant0._ZN2at6native61_GLOBAL__N__44eb8e94_28_ForeachBinaryOpScalarList_cu_dda10a6925multi_tensor_apply_kernelINS1_28TensorListScalarListMetadataIfLi2EEENS1_25BinaryOpScalarListFunctorIN3c104HalfELi2ELi1ELi1EEEJSt4plusIfEEEEvT_T0_DpT1_:
	.zero		4290


//--------------------- .nv.constant0._ZN2at6native61_GLOBAL__N__44eb8e94_28_ForeachBinaryOpScalarList_cu_dda10a6925multi_tensor_apply_kernelINS1_28TensorListScalarListMetadataIbLi2EEENS1_25BinaryOpScalarListFunctorIbLi2ELi1ELi1EEEJSt4plusIbEEEEvT_T0_DpT1_ --------------------------
	.section	.nv.constant0._ZN2at6native61_GLOBAL__N__44eb8e94_28_ForeachBinaryOpScalarList_cu_dda10a6925multi_tensor_apply_kernelINS1_28TensorListScalarListMetadataIbLi2EEENS1_25BinaryOpScalarListFunctorIbLi2ELi1ELi1EEEJSt4plusIbEEEEvT_T0_DpT1_,"a",@progbits
	.sectionflags	@""
	.align	4
.nv.constant0._ZN2at6native61_GLOBAL__N__44eb8e94_28_ForeachBinaryOpScalarList_cu_dda10a6925multi_tensor_apply_kernelINS1_28TensorListScalarListMetadataIbLi2EEENS1_25BinaryOpScalarListFunctorIbLi2ELi1ELi1EEEJSt4plusIbEEEEvT_T0_DpT1_:
	.zero		4098


//--------------------- .nv.constant0._ZN2at6native61_GLOBAL__N__44eb8e94_28_ForeachBinaryOpScalarList_cu_dda10a6925multi_tensor_apply_kernelINS1_28TensorListScalarListMetadataIN3c107complexIfEELi2EEENS1_25BinaryOpScalarListFunctorIS6_Li2ELi1ELi1EEEJSt4plusIS6_EEEEvT_T0_DpT1_ --------------------------
	.section	.nv.constant0._ZN2at6native61_GLOBAL__N__44eb8e94_28_ForeachBinaryOpScalarList_cu_dda10a6925multi_tensor_apply_kernelINS1_28TensorListScalarListMetadataIN3c107complexIfEELi2EEENS1_25BinaryOpScalarListFunctorIS6_Li2ELi1ELi1EEEJSt4plusIS6_EEEEvT_T0_DpT1_,"a",@progbits
	.sectionflags	@""
	.align	4
.nv.constant0._ZN2at6native61_GLOBAL__N__44eb8e94_28_ForeachBinaryOpScalarList_cu_dda10a6925multi_tensor_apply_kernelINS1_28TensorListScalarListMetadataIN3c107complexIfEELi2EEENS1_25BinaryOpScalarListFunctorIS6_Li2ELi1ELi1EEEJSt4plusIS6_EEEEvT_T0_DpT1_:
	.zero		4546


//--------------------- .nv.constant0._ZN2at6native61_GLOBAL__N__44eb8e94_28_ForeachBinaryOpScalarList_cu_dda10a6925multi_tensor_apply_kernelINS1_28TensorListScalarListMetadataIN3c107complexIdEELi2EEENS1_25BinaryOpScalarListFunctorIS6_Li2ELi1ELi1EEEJSt4plusIS6_EEEEvT_T0_DpT1_ --------------------------
	.section	.nv.constant0._ZN2at6native61_GLOBAL__N__44eb8e94_28_ForeachBinaryOpScalarList_cu_dda10a6925multi_tensor_apply_kernelINS1_28TensorListScalarListMetadataIN3c107complexIdEELi2EEENS1_25BinaryOpScalarListFunctorIS6_Li2ELi1ELi1EEEJSt4plusIS6_EEEEvT_T0_DpT1_,"a",@progbits
	.sectionflags	@""
	.align	4
.nv.constant0._ZN2at6native61_GLOBAL__N__44eb8e94_28_ForeachBinaryOpScalarList_cu_dda10a6925multi_tensor_apply_kernelINS1_28TensorListScalarListMetadataIN3c107complexIdEELi2EEENS1_25BinaryOpScalarListFunctorIS6_Li2ELi1ELi1EEEJSt4plusIS6_EEEEvT_T0_DpT1_:
	.zero		4898


//--------------------- .nv.constant0._ZN2at6native61_GLOBAL__N__44eb8e94_28_ForeachBinaryOpScalarList_cu_dda10a6925multi_tensor_apply_kernelINS1_28TensorListScalarListMetadataIfLi2EEENS1_25BinaryOpScalarListFunctorIfLi2ELi1ELi1EEEJSt4plusIfEEEEvT_T0_DpT1_ --------------------------
	.section	.nv.constant0._ZN2at6native61_GLOBAL__N__44eb8e94_28_ForeachBinaryOpScalarList_cu_dda10a6925multi_tensor_apply_kernelINS1_28TensorListScalarListMetadataIfLi2EEENS1_25BinaryOpScalarListFunctorIfLi2ELi1ELi1EEEJSt4plusIfEEEEvT_T0_DpT1_,"a",@progbits
	.sectionflags	@""
	.align	4
.nv.constant0._ZN2at6native61_GLOBAL__N__44eb8e94_28_ForeachBinaryOpScalarList_cu_dda10a6925multi_tensor_apply_kernelINS1_28TensorListScalarListMetadataIfLi2EEENS1_25BinaryOpScalarListFunctorIfLi2ELi1ELi1EEEJSt4plusIfEEEEvT_T0_DpT1_:
	.zero		4290


//--------------------- .nv.constant0._ZN2at6native61_GLOBAL__N__44eb8e94_28_ForeachBinaryOpScalarList_cu_dda10a6925multi_tensor_apply_kernelINS1_28TensorListScalarListMetadataIdLi2EEENS1_25BinaryOpScalarListFunctorIdLi2ELi1ELi1EEEJSt4plusIdEEEEvT_T0_DpT1_ --------------------------
	.section	.nv.constant0._ZN2at6native61_GLOBAL__N__44eb8e94_28_ForeachBinaryOpScalarList_cu_dda10a6925multi_tensor_apply_kernelINS1_28TensorListScalarListMetadataIdLi2EEENS1_25BinaryOpScalarListFunctorIdLi2ELi1ELi1EEEJSt4plusIdEEEEvT_T0_DpT1_,"a",@progbits
	.sectionflags	@""
	.align	4
.nv.constant0._ZN2at6native61_GLOBAL__N__44eb8e94_28_ForeachBinaryOpScalarList_cu_dda10a6925multi_tensor_apply_kernelINS1_28TensorListScalarListMetadataIdLi2EEENS1_25BinaryOpScalarListFunctorIdLi2ELi1ELi1EEEJSt4plusIdEEEEvT_T0_DpT1_:
	.zero		4546


//--------------------- .nv.constant0._ZN2at6native61_GLOBAL__N__44eb8e94_28_ForeachBinaryOpScalarList_cu_dda10a6925multi_tensor_apply_kernelINS1_28TensorListScalarListMetadataIsLi2EEENS1_25BinaryOpScalarListFunctorIsLi2ELi1ELi1EEEJSt4plusIsEEEEvT_T0_DpT1_ --------------------------
	.section	.nv.constant0._ZN2at6native61_GLOBAL__N__44eb8e94_28_ForeachBinaryOpScalarList_cu_dda10a6925multi_tensor_apply_kernelINS1_28TensorListScalarListMetadataIsLi2EEENS1_25BinaryOpScalarListFunctorIsLi2ELi1ELi1EEEJSt4plusIsEEEEvT_T0_DpT1_,"a",@progbits
	.sectionflags	@""
	.align	4
.nv.constant0._ZN2at6native61_GLOBAL__N__44eb8e94_28_ForeachBinaryOpScalarList_cu_dda10a6925multi_tensor_apply_kernelINS1_28TensorListScalarListMetadataIsLi2EEENS1_25BinaryOpScalarListFunctorIsLi2ELi1ELi1EEEJSt4plusIsEEEEvT_T0_DpT1_:
	.zero		4162


//--------------------- .nv.constant0._ZN2at6native61_GLOBAL__N__44eb8e94_28_ForeachBinaryOpScalarList_cu_dda10a6925multi_tensor_apply_kernelINS1_28TensorListScalarListMetadataIlLi2EEENS1_25BinaryOpScalarListFunctorIlLi2ELi1ELi1EEEJSt4plusIlEEEEvT_T0_DpT1_ --------------------------
	.section	.nv.constant0._ZN2at6native61_GLOBAL__N__44eb8e94_28_ForeachBinaryOpScalarList_cu_dda10a6925multi_tensor_apply_kernelINS1_28TensorListScalarListMetadataIlLi2EEENS1_25BinaryOpScalarListFunctorIlLi2ELi1ELi1EEEJSt4plusIlEEEEvT_T0_DpT1_,"a",@progbits
	.sectionflags	@""
	.align	4
.nv.constant0._ZN2at6native61_GLOBAL__N__44eb8e94_28_ForeachBinaryOpScalarList_cu_dda10a6925multi_tensor_apply_kernelINS1_28TensorListScalarListMetadataIlLi2EEENS1_25BinaryOpScalarListFunctorIlLi2ELi1ELi1EEEJSt4plusIlEEEEvT_T0_DpT1_:
	.zero		4546


//--------------------- .nv.constant0._ZN2at6native61_GLOBAL__N__44eb8e94_28_ForeachBinaryOpScalarList_cu_dda10a6925multi_tensor_apply_kernelINS1_28TensorListScalarListMetadataIiLi2EEENS1_25BinaryOpScalarListFunctorIiLi2ELi1ELi1EEEJSt4plusIiEEEEvT_T0_DpT1_ --------------------------
	.section	.nv.constant0._ZN2at6native61_GLOBAL__N__44eb8e94_28_ForeachBinaryOpScalarList_cu_dda10a6925multi_tensor_apply_kernelINS1_28TensorListScalarListMetadataIiLi2EEENS1_25BinaryOpScalarListFunctorIiLi2ELi1ELi1EEEJSt4plusIiEEEEvT_T0_DpT1_,"a",@progbits
	.sectionflags	@""
	.align	4
.nv.constant0._ZN2at6native61_GLOBAL__N__44eb8e94_28_ForeachBinaryOpScalarList_cu_dda10a6925multi_tensor_apply_kernelINS1_28TensorListScalarListMetadataIiLi2EEENS1_25BinaryOpScalarListFunctorIiLi2ELi1ELi1EEEJSt4plusIiEEEEvT_T0_DpT1_:
	.zero		4290


//--------------------- .nv.constant0._ZN2at6native61_GLOBAL__N__44eb8e94_28_ForeachBinaryOpScalarList_cu_dda10a6925multi_tensor_apply_kernelINS1_28TensorListScalarListMetadataIaLi2EEENS1_25BinaryOpScalarListFunctorIaLi2ELi1ELi1EEEJSt4plusIaEEEEvT_T0_DpT1_ --------------------------
	.section	.nv.constant0._ZN2at6native61_GLOBAL__N__44eb8e94_28_ForeachBinaryOpScalarList_cu_dda10a6925multi_tensor_apply_kernelINS1_28TensorListScalarListMetadataIaLi2EEENS1_25BinaryOpScalarListFunctorIaLi2ELi1ELi1EEEJSt4plusIaEEEEvT_T0_DpT1_,"a",@progbits
	.sectionflags	@""
	.align	4
.nv.constant0._ZN2at6native61_GLOBAL__N__44eb8e94_28_ForeachBinaryOpScalarList_cu_dda10a6925multi_tensor_apply_kernelINS1_28TensorListScalarListMetadataIaLi2EEENS1_25BinaryOpScalarListFunctorIaLi2ELi1ELi1EEEJSt4plusIaEEEEvT_T0_DpT1_:
	.zero		4098


//--------------------- .nv.constant0._ZN2at6native61_GLOBAL__N__44eb8e94_28_ForeachBinaryOpScalarList_cu_dda10a6925multi_tensor_apply_kernelINS1_28TensorListScalarListMetadataIhLi2EEENS1_25BinaryOpScalarListFunctorIhLi2ELi1ELi1EEEJSt4plusIhEEEEvT_T0_DpT1_ --------------------------
	.section	.nv.constant0._ZN2at6native61_GLOBAL__N__44eb8e94_28_ForeachBinaryOpScalarList_cu_dda10a6925multi_tensor_apply_kernelINS1_28TensorListScalarListMetadataIhLi2EEENS1_25BinaryOpScalarListFunctorIhLi2ELi1ELi1EEEJSt4plusIhEEEEvT_T0_DpT1_,"a",@progbits
	.sectionflags	@""
	.align	4
.nv.constant0._ZN2at6native61_GLOBAL__N__44eb8e94_28_ForeachBinaryOpScalarList_cu_dda10a6925multi_tensor_apply_kernelINS1_28TensorListScalarListMetadataIhLi2EEENS1_25BinaryOpScalarListFunctorIhLi2ELi1ELi1EEEJSt4plusIhEEEEvT_T0_DpT1_:
	.zero		4098


//--------------------- .nv.constant0._ZN2at6native61_GLOBAL__N__44eb8e94_28_ForeachBinaryOpScalarList_cu_dda10a6925multi_tensor_apply_kernelINS1_28TensorListScalarListMetadataIfLi1EEENS1_25BinaryOpScalarListFunctorIN3c108BFloat16ELi1ELi1ELi0EEEJSt4plusIfEEEEvT_T0_DpT1_ --------------------------
	.section	.nv.constant0._ZN2at6native61_GLOBAL__N__44eb8e94_28_ForeachBinaryOpScalarList_cu_dda10a6925multi_tensor_apply_kernelINS1_28TensorListScalarListMetadataIfLi1EEENS1_25BinaryOpScalarListFunctorIN3c108BFloat16ELi1ELi1ELi0EEEJSt4plusIfEEEEvT_T0_DpT1_,"a",@progbits
	.sectionflags	@""
	.align	4
.nv.constant0._ZN2at6native61_GLOBAL__N__44eb8e94_28_ForeachBinaryOpScalarList_cu_dda10a6925multi_tensor_apply_kernelINS1_28TensorListScalarListMetadataIfLi1EEENS1_25BinaryOpScalarListFunctorIN3c108BFloat16ELi1ELi1ELi0EEEJSt4plusIfEEEEvT_T0_DpT1_:
	.zero		4418


//--------------------- .nv.constant0._ZN2at6native61_GLOBAL__N__44eb8e94_28_ForeachBinaryOpScalarList_cu_dda10a6925multi_tensor_apply_kernelINS1_28TensorListScalarListMetadataIfLi1EEENS1_25BinaryOpScalarListFunctorIN3c104HalfELi1ELi1ELi0EEEJSt4plusIfEEEEvT_T0_DpT1_ --------------------------
	.section	.nv.constant0._ZN2at6native61_GLOBAL__N__44eb8e94_28_ForeachBinaryOpScalarList_cu_dda10a6925multi_tensor_apply_kernelINS1_28TensorListScalarListMetadataIfLi1EEENS1_25BinaryOpScalarListFunctorIN3c104HalfELi1ELi1ELi0EEEJSt4plusIfEEEEvT_T0_DpT1_,"a",@progbits
	.sectionflags	@""
	.align	4
.nv.constant0._ZN2at6native61_GLOBAL__N__44eb8e94_28_ForeachBinaryOpScalarList_cu_dda10a6925multi_tensor_apply_kernelINS1_28TensorListScalarListMetadataIfLi1EEENS1_25BinaryOpScalarListFunctorIN3c104HalfELi1ELi1ELi0EEEJSt4plusIfEEEEvT_T0_DpT1_:
	.zero		4418


//--------------------- .nv.constant0._ZN2at6native61_GLOBAL__N__44eb8e94_28_ForeachBinaryOpScalarList_cu_dda10a6925multi_tensor_apply_kernelINS1_28TensorListScalarListMetadataIbLi1EEENS1_25BinaryOpScalarListFunctorIbLi1ELi1ELi0EEEJSt4plusIbEEEEvT_T0_DpT1_ --------------------------
	.section	.nv.constant0._ZN2at6native61_GLOBAL__N__44eb8e94_28_ForeachBinaryOpScalarList_cu_dda10a6925multi_tensor_apply_kernelINS1_28TensorListScalarListMetadataIbLi1EEENS1_25BinaryOpScalarListFunctorIbLi1ELi1ELi0EEEJSt4plusIbEEEEvT_T0_DpT1_,"a",@progbits
	.sectionflags	@""
	.align	4
.nv.constant0._ZN2at6native61_GLOBAL__N__44eb8e94_28_ForeachBinaryOpScalarList_cu_dda10a6925multi_tensor_apply_kernelINS1_28TensorListScalarListMetadataIbLi1EEENS1_25BinaryOpScalarListFunctorIbLi1ELi1ELi0EEEJSt4plusIbEEEEvT_T0_DpT1_:
	.zero		4130


//--------------------- .nv.constant0._ZN2at6native61_GLOBAL__N__44eb8e94_28_ForeachBinaryOpScalarList_cu_dda10a6925multi_tensor_apply_kernelINS1_28TensorListScalarListMetadataIN3c107complexIfEELi1EEENS1_25BinaryOpScalarListFunctorIS6_Li1ELi1ELi0EEEJSt4plusIS6_EEEEvT_T0_DpT1_ --------------------------
	.section	.nv.constant0._ZN2at6native61_GLOBAL__N__44eb8e94_28_ForeachBinaryOpScalarList_cu_dda10a6925multi_tensor_apply_kernelINS1_28TensorListScalarListMetadataIN3c107complexIfEELi1EEENS1_25BinaryOpScalarListFunctorIS6_Li1ELi1ELi0EEEJSt4plusIS6_EEEEvT_T0_DpT1_,"a",@progbits
	.sectionflags	@""
	.align	4
.nv.constant0._ZN2at6native61_GLOBAL__N__44eb8e94_28_ForeachBinaryOpScalarList_cu_dda10a6925multi_tensor_apply_kernelINS1_28TensorListScalarListMetadataIN3c107complexIfEELi1EEENS1_25BinaryOpScalarListFunctorIS6_Li1ELi1ELi0EEEJSt4plusIS6_EEEEvT_T0_DpT1_:
	.zero		4802


//--------------------- .nv.constant0._ZN2at6native61_GLOBAL__N__44eb8e94_28_ForeachBinaryOpScalarList_cu_dda10a6925multi_tensor_apply_kernelINS1_28TensorListScalarListMetadataIN3c107complexIdEELi1EEENS1_25BinaryOpScalarListFunctorIS6_Li1ELi1ELi0EEEJSt4plusIS6_EEEEvT_T0_DpT1_ --------------------------
	.section	.nv.constant0._ZN2at6native61_GLOBAL__N__44eb8e94_28_ForeachBinaryOpScalarList_cu_dda10a6925multi_tensor_apply_kernelINS1_28TensorListScalarListMetadataIN3c107complexIdEELi1EEENS1_25BinaryOpScalarListFunctorIS6_Li1ELi1ELi0EEEJSt4plusIS6_EEEEvT_T0_DpT1_,"a",@progbits
	.sectionflags	@""
	.align	4
.nv.constant0._ZN2at6native61_GLOBAL__N__44eb8e94_28_ForeachBinaryOpScalarList_cu_dda10a6925multi_tensor_apply_kernelINS1_28TensorListScalarListMetadataIN3c107complexIdEELi1EEENS1_25BinaryOpScalarListFunctorIS6_Li1ELi1ELi0EEEJSt4plusIS6_EEEEvT_T0_DpT1_:
	.zero		4802


//--------------------- .nv.constant0._ZN2at6native61_GLOBAL__N__44eb8e94_28_ForeachBinaryOpScalarList_cu_dda10a6925multi_tensor_apply_kernelINS1_28TensorListScalarListMetadataIfLi1EEENS1_25BinaryOpScalarListFunctorIfLi1ELi1ELi0EEEJSt4plusIfEEEEvT_T0_DpT1_ --------------------------
	.section	.nv.constant0._ZN2at6native61_GLOBAL__N__44eb8e94_28_ForeachBinaryOpScalarList_cu_dda10a6925multi_tensor_apply_kernelINS1_28TensorListScalarListMetadataIfLi1EEENS1_25BinaryOpScalarListFunctorIfLi1ELi1ELi0EEEJSt4plusIfEEEEvT_T0_DpT1_,"a",@progbits
	.sectionflags	@""
	.align	4
.nv.constant0._ZN2at6native61_GLOBAL__N__44eb8e94_28_ForeachBinaryOpScalarList_cu_dda10a6925multi_tensor_apply_kernelINS1_28TensorListScalarListMetadataIfLi1EEENS1_25BinaryOpScalarListFunctorIfLi1ELi1ELi0EEEJSt4plusIfEEEEvT_T0_DpT1_:
	.zero		4418


//--------------------- .nv.constant0._ZN2at6native61_GLOBAL__N__44eb8e94_28_ForeachBinaryOpScalarList_cu_dda10a6925multi_tensor_apply_kernelINS1_28TensorListScalarListMetadataIdLi1EEENS1_25BinaryOpScalarListFunctorIdLi1ELi1ELi0EEEJSt4plusIdEEEEvT_T0_DpT1_ --------------------------
	.section	.nv.constant0._ZN2at6native61_GLOBAL__N__44eb8e94_28_ForeachBinaryOpScalarList_cu_dda10a6925multi_tensor_apply_kernelINS1_28TensorListScalarListMetadataIdLi1EEENS1_25BinaryOpScalarListFunctorIdLi1ELi1ELi0EEEJSt4plusIdEEEEvT_T0_DpT1_,"a",@progbits
	.sectionflags	@""
	.align	4
.nv.constant0._ZN2at6native61_GLOBAL__N__44eb8e94_28_ForeachBinaryOpScalarList_cu_dda10a6925multi_tensor_apply_kernelINS1_28TensorListScalarListMetadataIdLi1EEENS1_25BinaryOpScalarListFunctorIdLi1ELi1ELi0EEEJSt4plusIdEEEEvT_T0_DpT1_:
	.zero		4802


//--------------------- .nv.constant0._ZN2at6native61_GLOBAL__N__44eb8e94_28_ForeachBinaryOpScalarList_cu_dda10a6925multi_tensor_apply_kernelINS1_28TensorListScalarListMetadataIsLi1EEENS1_25BinaryOpScalarListFunctorIsLi1ELi1ELi0EEEJSt4plusIsEEEEvT_T0_DpT1_ --------------------------
	.section	.nv.constant0._ZN2at6native61_GLOBAL__N__44eb8e94_28_ForeachBinaryOpScalarList_cu_dda10a6925multi_tensor_apply_kernelINS1_28TensorListScalarListMetadataIsLi1EEENS1_25BinaryOpScalarListFunctorIsLi1ELi1ELi0EEEJSt4plusIsEEEEvT_T0_DpT1_,"a",@progbits
	.sectionflags	@""
	.align	4
.nv.constant0._ZN2at6native61_GLOBAL__N__44eb8e94_28_ForeachBinaryOpScalarList_cu_dda10a6925multi_tensor_apply_kernelINS1_28TensorListScalarListMetadataIsLi1EEENS1_25BinaryOpScalarListFunctorIsLi1ELi1ELi0EEEJSt4plusIsEEEEvT_T0_DpT1_:
	.zero		4226


//--------------------- .nv.constant0._ZN2at6native61_GLOBAL__N__44eb8e94_28_ForeachBinaryOpScalarList_cu_dda10a6925multi_tensor_apply_kernelINS1_28TensorListScalarListMetadataIlLi1EEENS1_25BinaryOpScalarListFunctorIlLi1ELi1ELi0EEEJSt4plusIlEEEEvT_T0_DpT1_ --------------------------
	.section	.nv.constant0._ZN2at6native61_GLOBAL__N__44eb8e94_28_ForeachBinaryOpScalarList_cu_dda10a6925multi_tensor_apply_kernelINS1_28TensorListScalarListMetadataIlLi1EEENS1_25BinaryOpScalarListFunctorIlLi1ELi1ELi0EEEJSt4plusIlEEEEvT_T0_DpT1_,"a",@progbits
	.sectionflags	@""
	.align	4
.nv.constant0._ZN2at6native61_GLOBAL__N__44eb8e94_28_ForeachBinaryOpScalarList_cu_dda10a6925multi_tensor_apply_kernelINS1_28TensorListScalarListMetadataIlLi1EEENS1_25BinaryOpScalarListFunctorIlLi1ELi1ELi0EEEJSt4plusIlEEEEvT_T0_DpT1_:
	.zero		4802


//--------------------- .nv.constant0._ZN2at6native61_GLOBAL__N__44eb8e94_28_ForeachBinaryOpScalarList_cu_dda10a6925multi_tensor_apply_kernelINS1_28TensorListScalarListMetadataIiLi1EEENS1_25BinaryOpScalarListFunctorIiLi1ELi1ELi0EEEJSt4plusIiEEEEvT_T0_DpT1_ --------------------------
	.section	.nv.constant0._ZN2at6native61_GLOBAL__N__44eb8e94_28_ForeachBinaryOpScalarList_cu_dda10a6925multi_tensor_apply_kernelINS1_28TensorListScalarListMetadataIiLi1EEENS1_25BinaryOpScalarListFunctorIiLi1ELi1ELi0EEEJSt4plusIiEEEEvT_T0_DpT1_,"a",@progbits
	.sectionflags	@""
	.align	4
.nv.constant0._ZN2at6native61_GLOBAL__N__44eb8e94_28_ForeachBinaryOpScalarList_cu_dda10a6925multi_tensor_apply_kernelINS1_28TensorListScalarListMetadataIiLi1EEENS1_25BinaryOpScalarListFunctorIiLi1ELi1ELi0EEEJSt4plusIiEEEEvT_T0_DpT1_:
	.zero		4418


//--------------------- .nv.constant0._ZN2at6native61_GLOBAL__N__44eb8e94_28_ForeachBinaryOpScalarList_cu_dda10a6925multi_tensor_apply_kernelINS1_28TensorListScalarListMetadataIaLi1EEENS1_25BinaryOpScalarListFunctorIaLi1ELi1ELi0EEEJSt4plusIaEEEEvT_T0_DpT1_ --------------------------
	.section	.nv.constant0._ZN2at6native61_GLOBAL__N__44eb8e94_28_ForeachBinaryOpScalarList_cu_dda10a6925multi_tensor_apply_kernelINS1_28TensorListScalarListMetadataIaLi1EEENS1_25BinaryOpScalarListFunctorIaLi1ELi1ELi0EEEJSt4plusIaEEEEvT_T0_DpT1_,"a",@progbits
	.sectionflags	@""
	.align	4
.nv.constant0._ZN2at6native61_GLOBAL__N__44eb8e94_28_ForeachBinaryOpScalarList_cu_dda10a6925multi_tensor_apply_kernelINS1_28TensorListScalarListMetadataIaLi1EEENS1_25BinaryOpScalarListFunctorIaLi1ELi1ELi0EEEJSt4plusIaEEEEvT_T0_DpT1_:
	.zero		4130


//--------------------- .nv.constant0._ZN2at6native61_GLOBAL__N__44eb8e94_28_ForeachBinaryOpScalarList_cu_dda10a6925multi_tensor_apply_kernelINS1_28TensorListScalarListMetadataIhLi1EEENS1_25BinaryOpScalarListFunctorIhLi1ELi1ELi0EEEJSt4plusIhEEEEvT_T0_DpT1_ --------------------------
	.section	.nv.constant0._ZN2at6native61_GLOBAL__N__44eb8e94_28_ForeachBinaryOpScalarList_cu_dda10a6925multi_tensor_apply_kernelINS1_28TensorListScalarListMetadataIhLi1EEENS1_25BinaryOpScalarListFunctorIhLi1ELi1ELi0EEEJSt4plusIhEEEEvT_T0_DpT1_,"a",@progbits
	.sectionflags	@""
	.align	4
.nv.constant0._ZN2at6native61_GLOBAL__N__44eb8e94_28_ForeachBinaryOpScalarList_cu_dda10a6925multi_tensor_apply_kernelINS1_28TensorListScalarListMetadataIhLi1EEENS1_25BinaryOpScalarListFunctorIhLi1ELi1ELi0EEEJSt4plusIhEEEEvT_T0_DpT1_:
	.zero		4130


//--------------------- SYMBOLS --------------------------

	.type		.nv.reservedSmem.offset0,@object
	.size		.nv.reservedSmem.offset0,0x4
